// Copyright (c) 2024, Jay Shah, Ganesh Bikshandi, Ying Zhang, Vijay Thakkar, Pradeep Ramani, Tri Dao.
// Splitting the different template instantiations to different files to speed up compilation.
// This file is auto-generated. See "generate_kernels.py"

#include "flash_fwd_hdim192_128_e4m3_paged_split_softcap_sm90.cu"

// ===== COMPILED SASS (sm_90a) =====

	.target	sm_90a

	.elftype	@"ET_EXEC"


//--------------------- .note.nv.tkinfo           --------------------------
	.section	.note.nv.tkinfo,"",@"SHT_NOTE"
	.sectionflags	@"SHF_NOTE_NV_TKINFO"
	.tkinfo
        /*0018*/ 	.word	0x00000002
        /*0030*/ 	.string	""
        /*0030*/ 	.string	"ptxas"
        /*0030*/ 	.string	"Cuda compilation tools, release 13.0, V13.0.88"
        /*0030*/ 	.string	"Build cuda_13.0.r13.0/compiler.36424714_0"
        /*0030*/ 	.string	"-arch sm_90a -m 64 "



//--------------------- .note.nv.cuinfo           --------------------------
	.section	.note.nv.cuinfo,"",@"SHT_NOTE"
	.sectionflags	@"SHF_NOTE_NV_CUINFO"
        /*0018*/ 	.short	0x0002
        /*001a*/ 	.short	0x005a
        /*001c*/ 	.short	0x0082
	.zero		2


//--------------------- .nv.info                  --------------------------
	.section	.nv.info,"",@"SHT_CUDA_INFO"
	.align	4


	//----- nvinfo : EIATTR_REGCOUNT
	.align		4
        /*0000*/ 	.byte	0x04, 0x2f
        /*0002*/ 	.short	(.L_27 - .L_26)
	.align		4
.L_26:
        /*0004*/ 	.word	index@(_ZN7cutlass13device_kernelIN5flash11enable_sm90INS1_16FlashAttnFwdSm90INS1_25CollectiveMainloopFwdSm90ILi2EN4cute5tupleIJNS5_1CILi1EEES8_S8_EEENS6_IJNS7_ILi128EEENS7_ILi160EEENS7_ILi192EEEEEELi128ENS_12float_e4m3_tEfNS_4arch4Sm90ELb1ELb0ELb1ELb1ELb1ELb1ELb0ELb1ELb1ELb1ELb1ELb0EEENS1_21CollectiveEpilogueFwdINS6_IJSA_SA_SB_EEES9_NS_10bfloat16_tESG_Li256ELb1ELb1ELb1ELb1EEENS1_36VarlenDynamicPersistentTileSchedulerILi128ELi160ELi256ELi128ELb1ELb1ELb1ELb1ELb1ELb1EEEEEEEEEvNT_6ParamsE)
        /*0008*/ 	.word	0x000000a8


	//----- nvinfo : EIATTR_FRAME_SIZE
	.align		4
.L_27:
        /*000c*/ 	.byte	0x04, 0x11
        /*000e*/ 	.short	(.L_29 - .L_28)
	.align		4
.L_28:
        /*0010*/ 	.word	index@(_ZN7cutlass13device_kernelIN5flash11enable_sm90INS1_16FlashAttnFwdSm90INS1_25CollectiveMainloopFwdSm90ILi2EN4cute5tupleIJNS5_1CILi1EEES8_S8_EEENS6_IJNS7_ILi128EEENS7_ILi160EEENS7_ILi192EEEEEELi128ENS_12float_e4m3_tEfNS_4arch4Sm90ELb1ELb0ELb1ELb1ELb1ELb1ELb0ELb1ELb1ELb1ELb1ELb0EEENS1_21CollectiveEpilogueFwdINS6_IJSA_SA_SB_EEES9_NS_10bfloat16_tESG_Li256ELb1ELb1ELb1ELb1EEENS1_36VarlenDynamicPersistentTileSchedulerILi128ELi160ELi256ELi128ELb1ELb1ELb1ELb1ELb1ELb1EEEEEEEEEvNT_6ParamsE)
        /*0014*/ 	.word	0x00000058


	//----- nvinfo : EIATTR_REGCOUNT
	.align		4
.L_29:
        /*0018*/ 	.byte	0x04, 0x2f
        /*001a*/ 	.short	(.L_31 - .L_30)
	.align		4
.L_30:
        /*001c*/ 	.word	index@(_ZN7cutlass13device_kernelIN5flash11enable_sm90INS1_16FlashAttnFwdSm90INS1_25CollectiveMainloopFwdSm90ILi2EN4cute5tupleIJNS5_1CILi1EEES8_S8_EEENS6_IJNS7_ILi128EEENS7_ILi160EEENS7_ILi192EEEEEELi128ENS_12float_e4m3_tEfNS_4arch4Sm90ELb1ELb0ELb1ELb1ELb1ELb0ELb0ELb1ELb1ELb1ELb1ELb0EEENS1_21CollectiveEpilogueFwdINS6_IJSA_SA_SB_EEES9_NS_10bfloat16_tESG_Li256ELb1ELb1ELb1ELb1EEENS1_36VarlenDynamicPersistentTileSchedulerILi128ELi160ELi256ELi128ELb1ELb1ELb1ELb1ELb1ELb1EEEEEEEEEvNT_6ParamsE)
        /*0020*/ 	.word	0x000000a8


	//----- nvinfo : EIATTR_FRAME_SIZE
	.align		4
.L_31:
        /*0024*/ 	.byte	0x04, 0x11
        /*0026*/ 	.short	(.L_33 - .L_32)
	.align		4
.L_32:
        /*0028*/ 	.word	index@(_ZN7cutlass13device_kernelIN5flash11enable_sm90INS1_16FlashAttnFwdSm90INS1_25CollectiveMainloopFwdSm90ILi2EN4cute5tupleIJNS5_1CILi1EEES8_S8_EEENS6_IJNS7_ILi128EEENS7_ILi160EEENS7_ILi192EEEEEELi128ENS_12float_e4m3_tEfNS_4arch4Sm90ELb1ELb0ELb1ELb1ELb1ELb0ELb0ELb1ELb1ELb1ELb1ELb0EEENS1_21CollectiveEpilogueFwdINS6_IJSA_SA_SB_EEES9_NS_10bfloat16_tESG_Li256ELb1ELb1ELb1ELb1EEENS1_36VarlenDynamicPersistentTileSchedulerILi128ELi160ELi256ELi128ELb1ELb1ELb1ELb1ELb1ELb1EEEEEEEEEvNT_6ParamsE)
        /*002c*/ 	.word	0x00000030


	//----- nvinfo : EIATTR_REGCOUNT
	.align		4
.L_33:
        /*0030*/ 	.byte	0x04, 0x2f
        /*0032*/ 	.short	(.L_35 - .L_34)
	.align		4
.L_34:
        /*0034*/ 	.word	index@(_ZN7cutlass13device_kernelIN5flash11enable_sm90INS1_16FlashAttnFwdSm90INS1_25CollectiveMainloopFwdSm90ILi2EN4cute5tupleIJNS5_1CILi1EEES8_S8_EEENS6_IJNS7_ILi128EEENS7_ILi160EEENS7_ILi192EEEEEELi128ENS_12float_e4m3_tEfNS_4arch4Sm90ELb1ELb0ELb1ELb0ELb1ELb0ELb0ELb1ELb1ELb1ELb1ELb0EEENS1_21CollectiveEpilogueFwdINS6_IJSA_SA_SB_EEES9_NS_10bfloat16_tESG_Li256ELb0ELb1ELb1ELb1EEENS1_19SingleTileSchedulerILb0ELb1ELb1ELi128EEEEEEEEEvNT_6ParamsE)
        /*0038*/ 	.word	0x000000a8


	//----- nvinfo : EIATTR_FRAME_SIZE
	.align		4
.L_35:
        /*003c*/ 	.byte	0x04, 0x11
        /*003e*/ 	.short	(.L_37 - .L_36)
	.align		4
.L_36:
        /*0040*/ 	.word	index@(_ZN7cutlass13device_kernelIN5flash11enable_sm90INS1_16FlashAttnFwdSm90INS1_25CollectiveMainloopFwdSm90ILi2EN4cute5tupleIJNS5_1CILi1EEES8_S8_EEENS6_IJNS7_ILi128EEENS7_ILi160EEENS7_ILi192EEEEEELi128ENS_12float_e4m3_tEfNS_4arch4Sm90ELb1ELb0ELb1ELb0ELb1ELb0ELb0ELb1ELb1ELb1ELb1ELb0EEENS1_21CollectiveEpilogueFwdINS6_IJSA_SA_SB_EEES9_NS_10bfloat16_tESG_Li256ELb0ELb1ELb1ELb1EEENS1_19SingleTileSchedulerILb0ELb1ELb1ELi128EEEEEEEEEvNT_6ParamsE)
        /*0044*/ 	.word	0x00000018


	//----- nvinfo : EIATTR_REGCOUNT
	.align		4
.L_37:
        /*0048*/ 	.byte	0x04, 0x2f
        /*004a*/ 	.short	(.L_39 - .L_38)
	.align		4
.L_38:
        /*004c*/ 	.word	index@(_ZN7cutlass13device_kernelIN5flash11enable_sm90INS1_16FlashAttnFwdSm90INS1_25CollectiveMainloopFwdSm90ILi2EN4cute5tupleIJNS5_1CILi1EEES8_S8_EEENS6_IJNS7_ILi128EEESA_NS7_ILi192EEEEEELi128ENS_12float_e4m3_tEfNS_4arch4Sm90ELb0ELb1ELb1ELb1ELb1ELb1ELb0ELb1ELb1ELb1ELb1ELb0EEENS1_21CollectiveEpilogueFwdINS6_IJSA_SA_SA_EEES9_NS_10bfloat16_tESF_Li256ELb1ELb1ELb1ELb1EEENS1_36VarlenDynamicPersistentTileSchedulerILi128ELi128ELi256ELi128ELb1ELb1ELb1ELb1ELb0ELb1EEEEEEEEEvNT_6ParamsE)
        /*0050*/ 	.word	0x000000a8


	//----- nvinfo : EIATTR_FRAME_SIZE
	.align		4
.L_39:
        /*0054*/ 	.byte	0x04, 0x11
        /*0056*/ 	.short	(.L_41 - .L_40)
	.align		4
.L_40:
        /*0058*/ 	.word	index@(_ZN7cutlass13device_kernelIN5flash11enable_sm90INS1_16FlashAttnFwdSm90INS1_25CollectiveMainloopFwdSm90ILi2EN4cute5tupleIJNS5_1CILi1EEES8_S8_EEENS6_IJNS7_ILi128EEESA_NS7_ILi192EEEEEELi128ENS_12float_e4m3_tEfNS_4arch4Sm90ELb0ELb1ELb1ELb1ELb1ELb1ELb0ELb1ELb1ELb1ELb1ELb0EEENS1_21CollectiveEpilogueFwdINS6_IJSA_SA_SA_EEES9_NS_10bfloat16_tESF_Li256ELb1ELb1ELb1ELb1EEENS1_36VarlenDynamicPersistentTileSchedulerILi128ELi128ELi256ELi128ELb1ELb1ELb1ELb1ELb0ELb1EEEEEEEEEvNT_6ParamsE)
        /*005c*/ 	.word	0x00000058


	//----- nvinfo : EIATTR_REGCOUNT
	.align		4
.L_41:
        /*0060*/ 	.byte	0x04, 0x2f
        /*0062*/ 	.short	(.L_43 - .L_42)
	.align		4
.L_42:
        /*0064*/ 	.word	index@(_ZN7cutlass13device_kernelIN5flash11enable_sm90INS1_16FlashAttnFwdSm90INS1_25CollectiveMainloopFwdSm90ILi2EN4cute5tupleIJNS5_1CILi1EEES8_S8_EEENS6_IJNS7_ILi128EEESA_NS7_ILi192EEEEEELi128ENS_12float_e4m3_tEfNS_4arch4Sm90ELb0ELb1ELb1ELb1ELb1ELb0ELb0ELb1ELb1ELb1ELb1ELb0EEENS1_21CollectiveEpilogueFwdINS6_IJSA_SA_SA_EEES9_NS_10bfloat16_tESF_Li256ELb1ELb1ELb1ELb1EEENS1_36VarlenDynamicPersistentTileSchedulerILi128ELi128ELi256ELi128ELb1ELb1ELb1ELb1ELb0ELb1EEEEEEEEEvNT_6ParamsE)
        /*0068*/ 	.word	0x000000a8


	//----- nvinfo : EIATTR_FRAME_SIZE
	.align		4
.L_43:
        /*006c*/ 	.byte	0x04, 0x11
        /*006e*/ 	.short	(.L_45 - .L_44)
	.align		4
.L_44:
        /*0070*/ 	.word	index@(_ZN7cutlass13device_kernelIN5flash11enable_sm90INS1_16FlashAttnFwdSm90INS1_25CollectiveMainloopFwdSm90ILi2EN4cute5tupleIJNS5_1CILi1EEES8_S8_EEENS6_IJNS7_ILi128EEESA_NS7_ILi192EEEEEELi128ENS_12float_e4m3_tEfNS_4arch4Sm90ELb0ELb1ELb1ELb1ELb1ELb0ELb0ELb1ELb1ELb1ELb1ELb0EEENS1_21CollectiveEpilogueFwdINS6_IJSA_SA_SA_EEES9_NS_10bfloat16_tESF_Li256ELb1ELb1ELb1ELb1EEENS1_36VarlenDynamicPersistentTileSchedulerILi128ELi128ELi256ELi128ELb1ELb1ELb1ELb1ELb0ELb1EEEEEEEEEvNT_6ParamsE)
        /*0074*/ 	.word	0x00000018


	//----- nvinfo : EIATTR_REGCOUNT
	.align		4
.L_45:
        /*0078*/ 	.byte	0x04, 0x2f
        /*007a*/ 	.short	(.L_47 - .L_46)
	.align		4
.L_46:
        /*007c*/ 	.word	index@(_ZN7cutlass13device_kernelIN5flash11enable_sm90INS1_16FlashAttnFwdSm90INS1_25CollectiveMainloopFwdSm90ILi2EN4cute5tupleIJNS5_1CILi1EEES8_S8_EEENS6_IJNS7_ILi128EEESA_NS7_ILi192EEEEEELi128ENS_12float_e4m3_tEfNS_4arch4Sm90ELb0ELb1ELb1ELb0ELb1ELb0ELb0ELb1ELb1ELb1ELb1ELb0EEENS1_21CollectiveEpilogueFwdINS6_IJSA_SA_SA_EEES9_NS_10bfloat16_tESF_Li256ELb0ELb1ELb1ELb1EEENS1_19SingleTileSchedulerILb0ELb1ELb1ELi128EEEEEEEEEvNT_6ParamsE)
        /*0080*/ 	.word	0x000000a8


	//----- nvinfo : EIATTR_FRAME_SIZE
	.align		4
.L_47:
        /*0084*/ 	.byte	0x04, 0x11
        /*0086*/ 	.short	(.L_49 - .L_48)
	.align		4
.L_48:
        /*0088*/ 	.word	index@(_ZN7cutlass13device_kernelIN5flash11enable_sm90INS1_16FlashAttnFwdSm90INS1_25CollectiveMainloopFwdSm90ILi2EN4cute5tupleIJNS5_1CILi1EEES8_S8_EEENS6_IJNS7_ILi128EEESA_NS7_ILi192EEEEEELi128ENS_12float_e4m3_tEfNS_4arch4Sm90ELb0ELb1ELb1ELb0ELb1ELb0ELb0ELb1ELb1ELb1ELb1ELb0EEENS1_21CollectiveEpilogueFwdINS6_IJSA_SA_SA_EEES9_NS_10bfloat16_tESF_Li256ELb0ELb1ELb1ELb1EEENS1_19SingleTileSchedulerILb0ELb1ELb1ELi128EEEEEEEEEvNT_6ParamsE)
        /*008c*/ 	.word	0x00000010


	//----- nvinfo : EIATTR_REGCOUNT
	.align		4
.L_49:
        /*0090*/ 	.byte	0x04, 0x2f
        /*0092*/ 	.short	(.L_51 - .L_50)
	.align		4
.L_50:
        /*0094*/ 	.word	index@(_ZN7cutlass13device_kernelIN5flash11enable_sm90INS1_16FlashAttnFwdSm90INS1_25CollectiveMainloopFwdSm90ILi2EN4cute5tupleIJNS5_1CILi1EEES8_S8_EEENS6_IJNS7_ILi128EEENS7_ILi160EEENS7_ILi192EEEEEELi128ENS_12float_e4m3_tEfNS_4arch4Sm90ELb0ELb0ELb1ELb1ELb1ELb1ELb0ELb1ELb1ELb1ELb1ELb0EEENS1_21CollectiveEpilogueFwdINS6_IJSA_SA_SB_EEES9_NS_10bfloat16_tESG_Li256ELb1ELb1ELb1ELb1EEENS1_36VarlenDynamicPersistentTileSchedulerILi128ELi160ELi256ELi128ELb1ELb1ELb1ELb0ELb1ELb1EEEEEEEEEvNT_6ParamsE)
        /*0098*/ 	.word	0x000000a8


	//----- nvinfo : EIATTR_FRAME_SIZE
	.align		4
.L_51:
        /*009c*/ 	.byte	0x04, 0x11
        /*009e*/ 	.short	(.L_53 - .L_52)
	.align		4
.L_52:
        /*00a0*/ 	.word	index@(_ZN7cutlass13device_kernelIN5flash11enable_sm90INS1_16FlashAttnFwdSm90INS1_25CollectiveMainloopFwdSm90ILi2EN4cute5tupleIJNS5_1CILi1EEES8_S8_EEENS6_IJNS7_ILi128EEENS7_ILi160EEENS7_ILi192EEEEEELi128ENS_12float_e4m3_tEfNS_4arch4Sm90ELb0ELb0ELb1ELb1ELb1ELb1ELb0ELb1ELb1ELb1ELb1ELb0EEENS1_21CollectiveEpilogueFwdINS6_IJSA_SA_SB_EEES9_NS_10bfloat16_tESG_Li256ELb1ELb1ELb1ELb1EEENS1_36VarlenDynamicPersistentTileSchedulerILi128ELi160ELi256ELi128ELb1ELb1ELb1ELb0ELb1ELb1EEEEEEEEEvNT_6ParamsE)
        /*00a4*/ 	.word	0x00000058


	//----- nvinfo : EIATTR_REGCOUNT
	.align		4
.L_53:
        /*00a8*/ 	.byte	0x04, 0x2f
        /*00aa*/ 	.short	(.L_55 - .L_54)
	.align		4
.L_54:
        /*00ac*/ 	.word	index@(_ZN7cutlass13device_kernelIN5flash11enable_sm90INS1_16FlashAttnFwdSm90INS1_25CollectiveMainloopFwdSm90ILi2EN4cute5tupleIJNS5_1CILi1EEES8_S8_EEENS6_IJNS7_ILi128EEENS7_ILi160EEENS7_ILi192EEEEEELi128ENS_12float_e4m3_tEfNS_4arch4Sm90ELb0ELb0ELb1ELb1ELb1ELb0ELb0ELb1ELb1ELb1ELb1ELb0EEENS1_21CollectiveEpilogueFwdINS6_IJSA_SA_SB_EEES9_NS_10bfloat16_tESG_Li256ELb1ELb1ELb1ELb1EEENS1_36VarlenDynamicPersistentTileSchedulerILi128ELi160ELi256ELi128ELb1ELb1ELb1ELb0ELb1ELb1EEEEEEEEEvNT_6ParamsE)
        /*00b0*/ 	.word	0x000000a8


	//----- nvinfo : EIATTR_FRAME_SIZE
	.align		4
.L_55:
        /*00b4*/ 	.byte	0x04, 0x11
        /*00b6*/ 	.short	(.L_57 - .L_56)
	.align		4
.L_56:
        /*00b8*/ 	.word	index@(_ZN7cutlass13device_kernelIN5flash11enable_sm90INS1_16FlashAttnFwdSm90INS1_25CollectiveMainloopFwdSm90ILi2EN4cute5tupleIJNS5_1CILi1EEES8_S8_EEENS6_IJNS7_ILi128EEENS7_ILi160EEENS7_ILi192EEEEEELi128ENS_12float_e4m3_tEfNS_4arch4Sm90ELb0ELb0ELb1ELb1ELb1ELb0ELb0ELb1ELb1ELb1ELb1ELb0EEENS1_21CollectiveEpilogueFwdINS6_IJSA_SA_SB_EEES9_NS_10bfloat16_tESG_Li256ELb1ELb1ELb1ELb1EEENS1_36VarlenDynamicPersistentTileSchedulerILi128ELi160ELi256ELi128ELb1ELb1ELb1ELb0ELb1ELb1EEEEEEEEEvNT_6ParamsE)
        /*00bc*/ 	.word	0x00000030


	//----- nvinfo : EIATTR_REGCOUNT
	.align		4
.L_57:
        /*00c0*/ 	.byte	0x04, 0x2f
        /*00c2*/ 	.short	(.L_59 - .L_58)
	.align		4
.L_58:
        /*00c4*/ 	.word	index@(_ZN7cutlass13device_kernelIN5flash11enable_sm90INS1_16FlashAttnFwdSm90INS1_25CollectiveMainloopFwdSm90ILi2EN4cute5tupleIJNS5_1CILi1EEES8_S8_EEENS6_IJNS7_ILi128EEENS7_ILi160EEENS7_ILi192EEEEEELi128ENS_12float_e4m3_tEfNS_4arch4Sm90ELb0ELb0ELb1ELb0ELb1ELb0ELb0ELb1ELb1ELb1ELb1ELb0EEENS1_21CollectiveEpilogueFwdINS6_IJSA_SA_SB_EEES9_NS_10bfloat16_tESG_Li256ELb0ELb1ELb1ELb1EEENS1_19SingleTileSchedulerILb0ELb1ELb1ELi128EEEEEEEEEvNT_6ParamsE)
        /*00c8*/ 	.word	0x000000a8


	//----- nvinfo : EIATTR_FRAME_SIZE
	.align		4
.L_59:
        /*00cc*/ 	.byte	0x04, 0x11
        /*00ce*/ 	.short	(.L_61 - .L_60)
	.align		4
.L_60:
        /*00d0*/ 	.word	index@(_ZN7cutlass13device_kernelIN5flash11enable_sm90INS1_16FlashAttnFwdSm90INS1_25CollectiveMainloopFwdSm90ILi2EN4cute5tupleIJNS5_1CILi1EEES8_S8_EEENS6_IJNS7_ILi128EEENS7_ILi160EEENS7_ILi192EEEEEELi128ENS_12float_e4m3_tEfNS_4arch4Sm90ELb0ELb0ELb1ELb0ELb1ELb0ELb0ELb1ELb1ELb1ELb1ELb0EEENS1_21CollectiveEpilogueFwdINS6_IJSA_SA_SB_EEES9_NS_10bfloat16_tESG_Li256ELb0ELb1ELb1ELb1EEENS1_19SingleTileSchedulerILb0ELb1ELb1ELi128EEEEEEEEEvNT_6ParamsE)
        /*00d4*/ 	.word	0x00000010


	//----- nvinfo : EIATTR_MIN_STACK_SIZE
	.align		4
.L_61:
        /*00d8*/ 	.byte	0x04, 0x12
        /*00da*/ 	.short	(.L_63 - .L_62)
	.align		4
.L_62:
        /*00dc*/ 	.word	index@(_ZN7cutlass13device_kernelIN5flash11enable_sm90INS1_16FlashAttnFwdSm90INS1_25CollectiveMainloopFwdSm90ILi2EN4cute5tupleIJNS5_1CILi1EEES8_S8_EEENS6_IJNS7_ILi128EEENS7_ILi160EEENS7_ILi192EEEEEELi128ENS_12float_e4m3_tEfNS_4arch4Sm90ELb0ELb0ELb1ELb0ELb1ELb0ELb0ELb1ELb1ELb1ELb1ELb0EEENS1_21CollectiveEpilogueFwdINS6_IJSA_SA_SB_EEES9_NS_10bfloat16_tESG_Li256ELb0ELb1ELb1ELb1EEENS1_19SingleTileSchedulerILb0ELb1ELb1ELi128EEEEEEEEEvNT_6ParamsE)
        /*00e0*/ 	.word	0x00000010


	//----- nvinfo : EIATTR_MIN_STACK_SIZE
	.align		4
.L_63:
        /*00e4*/ 	.byte	0x04, 0x12
        /*00e6*/ 	.short	(.L_65 - .L_64)
	.align		4
.L_64:
        /*00e8*/ 	.word	index@(_ZN7cutlass13device_kernelIN5flash11enable_sm90INS1_16FlashAttnFwdSm90INS1_25CollectiveMainloopFwdSm90ILi2EN4cute5tupleIJNS5_1CILi1EEES8_S8_EEENS6_IJNS7_ILi128EEENS7_ILi160EEENS7_ILi192EEEEEELi128ENS_12float_e4m3_tEfNS_4arch4Sm90ELb0ELb0ELb1ELb1ELb1ELb0ELb0ELb1ELb1ELb1ELb1ELb0EEENS1_21CollectiveEpilogueFwdINS6_IJSA_SA_SB_EEES9_NS_10bfloat16_tESG_Li256ELb1ELb1ELb1ELb1EEENS1_36VarlenDynamicPersistentTileSchedulerILi128ELi160ELi256ELi128ELb1ELb1ELb1ELb0ELb1ELb1EEEEEEEEEvNT_6ParamsE)
        /*00ec*/ 	.word	0x00000030


	//----- nvinfo : EIATTR_MIN_STACK_SIZE
	.align		4
.L_65:
        /*00f0*/ 	.byte	0x04, 0x12
        /*00f2*/ 	.short	(.L_67 - .L_66)
	.align		4
.L_66:
        /*00f4*/ 	.word	index@(_ZN7cutlass13device_kernelIN5flash11enable_sm90INS1_16FlashAttnFwdSm90INS1_25CollectiveMainloopFwdSm90ILi2EN4cute5tupleIJNS5_1CILi1EEES8_S8_EEENS6_IJNS7_ILi128EEENS7_ILi160EEENS7_ILi192EEEEEELi128ENS_12float_e4m3_tEfNS_4arch4Sm90ELb0ELb0ELb1ELb1ELb1ELb1ELb0ELb1ELb1ELb1ELb1ELb0EEENS1_21CollectiveEpilogueFwdINS6_IJSA_SA_SB_EEES9_NS_10bfloat16_tESG_Li256ELb1ELb1ELb1ELb1EEENS1_36VarlenDynamicPersistentTileSchedulerILi128ELi160ELi256ELi128ELb1ELb1ELb1ELb0ELb1ELb1EEEEEEEEEvNT_6ParamsE)
        /*00f8*/ 	.word	0x00000058


	//----- nvinfo : EIATTR_MIN_STACK_SIZE
	.align		4
.L_67:
        /*00fc*/ 	.byte	0x04, 0x12
        /*00fe*/ 	.short	(.L_69 - .L_68)
	.align		4
.L_68:
        /*0100*/ 	.word	index@(_ZN7cutlass13device_kernelIN5flash11enable_sm90INS1_16FlashAttnFwdSm90INS1_25CollectiveMainloopFwdSm90ILi2EN4cute5tupleIJNS5_1CILi1EEES8_S8_EEENS6_IJNS7_ILi128EEESA_NS7_ILi192EEEEEELi128ENS_12float_e4m3_tEfNS_4arch4Sm90ELb0ELb1ELb1ELb0ELb1ELb0ELb0ELb1ELb1ELb1ELb1ELb0EEENS1_21CollectiveEpilogueFwdINS6_IJSA_SA_SA_EEES9_NS_10bfloat16_tESF_Li256ELb0ELb1ELb1ELb1EEENS1_19SingleTileSchedulerILb0ELb1ELb1ELi128EEEEEEEEEvNT_6ParamsE)
        /*0104*/ 	.word	0x00000010


	//----- nvinfo : EIATTR_MIN_STACK_SIZE
	.align		4
.L_69:
        /*0108*/ 	.byte	0x04, 0x12
        /*010a*/ 	.short	(.L_71 - .L_70)
	.align		4
.L_70:
        /*010c*/ 	.word	index@(_ZN7cutlass13device_kernelIN5flash11enable_sm90INS1_16FlashAttnFwdSm90INS1_25CollectiveMainloopFwdSm90ILi2EN4cute5tupleIJNS5_1CILi1EEES8_S8_EEENS6_IJNS7_ILi128EEESA_NS7_ILi192EEEEEELi128ENS_12float_e4m3_tEfNS_4arch4Sm90ELb0ELb1ELb1ELb1ELb1ELb0ELb0ELb1ELb1ELb1ELb1ELb0EEENS1_21CollectiveEpilogueFwdINS6_IJSA_SA_SA_EEES9_NS_10bfloat16_tESF_Li256ELb1ELb1ELb1ELb1EEENS1_36VarlenDynamicPersistentTileSchedulerILi128ELi128ELi256ELi128ELb1ELb1ELb1ELb1ELb0ELb1EEEEEEEEEvNT_6ParamsE)
        /*0110*/ 	.word	0x00000018


	//----- nvinfo : EIATTR_MIN_STACK_SIZE
	.align		4
.L_71:
        /*0114*/ 	.byte	0x04, 0x12
        /*0116*/ 	.short	(.L_73 - .L_72)
	.align		4
.L_72:
        /*0118*/ 	.word	index@(_ZN7cutlass13device_kernelIN5flash11enable_sm90INS1_16FlashAttnFwdSm90INS1_25CollectiveMainloopFwdSm90ILi2EN4cute5tupleIJNS5_1CILi1EEES8_S8_EEENS6_IJNS7_ILi128EEESA_NS7_ILi192EEEEEELi128ENS_12float_e4m3_tEfNS_4arch4Sm90ELb0ELb1ELb1ELb1ELb1ELb1ELb0ELb1ELb1ELb1ELb1ELb0EEENS1_21CollectiveEpilogueFwdINS6_IJSA_SA_SA_EEES9_NS_10bfloat16_tESF_Li256ELb1ELb1ELb1ELb1EEENS1_36VarlenDynamicPersistentTileSchedulerILi128ELi128ELi256ELi128ELb1ELb1ELb1ELb1ELb0ELb1EEEEEEEEEvNT_6ParamsE)
        /*011c*/ 	.word	0x00000058


	//----- nvinfo : EIATTR_MIN_STACK_SIZE
	.align		4
.L_73:
        /*0120*/ 	.byte	0x04, 0x12
        /*0122*/ 	.short	(.L_75 - .L_74)
	.align		4
.L_74:
        /*0124*/ 	.word	index@(_ZN7cutlass13device_kernelIN5flash11enable_sm90INS1_16FlashAttnFwdSm90INS1_25CollectiveMainloopFwdSm90ILi2EN4cute5tupleIJNS5_1CILi1EEES8_S8_EEENS6_IJNS7_ILi128EEENS7_ILi160EEENS7_ILi192EEEEEELi128ENS_12float_e4m3_tEfNS_4arch4Sm90ELb1ELb0ELb1ELb0ELb1ELb0ELb0ELb1ELb1ELb1ELb1ELb0EEENS1_21CollectiveEpilogueFwdINS6_IJSA_SA_SB_EEES9_NS_10bfloat16_tESG_Li256ELb0ELb1ELb1ELb1EEENS1_19SingleTileSchedulerILb0ELb1ELb1ELi128EEEEEEEEEvNT_6ParamsE)
        /*0128*/ 	.word	0x00000018


	//----- nvinfo : EIATTR_MIN_STACK_SIZE
	.align		4
.L_75:
        /*012c*/ 	.byte	0x04, 0x12
        /*012e*/ 	.short	(.L_77 - .L_76)
	.align		4
.L_76:
        /*0130*/ 	.word	index@(_ZN7cutlass13device_kernelIN5flash11enable_sm90INS1_16FlashAttnFwdSm90INS1_25CollectiveMainloopFwdSm90ILi2EN4cute5tupleIJNS5_1CILi1EEES8_S8_EEENS6_IJNS7_ILi128EEENS7_ILi160EEENS7_ILi192EEEEEELi128ENS_12float_e4m3_tEfNS_4arch4Sm90ELb1ELb0ELb1ELb1ELb1ELb0ELb0ELb1ELb1ELb1ELb1ELb0EEENS1_21CollectiveEpilogueFwdINS6_IJSA_SA_SB_EEES9_NS_10bfloat16_tESG_Li256ELb1ELb1ELb1ELb1EEENS1_36VarlenDynamicPersistentTileSchedulerILi128ELi160ELi256ELi128ELb1ELb1ELb1ELb1ELb1ELb1EEEEEEEEEvNT_6ParamsE)
        /*0134*/ 	.word	0x00000030


	//----- nvinfo : EIATTR_MIN_STACK_SIZE
	.align		4
.L_77:
        /*0138*/ 	.byte	0x04, 0x12
        /*013a*/ 	.short	(.L_79 - .L_78)
	.align		4
.L_78:
        /*013c*/ 	.word	index@(_ZN7cutlass13device_kernelIN5flash11enable_sm90INS1_16FlashAttnFwdSm90INS1_25CollectiveMainloopFwdSm90ILi2EN4cute5tupleIJNS5_1CILi1EEES8_S8_EEENS6_IJNS7_ILi128EEENS7_ILi160EEENS7_ILi192EEEEEELi128ENS_12float_e4m3_tEfNS_4arch4Sm90ELb1ELb0ELb1ELb1ELb1ELb1ELb0ELb1ELb1ELb1ELb1ELb0EEENS1_21CollectiveEpilogueFwdINS6_IJSA_SA_SB_EEES9_NS_10bfloat16_tESG_Li256ELb1ELb1ELb1ELb1EEENS1_36VarlenDynamicPersistentTileSchedulerILi128ELi160ELi256ELi128ELb1ELb1ELb1ELb1ELb1ELb1EEEEEEEEEvNT_6ParamsE)
        /*0140*/ 	.word	0x00000058
.L_79:


//--------------------- .nv.compat                --------------------------
	.section	.nv.compat,"",@"SHT_CUDA_COMPAT_INFO"
	.align	4
        /*0000*/ 	.byte	0x02, 0x09, 0x01, 0x00, 0x02, 0x02, 0x04, 0x00, 0x02, 0x05, 0x05, 0x00, 0x03, 0x07, 0x01, 0x01
        /*0010*/ 	.byte	0x02, 0x03, 0x01, 0x00, 0x02, 0x06, 0x01, 0x00, 0x04, 0x0b, 0x08, 0x00, 0x00, 0x00, 0x00, 0x00
        /*0020*/ 	.byte	0x00, 0x00, 0x00, 0x00


//--------------------- .nv.info._ZN7cutlass13device_kernelIN5flash11enable_sm90INS1_16FlashAttnFwdSm90INS1_25CollectiveMainloopFwdSm90ILi2EN4cute5tupleIJNS5_1CILi1EEES8_S8_EEENS6_IJNS7_ILi128EEENS7_ILi160EEENS7_ILi192EEEEEELi128ENS_12float_e4m3_tEfNS_4arch4Sm90ELb0ELb0ELb1ELb0ELb1ELb0ELb0ELb1ELb1ELb1ELb1ELb0EEENS1_21CollectiveEpilogueFwdINS6_IJSA_SA_SB_EEES9_NS_10bfloat16_tESG_Li256ELb0ELb1ELb1ELb1EEENS1_19SingleTileSchedulerILb0ELb1ELb1ELi128EEEEEEEEEvNT_6ParamsE --------------------------
	.section	.nv.info._ZN7cutlass13device_kernelIN5flash11enable_sm90INS1_16FlashAttnFwdSm90INS1_25CollectiveMainloopFwdSm90ILi2EN4cute5tupleIJNS5_1CILi1EEES8_S8_EEENS6_IJNS7_ILi128EEENS7_ILi160EEENS7_ILi192EEEEEELi128ENS_12float_e4m3_tEfNS_4arch4Sm90ELb0ELb0ELb1ELb0ELb1ELb0ELb0ELb1ELb1ELb1ELb1ELb0EEENS1_21CollectiveEpilogueFwdINS6_IJSA_SA_SB_EEES9_NS_10bfloat16_tESG_Li256ELb0ELb1ELb1ELb1EEENS1_19SingleTileSchedulerILb0ELb1ELb1ELi128EEEEEEEEEvNT_6ParamsE,"",@"SHT_CUDA_INFO"
	.sectionflags	@""
	.align	4


	//----- nvinfo : EIATTR_CUDA_API_VERSION
	.align		4
        /*0000*/ 	.byte	0x04, 0x37
        /*0002*/ 	.short	(.L_81 - .L_80)
.L_80:
        /*0004*/ 	.word	0x00000082


	//----- nvinfo : EIATTR_KPARAM_INFO
	.align		4
.L_81:
        /*0008*/ 	.byte	0x04, 0x17
        /*000a*/ 	.short	(.L_83 - .L_82)
.L_82:
        /*000c*/ 	.word	0x00000000
        /*0010*/ 	.short	0x0000
        /*0012*/ 	.short	0x0070
        /*0014*/ 	.byte	0x00, 0xf0, 0x01, 0x28


	//----- nvinfo : EIATTR_SPARSE_MMA_MASK
	.align		4
.L_83:
        /*0018*/ 	.byte	0x03, 0x50
        /*001a*/ 	.short	0x0000


	//----- nvinfo : EIATTR_MAXREG_COUNT
	.align		4
        /*001c*/ 	.byte	0x03, 0x1b
        /*001e*/ 	.short	0x00a8


	//----- nvinfo : EIATTR_NUM_BARRIERS
	.align		4
        /*0020*/ 	.byte	0x02, 0x4c
        /*0022*/ 	.byte	0x10
	.zero		1


	//----- nvinfo : EIATTR_EXTERNS
	.align		4
        /*0024*/ 	.byte	0x04, 0x0f
        /*0026*/ 	.short	(.L_85 - .L_84)


	//   ....[0]....
	.align		4
.L_84:
        /*0028*/ 	.word	index@(__assertfail)


	//----- nvinfo : EIATTR_ANNOTATIONS
	.align		4
.L_85:
        /*002c*/ 	.byte	0x04, 0x55
        /*002e*/ 	.short	(.L_87 - .L_86)


	//   ....[0]....
.L_86:
        /*0030*/ 	.word	0x00000001
        /*0034*/ 	.byte	0x80, 0xc9, 0x00, 0x00, 0x01, 0x00, 0x00, 0x00, 0x10, 0xcc, 0x00, 0x00, 0x01, 0x00, 0x00, 0x00
        /*0044*/ 	.byte	0xc0, 0xcd, 0x00, 0x00, 0x01, 0x00, 0x00, 0x00, 0x30, 0xce, 0x00, 0x00, 0x01, 0x00, 0x00, 0x00
        /*0054*/ 	.byte	0xe0, 0xe6, 0x00, 0x00, 0x01, 0x00, 0x00, 0x00, 0x60, 0xf6, 0x00, 0x00, 0x01, 0x00, 0x00, 0x00
        /*0064*/ 	.byte	0x70, 0xf6, 0x00, 0x00, 0x01, 0x00, 0x00, 0x00, 0x80, 0xf6, 0x00, 0x00, 0x01, 0x00, 0x00, 0x00
        /*0074*/ 	.byte	0x50, 0xfd, 0x00, 0x00, 0x01, 0x00, 0x00, 0x00, 0x60, 0xfd, 0x00, 0x00, 0x01, 0x00, 0x00, 0x00
        /*0084*/ 	.byte	0xe0, 0xfd, 0x00, 0x00


	//----- nvinfo : EIATTR_MERCURY_ISA_VERSION
	.align		4
.L_87:
        /*0088*/ 	.byte	0x03, 0x5f
        /*008a*/ 	.short	0x0101


	//----- nvinfo : EIATTR_INT_WARP_WIDE_INSTR_OFFSETS
	.align		4
        /*008c*/ 	.byte	0x04, 0x31
        /*008e*/ 	.short	(.L_89 - .L_88)


	//   ....[0]....
.L_88:
        /*0090*/ 	.word	0x000000c0


	//   ....[1]....
        /*0094*/ 	.word	0x000000d0


	//   ....[2]....
        /*0098*/ 	.word	0x00000170


	//----- nvinfo : EIATTR_COOP_GROUP_MASK_REGIDS
	.align		4
.L_89:
        /*009c*/ 	.byte	0x04, 0x29
        /*009e*/ 	.short	(.L_91 - .L_90)


	//   ....[0]....
.L_90:
        /*00a0*/ 	.word	0xffffffff


	//   ....[1]....
        /*00a4*/ 	.word	0xffffffff


	//   ....[2]....
        /*00a8*/ 	.word	0xffffffff


	//   ....[3]....
        /*00ac*/ 	.word	0xffffffff


	//   ....[4]....
        /*00b0*/ 	.word	0xffffffff


	//   ....[5]....
        /*00b4*/ 	.word	0xffffffff


	//   ....[6]....
        /*00b8*/ 	.word	0xffffffff


	//   ....[7]....
        /*00bc*/ 	.word	0xffffffff


	//   ....[8]....
        /*00c0*/ 	.word	0xffffffff


	//   ....[9]....
        /*00c4*/ 	.word	0xffffffff


	//   ....[10]....
        /*00c8*/ 	.word	0xffffffff


	//   ....[11]....
        /*00cc*/ 	.word	0xffffffff


	//   ....[12]....
        /*00d0*/ 	.word	0xffffffff


	//   ....[13]....
        /*00d4*/ 	.word	0xffffffff


	//   ....[14]....
        /*00d8*/ 	.word	0xffffffff


	//   ....[15]....
        /*00dc*/ 	.word	0xffffffff


	//   ....[16]....
        /*00e0*/ 	.word	0xffffffff


	//   ....[17]....
        /*00e4*/ 	.word	0xffffffff


	//   ....[18]....
        /*00e8*/ 	.word	0xffffffff


	//   ....[19]....
        /*00ec*/ 	.word	0xffffffff


	//   ....[20]....
        /*00f0*/ 	.word	0xffffffff


	//   ....[21]....
        /*00f4*/ 	.word	0xffffffff


	//   ....[22]....
        /*00f8*/ 	.word	0xffffffff


	//   ....[23]....
        /*00fc*/ 	.word	0xffffffff


	//   ....[24]....
        /*0100*/ 	.word	0xffffffff


	//   ....[25]....
        /*0104*/ 	.word	0xffffffff


	//   ....[26]....
        /*0108*/ 	.word	0xffffffff


	//   ....[27]....
        /*010c*/ 	.word	0xffffffff


	//   ....[28]....
        /*0110*/ 	.word	0xffffffff


	//   ....[29]....
        /*0114*/ 	.word	0xffffffff


	//   ....[30]....
        /*0118*/ 	.word	0xffffffff


	//   ....[31]....
        /*011c*/ 	.word	0xffffffff


	//   ....[32]....
        /*0120*/ 	.word	0xffffffff


	//   ....[33]....
        /*0124*/ 	.word	0xffffffff


	//   ....[34]....
        /*0128*/ 	.word	0xffffffff


	//   ....[35]....
        /*012c*/ 	.word	0xffffffff


	//   ....[36]....
        /*0130*/ 	.word	0xffffffff


	//   ....[37]....
        /*0134*/ 	.word	0xffffffff


	//   ....[38]....
        /*0138*/ 	.word	0xffffffff


	//   ....[39]....
        /*013c*/ 	.word	0xffffffff


	//   ....[40]....
        /*0140*/ 	.word	0xffffffff


	//   ....[41]....
        /*0144*/ 	.word	0xffffffff


	//   ....[42]....
        /*0148*/ 	.word	0xffffffff


	//   ....[43]....
        /*014c*/ 	.word	0xffffffff


	//   ....[44]....
        /*0150*/ 	.word	0xffffffff


	//   ....[45]....
        /*0154*/ 	.word	0xffffffff


	//   ....[46]....
        /*0158*/ 	.word	0xffffffff


	//   ....[47]....
        /*015c*/ 	.word	0xffffffff


	//   ....[48]....
        /*0160*/ 	.word	0xffffffff


	//   ....[49]....
        /*0164*/ 	.word	0xffffffff


	//   ....[50]....
        /*0168*/ 	.word	0xffffffff


	//   ....[51]....
        /*016c*/ 	.word	0xffffffff


	//   ....[52]....
        /*0170*/ 	.word	0xffffffff


	//   ....[53]....
        /*0174*/ 	.word	0xffffffff


	//   ....[54]....
        /*0178*/ 	.word	0xffffffff


	//   ....[55]....
        /*017c*/ 	.word	0xffffffff


	//   ....[56]....
        /*0180*/ 	.word	0xffffffff


	//   ....[57]....
        /*0184*/ 	.word	0xffffffff


	//   ....[58]....
        /*0188*/ 	.word	0xffffffff


	//   ....[59]....
        /*018c*/ 	.word	0xffffffff


	//   ....[60]....
        /*0190*/ 	.word	0xffffffff


	//   ....[61]....
        /*0194*/ 	.word	0xffffffff


	//   ....[62]....
        /*0198*/ 	.word	0xffffffff


	//   ....[63]....
        /*019c*/ 	.word	0xffffffff


	//   ....[64]....
        /*01a0*/ 	.word	0xffffffff


	//   ....[65]....
        /*01a4*/ 	.word	0xffffffff


	//   ....[66]....
        /*01a8*/ 	.word	0xffffffff


	//   ....[67]....
        /*01ac*/ 	.word	0xffffffff


	//   ....[68]....
        /*01b0*/ 	.word	0xffffffff


	//   ....[69]....
        /*01b4*/ 	.word	0xffffffff


	//   ....[70]....
        /*01b8*/ 	.word	0xffffffff


	//   ....[71]....
        /*01bc*/ 	.word	0xffffffff


	//   ....[72]....
        /*01c0*/ 	.word	0xffffffff


	//   ....[73]....
        /*01c4*/ 	.word	0xffffffff


	//   ....[74]....
        /*01c8*/ 	.word	0xffffffff


	//   ....[75]....
        /*01cc*/ 	.word	0xffffffff


	//   ....[76]....
        /*01d0*/ 	.word	0xffffffff


	//   ....[77]....
        /*01d4*/ 	.word	0xffffffff


	//   ....[78]....
        /*01d8*/ 	.word	0xffffffff


	//   ....[79]....
        /*01dc*/ 	.word	0xffffffff


	//   ....[80]....
        /*01e0*/ 	.word	0xffffffff


	//   ....[81]....
        /*01e4*/ 	.word	0xffffffff


	//   ....[82]....
        /*01e8*/ 	.word	0xffffffff


	//   ....[83]....
        /*01ec*/ 	.word	0xffffffff


	//   ....[84]....
        /*01f0*/ 	.word	0xffffffff


	//   ....[85]....
        /*01f4*/ 	.word	0xffffffff


	//   ....[86]....
        /*01f8*/ 	.word	0xffffffff


	//   ....[87]....
        /*01fc*/ 	.word	0xffffffff


	//   ....[88]....
        /*0200*/ 	.word	0xffffffff


	//   ....[89]....
        /*0204*/ 	.word	0xffffffff


	//   ....[90]....
        /*0208*/ 	.word	0xffffffff


	//   ....[91]....
        /*020c*/ 	.word	0xffffffff


	//   ....[92]....
        /*0210*/ 	.word	0xffffffff


	//   ....[93]....
        /*0214*/ 	.word	0xffffffff


	//   ....[94]....
        /*0218*/ 	.word	0xffffffff


	//   ....[95]....
        /*021c*/ 	.word	0xffffffff


	//   ....[96]....
        /*0220*/ 	.word	0xffffffff


	//   ....[97]....
        /*0224*/ 	.word	0xffffffff


	//   ....[98]....
        /*0228*/ 	.word	0xffffffff


	//   ....[99]....
        /*022c*/ 	.word	0xffffffff


	//   ....[100]....
        /*0230*/ 	.word	0xffffffff


	//   ....[101]....
        /*0234*/ 	.word	0xffffffff


	//   ....[102]....
        /*0238*/ 	.word	0xffffffff


	//   ....[103]....
        /*023c*/ 	.word	0xffffffff


	//   ....[104]....
        /*0240*/ 	.word	0xffffffff


	//   ....[105]....
        /*0244*/ 	.word	0xffffffff


	//   ....[106]....
        /*0248*/ 	.word	0xffffffff


	//   ....[107]....
        /*024c*/ 	.word	0xffffffff


	//   ....[108]....
        /*0250*/ 	.word	0xffffffff


	//   ....[109]....
        /*0254*/ 	.word	0xffffffff


	//   ....[110]....
        /*0258*/ 	.word	0xffffffff


	//   ....[111]....
        /*025c*/ 	.word	0xffffffff


	//   ....[112]....
        /*0260*/ 	.word	0xffffffff


	//   ....[113]....
        /*0264*/ 	.word	0xffffffff


	//   ....[114]....
        /*0268*/ 	.word	0xffffffff


	//   ....[115]....
        /*026c*/ 	.word	0xffffffff


	//   ....[116]....
        /*0270*/ 	.word	0xffffffff


	//   ....[117]....
        /*0274*/ 	.word	0xffffffff


	//   ....[118]....
        /*0278*/ 	.word	0xffffffff


	//   ....[119]....
        /*027c*/ 	.word	0xffffffff


	//   ....[120]....
        /*0280*/ 	.word	0xffffffff


	//   ....[121]....
        /*0284*/ 	.word	0xffffffff


	//   ....[122]....
        /*0288*/ 	.word	0xffffffff


	//   ....[123]....
        /*028c*/ 	.word	0xffffffff


	//   ....[124]....
        /*0290*/ 	.word	0xffffffff


	//   ....[125]....
        /*0294*/ 	.word	0xffffffff


	//   ....[126]....
        /*0298*/ 	.word	0xffffffff


	//   ....[127]....
        /*029c*/ 	.word	0xffffffff


	//   ....[128]....
        /*02a0*/ 	.word	0xffffffff


	//   ....[129]....
        /*02a4*/ 	.word	0xffffffff


	//   ....[130]....
        /*02a8*/ 	.word	0xffffffff


	//   ....[131]....
        /*02ac*/ 	.word	0xffffffff


	//   ....[132]....
        /*02b0*/ 	.word	0xffffffff


	//   ....[133]....
        /*02b4*/ 	.word	0xffffffff


	//   ....[134]....
        /*02b8*/ 	.word	0xffffffff


	//   ....[135]....
        /*02bc*/ 	.word	0xffffffff


	//   ....[136]....
        /*02c0*/ 	.word	0xffffffff


	//   ....[137]....
        /*02c4*/ 	.word	0xffffffff


	//   ....[138]....
        /*02c8*/ 	.word	0xffffffff


	//   ....[139]....
        /*02cc*/ 	.word	0xffffffff


	//   ....[140]....
        /*02d0*/ 	.word	0xffffffff


	//   ....[141]....
        /*02d4*/ 	.word	0x0500000f


	//   ....[142]....
        /*02d8*/ 	.word	0x0500000f


	//   ....[143]....
        /*02dc*/ 	.word	0x0500000f


	//   ....[144]....
        /*02e0*/ 	.word	0x0500000f


	//   ....[145]....
        /*02e4*/ 	.word	0x0500000f


	//   ....[146]....
        /*02e8*/ 	.word	0x0500000f


	//   ....[147]....
        /*02ec*/ 	.word	0x0500000f


	//   ....[148]....
        /*02f0*/ 	.word	0x0500000f


	//   ....[149]....
        /*02f4*/ 	.word	0x0500000f


	//   ....[150]....
        /*02f8*/ 	.word	0x0500000f


	//   ....[151]....
        /*02fc*/ 	.word	0x0500000f


	//   ....[152]....
        /*0300*/ 	.word	0x0500000f


	//   ....[153]....
        /*0304*/ 	.word	0x0500000f


	//   ....[154]....
        /*0308*/ 	.word	0x0500000f


	//   ....[155]....
        /*030c*/ 	.word	0x0500000f


	//   ....[156]....
        /*0310*/ 	.word	0x0500000f


	//   ....[157]....
        /*0314*/ 	.word	0x0500000f


	//   ....[158]....
        /*0318*/ 	.word	0x0500000f


	//   ....[159]....
        /*031c*/ 	.word	0x0500000f


	//   ....[160]....
        /*0320*/ 	.word	0x0500000f


	//   ....[161]....
        /*0324*/ 	.word	0x0500000f


	//   ....[162]....
        /*0328*/ 	.word	0x0500000f


	//   ....[163]....
        /*032c*/ 	.word	0x0500000f


	//   ....[164]....
        /*0330*/ 	.word	0x0500000f


	//   ....[165]....
        /*0334*/ 	.word	0x0500000f


	//   ....[166]....
        /*0338*/ 	.word	0x0500000f


	//   ....[167]....
        /*033c*/ 	.word	0x0500000f


	//   ....[168]....
        /*0340*/ 	.word	0x0500000f


	//   ....[169]....
        /*0344*/ 	.word	0x0500000f


	//   ....[170]....
        /*0348*/ 	.word	0x0500000f


	//   ....[171]....
        /*034c*/ 	.word	0x0500000f


	//   ....[172]....
        /*0350*/ 	.word	0x0500000f


	//   ....[173]....
        /*0354*/ 	.word	0x0500000f


	//   ....[174]....
        /*0358*/ 	.word	0x0500000f


	//   ....[175]....
        /*035c*/ 	.word	0x0500000f


	//   ....[176]....
        /*0360*/ 	.word	0x0500000f


	//   ....[177]....
        /*0364*/ 	.word	0x0500000f


	//   ....[178]....
        /*0368*/ 	.word	0x0500000f


	//   ....[179]....
        /*036c*/ 	.word	0x0500000f


	//   ....[180]....
        /*0370*/ 	.word	0x0500000f


	//   ....[181]....
        /*0374*/ 	.word	0x0500000f


	//   ....[182]....
        /*0378*/ 	.word	0x0500000f


	//   ....[183]....
        /*037c*/ 	.word	0x0500000f


	//   ....[184]....
        /*0380*/ 	.word	0x0500000f


	//   ....[185]....
        /*0384*/ 	.word	0x0500000f


	//   ....[186]....
        /*0388*/ 	.word	0x0500000f


	//   ....[187]....
        /*038c*/ 	.word	0x0500000f


	//   ....[188]....
        /*0390*/ 	.word	0x0500000f


	//   ....[189]....
        /*0394*/ 	.word	0x0500000f


	//----- nvinfo : EIATTR_COOP_GROUP_INSTR_OFFSETS
	.align		4
.L_91:
        /*0398*/ 	.byte	0x04, 0x28
        /*039a*/ 	.short	(.L_93 - .L_92)


	//   ....[0]....
.L_92:
        /*039c*/ 	.word	0x00000070


	//   ....[1]....
        /*03a0*/ 	.word	0x000000b0


	//   ....[2]....
        /*03a4*/ 	.word	0x000002d0


	//   ....[3]....
        /*03a8*/ 	.word	0x00000430


	//   ....[4]....
        /*03ac*/ 	.word	0x00000550


	//   ....[5]....
        /*03b0*/ 	.word	0x000006b0


	//   ....[6]....
        /*03b4*/ 	.word	0x000010e0


	//   ....[7]....
        /*03b8*/ 	.word	0x00003990


	//   ....[8]....
        /*03bc*/ 	.word	0x00003a50


	//   ....[9]....
        /*03c0*/ 	.word	0x00003e40


	//   ....[10]....
        /*03c4*/ 	.word	0x00003f30


	//   ....[11]....
        /*03c8*/ 	.word	0x000073c0


	//   ....[12]....
        /*03cc*/ 	.word	0x000073f0


	//   ....[13]....
        /*03d0*/ 	.word	0x00007420


	//   ....[14]....
        /*03d4*/ 	.word	0x00007430


	//   ....[15]....
        /*03d8*/ 	.word	0x00008f30


	//   ....[16]....
        /*03dc*/ 	.word	0x00008f40


	//   ....[17]....
        /*03e0*/ 	.word	0x00008fc0


	//   ....[18]....
        /*03e4*/ 	.word	0x00008fd0


	//   ....[19]....
        /*03e8*/ 	.word	0x00009e60


	//   ....[20]....
        /*03ec*/ 	.word	0x00009e70


	//   ....[21]....
        /*03f0*/ 	.word	0x00009e80


	//   ....[22]....
        /*03f4*/ 	.word	0x00009ea0


	//   ....[23]....
        /*03f8*/ 	.word	0x00009eb0


	//   ....[24]....
        /*03fc*/ 	.word	0x00009ec0


	//   ....[25]....
        /*0400*/ 	.word	0x00009ed0


	//   ....[26]....
        /*0404*/ 	.word	0x00009ee0


	//   ....[27]....
        /*0408*/ 	.word	0x00009ef0


	//   ....[28]....
        /*040c*/ 	.word	0x00009f00


	//   ....[29]....
        /*0410*/ 	.word	0x00009f10


	//   ....[30]....
        /*0414*/ 	.word	0x00009f30


	//   ....[31]....
        /*0418*/ 	.word	0x00009f40


	//   ....[32]....
        /*041c*/ 	.word	0x00009f50


	//   ....[33]....
        /*0420*/ 	.word	0x00009f60


	//   ....[34]....
        /*0424*/ 	.word	0x00009f70


	//   ....[35]....
        /*0428*/ 	.word	0x00009f80


	//   ....[36]....
        /*042c*/ 	.word	0x00009f90


	//   ....[37]....
        /*0430*/ 	.word	0x00009fa0


	//   ....[38]....
        /*0434*/ 	.word	0x00009fb0


	//   ....[39]....
        /*0438*/ 	.word	0x00009fc0


	//   ....[40]....
        /*043c*/ 	.word	0x00009fd0


	//   ....[41]....
        /*0440*/ 	.word	0x00009fe0


	//   ....[42]....
        /*0444*/ 	.word	0x00009ff0


	//   ....[43]....
        /*0448*/ 	.word	0x0000a000


	//   ....[44]....
        /*044c*/ 	.word	0x0000a010


	//   ....[45]....
        /*0450*/ 	.word	0x0000a020


	//   ....[46]....
        /*0454*/ 	.word	0x0000a030


	//   ....[47]....
        /*0458*/ 	.word	0x0000a050


	//   ....[48]....
        /*045c*/ 	.word	0x0000a060


	//   ....[49]....
        /*0460*/ 	.word	0x0000a070


	//   ....[50]....
        /*0464*/ 	.word	0x0000a080


	//   ....[51]....
        /*0468*/ 	.word	0x0000a090


	//   ....[52]....
        /*046c*/ 	.word	0x0000a0a0


	//   ....[53]....
        /*0470*/ 	.word	0x0000a0b0


	//   ....[54]....
        /*0474*/ 	.word	0x0000a0c0


	//   ....[55]....
        /*0478*/ 	.word	0x0000a0d0


	//   ....[56]....
        /*047c*/ 	.word	0x0000a0f0


	//   ....[57]....
        /*0480*/ 	.word	0x0000a100


	//   ....[58]....
        /*0484*/ 	.word	0x0000a110


	//   ....[59]....
        /*0488*/ 	.word	0x0000a130


	//   ....[60]....
        /*048c*/ 	.word	0x0000a140


	//   ....[61]....
        /*0490*/ 	.word	0x0000a150


	//   ....[62]....
        /*0494*/ 	.word	0x0000a160


	//   ....[63]....
        /*0498*/ 	.word	0x0000a170


	//   ....[64]....
        /*049c*/ 	.word	0x0000a180


	//   ....[65]....
        /*04a0*/ 	.word	0x0000a1a0


	//   ....[66]....
        /*04a4*/ 	.word	0x0000a1b0


	//   ....[67]....
        /*04a8*/ 	.word	0x0000a1c0


	//   ....[68]....
        /*04ac*/ 	.word	0x0000a1d0


	//   ....[69]....
        /*04b0*/ 	.word	0x0000a1e0


	//   ....[70]....
        /*04b4*/ 	.word	0x0000a210


	//   ....[71]....
        /*04b8*/ 	.word	0x0000a240


	//   ....[72]....
        /*04bc*/ 	.word	0x0000a270


	//   ....[73]....
        /*04c0*/ 	.word	0x0000a2a0


	//   ....[74]....
        /*04c4*/ 	.word	0x0000a2e0


	//   ....[75]....
        /*04c8*/ 	.word	0x0000a310


	//   ....[76]....
        /*04cc*/ 	.word	0x0000a340


	//   ....[77]....
        /*04d0*/ 	.word	0x0000a370


	//   ....[78]....
        /*04d4*/ 	.word	0x0000a390


	//   ....[79]....
        /*04d8*/ 	.word	0x0000a3a0


	//   ....[80]....
        /*04dc*/ 	.word	0x0000a3c0


	//   ....[81]....
        /*04e0*/ 	.word	0x0000a3d0


	//   ....[82]....
        /*04e4*/ 	.word	0x0000a3e0


	//   ....[83]....
        /*04e8*/ 	.word	0x0000a850


	//   ....[84]....
        /*04ec*/ 	.word	0x0000a890


	//   ....[85]....
        /*04f0*/ 	.word	0x0000a8d0


	//   ....[86]....
        /*04f4*/ 	.word	0x0000a910


	//   ....[87]....
        /*04f8*/ 	.word	0x0000a940


	//   ....[88]....
        /*04fc*/ 	.word	0x0000a980


	//   ....[89]....
        /*0500*/ 	.word	0x0000b030


	//   ....[90]....
        /*0504*/ 	.word	0x0000b060


	//   ....[91]....
        /*0508*/ 	.word	0x0000bbb0


	//   ....[92]....
        /*050c*/ 	.word	0x0000d1c0


	//   ....[93]....
        /*0510*/ 	.word	0x0000d200


	//   ....[94]....
        /*0514*/ 	.word	0x0000d240


	//   ....[95]....
        /*0518*/ 	.word	0x0000d2d0


	//   ....[96]....
        /*051c*/ 	.word	0x0000d2e0


	//   ....[97]....
        /*0520*/ 	.word	0x0000d350


	//   ....[98]....
        /*0524*/ 	.word	0x0000d360


	//   ....[99]....
        /*0528*/ 	.word	0x0000d370


	//   ....[100]....
        /*052c*/ 	.word	0x0000d3e0


	//   ....[101]....
        /*0530*/ 	.word	0x0000d460


	//   ....[102]....
        /*0534*/ 	.word	0x0000d8f0


	//   ....[103]....
        /*0538*/ 	.word	0x0000d930


	//   ....[104]....
        /*053c*/ 	.word	0x0000d960


	//   ....[105]....
        /*0540*/ 	.word	0x0000d970


	//   ....[106]....
        /*0544*/ 	.word	0x0000d9c0


	//   ....[107]....
        /*0548*/ 	.word	0x0000da40


	//   ....[108]....
        /*054c*/ 	.word	0x0000da70


	//   ....[109]....
        /*0550*/ 	.word	0x0000dae0


	//   ....[110]....
        /*0554*/ 	.word	0x0000db00


	//   ....[111]....
        /*0558*/ 	.word	0x0000db80


	//   ....[112]....
        /*055c*/ 	.word	0x0000e1c0


	//   ....[113]....
        /*0560*/ 	.word	0x0000e1f0


	//   ....[114]....
        /*0564*/ 	.word	0x0000e220


	//   ....[115]....
        /*0568*/ 	.word	0x0000e280


	//   ....[116]....
        /*056c*/ 	.word	0x0000e310


	//   ....[117]....
        /*0570*/ 	.word	0x0000e330


	//   ....[118]....
        /*0574*/ 	.word	0x0000e3d0


	//   ....[119]....
        /*0578*/ 	.word	0x0000e3f0


	//   ....[120]....
        /*057c*/ 	.word	0x0000eca0


	//   ....[121]....
        /*0580*/ 	.word	0x0000ecc0


	//   ....[122]....
        /*0584*/ 	.word	0x0000ece0


	//   ....[123]....
        /*0588*/ 	.word	0x0000ecf0


	//   ....[124]....
        /*058c*/ 	.word	0x0000ed40


	//   ....[125]....
        /*0590*/ 	.word	0x0000ed50


	//   ....[126]....
        /*0594*/ 	.word	0x0000eda0


	//   ....[127]....
        /*0598*/ 	.word	0x0000edb0


	//   ....[128]....
        /*059c*/ 	.word	0x0000edc0


	//   ....[129]....
        /*05a0*/ 	.word	0x0000ee10


	//   ....[130]....
        /*05a4*/ 	.word	0x0000f210


	//   ....[131]....
        /*05a8*/ 	.word	0x0000f230


	//   ....[132]....
        /*05ac*/ 	.word	0x0000f240


	//   ....[133]....
        /*05b0*/ 	.word	0x0000f260


	//   ....[134]....
        /*05b4*/ 	.word	0x0000f280


	//   ....[135]....
        /*05b8*/ 	.word	0x0000f2d0


	//   ....[136]....
        /*05bc*/ 	.word	0x0000f2f0


	//   ....[137]....
        /*05c0*/ 	.word	0x0000f300


	//   ....[138]....
        /*05c4*/ 	.word	0x0000f350


	//   ....[139]....
        /*05c8*/ 	.word	0x0000f3b0


	//   ....[140]....
        /*05cc*/ 	.word	0x00010400


	//   ....[141]....
        /*05d0*/ 	.word	0x00010900


	//   ....[142]....
        /*05d4*/ 	.word	0x00010a10


	//   ....[143]....
        /*05d8*/ 	.word	0x00010ae0


	//   ....[144]....
        /*05dc*/ 	.word	0x00010b70


	//   ....[145]....
        /*05e0*/ 	.word	0x00010c50


	//   ....[146]....
        /*05e4*/ 	.word	0x00010cb0


	//   ....[147]....
        /*05e8*/ 	.word	0x00010d90


	//   ....[148]....
        /*05ec*/ 	.word	0x00010df0


	//   ....[149]....
        /*05f0*/ 	.word	0x00010ec0


	//   ....[150]....
        /*05f4*/ 	.word	0x00010f60


	//   ....[151]....
        /*05f8*/ 	.word	0x00011050


	//   ....[152]....
        /*05fc*/ 	.word	0x000111b0


	//   ....[153]....
        /*0600*/ 	.word	0x00011270


	//   ....[154]....
        /*0604*/ 	.word	0x00011370


	//   ....[155]....
        /*0608*/ 	.word	0x00011410


	//   ....[156]....
        /*060c*/ 	.word	0x00011500


	//   ....[157]....
        /*0610*/ 	.word	0x000115c0


	//   ....[158]....
        /*0614*/ 	.word	0x00011630


	//   ....[159]....
        /*0618*/ 	.word	0x00011700


	//   ....[160]....
        /*061c*/ 	.word	0x00011770


	//   ....[161]....
        /*0620*/ 	.word	0x00011850


	//   ....[162]....
        /*0624*/ 	.word	0x000118e0


	//   ....[163]....
        /*0628*/ 	.word	0x00011940


	//   ....[164]....
        /*062c*/ 	.word	0x00011a00


	//   ....[165]....
        /*0630*/ 	.word	0x00011ac0


	//   ....[166]....
        /*0634*/ 	.word	0x00011b40


	//   ....[167]....
        /*0638*/ 	.word	0x00011c30


	//   ....[168]....
        /*063c*/ 	.word	0x00011cb0


	//   ....[169]....
        /*0640*/ 	.word	0x00011d80


	//   ....[170]....
        /*0644*/ 	.word	0x00011ec0


	//   ....[171]....
        /*0648*/ 	.word	0x00011f60


	//   ....[172]....
        /*064c*/ 	.word	0x00011fd0


	//   ....[173]....
        /*0650*/ 	.word	0x00012090


	//   ....[174]....
        /*0654*/ 	.word	0x000120f0


	//   ....[175]....
        /*0658*/ 	.word	0x000121b0


	//   ....[176]....
        /*065c*/ 	.word	0x00012210


	//   ....[177]....
        /*0660*/ 	.word	0x000122d0


	//   ....[178]....
        /*0664*/ 	.word	0x00012330


	//   ....[179]....
        /*0668*/ 	.word	0x000123f0


	//   ....[180]....
        /*066c*/ 	.word	0x000124d0


	//   ....[181]....
        /*0670*/ 	.word	0x00012570


	//   ....[182]....
        /*0674*/ 	.word	0x000125d0


	//   ....[183]....
        /*0678*/ 	.word	0x00012690


	//   ....[184]....
        /*067c*/ 	.word	0x000126f0


	//   ....[185]....
        /*0680*/ 	.word	0x000127b0


	//   ....[186]....
        /*0684*/ 	.word	0x00012810


	//   ....[187]....
        /*0688*/ 	.word	0x000128d0


	//   ....[188]....
        /*068c*/ 	.word	0x00012930


	//   ....[189]....
        /*0690*/ 	.word	0x000129f0


	//----- nvinfo : EIATTR_REG_RECONFIG
	.align		4
.L_93:
        /*0694*/ 	.byte	0x01, 0x54
	.zero		2


	//----- nvinfo : EIATTR_SYSCALL_OFFSETS
	.align		4
        /*0698*/ 	.byte	0x04, 0x46
        /*069a*/ 	.short	(.L_95 - .L_94)


	//   ....[0]....
.L_94:
        /*069c*/ 	.word	0x000012a0


	//   ....[1]....
        /*06a0*/ 	.word	0x0000c300


	//   ....[2]....
        /*06a4*/ 	.word	0x0000c440


	//   ....[3]....
        /*06a8*/ 	.word	0x0000c580


	//   ....[4]....
        /*06ac*/ 	.word	0x0000c6a0


	//   ....[5]....
        /*06b0*/ 	.word	0x0000df40


	//----- nvinfo : EIATTR_MBARRIER_INSTR_OFFSETS
	.align		4
.L_95:
        /*06b4*/ 	.byte	0x04, 0x39
        /*06b6*/ 	.short	(.L_97 - .L_96)


	//   ....[0]....
.L_96:
        /*06b8*/ 	.word	0x00000180
        /*06bc*/ 	.word	0x000000ff
        /*06c0*/ 	.word	0x00029800
        /*06c4*/ 	.short	0x0100
        /*06c6*/ 	.byte	0x08
	.zero		1


	//   ....[1]....
        /*06c8*/ 	.word	0x00000190
        /*06cc*/ 	.word	0x000000ff
        /*06d0*/ 	.word	0x00029820
        /*06d4*/ 	.short	0x0100
        /*06d6*/ 	.byte	0x08
	.zero		1


	//   ....[2]....
        /*06d8*/ 	.word	0x00000280
        /*06dc*/ 	.word	0x000000ff
        /*06e0*/ 	.word	0x00029830
        /*06e4*/ 	.short	0x0100
        /*06e6*/ 	.byte	0x08
	.zero		1


	//   ....[3]....
        /*06e8*/ 	.word	0x00000290
        /*06ec*/ 	.word	0x000000ff
        /*06f0*/ 	.word	0x00029840
        /*06f4*/ 	.short	0x0100
        /*06f6*/ 	.byte	0x08
	.zero		1


	//   ....[4]....
        /*06f8*/ 	.word	0x000002a0
        /*06fc*/ 	.word	0x000000ff
        /*0700*/ 	.word	0x00029838
        /*0704*/ 	.short	0x0100
        /*0706*/ 	.byte	0x08
	.zero		1


	//   ....[5]....
        /*0708*/ 	.word	0x000002b0
        /*070c*/ 	.word	0x000000ff
        /*0710*/ 	.word	0x00029848
        /*0714*/ 	.short	0x0100
        /*0716*/ 	.byte	0x08
	.zero		1


	//   ....[6]....
        /*0718*/ 	.word	0x000003e0
        /*071c*/ 	.word	0x000000ff
        /*0720*/ 	.word	0x00029850
        /*0724*/ 	.short	0x0100
        /*0726*/ 	.byte	0x08
	.zero		1


	//   ....[7]....
        /*0728*/ 	.word	0x000003f0
        /*072c*/ 	.word	0x000000ff
        /*0730*/ 	.word	0x00029860
        /*0734*/ 	.short	0x0100
        /*0736*/ 	.byte	0x08
	.zero		1


	//   ....[8]....
        /*0738*/ 	.word	0x00000400
        /*073c*/ 	.word	0x000000ff
        /*0740*/ 	.word	0x00029858
        /*0744*/ 	.short	0x0100
        /*0746*/ 	.byte	0x08
	.zero		1


	//   ....[9]....
        /*0748*/ 	.word	0x00000410
        /*074c*/ 	.word	0x000000ff
        /*0750*/ 	.word	0x00029868
        /*0754*/ 	.short	0x0100
        /*0756*/ 	.byte	0x08
	.zero		1


	//   ....[10]....
        /*0758*/ 	.word	0x00000500
        /*075c*/ 	.word	0x000000ff
        /*0760*/ 	.word	0x00029870
        /*0764*/ 	.short	0x0100
        /*0766*/ 	.byte	0x06
	.zero		1


	//   ....[11]....
        /*0768*/ 	.word	0x00000510
        /*076c*/ 	.word	0x000000ff
        /*0770*/ 	.word	0x00029880
        /*0774*/ 	.short	0x0100
        /*0776*/ 	.byte	0x06
	.zero		1


	//   ....[12]....
        /*0778*/ 	.word	0x00000520
        /*077c*/ 	.word	0x000000ff
        /*0780*/ 	.word	0x00029878
        /*0784*/ 	.short	0x0100
        /*0786*/ 	.byte	0x06
	.zero		1


	//   ....[13]....
        /*0788*/ 	.word	0x00000530
        /*078c*/ 	.word	0x000000ff
        /*0790*/ 	.word	0x00029888
        /*0794*/ 	.short	0x0100
        /*0796*/ 	.byte	0x06
	.zero		1


	//   ....[14]....
        /*0798*/ 	.word	0x00000660
        /*079c*/ 	.word	0x000000ff
        /*07a0*/ 	.word	0x00029890
        /*07a4*/ 	.short	0x0100
        /*07a6*/ 	.byte	0x08
	.zero		1


	//   ....[15]....
        /*07a8*/ 	.word	0x00000670
        /*07ac*/ 	.word	0x000000ff
        /*07b0*/ 	.word	0x000298a0
        /*07b4*/ 	.short	0x0100
        /*07b6*/ 	.byte	0x08
	.zero		1


	//   ....[16]....
        /*07b8*/ 	.word	0x00000680
        /*07bc*/ 	.word	0x000000ff
        /*07c0*/ 	.word	0x00029898
        /*07c4*/ 	.short	0x0100
        /*07c6*/ 	.byte	0x08
	.zero		1


	//   ....[17]....
        /*07c8*/ 	.word	0x00000690
        /*07cc*/ 	.word	0x000000ff
        /*07d0*/ 	.word	0x000298a8
        /*07d4*/ 	.short	0x0100
        /*07d6*/ 	.byte	0x08
	.zero		1


	//   ....[18]....
        /*07d8*/ 	.word	0x000007d0
        /*07dc*/ 	.word	0x000000ff
        /*07e0*/ 	.word	0x000298b0
        /*07e4*/ 	.short	0x0100
        /*07e6*/ 	.byte	0x08
	.zero		1


	//   ....[19]....
        /*07e8*/ 	.word	0x000007e0
        /*07ec*/ 	.word	0x000000ff
        /*07f0*/ 	.word	0x000298c0
        /*07f4*/ 	.short	0x0100
        /*07f6*/ 	.byte	0x08
	.zero		1


	//   ....[20]....
        /*07f8*/ 	.word	0x000007f0
        /*07fc*/ 	.word	0x000000ff
        /*0800*/ 	.word	0x000298b8
        /*0804*/ 	.short	0x0100
        /*0806*/ 	.byte	0x08
	.zero		1


	//   ....[21]....
        /*0808*/ 	.word	0x00000800
        /*080c*/ 	.word	0x000000ff
        /*0810*/ 	.word	0x000298c8
        /*0814*/ 	.short	0x0100
        /*0816*/ 	.byte	0x08
	.zero		1


	//   ....[22]....
        /*0818*/ 	.word	0x00001570
        /*081c*/ 	.word	0x000000ff
        /*0820*/ 	.word	0x00029800
        /*0824*/ 	.short	0x010a
        /*0826*/ 	.byte	0x24
	.zero		1


	//   ....[23]....
        /*0828*/ 	.word	0x00001600
        /*082c*/ 	.word	0x000000ff
        /*0830*/ 	.word	0x00029830
        /*0834*/ 	.short	0x010a
        /*0836*/ 	.byte	0x24
	.zero		1


	//   ....[24]....
        /*0838*/ 	.word	0x00001660
        /*083c*/ 	.word	0x000000ff
        /*0840*/ 	.word	0x00029830
        /*0844*/ 	.short	0x010a
        /*0846*/ 	.byte	0x24
	.zero		1


	//   ....[25]....
        /*0848*/ 	.word	0x00002db0
        /*084c*/ 	.word	0x000000ff
        /*0850*/ 	.word	0x00000000
        /*0854*/ 	.short	0x0101
        /*0856*/ 	.byte	0x04
	.zero		1


	//   ....[26]....
        /*0858*/ 	.word	0x000054e0
        /*085c*/ 	.word	0x000000ff
        /*0860*/ 	.word	0x00029830
        /*0864*/ 	.short	0x010a
        /*0866*/ 	.byte	0x04
	.zero		1


	//   ....[27]....
        /*0868*/ 	.word	0x00005520
        /*086c*/ 	.word	0x000000ff
        /*0870*/ 	.word	0x00029830
        /*0874*/ 	.short	0x010a
        /*0876*/ 	.byte	0x04
	.zero		1


	//   ....[28]....
        /*0878*/ 	.word	0x000061f0
        /*087c*/ 	.word	0x000000ff
        /*0880*/ 	.word	0x00029850
        /*0884*/ 	.short	0x010a
        /*0886*/ 	.byte	0x04
	.zero		1


	//   ....[29]....
        /*0888*/ 	.word	0x00006230
        /*088c*/ 	.word	0x000000ff
        /*0890*/ 	.word	0x00029850
        /*0894*/ 	.short	0x010a
        /*0896*/ 	.byte	0x04
	.zero		1


	//   ....[30]....
        /*0898*/ 	.word	0x00006b00
        /*089c*/ 	.word	0x000000ff
        /*08a0*/ 	.word	0x00000000
        /*08a4*/ 	.short	0x0101
        /*08a6*/ 	.byte	0x04
	.zero		1


	//   ....[31]....
        /*08a8*/ 	.word	0x00008540
        /*08ac*/ 	.word	0x000000ff
        /*08b0*/ 	.word	0x00000000
        /*08b4*/ 	.short	0x0101
        /*08b6*/ 	.byte	0x04
	.zero		1


	//   ....[32]....
        /*08b8*/ 	.word	0x00008be0
        /*08bc*/ 	.word	0x000000ff
        /*08c0*/ 	.word	0x00029850
        /*08c4*/ 	.short	0x010a
        /*08c6*/ 	.byte	0x09
	.zero		1


	//   ....[33]....
        /*08c8*/ 	.word	0x00008c20
        /*08cc*/ 	.word	0x000000ff
        /*08d0*/ 	.word	0x00029850
        /*08d4*/ 	.short	0x010a
        /*08d6*/ 	.byte	0x09
	.zero		1


	//   ....[34]....
        /*08d8*/ 	.word	0x00009290
        /*08dc*/ 	.word	0x000000ff
        /*08e0*/ 	.word	0x00000000
        /*08e4*/ 	.short	0x0101
        /*08e6*/ 	.byte	0x04
	.zero		1


	//   ....[35]....
        /*08e8*/ 	.word	0x0000a970
        /*08ec*/ 	.word	0x000000ff
        /*08f0*/ 	.word	0x00000000
        /*08f4*/ 	.short	0x0101
        /*08f6*/ 	.byte	0x04
	.zero		1


	//   ....[36]....
        /*08f8*/ 	.word	0x0000ce90
        /*08fc*/ 	.word	0x000000ff
        /*0900*/ 	.word	0x00029880
        /*0904*/ 	.short	0x010a
        /*0906*/ 	.byte	0x2a
	.zero		1


	//   ....[37]....
        /*0908*/ 	.word	0x0000d520
        /*090c*/ 	.word	0x000000ff
        /*0910*/ 	.word	0x00029870
        /*0914*/ 	.short	0x0107
        /*0916*/ 	.byte	0x2a
	.zero		1


	//   ....[38]....
        /*0918*/ 	.word	0x0000d5b0
        /*091c*/ 	.word	0x000000ff
        /*0920*/ 	.word	0x00029870
        /*0924*/ 	.short	0x0101
        /*0926*/ 	.byte	0x2a
	.zero		1


	//   ....[39]....
        /*0928*/ 	.word	0x0000d600
        /*092c*/ 	.word	0x000000ff
        /*0930*/ 	.word	0x00029840
        /*0934*/ 	.short	0x010a
        /*0936*/ 	.byte	0x2a
	.zero		1


	//   ....[40]....
        /*0938*/ 	.word	0x0000dcd0
        /*093c*/ 	.word	0x000000ff
        /*0940*/ 	.word	0x00029830
        /*0944*/ 	.short	0x0107
        /*0946*/ 	.byte	0x2a
	.zero		1


	//   ....[41]....
        /*0948*/ 	.word	0x0000dd60
        /*094c*/ 	.word	0x000000ff
        /*0950*/ 	.word	0x00029830
        /*0954*/ 	.short	0x0101
        /*0956*/ 	.byte	0x2a
	.zero		1


	//   ....[42]....
        /*0958*/ 	.word	0x0000e510
        /*095c*/ 	.word	0x000000ff
        /*0960*/ 	.word	0x00029800
        /*0964*/ 	.short	0x0107
        /*0966*/ 	.byte	0x2a
	.zero		1


	//   ....[43]....
        /*0968*/ 	.word	0x0000e570
        /*096c*/ 	.word	0x000000ff
        /*0970*/ 	.word	0x00029800
        /*0974*/ 	.short	0x0101
        /*0976*/ 	.byte	0x2a
	.zero		1


	//   ....[44]....
        /*0978*/ 	.word	0x0000e580
        /*097c*/ 	.word	0x000000ff
        /*0980*/ 	.word	0x00029820
        /*0984*/ 	.short	0x010a
        /*0986*/ 	.byte	0x2a
	.zero		1


	//   ....[45]....
        /*0988*/ 	.word	0x0000e9d0
        /*098c*/ 	.word	0x0000000a
        /*0990*/ 	.word	0x00029880
        /*0994*/ 	.short	0x010a
        /*0996*/ 	.byte	0x3f
	.zero		1


	//   ....[46]....
        /*0998*/ 	.word	0x0000eee0
        /*099c*/ 	.word	0x0000000a
        /*09a0*/ 	.word	0x00029870
        /*09a4*/ 	.short	0x0107
        /*09a6*/ 	.byte	0x3f
	.zero		1


	//   ....[47]....
        /*09a8*/ 	.word	0x0000ef70
        /*09ac*/ 	.word	0x0000000a
        /*09b0*/ 	.word	0x00029870
        /*09b4*/ 	.short	0x0101
        /*09b6*/ 	.byte	0x3f
	.zero		1


	//   ....[48]....
        /*09b8*/ 	.word	0x0000efa0
        /*09bc*/ 	.word	0x0000000a
        /*09c0*/ 	.word	0x00029840
        /*09c4*/ 	.short	0x010a
        /*09c6*/ 	.byte	0x3f
	.zero		1


	//   ....[49]....
        /*09c8*/ 	.word	0x0000f490
        /*09cc*/ 	.word	0x0000000a
        /*09d0*/ 	.word	0x00029830
        /*09d4*/ 	.short	0x0107
        /*09d6*/ 	.byte	0x3f
	.zero		1


	//   ....[50]....
        /*09d8*/ 	.word	0x0000f530
        /*09dc*/ 	.word	0x0000000a
        /*09e0*/ 	.word	0x00029830
        /*09e4*/ 	.short	0x0101
        /*09e6*/ 	.byte	0x3f
	.zero		1


	//   ....[51]....
        /*09e8*/ 	.word	0x0000f5b0
        /*09ec*/ 	.word	0x00000013
        /*09f0*/ 	.word	0x00029870
        /*09f4*/ 	.short	0x010a
        /*09f6*/ 	.byte	0x3f
	.zero		1


	//   ....[52]....
        /*09f8*/ 	.word	0x0000f640
        /*09fc*/ 	.word	0x00000013
        /*0a00*/ 	.word	0x00029860
        /*0a04*/ 	.short	0x010a
        /*0a06*/ 	.byte	0x3f
	.zero		1


	//   ....[53]....
        /*0a08*/ 	.word	0x0000fb60
        /*0a0c*/ 	.word	0x00000013
        /*0a10*/ 	.word	0x00029850
        /*0a14*/ 	.short	0x0101
        /*0a16*/ 	.byte	0x3f
	.zero		1


	//   ....[54]....
        /*0a18*/ 	.word	0x0000fc00
        /*0a1c*/ 	.word	0x00000013
        /*0a20*/ 	.word	0x00000000
        /*0a24*/ 	.short	0x0101
        /*0a26*/ 	.byte	0x3f
	.zero		1


	//   ....[55]....
        /*0a28*/ 	.word	0x0000fcd0
        /*0a2c*/ 	.word	0x00000010
        /*0a30*/ 	.word	0x00029870
        /*0a34*/ 	.short	0x010a
        /*0a36*/ 	.byte	0x3f
	.zero		1


	//   ....[56]....
        /*0a38*/ 	.word	0x0000fd90
        /*0a3c*/ 	.word	0x00000010
        /*0a40*/ 	.word	0x00029860
        /*0a44*/ 	.short	0x010a
        /*0a46*/ 	.byte	0x3f
	.zero		1


	//   ....[57]....
        /*0a48*/ 	.word	0x00010290
        /*0a4c*/ 	.word	0x00000010
        /*0a50*/ 	.word	0x00029850
        /*0a54*/ 	.short	0x0101
        /*0a56*/ 	.byte	0x3f
	.zero		1


	//   ....[58]....
        /*0a58*/ 	.word	0x00010350
        /*0a5c*/ 	.word	0x00000010
        /*0a60*/ 	.word	0x00000000
        /*0a64*/ 	.short	0x0101
        /*0a66*/ 	.byte	0x3f
	.zero		1


	//   ....[59]....
        /*0a68*/ 	.word	0x000103b0
        /*0a6c*/ 	.word	0x00000006
        /*0a70*/ 	.word	0x00029820
        /*0a74*/ 	.short	0x010a
        /*0a76*/ 	.byte	0x3f
	.zero		1


	//   ....[60]....
        /*0a78*/ 	.word	0x000104d0
        /*0a7c*/ 	.word	0x00000005
        /*0a80*/ 	.word	0x00029840
        /*0a84*/ 	.short	0x010a
        /*0a86*/ 	.byte	0x3f
	.zero		1


	//   ....[61]....
        /*0a88*/ 	.word	0x00010570
        /*0a8c*/ 	.word	0x00000003
        /*0a90*/ 	.word	0x00029840
        /*0a94*/ 	.short	0x010a
        /*0a96*/ 	.byte	0x3f
	.zero		1


	//   ....[62]....
        /*0a98*/ 	.word	0x000105b0
        /*0a9c*/ 	.word	0x00000005
        /*0aa0*/ 	.word	0x00029860
        /*0aa4*/ 	.short	0x010a
        /*0aa6*/ 	.byte	0x3f
	.zero		1


	//   ....[63]....
        /*0aa8*/ 	.word	0x000105f0
        /*0aac*/ 	.word	0x00000003
        /*0ab0*/ 	.word	0x00029860
        /*0ab4*/ 	.short	0x010a
        /*0ab6*/ 	.byte	0x3f
	.zero		1


	//   ....[64]....
        /*0ab8*/ 	.word	0x00010630
        /*0abc*/ 	.word	0x00000005
        /*0ac0*/ 	.word	0x00029880
        /*0ac4*/ 	.short	0x010a
        /*0ac6*/ 	.byte	0x3f
	.zero		1


	//   ....[65]....
        /*0ac8*/ 	.word	0x00010670
        /*0acc*/ 	.word	0x00000003
        /*0ad0*/ 	.word	0x00029880
        /*0ad4*/ 	.short	0x010a
        /*0ad6*/ 	.byte	0x3f
	.zero		1


	//   ....[66]....
        /*0ad8*/ 	.word	0x000106e0
        /*0adc*/ 	.word	0x00000003
        /*0ae0*/ 	.word	0x00029800
        /*0ae4*/ 	.short	0x010a
        /*0ae6*/ 	.byte	0x3f
	.zero		1


	//   ....[67]....
        /*0ae8*/ 	.word	0x00010740
        /*0aec*/ 	.word	0x00000005
        /*0af0*/ 	.word	0x00029830
        /*0af4*/ 	.short	0x010a
        /*0af6*/ 	.byte	0x3f
	.zero		1


	//   ....[68]....
        /*0af8*/ 	.word	0x000107a0
        /*0afc*/ 	.word	0x00000008
        /*0b00*/ 	.word	0x00029830
        /*0b04*/ 	.short	0x010a
        /*0b06*/ 	.byte	0x3f
	.zero		1


	//   ....[69]....
        /*0b08*/ 	.word	0x00010800
        /*0b0c*/ 	.word	0x00000009
        /*0b10*/ 	.word	0x00029850
        /*0b14*/ 	.short	0x010a
        /*0b16*/ 	.byte	0x3f
	.zero		1


	//   ....[70]....
        /*0b18*/ 	.word	0x00010860
        /*0b1c*/ 	.word	0x00000005
        /*0b20*/ 	.word	0x00029850
        /*0b24*/ 	.short	0x010a
        /*0b26*/ 	.byte	0x3f
	.zero		1


	//   ....[71]....
        /*0b28*/ 	.word	0x00010960
        /*0b2c*/ 	.word	0x00000002
        /*0b30*/ 	.word	0x00029880
        /*0b34*/ 	.short	0x010a
        /*0b36*/ 	.byte	0x3f
	.zero		1


	//   ....[72]....
        /*0b38*/ 	.word	0x00011100
        /*0b3c*/ 	.word	0x00000002
        /*0b40*/ 	.word	0x00029840
        /*0b44*/ 	.short	0x010a
        /*0b46*/ 	.byte	0x3f
	.zero		1


	//   ....[73]....
        /*0b48*/ 	.word	0x00011dc0
        /*0b4c*/ 	.word	0x00000003
        /*0b50*/ 	.word	0x00029820
        /*0b54*/ 	.short	0x010a
        /*0b56*/ 	.byte	0x3f
	.zero		1


	//   ....[74]....
        /*0b58*/ 	.word	0x00011e10
        /*0b5c*/ 	.word	0x0000000a
        /*0b60*/ 	.word	0x00029880
        /*0b64*/ 	.short	0x010a
        /*0b66*/ 	.byte	0x3f
	.zero		1


	//   ....[75]....
        /*0b68*/ 	.word	0x00012420
        /*0b6c*/ 	.word	0x0000000a
        /*0b70*/ 	.word	0x00029840
        /*0b74*/ 	.short	0x010a
        /*0b76*/ 	.byte	0x3f
	.zero		1


	//   ....[76]....
        /*0b78*/ 	.word	0x00012a20
        /*0b7c*/ 	.word	0x00000013
        /*0b80*/ 	.word	0x00029870
        /*0b84*/ 	.short	0x010a
        /*0b86*/ 	.byte	0x3f
	.zero		1


	//   ....[77]....
        /*0b88*/ 	.word	0x00012a70
        /*0b8c*/ 	.word	0x00000013
        /*0b90*/ 	.word	0x00029860
        /*0b94*/ 	.short	0x010a
        /*0b96*/ 	.byte	0x3f
	.zero		1


	//   ....[78]....
        /*0b98*/ 	.word	0x00012ac0
        /*0b9c*/ 	.word	0x00000010
        /*0ba0*/ 	.word	0x00029870
        /*0ba4*/ 	.short	0x010a
        /*0ba6*/ 	.byte	0x3f
	.zero		1


	//   ....[79]....
        /*0ba8*/ 	.word	0x00012b10
        /*0bac*/ 	.word	0x00000010
        /*0bb0*/ 	.word	0x00029860
        /*0bb4*/ 	.short	0x010a
        /*0bb6*/ 	.byte	0x3f
	.zero		1


	//   ....[80]....
        /*0bb8*/ 	.word	0x00012b60
        /*0bbc*/ 	.word	0x00000006
        /*0bc0*/ 	.word	0x00029820
        /*0bc4*/ 	.short	0x010a
        /*0bc6*/ 	.byte	0x3f
	.zero		1


	//   ....[81]....
        /*0bc8*/ 	.word	0x00012bb0
        /*0bcc*/ 	.word	0x00000005
        /*0bd0*/ 	.word	0x00029840
        /*0bd4*/ 	.short	0x010a
        /*0bd6*/ 	.byte	0x3f
	.zero		1


	//   ....[82]....
        /*0bd8*/ 	.word	0x00012c00
        /*0bdc*/ 	.word	0x00000003
        /*0be0*/ 	.word	0x00029840
        /*0be4*/ 	.short	0x010a
        /*0be6*/ 	.byte	0x3f
	.zero		1


	//   ....[83]....
        /*0be8*/ 	.word	0x00012c50
        /*0bec*/ 	.word	0x00000005
        /*0bf0*/ 	.word	0x00029860
        /*0bf4*/ 	.short	0x010a
        /*0bf6*/ 	.byte	0x3f
	.zero		1


	//   ....[84]....
        /*0bf8*/ 	.word	0x00012ca0
        /*0bfc*/ 	.word	0x00000003
        /*0c00*/ 	.word	0x00029860
        /*0c04*/ 	.short	0x010a
        /*0c06*/ 	.byte	0x3f
	.zero		1


	//   ....[85]....
        /*0c08*/ 	.word	0x00012cf0
        /*0c0c*/ 	.word	0x00000005
        /*0c10*/ 	.word	0x00029880
        /*0c14*/ 	.short	0x010a
        /*0c16*/ 	.byte	0x3f
	.zero		1


	//----- nvinfo : EIATTR_NUM_MBARRIERS
	.align		4
.L_97:
        /*0c18*/ 	.byte	0x03, 0x38
        /*0c1a*/ 	.short	0x0016


	//----- nvinfo : EIATTR_EXIT_INSTR_OFFSETS
	.align		4
        /*0c1c*/ 	.byte	0x04, 0x1c
        /*0c1e*/ 	.short	(.L_99 - .L_98)


	//   ....[0]....
.L_98:
        /*0c20*/ 	.word	0x000106c0


	//----- nvinfo : EIATTR_MAX_THREADS
	.align		4
.L_99:
        /*0c24*/ 	.byte	0x04, 0x05
        /*0c26*/ 	.short	(.L_101 - .L_100)
.L_100:
        /*0c28*/ 	.word	0x00000180
        /*0c2c*/ 	.word	0x00000001
        /*0c30*/ 	.word	0x00000001


	//----- nvinfo : EIATTR_CRS_STACK_SIZE
	.align		4
.L_101:
        /*0c34*/ 	.byte	0x04, 0x1e
        /*0c36*/ 	.short	(.L_103 - .L_102)
.L_102:
        /*0c38*/ 	.word	0x00000000


	//----- nvinfo : EIATTR_CBANK_PARAM_SIZE
	.align		4
.L_103:
        /*0c3c*/ 	.byte	0x03, 0x19
        /*0c3e*/ 	.short	0x0a70


	//----- nvinfo : EIATTR_PARAM_CBANK
	.align		4
        /*0c40*/ 	.byte	0x04, 0x0a
        /*0c42*/ 	.short	(.L_105 - .L_104)
	.align		4
.L_104:
        /*0c44*/ 	.word	index@(.nv.constant0._ZN7cutlass13device_kernelIN5flash11enable_sm90INS1_16FlashAttnFwdSm90INS1_25CollectiveMainloopFwdSm90ILi2EN4cute5tupleIJNS5_1CILi1EEES8_S8_EEENS6_IJNS7_ILi128EEENS7_ILi160EEENS7_ILi192EEEEEELi128ENS_12float_e4m3_tEfNS_4arch4Sm90ELb0ELb0ELb1ELb0ELb1ELb0ELb0ELb1ELb1ELb1ELb1ELb0EEENS1_21CollectiveEpilogueFwdINS6_IJSA_SA_SB_EEES9_NS_10bfloat16_tESG_Li256ELb0ELb1ELb1ELb1EEENS1_19SingleTileSchedulerILb0ELb1ELb1ELi128EEEEEEEEEvNT_6ParamsE)
        /*0c48*/ 	.short	0x0210
        /*0c4a*/ 	.short	0x0a70


	//----- nvinfo : EIATTR_SW_WAR
	.align		4
.L_105:
        /*0c4c*/ 	.byte	0x04, 0x36
        /*0c4e*/ 	.short	(.L_107 - .L_106)
.L_106:
        /*0c50*/ 	.word	0x00000008
.L_107:


//--------------------- .nv.info._ZN7cutlass13device_kernelIN5flash11enable_sm90INS1_16FlashAttnFwdSm90INS1_25CollectiveMainloopFwdSm90ILi2EN4cute5tupleIJNS5_1CILi1EEES8_S8_EEENS6_IJNS7_ILi128EEENS7_ILi160EEENS7_ILi192EEEEEELi128ENS_12float_e4m3_tEfNS_4arch4Sm90ELb0ELb0ELb1ELb1ELb1ELb0ELb0ELb1ELb1ELb1ELb1ELb0EEENS1_21CollectiveEpilogueFwdINS6_IJSA_SA_SB_EEES9_NS_10bfloat16_tESG_Li256ELb1ELb1ELb1ELb1EEENS1_36VarlenDynamicPersistentTileSchedulerILi128ELi160ELi256ELi128ELb1ELb1ELb1ELb0ELb1ELb1EEEEEEEEEvNT_6ParamsE --------------------------
	.section	.nv.info._ZN7cutlass13device_kernelIN5flash11enable_sm90INS1_16FlashAttnFwdSm90INS1_25CollectiveMainloopFwdSm90ILi2EN4cute5tupleIJNS5_1CILi1EEES8_S8_EEENS6_IJNS7_ILi128EEENS7_ILi160EEENS7_ILi192EEEEEELi128ENS_12float_e4m3_tEfNS_4arch4Sm90ELb0ELb0ELb1ELb1ELb1ELb0ELb0ELb1ELb1ELb1ELb1ELb0EEENS1_21CollectiveEpilogueFwdINS6_IJSA_SA_SB_EEES9_NS_10bfloat16_tESG_Li256ELb1ELb1ELb1ELb1EEENS1_36VarlenDynamicPersistentTileSchedulerILi128ELi160ELi256ELi128ELb1ELb1ELb1ELb0ELb1ELb1EEEEEEEEEvNT_6ParamsE,"",@"SHT_CUDA_INFO"
	.sectionflags	@""
	.align	4


	//----- nvinfo : EIATTR_CUDA_API_VERSION
	.align		4
        /*0000*/ 	.byte	0x04, 0x37
        /*0002*/ 	.short	(.L_109 - .L_108)
.L_108:
        /*0004*/ 	.word	0x00000082


	//----- nvinfo : EIATTR_KPARAM_INFO
	.align		4
.L_109:
        /*0008*/ 	.byte	0x04, 0x17
        /*000a*/ 	.short	(.L_111 - .L_110)
.L_110:
        /*000c*/ 	.word	0x00000000
        /*0010*/ 	.short	0x0000
        /*0012*/ 	.short	0x0070
        /*0014*/ 	.byte	0x00, 0xf0, 0x01, 0x2a


	//----- nvinfo : EIATTR_SPARSE_MMA_MASK
	.align		4
.L_111:
        /*0018*/ 	.byte	0x03, 0x50
        /*001a*/ 	.short	0x0000


	//----- nvinfo : EIATTR_MAXREG_COUNT
	.align		4
        /*001c*/ 	.byte	0x03, 0x1b
        /*001e*/ 	.short	0x00a8


	//----- nvinfo : EIATTR_NUM_BARRIERS
	.align		4
        /*0020*/ 	.byte	0x02, 0x4c
        /*0022*/ 	.byte	0x10
	.zero		1


	//----- nvinfo : EIATTR_EXTERNS
	.align		4
        /*0024*/ 	.byte	0x04, 0x0f
        /*0026*/ 	.short	(.L_113 - .L_112)


	//   ....[0]....
	.align		4
.L_112:
        /*0028*/ 	.word	index@(__assertfail)


	//----- nvinfo : EIATTR_ANNOTATIONS
	.align		4
.L_113:
        /*002c*/ 	.byte	0x04, 0x55
        /*002e*/ 	.short	(.L_115 - .L_114)


	//   ....[0]....
.L_114:
        /*0030*/ 	.word	0x00000001
        /*0034*/ 	.byte	0x90, 0xd8, 0x00, 0x00, 0x01, 0x00, 0x00, 0x00, 0xb0, 0xd8, 0x00, 0x00, 0x01, 0x00, 0x00, 0x00
        /* <DEDUP_REMOVED lines=26> */
        /*01e4*/ 	.byte	0x60, 0x41, 0x01, 0x00


	//----- nvinfo : EIATTR_MERCURY_ISA_VERSION
	.align		4
.L_115:
        /*01e8*/ 	.byte	0x03, 0x5f
        /*01ea*/ 	.short	0x0101


	//----- nvinfo : EIATTR_UNUSED_LOAD_BYTE_OFFSET
	.align		4
        /*01ec*/ 	.byte	0x04, 0x44
        /*01ee*/ 	.short	(.L_117 - .L_116)


	//   ....[0]....
.L_116:
        /*01f0*/ 	.word	0x00000980
        /*01f4*/ 	.word	0x0000fff0


	//   ....[1]....
        /*01f8*/ 	.word	0x00009cb0
        /*01fc*/ 	.word	0x0000fff0


	//----- nvinfo : EIATTR_INT_WARP_WIDE_INSTR_OFFSETS
	.align		4
.L_117:
        /*0200*/ 	.byte	0x04, 0x31
        /*0202*/ 	.short	(.L_119 - .L_118)


	//   ....[0]....
.L_118:
        /*0204*/ 	.word	0x000000c0


	//   ....[1]....
        /*0208*/ 	.word	0x000000d0


	//   ....[2]....
        /*020c*/ 	.word	0x00000170


	//   ....[3]....
        /*0210*/ 	.word	0x0000f050


	//   ....[4]....
        /*0214*/ 	.word	0x0000f0e0


	//   ....[5]....
        /*0218*/ 	.word	0x00012d00


	//   ....[6]....
        /*021c*/ 	.word	0x00012d90


	//----- nvinfo : EIATTR_COOP_GROUP_MASK_REGIDS
	.align		4
.L_119:
        /*0220*/ 	.byte	0x04, 0x29
        /*0222*/ 	.short	(.L_121 - .L_120)


	//   ....[0]....
.L_120:
        /*0224*/ 	.word	0xffffffff


	//   ....[1]....
        /*0228*/ 	.word	0xffffffff


	//   ....[2]....
        /*022c*/ 	.word	0xffffffff


	//   ....[3]....
        /*0230*/ 	.word	0xffffffff


	//   ....[4]....
        /*0234*/ 	.word	0xffffffff


	//   ....[5]....
        /*0238*/ 	.word	0xffffffff


	//   ....[6]....
        /*023c*/ 	.word	0xffffffff


	//   ....[7]....
        /*0240*/ 	.word	0xffffffff


	//   ....[8]....
        /*0244*/ 	.word	0xffffffff


	//   ....[9]....
        /*0248*/ 	.word	0xffffffff


	//   ....[10]....
        /*024c*/ 	.word	0xffffffff


	//   ....[11]....
        /*0250*/ 	.word	0xffffffff


	//   ....[12]....
        /*0254*/ 	.word	0xffffffff


	//   ....[13]....
        /*0258*/ 	.word	0xffffffff


	//   ....[14]....
        /*025c*/ 	.word	0xffffffff


	//   ....[15]....
        /*0260*/ 	.word	0xffffffff


	//   ....[16]....
        /*0264*/ 	.word	0xffffffff


	//   ....[17]....
        /*0268*/ 	.word	0xffffffff


	//   ....[18]....
        /*026c*/ 	.word	0xffffffff


	//   ....[19]....
        /*0270*/ 	.word	0xffffffff


	//   ....[20]....
        /*0274*/ 	.word	0xffffffff


	//   ....[21]....
        /*0278*/ 	.word	0xffffffff


	//   ....[22]....
        /*027c*/ 	.word	0xffffffff


	//   ....[23]....
        /*0280*/ 	.word	0xffffffff


	//   ....[24]....
        /*0284*/ 	.word	0xffffffff


	//   ....[25]....
        /*0288*/ 	.word	0xffffffff


	//   ....[26]....
        /*028c*/ 	.word	0xffffffff


	//   ....[27]....
        /*0290*/ 	.word	0xffffffff


	//   ....[28]....
        /*0294*/ 	.word	0xffffffff


	//   ....[29]....
        /*0298*/ 	.word	0xffffffff


	//   ....[30]....
        /*029c*/ 	.word	0xffffffff


	//   ....[31]....
        /*02a0*/ 	.word	0xffffffff


	//   ....[32]....
        /*02a4*/ 	.word	0xffffffff


	//   ....[33]....
        /*02a8*/ 	.word	0xffffffff


	//   ....[34]....
        /*02ac*/ 	.word	0xffffffff


	//   ....[35]....
        /*02b0*/ 	.word	0xffffffff


	//   ....[36]....
        /*02b4*/ 	.word	0xffffffff


	//   ....[37]....
        /*02b8*/ 	.word	0xffffffff


	//   ....[38]....
        /*02bc*/ 	.word	0xffffffff


	//   ....[39]....
        /*02c0*/ 	.word	0xffffffff


	//   ....[40]....
        /*02c4*/ 	.word	0xffffffff


	//   ....[41]....
        /*02c8*/ 	.word	0xffffffff


	//   ....[42]....
        /*02cc*/ 	.word	0xffffffff


	//   ....[43]....
        /*02d0*/ 	.word	0xffffffff


	//   ....[44]....
        /*02d4*/ 	.word	0xffffffff


	//   ....[45]....
        /*02d8*/ 	.word	0xffffffff


	//   ....[46]....
        /*02dc*/ 	.word	0xffffffff


	//   ....[47]....
        /*02e0*/ 	.word	0xffffffff


	//   ....[48]....
        /*02e4*/ 	.word	0xffffffff


	//   ....[49]....
        /*02e8*/ 	.word	0xffffffff


	//   ....[50]....
        /*02ec*/ 	.word	0xffffffff


	//   ....[51]....
        /*02f0*/ 	.word	0xffffffff


	//   ....[52]....
        /*02f4*/ 	.word	0xffffffff


	//   ....[53]....
        /*02f8*/ 	.word	0xffffffff


	//   ....[54]....
        /*02fc*/ 	.word	0xffffffff


	//   ....[55]....
        /*0300*/ 	.word	0xffffffff


	//   ....[56]....
        /*0304*/ 	.word	0xffffffff


	//   ....[57]....
        /*0308*/ 	.word	0xffffffff


	//   ....[58]....
        /*030c*/ 	.word	0xffffffff


	//   ....[59]....
        /*0310*/ 	.word	0xffffffff


	//   ....[60]....
        /*0314*/ 	.word	0xffffffff


	//   ....[61]....
        /*0318*/ 	.word	0xffffffff


	//   ....[62]....
        /*031c*/ 	.word	0xffffffff


	//   ....[63]....
        /*0320*/ 	.word	0xffffffff


	//   ....[64]....
        /*0324*/ 	.word	0xffffffff


	//   ....[65]....
        /*0328*/ 	.word	0xffffffff


	//   ....[66]....
        /*032c*/ 	.word	0xffffffff


	//   ....[67]....
        /*0330*/ 	.word	0xffffffff


	//   ....[68]....
        /*0334*/ 	.word	0xffffffff


	//   ....[69]....
        /*0338*/ 	.word	0xffffffff


	//   ....[70]....
        /*033c*/ 	.word	0xffffffff


	//   ....[71]....
        /*0340*/ 	.word	0xffffffff


	//   ....[72]....
        /*0344*/ 	.word	0xffffffff


	//   ....[73]....
        /*0348*/ 	.word	0xffffffff


	//   ....[74]....
        /*034c*/ 	.word	0xffffffff


	//   ....[75]....
        /*0350*/ 	.word	0xffffffff


	//   ....[76]....
        /*0354*/ 	.word	0xffffffff


	//   ....[77]....
        /*0358*/ 	.word	0xffffffff


	//   ....[78]....
        /*035c*/ 	.word	0xffffffff


	//   ....[79]....
        /*0360*/ 	.word	0xffffffff


	//   ....[80]....
        /*0364*/ 	.word	0xffffffff


	//   ....[81]....
        /*0368*/ 	.word	0xffffffff


	//   ....[82]....
        /*036c*/ 	.word	0xffffffff


	//   ....[83]....
        /*0370*/ 	.word	0xffffffff


	//   ....[84]....
        /*0374*/ 	.word	0xffffffff


	//   ....[85]....
        /*0378*/ 	.word	0xffffffff


	//   ....[86]....
        /*037c*/ 	.word	0xffffffff


	//   ....[87]....
        /*0380*/ 	.word	0xffffffff


	//   ....[88]....
        /*0384*/ 	.word	0xffffffff


	//   ....[89]....
        /*0388*/ 	.word	0xffffffff


	//   ....[90]....
        /*038c*/ 	.word	0xffffffff


	//   ....[91]....
        /*0390*/ 	.word	0xffffffff


	//   ....[92]....
        /*0394*/ 	.word	0xffffffff


	//   ....[93]....
        /*0398*/ 	.word	0xffffffff


	//   ....[94]....
        /*039c*/ 	.word	0xffffffff


	//   ....[95]....
        /*03a0*/ 	.word	0xffffffff


	//   ....[96]....
        /*03a4*/ 	.word	0xffffffff


	//   ....[97]....
        /*03a8*/ 	.word	0xffffffff


	//   ....[98]....
        /*03ac*/ 	.word	0xffffffff


	//   ....[99]....
        /*03b0*/ 	.word	0xffffffff


	//   ....[100]....
        /*03b4*/ 	.word	0xffffffff


	//   ....[101]....
        /*03b8*/ 	.word	0xffffffff


	//   ....[102]....
        /*03bc*/ 	.word	0xffffffff


	//   ....[103]....
        /*03c0*/ 	.word	0xffffffff


	//   ....[104]....
        /*03c4*/ 	.word	0xffffffff


	//   ....[105]....
        /*03c8*/ 	.word	0xffffffff


	//   ....[106]....
        /*03cc*/ 	.word	0xffffffff


	//   ....[107]....
        /*03d0*/ 	.word	0xffffffff


	//   ....[108]....
        /*03d4*/ 	.word	0xffffffff


	//   ....[109]....
        /*03d8*/ 	.word	0xffffffff


	//   ....[110]....
        /*03dc*/ 	.word	0xffffffff


	//   ....[111]....
        /*03e0*/ 	.word	0xffffffff


	//   ....[112]....
        /*03e4*/ 	.word	0xffffffff


	//   ....[113]....
        /*03e8*/ 	.word	0xffffffff


	//   ....[114]....
        /*03ec*/ 	.word	0xffffffff


	//   ....[115]....
        /*03f0*/ 	.word	0xffffffff


	//   ....[116]....
        /*03f4*/ 	.word	0xffffffff


	//   ....[117]....
        /*03f8*/ 	.word	0xffffffff


	//   ....[118]....
        /*03fc*/ 	.word	0xffffffff


	//   ....[119]....
        /*0400*/ 	.word	0xffffffff


	//   ....[120]....
        /*0404*/ 	.word	0xffffffff


	//   ....[121]....
        /*0408*/ 	.word	0xffffffff


	//   ....[122]....
        /*040c*/ 	.word	0xffffffff


	//   ....[123]....
        /*0410*/ 	.word	0xffffffff


	//   ....[124]....
        /*0414*/ 	.word	0xffffffff


	//   ....[125]....
        /*0418*/ 	.word	0xffffffff


	//   ....[126]....
        /*041c*/ 	.word	0xffffffff


	//   ....[127]....
        /*0420*/ 	.word	0xffffffff


	//   ....[128]....
        /*0424*/ 	.word	0xffffffff


	//   ....[129]....
        /*0428*/ 	.word	0xffffffff


	//   ....[130]....
        /*042c*/ 	.word	0xffffffff


	//   ....[131]....
        /*0430*/ 	.word	0xffffffff


	//   ....[132]....
        /*0434*/ 	.word	0xffffffff


	//   ....[133]....
        /*0438*/ 	.word	0xffffffff


	//   ....[134]....
        /*043c*/ 	.word	0xffffffff


	//   ....[135]....
        /*0440*/ 	.word	0xffffffff


	//   ....[136]....
        /*0444*/ 	.word	0xffffffff


	//   ....[137]....
        /*0448*/ 	.word	0xffffffff


	//   ....[138]....
        /*044c*/ 	.word	0xffffffff


	//   ....[139]....
        /*0450*/ 	.word	0xffffffff


	//   ....[140]....
        /*0454*/ 	.word	0xffffffff


	//   ....[141]....
        /*0458*/ 	.word	0xffffffff


	//   ....[142]....
        /*045c*/ 	.word	0xffffffff


	//   ....[143]....
        /*0460*/ 	.word	0xffffffff


	//   ....[144]....
        /*0464*/ 	.word	0xffffffff


	//   ....[145]....
        /*0468*/ 	.word	0xffffffff


	//   ....[146]....
        /*046c*/ 	.word	0xffffffff


	//   ....[147]....
        /*0470*/ 	.word	0xffffffff


	//   ....[148]....
        /*0474*/ 	.word	0xffffffff


	//   ....[149]....
        /*0478*/ 	.word	0xffffffff


	//   ....[150]....
        /*047c*/ 	.word	0xffffffff


	//   ....[151]....
        /*0480*/ 	.word	0xffffffff


	//   ....[152]....
        /*0484*/ 	.word	0xffffffff


	//   ....[153]....
        /*0488*/ 	.word	0xffffffff


	//   ....[154]....
        /*048c*/ 	.word	0xffffffff


	//   ....[155]....
        /*0490*/ 	.word	0xffffffff


	//   ....[156]....
        /*0494*/ 	.word	0xffffffff


	//   ....[157]....
        /*0498*/ 	.word	0xffffffff


	//   ....[158]....
        /*049c*/ 	.word	0xffffffff


	//   ....[159]....
        /*04a0*/ 	.word	0xffffffff


	//   ....[160]....
        /*04a4*/ 	.word	0xffffffff


	//   ....[161]....
        /*04a8*/ 	.word	0xffffffff


	//   ....[162]....
        /*04ac*/ 	.word	0xffffffff


	//   ....[163]....
        /*04b0*/ 	.word	0xffffffff


	//   ....[164]....
        /*04b4*/ 	.word	0xffffffff


	//   ....[165]....
        /*04b8*/ 	.word	0xffffffff


	//   ....[166]....
        /*04bc*/ 	.word	0xffffffff


	//   ....[167]....
        /*04c0*/ 	.word	0xffffffff


	//   ....[168]....
        /*04c4*/ 	.word	0xffffffff


	//   ....[169]....
        /*04c8*/ 	.word	0xffffffff


	//   ....[170]....
        /*04cc*/ 	.word	0xffffffff


	//   ....[171]....
        /*04d0*/ 	.word	0xffffffff


	//   ....[172]....
        /*04d4*/ 	.word	0xffffffff


	//   ....[173]....
        /*04d8*/ 	.word	0xffffffff


	//   ....[174]....
        /*04dc*/ 	.word	0xffffffff


	//   ....[175]....
        /*04e0*/ 	.word	0xffffffff


	//   ....[176]....
        /*04e4*/ 	.word	0xffffffff


	//   ....[177]....
        /*04e8*/ 	.word	0xffffffff


	//   ....[178]....
        /*04ec*/ 	.word	0xffffffff


	//   ....[179]....
        /*04f0*/ 	.word	0xffffffff


	//   ....[180]....
        /*04f4*/ 	.word	0xffffffff


	//   ....[181]....
        /*04f8*/ 	.word	0xffffffff


	//   ....[182]....
        /*04fc*/ 	.word	0xffffffff


	//   ....[183]....
        /*0500*/ 	.word	0xffffffff


	//   ....[184]....
        /*0504*/ 	.word	0xffffffff


	//   ....[185]....
        /*0508*/ 	.word	0xffffffff


	//   ....[186]....
        /*050c*/ 	.word	0xffffffff


	//   ....[187]....
        /*0510*/ 	.word	0xffffffff


	//   ....[188]....
        /*0514*/ 	.word	0xffffffff


	//   ....[189]....
        /*0518*/ 	.word	0xffffffff


	//   ....[190]....
        /*051c*/ 	.word	0xffffffff


	//   ....[191]....
        /*0520*/ 	.word	0x0500000f


	//   ....[192]....
        /*0524*/ 	.word	0x0500000f


	//   ....[193]....
        /*0528*/ 	.word	0x0500000f


	//   ....[194]....
        /*052c*/ 	.word	0x0500000f


	//   ....[195]....
        /*0530*/ 	.word	0x0500000f


	//   ....[196]....
        /*0534*/ 	.word	0x0500000f


	//   ....[197]....
        /*0538*/ 	.word	0x0500000f


	//   ....[198]....
        /*053c*/ 	.word	0x0500000f


	//   ....[199]....
        /*0540*/ 	.word	0x0500000f


	//   ....[200]....
        /*0544*/ 	.word	0x0500000f


	//   ....[201]....
        /*0548*/ 	.word	0x0500000f


	//   ....[202]....
        /*054c*/ 	.word	0x0500000f


	//   ....[203]....
        /*0550*/ 	.word	0x0500000f


	//   ....[204]....
        /*0554*/ 	.word	0x0500000f


	//   ....[205]....
        /*0558*/ 	.word	0x0500000f


	//   ....[206]....
        /*055c*/ 	.word	0x0500000f


	//   ....[207]....
        /*0560*/ 	.word	0x0500000f


	//   ....[208]....
        /*0564*/ 	.word	0x0500000f


	//   ....[209]....
        /*0568*/ 	.word	0x0500000f


	//   ....[210]....
        /*056c*/ 	.word	0x0500000f


	//   ....[211]....
        /*0570*/ 	.word	0x0500000f


	//   ....[212]....
        /*0574*/ 	.word	0x0500000f


	//   ....[213]....
        /*0578*/ 	.word	0x0500000f


	//   ....[214]....
        /*057c*/ 	.word	0x0500000f


	//   ....[215]....
        /*0580*/ 	.word	0x0500000f


	//   ....[216]....
        /*0584*/ 	.word	0x0500000f


	//   ....[217]....
        /*0588*/ 	.word	0x0500000f


	//   ....[218]....
        /*058c*/ 	.word	0x0500000f


	//   ....[219]....
        /*0590*/ 	.word	0x0500000f


	//   ....[220]....
        /*0594*/ 	.word	0x0500000f


	//   ....[221]....
        /*0598*/ 	.word	0x0500000f


	//   ....[222]....
        /*059c*/ 	.word	0x0500000f


	//   ....[223]....
        /*05a0*/ 	.word	0x0500000f


	//   ....[224]....
        /*05a4*/ 	.word	0x0500000f


	//   ....[225]....
        /*05a8*/ 	.word	0x0500000f


	//   ....[226]....
        /*05ac*/ 	.word	0x0500000f


	//   ....[227]....
        /*05b0*/ 	.word	0x0500000f


	//   ....[228]....
        /*05b4*/ 	.word	0x0500000f


	//   ....[229]....
        /*05b8*/ 	.word	0x0500000f


	//   ....[230]....
        /*05bc*/ 	.word	0x0500000f


	//   ....[231]....
        /*05c0*/ 	.word	0x0500000f


	//   ....[232]....
        /*05c4*/ 	.word	0x0500000f


	//   ....[233]....
        /*05c8*/ 	.word	0x0500000f


	//   ....[234]....
        /*05cc*/ 	.word	0x0500000f


	//   ....[235]....
        /*05d0*/ 	.word	0x0500000f


	//   ....[236]....
        /*05d4*/ 	.word	0x0500000f


	//   ....[237]....
        /*05d8*/ 	.word	0x0500000f


	//   ....[238]....
        /*05dc*/ 	.word	0x0500000f


	//   ....[239]....
        /*05e0*/ 	.word	0x0500000f


	//   ....[240]....
        /*05e4*/ 	.word	0x0500000f


	//----- nvinfo : EIATTR_COOP_GROUP_INSTR_OFFSETS
	.align		4
.L_121:
        /*05e8*/ 	.byte	0x04, 0x28
        /*05ea*/ 	.short	(.L_123 - .L_122)


	//   ....[0]....
.L_122:
        /*05ec*/ 	.word	0x00000080


	//   ....[1]....
        /*05f0*/ 	.word	0x00000090


	//   ....[2]....
        /*05f4*/ 	.word	0x000002d0


	//   ....[3]....
        /*05f8*/ 	.word	0x00000430


	//   ....[4]....
        /*05fc*/ 	.word	0x00000550


	//   ....[5]....
        /*0600*/ 	.word	0x000006b0


	//   ....[6]....
        /*0604*/ 	.word	0x00001850


	//   ....[7]....
        /*0608*/ 	.word	0x00003ea0


	//   ....[8]....
        /*060c*/ 	.word	0x00003ef0


	//   ....[9]....
        /*0610*/ 	.word	0x000045e0


	//   ....[10]....
        /*0614*/ 	.word	0x00004680


	//   ....[11]....
        /*0618*/ 	.word	0x00007a20


	//   ....[12]....
        /*061c*/ 	.word	0x00007a50


	//   ....[13]....
        /*0620*/ 	.word	0x00007a70


	//   ....[14]....
        /*0624*/ 	.word	0x00007a90


	//   ....[15]....
        /*0628*/ 	.word	0x000094f0


	//   ....[16]....
        /*062c*/ 	.word	0x00009500


	//   ....[17]....
        /*0630*/ 	.word	0x00009580


	//   ....[18]....
        /*0634*/ 	.word	0x00009590


	//   ....[19]....
        /*0638*/ 	.word	0x0000a520


	//   ....[20]....
        /*063c*/ 	.word	0x0000a530


	//   ....[21]....
        /*0640*/ 	.word	0x0000a540


	//   ....[22]....
        /*0644*/ 	.word	0x0000a550


	//   ....[23]....
        /*0648*/ 	.word	0x0000a560


	//   ....[24]....
        /*064c*/ 	.word	0x0000a570


	//   ....[25]....
        /*0650*/ 	.word	0x0000a580


	//   ....[26]....
        /*0654*/ 	.word	0x0000a590


	//   ....[27]....
        /*0658*/ 	.word	0x0000a5a0


	//   ....[28]....
        /*065c*/ 	.word	0x0000a5b0


	//   ....[29]....
        /*0660*/ 	.word	0x0000a5c0


	//   ....[30]....
        /*0664*/ 	.word	0x0000a5d0


	//   ....[31]....
        /*0668*/ 	.word	0x0000a5e0


	//   ....[32]....
        /*066c*/ 	.word	0x0000a5f0


	//   ....[33]....
        /*0670*/ 	.word	0x0000a600


	//   ....[34]....
        /*0674*/ 	.word	0x0000a610


	//   ....[35]....
        /*0678*/ 	.word	0x0000a620


	//   ....[36]....
        /*067c*/ 	.word	0x0000a630


	//   ....[37]....
        /*0680*/ 	.word	0x0000a640


	//   ....[38]....
        /*0684*/ 	.word	0x0000a650


	//   ....[39]....
        /*0688*/ 	.word	0x0000a660


	//   ....[40]....
        /*068c*/ 	.word	0x0000a670


	//   ....[41]....
        /*0690*/ 	.word	0x0000a680


	//   ....[42]....
        /*0694*/ 	.word	0x0000a690


	//   ....[43]....
        /*0698*/ 	.word	0x0000a6a0


	//   ....[44]....
        /*069c*/ 	.word	0x0000a6b0


	//   ....[45]....
        /*06a0*/ 	.word	0x0000a6c0


	//   ....[46]....
        /*06a4*/ 	.word	0x0000a6d0


	//   ....[47]....
        /*06a8*/ 	.word	0x0000a6e0


	//   ....[48]....
        /*06ac*/ 	.word	0x0000a6f0


	//   ....[49]....
        /*06b0*/ 	.word	0x0000a700


	//   ....[50]....
        /*06b4*/ 	.word	0x0000a710


	//   ....[51]....
        /*06b8*/ 	.word	0x0000a720


	//   ....[52]....
        /*06bc*/ 	.word	0x0000a730


	//   ....[53]....
        /*06c0*/ 	.word	0x0000a740


	//   ....[54]....
        /*06c4*/ 	.word	0x0000a750


	//   ....[55]....
        /*06c8*/ 	.word	0x0000a760


	//   ....[56]....
        /*06cc*/ 	.word	0x0000a770


	//   ....[57]....
        /*06d0*/ 	.word	0x0000a780


	//   ....[58]....
        /*06d4*/ 	.word	0x0000a7b0


	//   ....[59]....
        /*06d8*/ 	.word	0x0000a7c0


	//   ....[60]....
        /*06dc*/ 	.word	0x0000a7d0


	//   ....[61]....
        /*06e0*/ 	.word	0x0000a7e0


	//   ....[62]....
        /*06e4*/ 	.word	0x0000a7f0


	//   ....[63]....
        /*06e8*/ 	.word	0x0000a810


	//   ....[64]....
        /*06ec*/ 	.word	0x0000a820


	//   ....[65]....
        /*06f0*/ 	.word	0x0000a830


	//   ....[66]....
        /*06f4*/ 	.word	0x0000a840


	//   ....[67]....
        /*06f8*/ 	.word	0x0000a850


	//   ....[68]....
        /*06fc*/ 	.word	0x0000a860


	//   ....[69]....
        /*0700*/ 	.word	0x0000a870


	//   ....[70]....
        /*0704*/ 	.word	0x0000a8a0


	//   ....[71]....
        /*0708*/ 	.word	0x0000a8c0


	//   ....[72]....
        /*070c*/ 	.word	0x0000a8f0


	//   ....[73]....
        /*0710*/ 	.word	0x0000a920


	//   ....[74]....
        /*0714*/ 	.word	0x0000a950


	//   ....[75]....
        /*0718*/ 	.word	0x0000a980


	//   ....[76]....
        /*071c*/ 	.word	0x0000a9b0


	//   ....[77]....
        /*0720*/ 	.word	0x0000a9e0


	//   ....[78]....
        /*0724*/ 	.word	0x0000aa00


	//   ....[79]....
        /*0728*/ 	.word	0x0000aa30


	//   ....[80]....
        /*072c*/ 	.word	0x0000aa60


	//   ....[81]....
        /*0730*/ 	.word	0x0000aa90


	//   ....[82]....
        /*0734*/ 	.word	0x0000aac0


	//   ....[83]....
        /*0738*/ 	.word	0x0000b470


	//   ....[84]....
        /*073c*/ 	.word	0x0000b4b0


	//   ....[85]....
        /*0740*/ 	.word	0x0000b4e0


	//   ....[86]....
        /*0744*/ 	.word	0x0000b500


	//   ....[87]....
        /*0748*/ 	.word	0x0000bbf0


	//   ....[88]....
        /*074c*/ 	.word	0x0000bc30


	//   ....[89]....
        /*0750*/ 	.word	0x0000bcf0


	//   ....[90]....
        /*0754*/ 	.word	0x0000bd10


	//   ....[91]....
        /*0758*/ 	.word	0x0000bdd0


	//   ....[92]....
        /*075c*/ 	.word	0x0000bdf0


	//   ....[93]....
        /*0760*/ 	.word	0x0000bec0


	//   ....[94]....
        /*0764*/ 	.word	0x0000bee0


	//   ....[95]....
        /*0768*/ 	.word	0x0000c2a0


	//   ....[96]....
        /*076c*/ 	.word	0x0000c2b0


	//   ....[97]....
        /*0770*/ 	.word	0x0000c6e0


	//   ....[98]....
        /*0774*/ 	.word	0x0000c6f0


	//   ....[99]....
        /*0778*/ 	.word	0x0000d3f0


	//   ....[100]....
        /*077c*/ 	.word	0x0000d420


	//   ....[101]....
        /*0780*/ 	.word	0x0000d4f0


	//   ....[102]....
        /*0784*/ 	.word	0x0000d510


	//   ....[103]....
        /*0788*/ 	.word	0x0000d5d0


	//   ....[104]....
        /*078c*/ 	.word	0x0000d5f0


	//   ....[105]....
        /*0790*/ 	.word	0x0000d6c0


	//   ....[106]....
        /*0794*/ 	.word	0x0000d6e0


	//   ....[107]....
        /*0798*/ 	.word	0x0000d820


	//   ....[108]....
        /*079c*/ 	.word	0x0000da40


	//   ....[109]....
        /*07a0*/ 	.word	0x0000da70


	//   ....[110]....
        /*07a4*/ 	.word	0x0000daa0


	//   ....[111]....
        /*07a8*/ 	.word	0x0000dad0


	//   ....[112]....
        /*07ac*/ 	.word	0x0000db00


	//   ....[113]....
        /*07b0*/ 	.word	0x0000db40


	//   ....[114]....
        /*07b4*/ 	.word	0x0000dcc0


	//   ....[115]....
        /*07b8*/ 	.word	0x0000dcf0


	//   ....[116]....
        /*07bc*/ 	.word	0x0000dd20


	//   ....[117]....
        /*07c0*/ 	.word	0x0000dd50


	//   ....[118]....
        /*07c4*/ 	.word	0x0000dd80


	//   ....[119]....
        /*07c8*/ 	.word	0x0000ddb0


	//   ....[120]....
        /*07cc*/ 	.word	0x0000de40


	//   ....[121]....
        /*07d0*/ 	.word	0x0000de90


	//   ....[122]....
        /*07d4*/ 	.word	0x0000dea0


	//   ....[123]....
        /*07d8*/ 	.word	0x0000df40


	//   ....[124]....
        /*07dc*/ 	.word	0x00010000


	//   ....[125]....
        /*07e0*/ 	.word	0x00010030


	//   ....[126]....
        /*07e4*/ 	.word	0x00010060


	//   ....[127]....
        /*07e8*/ 	.word	0x00010080


	//   ....[128]....
        /*07ec*/ 	.word	0x00010110


	//   ....[129]....
        /*07f0*/ 	.word	0x00010150


	//   ....[130]....
        /*07f4*/ 	.word	0x00010190


	//   ....[131]....
        /*07f8*/ 	.word	0x000101a0


	//   ....[132]....
        /*07fc*/ 	.word	0x00010280


	//   ....[133]....
        /*0800*/ 	.word	0x000102a0


	//   ....[134]....
        /*0804*/ 	.word	0x00010690


	//   ....[135]....
        /*0808*/ 	.word	0x000106d0


	//   ....[136]....
        /*080c*/ 	.word	0x000106f0


	//   ....[137]....
        /*0810*/ 	.word	0x00010700


	//   ....[138]....
        /*0814*/ 	.word	0x000107b0


	//   ....[139]....
        /*0818*/ 	.word	0x000107d0


	//   ....[140]....
        /*081c*/ 	.word	0x00010860


	//   ....[141]....
        /*0820*/ 	.word	0x00010880


	//   ....[142]....
        /*0824*/ 	.word	0x00010890


	//   ....[143]....
        /*0828*/ 	.word	0x00010920


	//   ....[144]....
        /*082c*/ 	.word	0x000110e0


	//   ....[145]....
        /*0830*/ 	.word	0x00011110


	//   ....[146]....
        /*0834*/ 	.word	0x00011140


	//   ....[147]....
        /*0838*/ 	.word	0x000111c0


	//   ....[148]....
        /*083c*/ 	.word	0x000111e0


	//   ....[149]....
        /*0840*/ 	.word	0x00011270


	//   ....[150]....
        /*0844*/ 	.word	0x00011290


	//   ....[151]....
        /*0848*/ 	.word	0x000112a0


	//   ....[152]....
        /*084c*/ 	.word	0x00011cb0


	//   ....[153]....
        /*0850*/ 	.word	0x00011cd0


	//   ....[154]....
        /*0854*/ 	.word	0x00011cf0


	//   ....[155]....
        /*0858*/ 	.word	0x00011d40


	//   ....[156]....
        /*085c*/ 	.word	0x00011d50


	//   ....[157]....
        /*0860*/ 	.word	0x00011da0


	//   ....[158]....
        /*0864*/ 	.word	0x00011db0


	//   ....[159]....
        /*0868*/ 	.word	0x00011dc0


	//   ....[160]....
        /*086c*/ 	.word	0x00011e10


	//   ....[161]....
        /*0870*/ 	.word	0x00011e60


	//   ....[162]....
        /*0874*/ 	.word	0x00012260


	//   ....[163]....
        /*0878*/ 	.word	0x00012280


	//   ....[164]....
        /*087c*/ 	.word	0x00012290


	//   ....[165]....
        /*0880*/ 	.word	0x000122a0


	//   ....[166]....
        /*0884*/ 	.word	0x00012300


	//   ....[167]....
        /*0888*/ 	.word	0x00012310


	//   ....[168]....
        /*088c*/ 	.word	0x00012370


	//   ....[169]....
        /*0890*/ 	.word	0x000123a0


	//   ....[170]....
        /*0894*/ 	.word	0x000123e0


	//   ....[171]....
        /*0898*/ 	.word	0x00012440


	//   ....[172]....
        /*089c*/ 	.word	0x000136d0


	//   ....[173]....
        /*08a0*/ 	.word	0x00013720


	//   ....[174]....
        /*08a4*/ 	.word	0x00013750


	//   ....[175]....
        /*08a8*/ 	.word	0x00013780


	//   ....[176]....
        /*08ac*/ 	.word	0x000137b0


	//   ....[177]....
        /*08b0*/ 	.word	0x000137c0


	//   ....[178]....
        /*08b4*/ 	.word	0x000137f0


	//   ....[179]....
        /*08b8*/ 	.word	0x00013840


	//   ....[180]....
        /*08bc*/ 	.word	0x000139a0


	//   ....[181]....
        /*08c0*/ 	.word	0x000139d0


	//   ....[182]....
        /*08c4*/ 	.word	0x00013a00


	//   ....[183]....
        /*08c8*/ 	.word	0x00013a30


	//   ....[184]....
        /*08cc*/ 	.word	0x00013a60


	//   ....[185]....
        /*08d0*/ 	.word	0x00013aa0


	//   ....[186]....
        /*08d4*/ 	.word	0x00013b20


	//   ....[187]....
        /*08d8*/ 	.word	0x00013b70


	//   ....[188]....
        /*08dc*/ 	.word	0x00013b80


	//   ....[189]....
        /*08e0*/ 	.word	0x00013c10


	//   ....[190]....
        /*08e4*/ 	.word	0x00014280


	//   ....[191]....
        /*08e8*/ 	.word	0x000147d0


	//   ....[192]....
        /*08ec*/ 	.word	0x000148b0


	//   ....[193]....
        /*08f0*/ 	.word	0x00014980


	//   ....[194]....
        /*08f4*/ 	.word	0x00014a10


	//   ....[195]....
        /*08f8*/ 	.word	0x00014ae0


	//   ....[196]....
        /*08fc*/ 	.word	0x00014b70


	//   ....[197]....
        /*0900*/ 	.word	0x00014c20


	//   ....[198]....
        /*0904*/ 	.word	0x00014cb0


	//   ....[199]....
        /*0908*/ 	.word	0x00014d60


	//   ....[200]....
        /*090c*/ 	.word	0x00014dc0


	//   ....[201]....
        /*0910*/ 	.word	0x00014ec0


	//   ....[202]....
        /*0914*/ 	.word	0x00014fc0


	//   ....[203]....
        /*0918*/ 	.word	0x00015070


	//   ....[204]....
        /*091c*/ 	.word	0x000151a0


	//   ....[205]....
        /*0920*/ 	.word	0x00015250


	//   ....[206]....
        /*0924*/ 	.word	0x00015350


	//   ....[207]....
        /*0928*/ 	.word	0x00015410


	//   ....[208]....
        /*092c*/ 	.word	0x00015470


	//   ....[209]....
        /*0930*/ 	.word	0x00015510


	//   ....[210]....
        /*0934*/ 	.word	0x000155d0


	//   ....[211]....
        /*0938*/ 	.word	0x000156a0


	//   ....[212]....
        /*093c*/ 	.word	0x00015740


	//   ....[213]....
        /*0940*/ 	.word	0x000157b0


	//   ....[214]....
        /*0944*/ 	.word	0x00015810


	//   ....[215]....
        /*0948*/ 	.word	0x00015900


	//   ....[216]....
        /*094c*/ 	.word	0x00015960


	//   ....[217]....
        /*0950*/ 	.word	0x00015a60


	//   ....[218]....
        /*0954*/ 	.word	0x00015ac0


	//   ....[219]....
        /*0958*/ 	.word	0x00015ba0


	//   ....[220]....
        /*095c*/ 	.word	0x00015cd0


	//   ....[221]....
        /*0960*/ 	.word	0x00015d80


	//   ....[222]....
        /*0964*/ 	.word	0x00015de0


	//   ....[223]....
        /*0968*/ 	.word	0x00015ea0


	//   ....[224]....
        /*096c*/ 	.word	0x00015f00


	//   ....[225]....
        /*0970*/ 	.word	0x00015fc0


	//   ....[226]....
        /*0974*/ 	.word	0x00016020


	//   ....[227]....
        /*0978*/ 	.word	0x000160e0


	//   ....[228]....
        /*097c*/ 	.word	0x00016140


	//   ....[229]....
        /*0980*/ 	.word	0x00016200


	//   ....[230]....
        /*0984*/ 	.word	0x000162f0


	//   ....[231]....
        /*0988*/ 	.word	0x00016390


	//   ....[232]....
        /*098c*/ 	.word	0x000163f0


	//   ....[233]....
        /*0990*/ 	.word	0x000164c0


	//   ....[234]....
        /*0994*/ 	.word	0x00016520


	//   ....[235]....
        /*0998*/ 	.word	0x000165f0


	//   ....[236]....
        /*099c*/ 	.word	0x00016650


	//   ....[237]....
        /*09a0*/ 	.word	0x00016720


	//   ....[238]....
        /*09a4*/ 	.word	0x00016780


	//   ....[239]....
        /*09a8*/ 	.word	0x00016850


	//   ....[240]....
        /*09ac*/ 	.word	0x00016ab0


	//----- nvinfo : EIATTR_REG_RECONFIG
	.align		4
.L_123:
        /*09b0*/ 	.byte	0x01, 0x54
	.zero		2


	//----- nvinfo : EIATTR_SYSCALL_OFFSETS
	.align		4
        /*09b4*/ 	.byte	0x04, 0x46
        /*09b6*/ 	.short	(.L_125 - .L_124)


	//   ....[0]....
.L_124:
        /*09b8*/ 	.word	0x00001a30


	//   ....[1]....
        /*09bc*/ 	.word	0x0000f250


	//   ....[2]....
        /*09c0*/ 	.word	0x0000f3c0


	//   ....[3]....
        /*09c4*/ 	.word	0x0000f510


	//   ....[4]....
        /*09c8*/ 	.word	0x0000f650


	//   ....[5]....
        /*09cc*/ 	.word	0x00010d40


	//----- nvinfo : EIATTR_MBARRIER_INSTR_OFFSETS
	.align		4
.L_125:
        /*09d0*/ 	.byte	0x04, 0x39
        /*09d2*/ 	.short	(.L_127 - .L_126)


	//   ....[0]....
.L_126:
        /*09d4*/ 	.word	0x00000180
        /*09d8*/ 	.word	0x000000ff
        /*09dc*/ 	.word	0x00029800
        /*09e0*/ 	.short	0x0100
        /*09e2*/ 	.byte	0x08
	.zero		1


	//   ....[1]....
        /*09e4*/ 	.word	0x00000190
        /*09e8*/ 	.word	0x000000ff
        /*09ec*/ 	.word	0x00029820
        /*09f0*/ 	.short	0x0100
        /*09f2*/ 	.byte	0x08
	.zero		1


	//   ....[2]....
        /*09f4*/ 	.word	0x00000280
        /*09f8*/ 	.word	0x000000ff
        /*09fc*/ 	.word	0x00029830
        /*0a00*/ 	.short	0x0100
        /*0a02*/ 	.byte	0x08
	.zero		1


	//   ....[3]....
        /*0a04*/ 	.word	0x00000290
        /*0a08*/ 	.word	0x000000ff
        /*0a0c*/ 	.word	0x00029840
        /*0a10*/ 	.short	0x0100
        /*0a12*/ 	.byte	0x08
	.zero		1


	//   ....[4]....
        /*0a14*/ 	.word	0x000002a0
        /*0a18*/ 	.word	0x000000ff
        /*0a1c*/ 	.word	0x00029838
        /*0a20*/ 	.short	0x0100
        /*0a22*/ 	.byte	0x08
	.zero		1


	//   ....[5]....
        /*0a24*/ 	.word	0x000002b0
        /*0a28*/ 	.word	0x000000ff
        /*0a2c*/ 	.word	0x00029848
        /*0a30*/ 	.short	0x0100
        /*0a32*/ 	.byte	0x08
	.zero		1


	//   ....[6]....
        /*0a34*/ 	.word	0x000003e0
        /*0a38*/ 	.word	0x000000ff
        /*0a3c*/ 	.word	0x00029850
        /*0a40*/ 	.short	0x0100
        /*0a42*/ 	.byte	0x08
	.zero		1


	//   ....[7]....
        /*0a44*/ 	.word	0x000003f0
        /*0a48*/ 	.word	0x000000ff
        /*0a4c*/ 	.word	0x00029860
        /*0a50*/ 	.short	0x0100
        /*0a52*/ 	.byte	0x08
	.zero		1


	//   ....[8]....
        /*0a54*/ 	.word	0x00000400
        /*0a58*/ 	.word	0x000000ff
        /*0a5c*/ 	.word	0x00029858
        /*0a60*/ 	.short	0x0100
        /*0a62*/ 	.byte	0x08
	.zero		1


	//   ....[9]....
        /*0a64*/ 	.word	0x00000410
        /*0a68*/ 	.word	0x000000ff
        /*0a6c*/ 	.word	0x00029868
        /*0a70*/ 	.short	0x0100
        /*0a72*/ 	.byte	0x08
	.zero		1


	//   ....[10]....
        /*0a74*/ 	.word	0x00000500
        /*0a78*/ 	.word	0x000000ff
        /*0a7c*/ 	.word	0x00029870
        /*0a80*/ 	.short	0x0100
        /*0a82*/ 	.byte	0x06
	.zero		1


	//   ....[11]....
        /*0a84*/ 	.word	0x00000510
        /*0a88*/ 	.word	0x000000ff
        /*0a8c*/ 	.word	0x00029880
        /*0a90*/ 	.short	0x0100
        /*0a92*/ 	.byte	0x06
	.zero		1


	//   ....[12]....
        /*0a94*/ 	.word	0x00000520
        /*0a98*/ 	.word	0x000000ff
        /*0a9c*/ 	.word	0x00029878
        /*0aa0*/ 	.short	0x0100
        /*0aa2*/ 	.byte	0x06
	.zero		1


	//   ....[13]....
        /*0aa4*/ 	.word	0x00000530
        /*0aa8*/ 	.word	0x000000ff
        /*0aac*/ 	.word	0x00029888
        /*0ab0*/ 	.short	0x0100
        /*0ab2*/ 	.byte	0x06
	.zero		1


	//   ....[14]....
        /*0ab4*/ 	.word	0x00000660
        /*0ab8*/ 	.word	0x000000ff
        /*0abc*/ 	.word	0x00029890
        /*0ac0*/ 	.short	0x0100
        /*0ac2*/ 	.byte	0x08
	.zero		1


	//   ....[15]....
        /*0ac4*/ 	.word	0x00000670
        /*0ac8*/ 	.word	0x000000ff
        /*0acc*/ 	.word	0x000298a0
        /*0ad0*/ 	.short	0x0100
        /*0ad2*/ 	.byte	0x08
	.zero		1


	//   ....[16]....
        /*0ad4*/ 	.word	0x00000680
        /*0ad8*/ 	.word	0x000000ff
        /*0adc*/ 	.word	0x00029898
        /*0ae0*/ 	.short	0x0100
        /*0ae2*/ 	.byte	0x08
	.zero		1


	//   ....[17]....
        /*0ae4*/ 	.word	0x00000690
        /*0ae8*/ 	.word	0x000000ff
        /*0aec*/ 	.word	0x000298a8
        /*0af0*/ 	.short	0x0100
        /*0af2*/ 	.byte	0x08
	.zero		1


	//   ....[18]....
        /*0af4*/ 	.word	0x000007e0
        /*0af8*/ 	.word	0x000000ff
        /*0afc*/ 	.word	0x000298b0
        /*0b00*/ 	.short	0x0100
        /*0b02*/ 	.byte	0x08
	.zero		1


	//   ....[19]....
        /*0b04*/ 	.word	0x000007f0
        /*0b08*/ 	.word	0x000000ff
        /*0b0c*/ 	.word	0x000298c0
        /*0b10*/ 	.short	0x0100
        /*0b12*/ 	.byte	0x08
	.zero		1


	//   ....[20]....
        /*0b14*/ 	.word	0x00000800
        /*0b18*/ 	.word	0x000000ff
        /*0b1c*/ 	.word	0x000298b8
        /*0b20*/ 	.short	0x0100
        /*0b22*/ 	.byte	0x08
	.zero		1


	//   ....[21]....
        /*0b24*/ 	.word	0x00000810
        /*0b28*/ 	.word	0x000000ff
        /*0b2c*/ 	.word	0x000298c8
        /*0b30*/ 	.short	0x0100
        /*0b32*/ 	.byte	0x08
	.zero		1


	//   ....[22]....
        /*0b34*/ 	.word	0x00001c80
        /*0b38*/ 	.word	0x000000ff
        /*0b3c*/ 	.word	0x00029800
        /*0b40*/ 	.short	0x010a
        /*0b42*/ 	.byte	0x31
	.zero		1


	//   ....[23]....
        /*0b44*/ 	.word	0x00001d40
        /*0b48*/ 	.word	0x00000003
        /*0b4c*/ 	.word	0x00029830
        /*0b50*/ 	.short	0x010a
        /*0b52*/ 	.byte	0x3f
	.zero		1


	//   ....[24]....
        /*0b54*/ 	.word	0x00001d90
        /*0b58*/ 	.word	0x00000003
        /*0b5c*/ 	.word	0x00029830
        /*0b60*/ 	.short	0x010a
        /*0b62*/ 	.byte	0x3f
	.zero		1


	//   ....[25]....
        /*0b64*/ 	.word	0x000033c0
        /*0b68*/ 	.word	0x000000ff
        /*0b6c*/ 	.word	0x00000000
        /*0b70*/ 	.short	0x0101
        /*0b72*/ 	.byte	0x07
	.zero		1


	//   ....[26]....
        /*0b74*/ 	.word	0x00005b60
        /*0b78*/ 	.word	0x000000ff
        /*0b7c*/ 	.word	0x00029830
        /*0b80*/ 	.short	0x010a
        /*0b82*/ 	.byte	0x06
	.zero		1


	//   ....[27]....
        /*0b84*/ 	.word	0x00005ba0
        /*0b88*/ 	.word	0x000000ff
        /*0b8c*/ 	.word	0x00029830
        /*0b90*/ 	.short	0x010a
        /*0b92*/ 	.byte	0x06
	.zero		1


	//   ....[28]....
        /*0b94*/ 	.word	0x00006810
        /*0b98*/ 	.word	0x000000ff
        /*0b9c*/ 	.word	0x00029850
        /*0ba0*/ 	.short	0x010a
        /*0ba2*/ 	.byte	0x06
	.zero		1


	//   ....[29]....
        /*0ba4*/ 	.word	0x00006850
        /*0ba8*/ 	.word	0x000000ff
        /*0bac*/ 	.word	0x00029850
        /*0bb0*/ 	.short	0x010a
        /*0bb2*/ 	.byte	0x06
	.zero		1


	//   ....[30]....
        /*0bb4*/ 	.word	0x000071e0
        /*0bb8*/ 	.word	0x000000ff
        /*0bbc*/ 	.word	0x00000000
        /*0bc0*/ 	.short	0x0101
        /*0bc2*/ 	.byte	0x07
	.zero		1


	//   ....[31]....
        /*0bc4*/ 	.word	0x00008bb0
        /*0bc8*/ 	.word	0x000000ff
        /*0bcc*/ 	.word	0x00000000
        /*0bd0*/ 	.short	0x0101
        /*0bd2*/ 	.byte	0x07
	.zero		1


	//   ....[32]....
        /*0bd4*/ 	.word	0x00009240
        /*0bd8*/ 	.word	0x000000ff
        /*0bdc*/ 	.word	0x00029850
        /*0be0*/ 	.short	0x010a
        /*0be2*/ 	.byte	0x05
	.zero		1


	//   ....[33]....
        /*0be4*/ 	.word	0x00009280
        /*0be8*/ 	.word	0x000000ff
        /*0bec*/ 	.word	0x00029850
        /*0bf0*/ 	.short	0x010a
        /*0bf2*/ 	.byte	0x05
	.zero		1


	//   ....[34]....
        /*0bf4*/ 	.word	0x00009880
        /*0bf8*/ 	.word	0x000000ff
        /*0bfc*/ 	.word	0x00000000
        /*0c00*/ 	.short	0x0101
        /*0c02*/ 	.byte	0x04
	.zero		1


	//   ....[35]....
        /*0c04*/ 	.word	0x0000bc20
        /*0c08*/ 	.word	0x00000024
        /*0c0c*/ 	.word	0x00000000
        /*0c10*/ 	.short	0x0101
        /*0c12*/ 	.byte	0x3f
	.zero		1


	//   ....[36]....
        /*0c14*/ 	.word	0x0000c090
        /*0c18*/ 	.word	0x00000024
        /*0c1c*/ 	.word	0x00000000
        /*0c20*/ 	.short	0x0101
        /*0c22*/ 	.byte	0x3f
	.zero		1


	//   ....[37]....
        /*0c24*/ 	.word	0x0000fd20
        /*0c28*/ 	.word	0x00000000
        /*0c2c*/ 	.word	0x00029880
        /*0c30*/ 	.short	0x010a
        /*0c32*/ 	.byte	0x3f
	.zero		1


	//   ....[38]....
        /*0c34*/ 	.word	0x00010360
        /*0c38*/ 	.word	0x00000000
        /*0c3c*/ 	.word	0x00029870
        /*0c40*/ 	.short	0x0107
        /*0c42*/ 	.byte	0x3f
	.zero		1


	//   ....[39]....
        /*0c44*/ 	.word	0x00010420
        /*0c48*/ 	.word	0x00000000
        /*0c4c*/ 	.word	0x00029870
        /*0c50*/ 	.short	0x0101
        /*0c52*/ 	.byte	0x3f
	.zero		1


	//   ....[40]....
        /*0c54*/ 	.word	0x00010450
        /*0c58*/ 	.word	0x00000000
        /*0c5c*/ 	.word	0x00029840
        /*0c60*/ 	.short	0x010a
        /*0c62*/ 	.byte	0x3f
	.zero		1


	//   ....[41]....
        /*0c64*/ 	.word	0x00010a80
        /*0c68*/ 	.word	0x00000000
        /*0c6c*/ 	.word	0x00029830
        /*0c70*/ 	.short	0x0107
        /*0c72*/ 	.byte	0x3f
	.zero		1


	//   ....[42]....
        /*0c74*/ 	.word	0x00010b50
        /*0c78*/ 	.word	0x00000000
        /*0c7c*/ 	.word	0x00029830
        /*0c80*/ 	.short	0x0101
        /*0c82*/ 	.byte	0x3f
	.zero		1


	//   ....[43]....
        /*0c84*/ 	.word	0x000113e0
        /*0c88*/ 	.word	0x00000010
        /*0c8c*/ 	.word	0x00029800
        /*0c90*/ 	.short	0x0107
        /*0c92*/ 	.byte	0x3f
	.zero		1


	//   ....[44]....
        /*0c94*/ 	.word	0x000114e0
        /*0c98*/ 	.word	0x00000010
        /*0c9c*/ 	.word	0x00029800
        /*0ca0*/ 	.short	0x0101
        /*0ca2*/ 	.byte	0x3f
	.zero		1


	//   ....[45]....
        /*0ca4*/ 	.word	0x00011500
        /*0ca8*/ 	.word	0x00000010
        /*0cac*/ 	.word	0x00029820
        /*0cb0*/ 	.short	0x010a
        /*0cb2*/ 	.byte	0x3f
	.zero		1


	//   ....[46]....
        /*0cb4*/ 	.word	0x00011a10
        /*0cb8*/ 	.word	0x00000000
        /*0cbc*/ 	.word	0x00029880
        /*0cc0*/ 	.short	0x010a
        /*0cc2*/ 	.byte	0x3f
	.zero		1


	//   ....[47]....
        /*0cc4*/ 	.word	0x00011ef0
        /*0cc8*/ 	.word	0x00000000
        /*0ccc*/ 	.word	0x00029870
        /*0cd0*/ 	.short	0x0107
        /*0cd2*/ 	.byte	0x3f
	.zero		1


	//   ....[48]....
        /*0cd4*/ 	.word	0x00011fb0
        /*0cd8*/ 	.word	0x00000000
        /*0cdc*/ 	.word	0x00029870
        /*0ce0*/ 	.short	0x0101
        /*0ce2*/ 	.byte	0x3f
	.zero		1


	//   ....[49]....
        /*0ce4*/ 	.word	0x00011fe0
        /*0ce8*/ 	.word	0x00000000
        /*0cec*/ 	.word	0x00029840
        /*0cf0*/ 	.short	0x010a
        /*0cf2*/ 	.byte	0x3f
	.zero		1


	//   ....[50]....
        /*0cf4*/ 	.word	0x000124e0
        /*0cf8*/ 	.word	0x00000000
        /*0cfc*/ 	.word	0x00029830
        /*0d00*/ 	.short	0x0107
        /*0d02*/ 	.byte	0x3f
	.zero		1


	//   ....[51]....
        /*0d04*/ 	.word	0x000125a0
        /*0d08*/ 	.word	0x00000000
        /*0d0c*/ 	.word	0x00029830
        /*0d10*/ 	.short	0x0101
        /*0d12*/ 	.byte	0x3f
	.zero		1


	//   ....[52]....
        /*0d14*/ 	.word	0x00012630
        /*0d18*/ 	.word	0x00000000
        /*0d1c*/ 	.word	0x00029870
        /*0d20*/ 	.short	0x010a
        /*0d22*/ 	.byte	0x3f
	.zero		1


	//   ....[53]....
        /*0d24*/ 	.word	0x000126c0
        /*0d28*/ 	.word	0x00000000
        /*0d2c*/ 	.word	0x00029860
        /*0d30*/ 	.short	0x010a
        /*0d32*/ 	.byte	0x3f
	.zero		1


	//   ....[54]....
        /*0d34*/ 	.word	0x00012bd0
        /*0d38*/ 	.word	0x00000000
        /*0d3c*/ 	.word	0x00029850
        /*0d40*/ 	.short	0x0101
        /*0d42*/ 	.byte	0x3f
	.zero		1


	//   ....[55]....
        /*0d44*/ 	.word	0x00012c60
        /*0d48*/ 	.word	0x00000000
        /*0d4c*/ 	.word	0x00000000
        /*0d50*/ 	.short	0x0101
        /*0d52*/ 	.byte	0x3f
	.zero		1


	//   ....[56]....
        /*0d54*/ 	.word	0x00012e30
        /*0d58*/ 	.word	0x00000012
        /*0d5c*/ 	.word	0x00029870
        /*0d60*/ 	.short	0x010a
        /*0d62*/ 	.byte	0x3f
	.zero		1


	//   ....[57]....
        /*0d64*/ 	.word	0x00012eb0
        /*0d68*/ 	.word	0x00000012
        /*0d6c*/ 	.word	0x00029860
        /*0d70*/ 	.short	0x010a
        /*0d72*/ 	.byte	0x3f
	.zero		1


	//   ....[58]....
        /*0d74*/ 	.word	0x000133d0
        /*0d78*/ 	.word	0x00000012
        /*0d7c*/ 	.word	0x00029850
        /*0d80*/ 	.short	0x0101
        /*0d82*/ 	.byte	0x3f
	.zero		1


	//   ....[59]....
        /*0d84*/ 	.word	0x00013490
        /*0d88*/ 	.word	0x00000012
        /*0d8c*/ 	.word	0x00000000
        /*0d90*/ 	.short	0x0101
        /*0d92*/ 	.byte	0x3f
	.zero		1


	//   ....[60]....
        /*0d94*/ 	.word	0x00014200
        /*0d98*/ 	.word	0x00000004
        /*0d9c*/ 	.word	0x00029820
        /*0da0*/ 	.short	0x010a
        /*0da2*/ 	.byte	0x3f
	.zero		1


	//   ....[61]....
        /*0da4*/ 	.word	0x00014380
        /*0da8*/ 	.word	0x00000005
        /*0dac*/ 	.word	0x00029840
        /*0db0*/ 	.short	0x010a
        /*0db2*/ 	.byte	0x3f
	.zero		1


	//   ....[62]....
        /*0db4*/ 	.word	0x00014420
        /*0db8*/ 	.word	0x00000013
        /*0dbc*/ 	.word	0x00029840
        /*0dc0*/ 	.short	0x010a
        /*0dc2*/ 	.byte	0x3f
	.zero		1


	//   ....[63]....
        /*0dc4*/ 	.word	0x00014460
        /*0dc8*/ 	.word	0x00000005
        /*0dcc*/ 	.word	0x00029860
        /*0dd0*/ 	.short	0x010a
        /*0dd2*/ 	.byte	0x3f
	.zero		1


	//   ....[64]....
        /*0dd4*/ 	.word	0x000144a0
        /*0dd8*/ 	.word	0x00000013
        /*0ddc*/ 	.word	0x00029860
        /*0de0*/ 	.short	0x010a
        /*0de2*/ 	.byte	0x3f
	.zero		1


	//   ....[65]....
        /*0de4*/ 	.word	0x000144e0
        /*0de8*/ 	.word	0x00000005
        /*0dec*/ 	.word	0x00029880
        /*0df0*/ 	.short	0x010a
        /*0df2*/ 	.byte	0x3f
	.zero		1


	//   ....[66]....
        /*0df4*/ 	.word	0x00014520
        /*0df8*/ 	.word	0x00000013
        /*0dfc*/ 	.word	0x00029880
        /*0e00*/ 	.short	0x010a
        /*0e02*/ 	.byte	0x3f
	.zero		1


	//   ....[67]....
        /*0e04*/ 	.word	0x00014590
        /*0e08*/ 	.word	0x00000003
        /*0e0c*/ 	.word	0x00029800
        /*0e10*/ 	.short	0x010a
        /*0e12*/ 	.byte	0x3f
	.zero		1


	//   ....[68]....
        /*0e14*/ 	.word	0x000145e0
        /*0e18*/ 	.word	0x00000003
        /*0e1c*/ 	.word	0x00029830
        /*0e20*/ 	.short	0x010a
        /*0e22*/ 	.byte	0x3f
	.zero		1


	//   ....[69]....
        /*0e24*/ 	.word	0x00014640
        /*0e28*/ 	.word	0x00000008
        /*0e2c*/ 	.word	0x00029830
        /*0e30*/ 	.short	0x010a
        /*0e32*/ 	.byte	0x3f
	.zero		1


	//   ....[70]....
        /*0e34*/ 	.word	0x000146a0
        /*0e38*/ 	.word	0x00000008
        /*0e3c*/ 	.word	0x00029850
        /*0e40*/ 	.short	0x010a
        /*0e42*/ 	.byte	0x3f
	.zero		1


	//   ....[71]....
        /*0e44*/ 	.word	0x00014700
        /*0e48*/ 	.word	0x00000003
        /*0e4c*/ 	.word	0x00029850
        /*0e50*/ 	.short	0x010a
        /*0e52*/ 	.byte	0x3f
	.zero		1


	//   ....[72]....
        /*0e54*/ 	.word	0x00014800
        /*0e58*/ 	.word	0x00000000
        /*0e5c*/ 	.word	0x00029880
        /*0e60*/ 	.short	0x010a
        /*0e62*/ 	.byte	0x3f
	.zero		1


	//   ....[73]....
        /*0e64*/ 	.word	0x00014f10
        /*0e68*/ 	.word	0x00000000
        /*0e6c*/ 	.word	0x00029840
        /*0e70*/ 	.short	0x010a
        /*0e72*/ 	.byte	0x3f
	.zero		1


	//   ....[74]....
        /*0e74*/ 	.word	0x00015bd0
        /*0e78*/ 	.word	0x00000010
        /*0e7c*/ 	.word	0x00029820
        /*0e80*/ 	.short	0x010a
        /*0e82*/ 	.byte	0x3f
	.zero		1


	//   ....[75]....
        /*0e84*/ 	.word	0x00015c20
        /*0e88*/ 	.word	0x00000000
        /*0e8c*/ 	.word	0x00029880
        /*0e90*/ 	.short	0x010a
        /*0e92*/ 	.byte	0x3f
	.zero		1


	//   ....[76]....
        /*0e94*/ 	.word	0x00016240
        /*0e98*/ 	.word	0x00000000
        /*0e9c*/ 	.word	0x00029840
        /*0ea0*/ 	.short	0x010a
        /*0ea2*/ 	.byte	0x3f
	.zero		1


	//   ....[77]....
        /*0ea4*/ 	.word	0x00016890
        /*0ea8*/ 	.word	0x00000000
        /*0eac*/ 	.word	0x00029870
        /*0eb0*/ 	.short	0x010a
        /*0eb2*/ 	.byte	0x3f
	.zero		1


	//   ....[78]....
        /*0eb4*/ 	.word	0x000168e0
        /*0eb8*/ 	.word	0x00000000
        /*0ebc*/ 	.word	0x00029860
        /*0ec0*/ 	.short	0x010a
        /*0ec2*/ 	.byte	0x3f
	.zero		1


	//   ....[79]....
        /*0ec4*/ 	.word	0x00016930
        /*0ec8*/ 	.word	0x00000012
        /*0ecc*/ 	.word	0x00029870
        /*0ed0*/ 	.short	0x010a
        /*0ed2*/ 	.byte	0x3f
	.zero		1


	//   ....[80]....
        /*0ed4*/ 	.word	0x00016980
        /*0ed8*/ 	.word	0x00000012
        /*0edc*/ 	.word	0x00029860
        /*0ee0*/ 	.short	0x010a
        /*0ee2*/ 	.byte	0x3f
	.zero		1


	//   ....[81]....
        /*0ee4*/ 	.word	0x000169d0
        /*0ee8*/ 	.word	0x00000004
        /*0eec*/ 	.word	0x00029820
        /*0ef0*/ 	.short	0x010a
        /*0ef2*/ 	.byte	0x3f
	.zero		1


	//   ....[82]....
        /*0ef4*/ 	.word	0x00016b70
        /*0ef8*/ 	.word	0x00000005
        /*0efc*/ 	.word	0x00029840
        /*0f00*/ 	.short	0x010a
        /*0f02*/ 	.byte	0x3f
	.zero		1


	//   ....[83]....
        /*0f04*/ 	.word	0x00016bc0
        /*0f08*/ 	.word	0x00000013
        /*0f0c*/ 	.word	0x00029840
        /*0f10*/ 	.short	0x010a
        /*0f12*/ 	.byte	0x3f
	.zero		1


	//   ....[84]....
        /*0f14*/ 	.word	0x00016c10
        /*0f18*/ 	.word	0x00000005
        /*0f1c*/ 	.word	0x00029860
        /*0f20*/ 	.short	0x010a
        /*0f22*/ 	.byte	0x3f
	.zero		1


	//   ....[85]....
        /*0f24*/ 	.word	0x00016c60
        /*0f28*/ 	.word	0x00000013
        /*0f2c*/ 	.word	0x00029860
        /*0f30*/ 	.short	0x010a
        /*0f32*/ 	.byte	0x3f
	.zero		1


	//   ....[86]....
        /*0f34*/ 	.word	0x00016cb0
        /*0f38*/ 	.word	0x00000005
        /*0f3c*/ 	.word	0x00029880
        /*0f40*/ 	.short	0x010a
        /*0f42*/ 	.byte	0x3f
	.zero		1


	//----- nvinfo : EIATTR_NUM_MBARRIERS
	.align		4
.L_127:
        /*0f44*/ 	.byte	0x03, 0x38
        /*0f46*/ 	.short	0x0016


	//----- nvinfo : EIATTR_EXIT_INSTR_OFFSETS
	.align		4
        /*0f48*/ 	.byte	0x04, 0x1c
        /*0f4a*/ 	.short	(.L_129 - .L_128)


	//   ....[0]....
.L_128:
        /*0f4c*/ 	.word	0x000009c0


	//   ....[1]....
        /*0f50*/ 	.word	0x0000d7d0


	//   ....[2]....
        /*0f54*/ 	.word	0x00014570


	//----- nvinfo : EIATTR_MAX_THREADS
	.align		4
.L_129:
        /*0f58*/ 	.byte	0x04, 0x05
        /*0f5a*/ 	.short	(.L_131 - .L_130)
.L_130:
        /*0f5c*/ 	.word	0x00000180
        /*0f60*/ 	.word	0x00000001
        /*0f64*/ 	.word	0x00000001


	//----- nvinfo : EIATTR_CRS_STACK_SIZE
	.align		4
.L_131:
        /*0f68*/ 	.byte	0x04, 0x1e
        /*0f6a*/ 	.short	(.L_133 - .L_132)
.L_132:
        /*0f6c*/ 	.word	0x00000000


	//----- nvinfo : EIATTR_CBANK_PARAM_SIZE
	.align		4
.L_133:
        /*0f70*/ 	.byte	0x03, 0x19
        /*0f72*/ 	.short	0x0af0


	//----- nvinfo : EIATTR_PARAM_CBANK
	.align		4
        /*0f74*/ 	.byte	0x04, 0x0a
        /*0f76*/ 	.short	(.L_135 - .L_134)
	.align		4
.L_134:
        /*0f78*/ 	.word	index@(.nv.constant0._ZN7cutlass13device_kernelIN5flash11enable_sm90INS1_16FlashAttnFwdSm90INS1_25CollectiveMainloopFwdSm90ILi2EN4cute5tupleIJNS5_1CILi1EEES8_S8_EEENS6_IJNS7_ILi128EEENS7_ILi160EEENS7_ILi192EEEEEELi128ENS_12float_e4m3_tEfNS_4arch4Sm90ELb0ELb0ELb1ELb1ELb1ELb0ELb0ELb1ELb1ELb1ELb1ELb0EEENS1_21CollectiveEpilogueFwdINS6_IJSA_SA_SB_EEES9_NS_10bfloat16_tESG_Li256ELb1ELb1ELb1ELb1EEENS1_36VarlenDynamicPersistentTileSchedulerILi128ELi160ELi256ELi128ELb1ELb1ELb1ELb0ELb1ELb1EEEEEEEEEvNT_6ParamsE)
        /*0f7c*/ 	.short	0x0210
        /*0f7e*/ 	.short	0x0af0


	//----- nvinfo : EIATTR_SW_WAR
	.align		4
.L_135:
        /*0f80*/ 	.byte	0x04, 0x36
        /*0f82*/ 	.short	(.L_137 - .L_136)
.L_136:
        /*0f84*/ 	.word	0x00000008
.L_137:


//--------------------- .nv.info._ZN7cutlass13device_kernelIN5flash11enable_sm90INS1_16FlashAttnFwdSm90INS1_25CollectiveMainloopFwdSm90ILi2EN4cute5tupleIJNS5_1CILi1EEES8_S8_EEENS6_IJNS7_ILi128EEENS7_ILi160EEENS7_ILi192EEEEEELi128ENS_12float_e4m3_tEfNS_4arch4Sm90ELb0ELb0ELb1ELb1ELb1ELb1ELb0ELb1ELb1ELb1ELb1ELb0EEENS1_21CollectiveEpilogueFwdINS6_IJSA_SA_SB_EEES9_NS_10bfloat16_tESG_Li256ELb1ELb1ELb1ELb1EEENS1_36VarlenDynamicPersistentTileSchedulerILi128ELi160ELi256ELi128ELb1ELb1ELb1ELb0ELb1ELb1EEEEEEEEEvNT_6ParamsE --------------------------
	.section	.nv.info._ZN7cutlass13device_kernelIN5flash11enable_sm90INS1_16FlashAttnFwdSm90INS1_25CollectiveMainloopFwdSm90ILi2EN4cute5tupleIJNS5_1CILi1EEES8_S8_EEENS6_IJNS7_ILi128EEENS7_ILi160EEENS7_ILi192EEEEEELi128ENS_12float_e4m3_tEfNS_4arch4Sm90ELb0ELb0ELb1ELb1ELb1ELb1ELb0ELb1ELb1ELb1ELb1ELb0EEENS1_21CollectiveEpilogueFwdINS6_IJSA_SA_SB_EEES9_NS_10bfloat16_tESG_Li256ELb1ELb1ELb1ELb1EEENS1_36VarlenDynamicPersistentTileSchedulerILi128ELi160ELi256ELi128ELb1ELb1ELb1ELb0ELb1ELb1EEEEEEEEEvNT_6ParamsE,"",@"SHT_CUDA_INFO"
	.sectionflags	@""
	.align	4


	//----- nvinfo : EIATTR_CUDA_API_VERSION
	.align		4
        /*0000*/ 	.byte	0x04, 0x37
        /*0002*/ 	.short	(.L_139 - .L_138)
.L_138:
        /*0004*/ 	.word	0x00000082


	//----- nvinfo : EIATTR_KPARAM_INFO
	.align		4
.L_139:
        /*0008*/ 	.byte	0x04, 0x17
        /*000a*/ 	.short	(.L_141 - .L_140)
.L_140:
        /*000c*/ 	.word	0x00000000
        /*0010*/ 	.short	0x0000
        /*0012*/ 	.short	0x0070
        /*0014*/ 	.byte	0x00, 0xf0, 0x01, 0x2a


	//----- nvinfo : EIATTR_SPARSE_MMA_MASK
	.align		4
.L_141:
        /*0018*/ 	.byte	0x03, 0x50
        /*001a*/ 	.short	0x0000


	//----- nvinfo : EIATTR_MAXREG_COUNT
	.align		4
        /*001c*/ 	.byte	0x03, 0x1b
        /*001e*/ 	.short	0x00a8


	//----- nvinfo : EIATTR_NUM_BARRIERS
	.align		4
        /*0020*/ 	.byte	0x02, 0x4c
        /*0022*/ 	.byte	0x10
	.zero		1


	//----- nvinfo : EIATTR_EXTERNS
	.align		4
        /*0024*/ 	.byte	0x04, 0x0f
        /*0026*/ 	.short	(.L_143 - .L_142)


	//   ....[0]....
	.align		4
.L_142:
        /*0028*/ 	.word	index@(__assertfail)


	//----- nvinfo : EIATTR_ANNOTATIONS
	.align		4
.L_143:
        /*002c*/ 	.byte	0x04, 0x55
        /*002e*/ 	.short	(.L_145 - .L_144)


	//   ....[0]....
.L_144:
        /* <DEDUP_REMOVED lines=45> */
        /*02f4*/ 	.byte	0x60, 0x0c, 0x03, 0x00, 0x01, 0x00, 0x00, 0x00, 0x80, 0x0c, 0x03, 0x00


	//----- nvinfo : EIATTR_MERCURY_ISA_VERSION
	.align		4
.L_145:
        /*0300*/ 	.byte	0x03, 0x5f
        /*0302*/ 	.short	0x0101


	//----- nvinfo : EIATTR_UNUSED_LOAD_BYTE_OFFSET
	.align		4
        /*0304*/ 	.byte	0x04, 0x44
        /*0306*/ 	.short	(.L_147 - .L_146)


	//   ....[0]....
.L_146:
        /*0308*/ 	.word	0x00000a90
        /*030c*/ 	.word	0x0000fff0


	//   ....[1]....
        /*0310*/ 	.word	0x000204d0
        /*0314*/ 	.word	0x0000fff0


	//----- nvinfo : EIATTR_INT_WARP_WIDE_INSTR_OFFSETS
	.align		4
.L_147:
        /*0318*/ 	.byte	0x04, 0x31
        /*031a*/ 	.short	(.L_149 - .L_148)


	//   ....[0]....
.L_148:
        /*031c*/ 	.word	0x00000130


	//   ....[1]....
        /*0320*/ 	.word	0x00000170


	//   ....[2]....
        /*0324*/ 	.word	0x000001e0


	//   ....[3]....
        /*0328*/ 	.word	0x00027240


	//   ....[4]....
        /*032c*/ 	.word	0x000272d0


	//   ....[5]....
        /*0330*/ 	.word	0x0002b1b0


	//   ....[6]....
        /*0334*/ 	.word	0x0002b240


	//----- nvinfo : EIATTR_COOP_GROUP_MASK_REGIDS
	.align		4
.L_149:
        /*0338*/ 	.byte	0x04, 0x29
        /*033a*/ 	.short	(.L_151 - .L_150)


	//   ....[0]....
.L_150:
        /*033c*/ 	.word	0xffffffff


	//   ....[1]....
        /*0340*/ 	.word	0xffffffff


	//   ....[2]....
        /*0344*/ 	.word	0xffffffff


	//   ....[3]....
        /*0348*/ 	.word	0xffffffff


	//   ....[4]....
        /*034c*/ 	.word	0xffffffff


	//   ....[5]....
        /*0350*/ 	.word	0xffffffff


	//   ....[6]....
        /*0354*/ 	.word	0xffffffff


	//   ....[7]....
        /*0358*/ 	.word	0xffffffff


	//   ....[8]....
        /*035c*/ 	.word	0xffffffff


	//   ....[9]....
        /*0360*/ 	.word	0xffffffff


	//   ....[10]....
        /*0364*/ 	.word	0xffffffff


	//   ....[11]....
        /*0368*/ 	.word	0xffffffff


	//   ....[12]....
        /*036c*/ 	.word	0xffffffff


	//   ....[13]....
        /*0370*/ 	.word	0xffffffff


	//   ....[14]....
        /*0374*/ 	.word	0xffffffff


	//   ....[15]....
        /*0378*/ 	.word	0xffffffff


	//   ....[16]....
        /*037c*/ 	.word	0xffffffff


	//   ....[17]....
        /*0380*/ 	.word	0xffffffff


	//   ....[18]....
        /*0384*/ 	.word	0xffffffff


	//   ....[19]....
        /*0388*/ 	.word	0xffffffff


	//   ....[20]....
        /*038c*/ 	.word	0xffffffff


	//   ....[21]....
        /*0390*/ 	.word	0xffffffff


	//   ....[22]....
        /*0394*/ 	.word	0xffffffff


	//   ....[23]....
        /*0398*/ 	.word	0xffffffff


	//   ....[24]....
        /*039c*/ 	.word	0xffffffff


	//   ....[25]....
        /*03a0*/ 	.word	0xffffffff


	//   ....[26]....
        /*03a4*/ 	.word	0xffffffff


	//   ....[27]....
        /*03a8*/ 	.word	0xffffffff


	//   ....[28]....
        /*03ac*/ 	.word	0xffffffff


	//   ....[29]....
        /*03b0*/ 	.word	0xffffffff


	//   ....[30]....
        /*03b4*/ 	.word	0xffffffff


	//   ....[31]....
        /*03b8*/ 	.word	0xffffffff


	//   ....[32]....
        /*03bc*/ 	.word	0xffffffff


	//   ....[33]....
        /*03c0*/ 	.word	0xffffffff


	//   ....[34]....
        /*03c4*/ 	.word	0xffffffff


	//   ....[35]....
        /*03c8*/ 	.word	0xffffffff


	//   ....[36]....
        /*03cc*/ 	.word	0xffffffff


	//   ....[37]....
        /*03d0*/ 	.word	0xffffffff


	//   ....[38]....
        /*03d4*/ 	.word	0xffffffff


	//   ....[39]....
        /*03d8*/ 	.word	0xffffffff


	//   ....[40]....
        /*03dc*/ 	.word	0xffffffff


	//   ....[41]....
        /*03e0*/ 	.word	0xffffffff


	//   ....[42]....
        /*03e4*/ 	.word	0xffffffff


	//   ....[43]....
        /*03e8*/ 	.word	0xffffffff


	//   ....[44]....
        /*03ec*/ 	.word	0xffffffff


	//   ....[45]....
        /*03f0*/ 	.word	0xffffffff


	//   ....[46]....
        /*03f4*/ 	.word	0xffffffff


	//   ....[47]....
        /*03f8*/ 	.word	0xffffffff


	//   ....[48]....
        /*03fc*/ 	.word	0xffffffff


	//   ....[49]....
        /*0400*/ 	.word	0xffffffff


	//   ....[50]....
        /*0404*/ 	.word	0xffffffff


	//   ....[51]....
        /*0408*/ 	.word	0xffffffff


	//   ....[52]....
        /*040c*/ 	.word	0xffffffff


	//   ....[53]....
        /*0410*/ 	.word	0xffffffff


	//   ....[54]....
        /*0414*/ 	.word	0xffffffff


	//   ....[55]....
        /*0418*/ 	.word	0xffffffff


	//   ....[56]....
        /*041c*/ 	.word	0xffffffff


	//   ....[57]....
        /*0420*/ 	.word	0xffffffff


	//   ....[58]....
        /*0424*/ 	.word	0xffffffff


	//   ....[59]....
        /*0428*/ 	.word	0xffffffff


	//   ....[60]....
        /*042c*/ 	.word	0xffffffff


	//   ....[61]....
        /*0430*/ 	.word	0xffffffff


	//   ....[62]....
        /*0434*/ 	.word	0xffffffff


	//   ....[63]....
        /*0438*/ 	.word	0xffffffff


	//   ....[64]....
        /*043c*/ 	.word	0xffffffff


	//   ....[65]....
        /*0440*/ 	.word	0xffffffff


	//   ....[66]....
        /*0444*/ 	.word	0xffffffff


	//   ....[67]....
        /*0448*/ 	.word	0xffffffff


	//   ....[68]....
        /*044c*/ 	.word	0xffffffff


	//   ....[69]....
        /*0450*/ 	.word	0xffffffff


	//   ....[70]....
        /*0454*/ 	.word	0xffffffff


	//   ....[71]....
        /*0458*/ 	.word	0xffffffff


	//   ....[72]....
        /*045c*/ 	.word	0xffffffff


	//   ....[73]....
        /*0460*/ 	.word	0xffffffff


	//   ....[74]....
        /*0464*/ 	.word	0xffffffff


	//   ....[75]....
        /*0468*/ 	.word	0xffffffff


	//   ....[76]....
        /*046c*/ 	.word	0xffffffff


	//   ....[77]....
        /*0470*/ 	.word	0xffffffff


	//   ....[78]....
        /*0474*/ 	.word	0xffffffff


	//   ....[79]....
        /*0478*/ 	.word	0xffffffff


	//   ....[80]....
        /*047c*/ 	.word	0xffffffff


	//   ....[81]....
        /*0480*/ 	.word	0xffffffff


	//   ....[82]....
        /*0484*/ 	.word	0xffffffff


	//   ....[83]....
        /*0488*/ 	.word	0xffffffff


	//   ....[84]....
        /*048c*/ 	.word	0xffffffff


	//   ....[85]....
        /*0490*/ 	.word	0xffffffff


	//   ....[86]....
        /*0494*/ 	.word	0xffffffff


	//   ....[87]....
        /*0498*/ 	.word	0xffffffff


	//   ....[88]....
        /*049c*/ 	.word	0xffffffff


	//   ....[89]....
        /*04a0*/ 	.word	0xffffffff


	//   ....[90]....
        /*04a4*/ 	.word	0xffffffff


	//   ....[91]....
        /*04a8*/ 	.word	0xffffffff


	//   ....[92]....
        /*04ac*/ 	.word	0xffffffff


	//   ....[93]....
        /*04b0*/ 	.word	0xffffffff


	//   ....[94]....
        /*04b4*/ 	.word	0xffffffff


	//   ....[95]....
        /*04b8*/ 	.word	0xffffffff


	//   ....[96]....
        /*04bc*/ 	.word	0xffffffff


	//   ....[97]....
        /*04c0*/ 	.word	0xffffffff


	//   ....[98]....
        /*04c4*/ 	.word	0xffffffff


	//   ....[99]....
        /*04c8*/ 	.word	0xffffffff


	//   ....[100]....
        /*04cc*/ 	.word	0xffffffff


	//   ....[101]....
        /*04d0*/ 	.word	0xffffffff


	//   ....[102]....
        /*04d4*/ 	.word	0xffffffff


	//   ....[103]....
        /*04d8*/ 	.word	0xffffffff


	//   ....[104]....
        /*04dc*/ 	.word	0xffffffff


	//   ....[105]....
        /*04e0*/ 	.word	0xffffffff


	//   ....[106]....
        /*04e4*/ 	.word	0xffffffff


	//   ....[107]....
        /*04e8*/ 	.word	0xffffffff


	//   ....[108]....
        /*04ec*/ 	.word	0xffffffff


	//   ....[109]....
        /*04f0*/ 	.word	0xffffffff


	//   ....[110]....
        /*04f4*/ 	.word	0xffffffff


	//   ....[111]....
        /*04f8*/ 	.word	0xffffffff


	//   ....[112]....
        /*04fc*/ 	.word	0xffffffff


	//   ....[113]....
        /*0500*/ 	.word	0xffffffff


	//   ....[114]....
        /*0504*/ 	.word	0xffffffff


	//   ....[115]....
        /*0508*/ 	.word	0xffffffff


	//   ....[116]....
        /*050c*/ 	.word	0xffffffff


	//   ....[117]....
        /*0510*/ 	.word	0xffffffff


	//   ....[118]....
        /*0514*/ 	.word	0xffffffff


	//   ....[119]....
        /*0518*/ 	.word	0xffffffff


	//   ....[120]....
        /*051c*/ 	.word	0xffffffff


	//   ....[121]....
        /*0520*/ 	.word	0xffffffff


	//   ....[122]....
        /*0524*/ 	.word	0xffffffff


	//   ....[123]....
        /*0528*/ 	.word	0xffffffff


	//   ....[124]....
        /*052c*/ 	.word	0xffffffff


	//   ....[125]....
        /*0530*/ 	.word	0xffffffff


	//   ....[126]....
        /*0534*/ 	.word	0xffffffff


	//   ....[127]....
        /*0538*/ 	.word	0xffffffff


	//   ....[128]....
        /*053c*/ 	.word	0xffffffff


	//   ....[129]....
        /*0540*/ 	.word	0xffffffff


	//   ....[130]....
        /*0544*/ 	.word	0xffffffff


	//   ....[131]....
        /*0548*/ 	.word	0xffffffff


	//   ....[132]....
        /*054c*/ 	.word	0xffffffff


	//   ....[133]....
        /*0550*/ 	.word	0xffffffff


	//   ....[134]....
        /*0554*/ 	.word	0xffffffff


	//   ....[135]....
        /*0558*/ 	.word	0xffffffff


	//   ....[136]....
        /*055c*/ 	.word	0xffffffff


	//   ....[137]....
        /*0560*/ 	.word	0xffffffff


	//   ....[138]....
        /*0564*/ 	.word	0xffffffff


	//   ....[139]....
        /*0568*/ 	.word	0xffffffff


	//   ....[140]....
        /*056c*/ 	.word	0xffffffff


	//   ....[141]....
        /*0570*/ 	.word	0xffffffff


	//   ....[142]....
        /*0574*/ 	.word	0xffffffff


	//   ....[143]....
        /*0578*/ 	.word	0xffffffff


	//   ....[144]....
        /*057c*/ 	.word	0xffffffff


	//   ....[145]....
        /*0580*/ 	.word	0xffffffff


	//   ....[146]....
        /*0584*/ 	.word	0xffffffff


	//   ....[147]....
        /*0588*/ 	.word	0xffffffff


	//   ....[148]....
        /*058c*/ 	.word	0xffffffff


	//   ....[149]....
        /*0590*/ 	.word	0xffffffff


	//   ....[150]....
        /*0594*/ 	.word	0xffffffff


	//   ....[151]....
        /*0598*/ 	.word	0xffffffff


	//   ....[152]....
        /*059c*/ 	.word	0xffffffff


	//   ....[153]....
        /*05a0*/ 	.word	0xffffffff


	//   ....[154]....
        /*05a4*/ 	.word	0xffffffff


	//   ....[155]....
        /*05a8*/ 	.word	0xffffffff


	//   ....[156]....
        /*05ac*/ 	.word	0xffffffff


	//   ....[157]....
        /*05b0*/ 	.word	0xffffffff


	//   ....[158]....
        /*05b4*/ 	.word	0xffffffff


	//   ....[159]....
        /*05b8*/ 	.word	0xffffffff


	//   ....[160]....
        /*05bc*/ 	.word	0xffffffff


	//   ....[161]....
        /*05c0*/ 	.word	0xffffffff


	//   ....[162]....
        /*05c4*/ 	.word	0xffffffff


	//   ....[163]....
        /*05c8*/ 	.word	0xffffffff


	//   ....[164]....
        /*05cc*/ 	.word	0xffffffff


	//   ....[165]....
        /*05d0*/ 	.word	0xffffffff


	//   ....[166]....
        /*05d4*/ 	.word	0xffffffff


	//   ....[167]....
        /*05d8*/ 	.word	0xffffffff


	//   ....[168]....
        /*05dc*/ 	.word	0xffffffff


	//   ....[169]....
        /*05e0*/ 	.word	0xffffffff


	//   ....[170]....
        /*05e4*/ 	.word	0xffffffff


	//   ....[171]....
        /*05e8*/ 	.word	0xffffffff


	//   ....[172]....
        /*05ec*/ 	.word	0xffffffff


	//   ....[173]....
        /*05f0*/ 	.word	0xffffffff


	//   ....[174]....
        /*05f4*/ 	.word	0xffffffff


	//   ....[175]....
        /*05f8*/ 	.word	0xffffffff


	//   ....[176]....
        /*05fc*/ 	.word	0xffffffff


	//   ....[177]....
        /*0600*/ 	.word	0xffffffff


	//   ....[178]....
        /*0604*/ 	.word	0xffffffff


	//   ....[179]....
        /*0608*/ 	.word	0xffffffff


	//   ....[180]....
        /*060c*/ 	.word	0xffffffff


	//   ....[181]....
        /*0610*/ 	.word	0xffffffff


	//   ....[182]....
        /*0614*/ 	.word	0xffffffff


	//   ....[183]....
        /*0618*/ 	.word	0xffffffff


	//   ....[184]....
        /*061c*/ 	.word	0xffffffff


	//   ....[185]....
        /*0620*/ 	.word	0xffffffff


	//   ....[186]....
        /*0624*/ 	.word	0xffffffff


	//   ....[187]....
        /*0628*/ 	.word	0xffffffff


	//   ....[188]....
        /*062c*/ 	.word	0xffffffff


	//   ....[189]....
        /*0630*/ 	.word	0xffffffff


	//   ....[190]....
        /*0634*/ 	.word	0xffffffff


	//   ....[191]....
        /*0638*/ 	.word	0xffffffff


	//   ....[192]....
        /*063c*/ 	.word	0xffffffff


	//   ....[193]....
        /*0640*/ 	.word	0xffffffff


	//   ....[194]....
        /*0644*/ 	.word	0xffffffff


	//   ....[195]....
        /*0648*/ 	.word	0xffffffff


	//   ....[196]....
        /*064c*/ 	.word	0xffffffff


	//   ....[197]....
        /*0650*/ 	.word	0xffffffff


	//   ....[198]....
        /*0654*/ 	.word	0xffffffff


	//   ....[199]....
        /*0658*/ 	.word	0xffffffff


	//   ....[200]....
        /*065c*/ 	.word	0xffffffff


	//   ....[201]....
        /*0660*/ 	.word	0xffffffff


	//   ....[202]....
        /*0664*/ 	.word	0xffffffff


	//   ....[203]....
        /*0668*/ 	.word	0xffffffff


	//   ....[204]....
        /*066c*/ 	.word	0xffffffff


	//   ....[205]....
        /*0670*/ 	.word	0xffffffff


	//   ....[206]....
        /*0674*/ 	.word	0xffffffff


	//   ....[207]....
        /*0678*/ 	.word	0xffffffff


	//   ....[208]....
        /*067c*/ 	.word	0xffffffff


	//   ....[209]....
        /*0680*/ 	.word	0xffffffff


	//   ....[210]....
        /*0684*/ 	.word	0xffffffff


	//   ....[211]....
        /*0688*/ 	.word	0xffffffff


	//   ....[212]....
        /*068c*/ 	.word	0xffffffff


	//   ....[213]....
        /*0690*/ 	.word	0xffffffff


	//   ....[214]....
        /*0694*/ 	.word	0xffffffff


	//   ....[215]....
        /*0698*/ 	.word	0xffffffff


	//   ....[216]....
        /*069c*/ 	.word	0xffffffff


	//   ....[217]....
        /*06a0*/ 	.word	0x0500000f


	//   ....[218]....
        /*06a4*/ 	.word	0x0500000f


	//   ....[219]....
        /*06a8*/ 	.word	0x0500000f


	//   ....[220]....
        /*06ac*/ 	.word	0x0500000f


	//   ....[221]....
        /*06b0*/ 	.word	0x0500000f


	//   ....[222]....
        /*06b4*/ 	.word	0x0500000f


	//   ....[223]....
        /*06b8*/ 	.word	0x0500000f


	//   ....[224]....
        /*06bc*/ 	.word	0x0500000f


	//   ....[225]....
        /*06c0*/ 	.word	0x0500000f


	//   ....[226]....
        /*06c4*/ 	.word	0x0500000f


	//   ....[227]....
        /*06c8*/ 	.word	0x0500000f


	//   ....[228]....
        /*06cc*/ 	.word	0x0500000f


	//   ....[229]....
        /*06d0*/ 	.word	0x0500000f


	//   ....[230]....
        /*06d4*/ 	.word	0x0500000f


	//   ....[231]....
        /*06d8*/ 	.word	0x0500000f


	//   ....[232]....
        /*06dc*/ 	.word	0x0500000f


	//   ....[233]....
        /*06e0*/ 	.word	0x0500000f


	//   ....[234]....
        /*06e4*/ 	.word	0x0500000f


	//   ....[235]....
        /*06e8*/ 	.word	0x0500000f


	//   ....[236]....
        /*06ec*/ 	.word	0x0500000f


	//   ....[237]....
        /*06f0*/ 	.word	0x0500000f


	//   ....[238]....
        /*06f4*/ 	.word	0x0500000f


	//   ....[239]....
        /*06f8*/ 	.word	0x0500000f


	//   ....[240]....
        /*06fc*/ 	.word	0x0500000f


	//   ....[241]....
        /*0700*/ 	.word	0x0500000f


	//   ....[242]....
        /*0704*/ 	.word	0x0500000f


	//   ....[243]....
        /*0708*/ 	.word	0x0500000f


	//   ....[244]....
        /*070c*/ 	.word	0x0500000f


	//   ....[245]....
        /*0710*/ 	.word	0x0500000f


	//   ....[246]....
        /*0714*/ 	.word	0x0500000f


	//   ....[247]....
        /*0718*/ 	.word	0x0500000f


	//   ....[248]....
        /*071c*/ 	.word	0x0500000f


	//   ....[249]....
        /*0720*/ 	.word	0x0500000f


	//   ....[250]....
        /*0724*/ 	.word	0x0500000f


	//   ....[251]....
        /*0728*/ 	.word	0x0500000f


	//   ....[252]....
        /*072c*/ 	.word	0x0500000f


	//   ....[253]....
        /*0730*/ 	.word	0x0500000f


	//   ....[254]....
        /*0734*/ 	.word	0x0500000f


	//   ....[255]....
        /*0738*/ 	.word	0x0500000f


	//   ....[0]....
        /*073c*/ 	.word	0x0500000f


	//   ....[1]....
        /*0740*/ 	.word	0x0500000f


	//   ....[2]....
        /*0744*/ 	.word	0x0500000f


	//   ....[3]....
        /*0748*/ 	.word	0x0500000f


	//   ....[4]....
        /*074c*/ 	.word	0x0500000f


	//   ....[5]....
        /*0750*/ 	.word	0x0500000f


	//   ....[6]....
        /*0754*/ 	.word	0x0500000f


	//   ....[7]....
        /*0758*/ 	.word	0x0500000f


	//   ....[8]....
        /*075c*/ 	.word	0x0500000f


	//   ....[9]....
        /*0760*/ 	.word	0x0500000f


	//   ....[10]....
        /*0764*/ 	.word	0x0500000f


	//   ....[11]....
        /*0768*/ 	.word	0x0500000f


	//   ....[12]....
        /*076c*/ 	.word	0x0500000f


	//   ....[13]....
        /*0770*/ 	.word	0x0500000f


	//   ....[14]....
        /*0774*/ 	.word	0x0500000f


	//   ....[15]....
        /*0778*/ 	.word	0x0500000f


	//   ....[16]....
        /*077c*/ 	.word	0x0500000f


	//   ....[17]....
        /*0780*/ 	.word	0x0500000f


	//   ....[18]....
        /*0784*/ 	.word	0x0500000f


	//   ....[19]....
        /*0788*/ 	.word	0x0500000f


	//   ....[20]....
        /*078c*/ 	.word	0x0500000f


	//   ....[21]....
        /*0790*/ 	.word	0x0500000f


	//   ....[22]....
        /*0794*/ 	.word	0x0500000f


	//   ....[23]....
        /*0798*/ 	.word	0x0500000f


	//   ....[24]....
        /*079c*/ 	.word	0x0500000f


	//   ....[25]....
        /*07a0*/ 	.word	0x0500000f


	//   ....[26]....
        /*07a4*/ 	.word	0x0500000f


	//   ....[27]....
        /*07a8*/ 	.word	0x0500000f


	//   ....[28]....
        /*07ac*/ 	.word	0x0500000f


	//   ....[29]....
        /*07b0*/ 	.word	0x0500000f


	//   ....[30]....
        /*07b4*/ 	.word	0x0500000f


	//   ....[31]....
        /*07b8*/ 	.word	0x0500000f


	//   ....[32]....
        /*07bc*/ 	.word	0x0500000f


	//   ....[33]....
        /*07c0*/ 	.word	0x0500000f


	//   ....[34]....
        /*07c4*/ 	.word	0x0500000f


	//   ....[35]....
        /*07c8*/ 	.word	0x0500000f


	//   ....[36]....
        /*07cc*/ 	.word	0x0500000f


	//   ....[37]....
        /*07d0*/ 	.word	0x0500000f


	//   ....[38]....
        /*07d4*/ 	.word	0x0500000f


	//   ....[39]....
        /*07d8*/ 	.word	0x0500000f


	//   ....[40]....
        /*07dc*/ 	.word	0x0500000f


	//   ....[41]....
        /*07e0*/ 	.word	0x0500000f


	//   ....[42]....
        /*07e4*/ 	.word	0x0500000f


	//   ....[43]....
        /*07e8*/ 	.word	0x0500000f


	//   ....[44]....
        /*07ec*/ 	.word	0x0500000f


	//   ....[45]....
        /*07f0*/ 	.word	0x0500000f


	//   ....[46]....
        /*07f4*/ 	.word	0x0500000f


	//   ....[47]....
        /*07f8*/ 	.word	0x0500000f


	//   ....[48]....
        /*07fc*/ 	.word	0x0500000f


	//   ....[49]....
        /*0800*/ 	.word	0x0500000f


	//   ....[50]....
        /*0804*/ 	.word	0x0500000f


	//   ....[51]....
        /*0808*/ 	.word	0x0500000f


	//   ....[52]....
        /*080c*/ 	.word	0x0500000f


	//   ....[53]....
        /*0810*/ 	.word	0x0500000f


	//   ....[54]....
        /*0814*/ 	.word	0x0500000f


	//   ....[55]....
        /*0818*/ 	.word	0x0500000f


	//   ....[56]....
        /*081c*/ 	.word	0x0500000f


	//   ....[57]....
        /*0820*/ 	.word	0x0500000f


	//   ....[58]....
        /*0824*/ 	.word	0x0500000f


	//   ....[59]....
        /*0828*/ 	.word	0x0500000f


	//   ....[60]....
        /*082c*/ 	.word	0x0500000f


	//   ....[61]....
        /*0830*/ 	.word	0x0500000f


	//   ....[62]....
        /*0834*/ 	.word	0x0500000f


	//   ....[63]....
        /*0838*/ 	.word	0x0500000f


	//   ....[64]....
        /*083c*/ 	.word	0x0500000f


	//   ....[65]....
        /*0840*/ 	.word	0x0500000f


	//   ....[66]....
        /*0844*/ 	.word	0x0500000f


	//   ....[67]....
        /*0848*/ 	.word	0x0500000f


	//   ....[68]....
        /*084c*/ 	.word	0x0500000f


	//   ....[69]....
        /*0850*/ 	.word	0x0500000f


	//   ....[70]....
        /*0854*/ 	.word	0x0500000f


	//   ....[71]....
        /*0858*/ 	.word	0x0500000f


	//   ....[72]....
        /*085c*/ 	.word	0x0500000f


	//   ....[73]....
        /*0860*/ 	.word	0x0500000f


	//   ....[74]....
        /*0864*/ 	.word	0x0500000f


	//   ....[75]....
        /*0868*/ 	.word	0x0500000f


	//   ....[76]....
        /*086c*/ 	.word	0x0500000f


	//   ....[77]....
        /*0870*/ 	.word	0x0500000f


	//   ....[78]....
        /*0874*/ 	.word	0x0500000f


	//   ....[79]....
        /*0878*/ 	.word	0x0500000f


	//   ....[80]....
        /*087c*/ 	.word	0x0500000f


	//   ....[81]....
        /*0880*/ 	.word	0x0500000f


	//   ....[82]....
        /*0884*/ 	.word	0x0500000f


	//   ....[83]....
        /*0888*/ 	.word	0x0500000f


	//   ....[84]....
        /*088c*/ 	.word	0x0500000f


	//   ....[85]....
        /*0890*/ 	.word	0x0500000f


	//   ....[86]....
        /*0894*/ 	.word	0x0500000f


	//   ....[87]....
        /*0898*/ 	.word	0x0500000f


	//   ....[88]....
        /*089c*/ 	.word	0x0500000f


	//   ....[89]....
        /*08a0*/ 	.word	0x0500000f


	//   ....[90]....
        /*08a4*/ 	.word	0x0500000f


	//   ....[91]....
        /*08a8*/ 	.word	0x0500000f


	//   ....[92]....
        /*08ac*/ 	.word	0x0500000f


	//   ....[93]....
        /*08b0*/ 	.word	0x0500000f


	//   ....[94]....
        /*08b4*/ 	.word	0x0500000f


	//   ....[95]....
        /*08b8*/ 	.word	0x0500000f


	//   ....[96]....
        /*08bc*/ 	.word	0x0500000f


	//   ....[97]....
        /*08c0*/ 	.word	0x0500000f


	//   ....[98]....
        /*08c4*/ 	.word	0x0500000f


	//   ....[99]....
        /*08c8*/ 	.word	0x0500000f


	//   ....[100]....
        /*08cc*/ 	.word	0x0500000f


	//   ....[101]....
        /*08d0*/ 	.word	0x0500000f


	//   ....[102]....
        /*08d4*/ 	.word	0x0500000f


	//   ....[103]....
        /*08d8*/ 	.word	0x0500000f


	//   ....[104]....
        /*08dc*/ 	.word	0x0500000f


	//   ....[105]....
        /*08e0*/ 	.word	0x0500000f


	//   ....[106]....
        /*08e4*/ 	.word	0x0500000f


	//   ....[107]....
        /*08e8*/ 	.word	0x0500000f


	//   ....[108]....
        /*08ec*/ 	.word	0x0500000f


	//   ....[109]....
        /*08f0*/ 	.word	0x0500000f


	//   ....[110]....
        /*08f4*/ 	.word	0x0500000f


	//   ....[111]....
        /*08f8*/ 	.word	0x0500000f


	//   ....[112]....
        /*08fc*/ 	.word	0x0500000f


	//   ....[113]....
        /*0900*/ 	.word	0x0500000f


	//   ....[114]....
        /*0904*/ 	.word	0x0500000f


	//   ....[115]....
        /*0908*/ 	.word	0x0500000f


	//   ....[116]....
        /*090c*/ 	.word	0x0500000f


	//   ....[117]....
        /*0910*/ 	.word	0x0500000f


	//   ....[118]....
        /*0914*/ 	.word	0x0500000f


	//   ....[119]....
        /*0918*/ 	.word	0x0500000f


	//   ....[120]....
        /*091c*/ 	.word	0x0500000f


	//   ....[121]....
        /*0920*/ 	.word	0x0500000f


	//   ....[122]....
        /*0924*/ 	.word	0x0500000f


	//   ....[123]....
        /*0928*/ 	.word	0x0500000f


	//   ....[124]....
        /*092c*/ 	.word	0x0500000f


	//   ....[125]....
        /*0930*/ 	.word	0x0500000f


	//   ....[126]....
        /*0934*/ 	.word	0x0500000f


	//   ....[127]....
        /*0938*/ 	.word	0x0500000f


	//   ....[128]....
        /*093c*/ 	.word	0x0500000f


	//   ....[129]....
        /*0940*/ 	.word	0x0500000f


	//   ....[130]....
        /*0944*/ 	.word	0x0500000f


	//   ....[131]....
        /*0948*/ 	.word	0x0500000f


	//   ....[132]....
        /*094c*/ 	.word	0x0500000f


	//   ....[133]....
        /*0950*/ 	.word	0x0500000f


	//   ....[134]....
        /*0954*/ 	.word	0x0500000f


	//----- nvinfo : EIATTR_COOP_GROUP_INSTR_OFFSETS
	.align		4
.L_151:
        /*0958*/ 	.byte	0x04, 0x28
        /*095a*/ 	.short	(.L_153 - .L_152)


	//   ....[0]....
.L_152:
        /*095c*/ 	.word	0x00000070


	//   ....[1]....
        /*0960*/ 	.word	0x00000140


	//   ....[2]....
        /*0964*/ 	.word	0x00000190


	//   ....[3]....
        /*0968*/ 	.word	0x000003c0


	//   ....[4]....
        /*096c*/ 	.word	0x00000520


	//   ....[5]....
        /*0970*/ 	.word	0x00000640


	//   ....[6]....
        /*0974*/ 	.word	0x000007a0


	//   ....[7]....
        /*0978*/ 	.word	0x00003940


	//   ....[8]....
        /*097c*/ 	.word	0x00003950


	//   ....[9]....
        /*0980*/ 	.word	0x00006580


	//   ....[10]....
        /*0984*/ 	.word	0x00006590


	//   ....[11]....
        /*0988*/ 	.word	0x00009930


	//   ....[12]....
        /*098c*/ 	.word	0x00009940


	//   ....[13]....
        /*0990*/ 	.word	0x0000c730


	//   ....[14]....
        /*0994*/ 	.word	0x0000c740


	//   ....[15]....
        /*0998*/ 	.word	0x0000f790


	//   ....[16]....
        /*099c*/ 	.word	0x0000f7a0


	//   ....[17]....
        /*09a0*/ 	.word	0x0000fa10


	//   ....[18]....
        /*09a4*/ 	.word	0x0000fa20


	//   ....[19]....
        /*09a8*/ 	.word	0x0000ff00


	//   ....[20]....
        /*09ac*/ 	.word	0x0000ff50


	//   ....[21]....
        /*09b0*/ 	.word	0x000100f0


	//   ....[22]....
        /*09b4*/ 	.word	0x00010110


	//   ....[23]....
        /*09b8*/ 	.word	0x00010a00


	//   ....[24]....
        /*09bc*/ 	.word	0x00011150


	//   ....[25]....
        /*09c0*/ 	.word	0x00011160


	//   ....[26]....
        /*09c4*/ 	.word	0x00011170


	//   ....[27]....
        /*09c8*/ 	.word	0x00011180


	//   ....[28]....
        /*09cc*/ 	.word	0x00014630


	//   ....[29]....
        /*09d0*/ 	.word	0x00014640


	//   ....[30]....
        /*09d4*/ 	.word	0x00014650


	//   ....[31]....
        /*09d8*/ 	.word	0x00014660


	//   ....[32]....
        /*09dc*/ 	.word	0x0001a150


	//   ....[33]....
        /*09e0*/ 	.word	0x0001a1d0


	//   ....[34]....
        /*09e4*/ 	.word	0x0001a860


	//   ....[35]....
        /*09e8*/ 	.word	0x0001a900


	//   ....[36]....
        /*09ec*/ 	.word	0x0001dcf0


	//   ....[37]....
        /*09f0*/ 	.word	0x0001dd50


	//   ....[38]....
        /*09f4*/ 	.word	0x0001e240


	//   ....[39]....
        /*09f8*/ 	.word	0x0001e260


	//   ....[40]....
        /*09fc*/ 	.word	0x0001fce0


	//   ....[41]....
        /*0a00*/ 	.word	0x0001fcf0


	//   ....[42]....
        /*0a04*/ 	.word	0x0001fd70


	//   ....[43]....
        /*0a08*/ 	.word	0x0001fd80


	//   ....[44]....
        /*0a0c*/ 	.word	0x00020930


	//   ....[45]....
        /*0a10*/ 	.word	0x00020960


	//   ....[46]....
        /*0a14*/ 	.word	0x00020990


	//   ....[47]....
        /*0a18*/ 	.word	0x000209c0


	//   ....[48]....
        /*0a1c*/ 	.word	0x000209f0


	//   ....[49]....
        /*0a20*/ 	.word	0x00020a20


	//   ....[50]....
        /*0a24*/ 	.word	0x00020a50


	//   ....[51]....
        /*0a28*/ 	.word	0x00020a80


	//   ....[52]....
        /*0a2c*/ 	.word	0x00020ab0


	//   ....[53]....
        /*0a30*/ 	.word	0x00020ae0


	//   ....[54]....
        /*0a34*/ 	.word	0x00020b10


	//   ....[55]....
        /*0a38*/ 	.word	0x00020b40


	//   ....[56]....
        /*0a3c*/ 	.word	0x00020b70


	//   ....[57]....
        /*0a40*/ 	.word	0x00020ba0


	//   ....[58]....
        /*0a44*/ 	.word	0x00020bd0


	//   ....[59]....
        /*0a48*/ 	.word	0x00020c00


	//   ....[60]....
        /*0a4c*/ 	.word	0x00020c30


	//   ....[61]....
        /*0a50*/ 	.word	0x00020c60


	//   ....[62]....
        /*0a54*/ 	.word	0x00020c90


	//   ....[63]....
        /*0a58*/ 	.word	0x00020cc0


	//   ....[64]....
        /*0a5c*/ 	.word	0x00020cf0


	//   ....[65]....
        /*0a60*/ 	.word	0x00020d20


	//   ....[66]....
        /*0a64*/ 	.word	0x00020d50


	//   ....[67]....
        /*0a68*/ 	.word	0x00020d80


	//   ....[68]....
        /*0a6c*/ 	.word	0x00020db0


	//   ....[69]....
        /*0a70*/ 	.word	0x00020de0


	//   ....[70]....
        /*0a74*/ 	.word	0x00020e10


	//   ....[71]....
        /*0a78*/ 	.word	0x00020e40


	//   ....[72]....
        /*0a7c*/ 	.word	0x00020e70


	//   ....[73]....
        /*0a80*/ 	.word	0x00020ea0


	//   ....[74]....
        /*0a84*/ 	.word	0x00020ed0


	//   ....[75]....
        /*0a88*/ 	.word	0x00020f00


	//   ....[76]....
        /*0a8c*/ 	.word	0x00020f30


	//   ....[77]....
        /*0a90*/ 	.word	0x00020f60


	//   ....[78]....
        /*0a94*/ 	.word	0x00020f90


	//   ....[79]....
        /*0a98*/ 	.word	0x00020fc0


	//   ....[80]....
        /*0a9c*/ 	.word	0x00020fd0


	//   ....[81]....
        /*0aa0*/ 	.word	0x00020fe0


	//   ....[82]....
        /*0aa4*/ 	.word	0x00021010


	//   ....[83]....
        /*0aa8*/ 	.word	0x00021040


	//   ....[84]....
        /*0aac*/ 	.word	0x00021070


	//   ....[85]....
        /*0ab0*/ 	.word	0x000210a0


	//   ....[86]....
        /*0ab4*/ 	.word	0x000210d0


	//   ....[87]....
        /*0ab8*/ 	.word	0x00021100


	//   ....[88]....
        /*0abc*/ 	.word	0x00021130


	//   ....[89]....
        /*0ac0*/ 	.word	0x00021160


	//   ....[90]....
        /*0ac4*/ 	.word	0x000211a0


	//   ....[91]....
        /*0ac8*/ 	.word	0x000211b0


	//   ....[92]....
        /*0acc*/ 	.word	0x000211c0


	//   ....[93]....
        /*0ad0*/ 	.word	0x000211d0


	//   ....[94]....
        /*0ad4*/ 	.word	0x000211e0


	//   ....[95]....
        /*0ad8*/ 	.word	0x00021210


	//   ....[96]....
        /*0adc*/ 	.word	0x00021240


	//   ....[97]....
        /*0ae0*/ 	.word	0x00021270


	//   ....[98]....
        /*0ae4*/ 	.word	0x000212a0


	//   ....[99]....
        /*0ae8*/ 	.word	0x000212d0


	//   ....[100]....
        /*0aec*/ 	.word	0x00021300


	//   ....[101]....
        /*0af0*/ 	.word	0x00021330


	//   ....[102]....
        /*0af4*/ 	.word	0x00021360


	//   ....[103]....
        /*0af8*/ 	.word	0x00021370


	//   ....[104]....
        /*0afc*/ 	.word	0x000213a0


	//   ....[105]....
        /*0b00*/ 	.word	0x000213d0


	//   ....[106]....
        /*0b04*/ 	.word	0x00021400


	//   ....[107]....
        /*0b08*/ 	.word	0x00021430


	//   ....[108]....
        /*0b0c*/ 	.word	0x00021c70


	//   ....[109]....
        /*0b10*/ 	.word	0x00021c90


	//   ....[110]....
        /*0b14*/ 	.word	0x00021ca0


	//   ....[111]....
        /*0b18*/ 	.word	0x00021cb0


	//   ....[112]....
        /*0b1c*/ 	.word	0x000223d0


	//   ....[113]....
        /*0b20*/ 	.word	0x000223e0


	//   ....[114]....
        /*0b24*/ 	.word	0x000224f0


	//   ....[115]....
        /*0b28*/ 	.word	0x00022500


	//   ....[116]....
        /*0b2c*/ 	.word	0x00022610


	//   ....[117]....
        /*0b30*/ 	.word	0x00022620


	//   ....[118]....
        /*0b34*/ 	.word	0x00022730


	//   ....[119]....
        /*0b38*/ 	.word	0x00022740


	//   ....[120]....
        /*0b3c*/ 	.word	0x00022af0


	//   ....[121]....
        /*0b40*/ 	.word	0x00022b30


	//   ....[122]....
        /*0b44*/ 	.word	0x00023330


	//   ....[123]....
        /*0b48*/ 	.word	0x00023340


	//   ....[124]....
        /*0b4c*/ 	.word	0x00024270


	//   ....[125]....
        /*0b50*/ 	.word	0x00024280


	//   ....[126]....
        /*0b54*/ 	.word	0x000243a0


	//   ....[127]....
        /*0b58*/ 	.word	0x000243b0


	//   ....[128]....
        /*0b5c*/ 	.word	0x000244c0


	//   ....[129]....
        /*0b60*/ 	.word	0x000244d0


	//   ....[130]....
        /*0b64*/ 	.word	0x000245e0


	//   ....[131]....
        /*0b68*/ 	.word	0x000245f0


	//   ....[132]....
        /*0b6c*/ 	.word	0x00024750


	//   ....[133]....
        /*0b70*/ 	.word	0x00024960


	//   ....[134]....
        /*0b74*/ 	.word	0x00024990


	//   ....[135]....
        /*0b78*/ 	.word	0x000249c0


	//   ....[136]....
        /*0b7c*/ 	.word	0x000249f0


	//   ....[137]....
        /*0b80*/ 	.word	0x00024a20


	//   ....[138]....
        /*0b84*/ 	.word	0x00024a50


	//   ....[139]....
        /*0b88*/ 	.word	0x00024be0


	//   ....[140]....
        /*0b8c*/ 	.word	0x00024c10


	//   ....[141]....
        /*0b90*/ 	.word	0x00024c40


	//   ....[142]....
        /*0b94*/ 	.word	0x00024c70


	//   ....[143]....
        /*0b98*/ 	.word	0x00024ca0


	//   ....[144]....
        /*0b9c*/ 	.word	0x00024cd0


	//   ....[145]....
        /*0ba0*/ 	.word	0x00024d60


	//   ....[146]....
        /*0ba4*/ 	.word	0x00024d90


	//   ....[147]....
        /*0ba8*/ 	.word	0x00024da0


	//   ....[148]....
        /*0bac*/ 	.word	0x00024e30


	//   ....[149]....
        /*0bb0*/ 	.word	0x00025fb0


	//   ....[150]....
        /*0bb4*/ 	.word	0x000282a0


	//   ....[151]....
        /*0bb8*/ 	.word	0x000282c0


	//   ....[152]....
        /*0bbc*/ 	.word	0x00028320


	//   ....[153]....
        /*0bc0*/ 	.word	0x000283b0


	//   ....[154]....
        /*0bc4*/ 	.word	0x00028410


	//   ....[155]....
        /*0bc8*/ 	.word	0x00028430


	//   ....[156]....
        /*0bcc*/ 	.word	0x00028440


	//   ....[157]....
        /*0bd0*/ 	.word	0x00028450


	//   ....[158]....
        /*0bd4*/ 	.word	0x00028550


	//   ....[159]....
        /*0bd8*/ 	.word	0x00028560


	//   ....[160]....
        /*0bdc*/ 	.word	0x00028a10


	//   ....[161]....
        /*0be0*/ 	.word	0x00028a30


	//   ....[162]....
        /*0be4*/ 	.word	0x00028a50


	//   ....[163]....
        /*0be8*/ 	.word	0x00028b10


	//   ....[164]....
        /*0bec*/ 	.word	0x00028b30


	//   ....[165]....
        /*0bf0*/ 	.word	0x00028bc0


	//   ....[166]....
        /*0bf4*/ 	.word	0x00028be0


	//   ....[167]....
        /*0bf8*/ 	.word	0x00028bf0


	//   ....[168]....
        /*0bfc*/ 	.word	0x00028c80


	//   ....[169]....
        /*0c00*/ 	.word	0x00028ce0


	//   ....[170]....
        /*0c04*/ 	.word	0x000294c0


	//   ....[171]....
        /*0c08*/ 	.word	0x000294f0


	//   ....[172]....
        /*0c0c*/ 	.word	0x000295b0


	//   ....[173]....
        /*0c10*/ 	.word	0x000295d0


	//   ....[174]....
        /*0c14*/ 	.word	0x00029670


	//   ....[175]....
        /*0c18*/ 	.word	0x00029690


	//   ....[176]....
        /*0c1c*/ 	.word	0x000296a0


	//   ....[177]....
        /*0c20*/ 	.word	0x000296b0


	//   ....[178]....
        /*0c24*/ 	.word	0x0002a0f0


	//   ....[179]....
        /*0c28*/ 	.word	0x0002a110


	//   ....[180]....
        /*0c2c*/ 	.word	0x0002a130


	//   ....[181]....
        /*0c30*/ 	.word	0x0002a190


	//   ....[182]....
        /*0c34*/ 	.word	0x0002a1a0


	//   ....[183]....
        /*0c38*/ 	.word	0x0002a1f0


	//   ....[184]....
        /*0c3c*/ 	.word	0x0002a200


	//   ....[185]....
        /*0c40*/ 	.word	0x0002a210


	//   ....[186]....
        /*0c44*/ 	.word	0x0002a260


	//   ....[187]....
        /*0c48*/ 	.word	0x0002a2b0


	//   ....[188]....
        /*0c4c*/ 	.word	0x0002a710


	//   ....[189]....
        /*0c50*/ 	.word	0x0002a730


	//   ....[190]....
        /*0c54*/ 	.word	0x0002a740


	//   ....[191]....
        /*0c58*/ 	.word	0x0002a750


	//   ....[192]....
        /*0c5c*/ 	.word	0x0002a7b0


	//   ....[193]....
        /*0c60*/ 	.word	0x0002a7c0


	//   ....[194]....
        /*0c64*/ 	.word	0x0002a820


	//   ....[195]....
        /*0c68*/ 	.word	0x0002a850


	//   ....[196]....
        /*0c6c*/ 	.word	0x0002a890


	//   ....[197]....
        /*0c70*/ 	.word	0x0002a8f0


	//   ....[198]....
        /*0c74*/ 	.word	0x0002bb20


	//   ....[199]....
        /*0c78*/ 	.word	0x0002bb50


	//   ....[200]....
        /*0c7c*/ 	.word	0x0002bbc0


	//   ....[201]....
        /*0c80*/ 	.word	0x0002bbf0


	//   ....[202]....
        /*0c84*/ 	.word	0x0002bc20


	//   ....[203]....
        /*0c88*/ 	.word	0x0002bc50


	//   ....[204]....
        /*0c8c*/ 	.word	0x0002bc80


	//   ....[205]....
        /*0c90*/ 	.word	0x0002bcb0


	//   ....[206]....
        /*0c94*/ 	.word	0x0002be50


	//   ....[207]....
        /*0c98*/ 	.word	0x0002be80


	//   ....[208]....
        /*0c9c*/ 	.word	0x0002beb0


	//   ....[209]....
        /*0ca0*/ 	.word	0x0002bee0


	//   ....[210]....
        /*0ca4*/ 	.word	0x0002bf10


	//   ....[211]....
        /*0ca8*/ 	.word	0x0002bf40


	//   ....[212]....
        /*0cac*/ 	.word	0x0002c000


	//   ....[213]....
        /*0cb0*/ 	.word	0x0002c020


	//   ....[214]....
        /*0cb4*/ 	.word	0x0002c030


	//   ....[215]....
        /*0cb8*/ 	.word	0x0002c090


	//   ....[216]....
        /*0cbc*/ 	.word	0x0002c6d0


	//   ....[217]....
        /*0cc0*/ 	.word	0x0002ca70


	//   ....[218]....
        /*0cc4*/ 	.word	0x0002cb00


	//   ....[219]....
        /*0cc8*/ 	.word	0x0002cba0


	//   ....[220]....
        /*0ccc*/ 	.word	0x0002cc30


	//   ....[221]....
        /*0cd0*/ 	.word	0x0002cd20


	//   ....[222]....
        /*0cd4*/ 	.word	0x0002cdb0


	//   ....[223]....
        /*0cd8*/ 	.word	0x0002ce50


	//   ....[224]....
        /*0cdc*/ 	.word	0x0002cee0


	//   ....[225]....
        /*0ce0*/ 	.word	0x0002cfd0


	//   ....[226]....
        /*0ce4*/ 	.word	0x0002d060


	//   ....[227]....
        /*0ce8*/ 	.word	0x0002d100


	//   ....[228]....
        /*0cec*/ 	.word	0x0002d190


	//   ....[229]....
        /*0cf0*/ 	.word	0x0002d2d0


	//   ....[230]....
        /*0cf4*/ 	.word	0x0002d380


	//   ....[231]....
        /*0cf8*/ 	.word	0x0002d410


	//   ....[232]....
        /*0cfc*/ 	.word	0x0002d460


	//   ....[233]....
        /*0d00*/ 	.word	0x0002d4b0


	//   ....[234]....
        /*0d04*/ 	.word	0x0002d590


	//   ....[235]....
        /*0d08*/ 	.word	0x0002d620


	//   ....[236]....
        /*0d0c*/ 	.word	0x0002d670


	//   ....[237]....
        /*0d10*/ 	.word	0x0002d6c0


	//   ....[238]....
        /*0d14*/ 	.word	0x0002d910


	//   ....[239]....
        /*0d18*/ 	.word	0x0002da30


	//   ....[240]....
        /*0d1c*/ 	.word	0x0002db50


	//   ....[241]....
        /*0d20*/ 	.word	0x0002dc70


	//   ....[242]....
        /*0d24*/ 	.word	0x0002dd90


	//   ....[243]....
        /*0d28*/ 	.word	0x0002de90


	//   ....[244]....
        /*0d2c*/ 	.word	0x0002def0


	//   ....[245]....
        /*0d30*/ 	.word	0x0002df40


	//   ....[246]....
        /*0d34*/ 	.word	0x0002dfc0


	//   ....[247]....
        /*0d38*/ 	.word	0x0002e030


	//   ....[248]....
        /*0d3c*/ 	.word	0x0002e090


	//   ....[249]....
        /*0d40*/ 	.word	0x0002e0e0


	//   ....[250]....
        /*0d44*/ 	.word	0x0002e160


	//   ....[251]....
        /*0d48*/ 	.word	0x0002e1d0


	//   ....[252]....
        /*0d4c*/ 	.word	0x0002e230


	//   ....[253]....
        /*0d50*/ 	.word	0x0002e280


	//   ....[254]....
        /*0d54*/ 	.word	0x0002e300


	//   ....[255]....
        /*0d58*/ 	.word	0x0002e370


	//   ....[0]....
        /*0d5c*/ 	.word	0x0002e3d0


	//   ....[1]....
        /*0d60*/ 	.word	0x0002e420


	//   ....[2]....
        /*0d64*/ 	.word	0x0002e480


	//   ....[3]....
        /*0d68*/ 	.word	0x0002e4d0


	//   ....[4]....
        /*0d6c*/ 	.word	0x0002e530


	//   ....[5]....
        /*0d70*/ 	.word	0x0002e580


	//   ....[6]....
        /*0d74*/ 	.word	0x0002e5e0


	//   ....[7]....
        /*0d78*/ 	.word	0x0002e670


	//   ....[8]....
        /*0d7c*/ 	.word	0x0002e6d0


	//   ....[9]....
        /*0d80*/ 	.word	0x0002e720


	//   ....[10]....
        /*0d84*/ 	.word	0x0002e7a0


	//   ....[11]....
        /*0d88*/ 	.word	0x0002e830


	//   ....[12]....
        /*0d8c*/ 	.word	0x0002e890


	//   ....[13]....
        /*0d90*/ 	.word	0x0002e8e0


	//   ....[14]....
        /*0d94*/ 	.word	0x0002e980


	//   ....[15]....
        /*0d98*/ 	.word	0x0002e9f0


	//   ....[16]....
        /*0d9c*/ 	.word	0x0002ea50


	//   ....[17]....
        /*0da0*/ 	.word	0x0002eaa0


	//   ....[18]....
        /*0da4*/ 	.word	0x0002eb20


	//   ....[19]....
        /*0da8*/ 	.word	0x0002eb70


	//   ....[20]....
        /*0dac*/ 	.word	0x0002ebd0


	//   ....[21]....
        /*0db0*/ 	.word	0x0002ec20


	//   ....[22]....
        /*0db4*/ 	.word	0x0002ec80


	//   ....[23]....
        /*0db8*/ 	.word	0x0002ecd0


	//   ....[24]....
        /*0dbc*/ 	.word	0x0002ed50


	//   ....[25]....
        /*0dc0*/ 	.word	0x0002edc0


	//   ....[26]....
        /*0dc4*/ 	.word	0x0002ee20


	//   ....[27]....
        /*0dc8*/ 	.word	0x0002ee70


	//   ....[28]....
        /*0dcc*/ 	.word	0x0002eed0


	//   ....[29]....
        /*0dd0*/ 	.word	0x0002ef20


	//   ....[30]....
        /*0dd4*/ 	.word	0x0002efa0


	//   ....[31]....
        /*0dd8*/ 	.word	0x0002f010


	//   ....[32]....
        /*0ddc*/ 	.word	0x0002f070


	//   ....[33]....
        /*0de0*/ 	.word	0x0002f0c0


	//   ....[34]....
        /*0de4*/ 	.word	0x0002f140


	//   ....[35]....
        /*0de8*/ 	.word	0x0002f1b0


	//   ....[36]....
        /*0dec*/ 	.word	0x0002f260


	//   ....[37]....
        /*0df0*/ 	.word	0x0002f2b0


	//   ....[38]....
        /*0df4*/ 	.word	0x0002f330


	//   ....[39]....
        /*0df8*/ 	.word	0x0002f3a0


	//   ....[40]....
        /*0dfc*/ 	.word	0x0002f420


	//   ....[41]....
        /*0e00*/ 	.word	0x0002f470


	//   ....[42]....
        /*0e04*/ 	.word	0x0002f4f0


	//   ....[43]....
        /*0e08*/ 	.word	0x0002f560


	//   ....[44]....
        /*0e0c*/ 	.word	0x0002f5c0


	//   ....[45]....
        /*0e10*/ 	.word	0x0002f610


	//   ....[46]....
        /*0e14*/ 	.word	0x0002f690


	//   ....[47]....
        /*0e18*/ 	.word	0x0002f6e0


	//   ....[48]....
        /*0e1c*/ 	.word	0x0002f770


	//   ....[49]....
        /*0e20*/ 	.word	0x0002f800


	//   ....[50]....
        /*0e24*/ 	.word	0x0002f890


	//   ....[51]....
        /*0e28*/ 	.word	0x0002f920


	//   ....[52]....
        /*0e2c*/ 	.word	0x0002f9b0


	//   ....[53]....
        /*0e30*/ 	.word	0x0002fa40


	//   ....[54]....
        /*0e34*/ 	.word	0x0002faf0


	//   ....[55]....
        /*0e38*/ 	.word	0x0002fb60


	//   ....[56]....
        /*0e3c*/ 	.word	0x0002fbf0


	//   ....[57]....
        /*0e40*/ 	.word	0x0002fc80


	//   ....[58]....
        /*0e44*/ 	.word	0x0002fd00


	//   ....[59]....
        /*0e48*/ 	.word	0x0002fd50


	//   ....[60]....
        /*0e4c*/ 	.word	0x0002fde0


	//   ....[61]....
        /*0e50*/ 	.word	0x0002fe70


	//   ....[62]....
        /*0e54*/ 	.word	0x0002ff00


	//   ....[63]....
        /*0e58*/ 	.word	0x0002ff90


	//   ....[64]....
        /*0e5c*/ 	.word	0x00030020


	//   ....[65]....
        /*0e60*/ 	.word	0x000300b0


	//   ....[66]....
        /*0e64*/ 	.word	0x00030170


	//   ....[67]....
        /*0e68*/ 	.word	0x00030440


	//   ....[68]....
        /*0e6c*/ 	.word	0x00030540


	//   ....[69]....
        /*0e70*/ 	.word	0x000305f0


	//   ....[70]....
        /*0e74*/ 	.word	0x000306a0


	//   ....[71]....
        /*0e78*/ 	.word	0x00030780


	//   ....[72]....
        /*0e7c*/ 	.word	0x00030830


	//   ....[73]....
        /*0e80*/ 	.word	0x000308f0


	//   ....[74]....
        /*0e84*/ 	.word	0x00030a40


	//   ....[75]....
        /*0e88*/ 	.word	0x00030a90


	//   ....[76]....
        /*0e8c*/ 	.word	0x00030b10


	//   ....[77]....
        /*0e90*/ 	.word	0x00030c10


	//   ....[78]....
        /*0e94*/ 	.word	0x00030d40


	//   ....[79]....
        /*0e98*/ 	.word	0x00030e00


	//   ....[80]....
        /*0e9c*/ 	.word	0x00030f50


	//   ....[81]....
        /*0ea0*/ 	.word	0x00031000


	//   ....[82]....
        /*0ea4*/ 	.word	0x00031100


	//   ....[83]....
        /*0ea8*/ 	.word	0x000311c0


	//   ....[84]....
        /*0eac*/ 	.word	0x00031220


	//   ....[85]....
        /*0eb0*/ 	.word	0x000312c0


	//   ....[86]....
        /*0eb4*/ 	.word	0x00031380


	//   ....[87]....
        /*0eb8*/ 	.word	0x00031450


	//   ....[88]....
        /*0ebc*/ 	.word	0x00031500


	//   ....[89]....
        /*0ec0*/ 	.word	0x00031570


	//   ....[90]....
        /*0ec4*/ 	.word	0x000315d0


	//   ....[91]....
        /*0ec8*/ 	.word	0x000316e0


	//   ....[92]....
        /*0ecc*/ 	.word	0x00031740


	//   ....[93]....
        /*0ed0*/ 	.word	0x00031860


	//   ....[94]....
        /*0ed4*/ 	.word	0x000318c0


	//   ....[95]....
        /*0ed8*/ 	.word	0x00031960


	//   ....[96]....
        /*0edc*/ 	.word	0x00031b00


	//   ....[97]....
        /*0ee0*/ 	.word	0x00031bb0


	//   ....[98]....
        /*0ee4*/ 	.word	0x00031c30


	//   ....[99]....
        /*0ee8*/ 	.word	0x00031d10


	//   ....[100]....
        /*0eec*/ 	.word	0x00031dc0


	//   ....[101]....
        /*0ef0*/ 	.word	0x00031e70


	//   ....[102]....
        /*0ef4*/ 	.word	0x00031f20


	//   ....[103]....
        /*0ef8*/ 	.word	0x00031fd0


	//   ....[104]....
        /*0efc*/ 	.word	0x00032030


	//   ....[105]....
        /*0f00*/ 	.word	0x00032110


	//   ....[106]....
        /*0f04*/ 	.word	0x00032200


	//   ....[107]....
        /*0f08*/ 	.word	0x000322a0


	//   ....[108]....
        /*0f0c*/ 	.word	0x00032300


	//   ....[109]....
        /*0f10*/ 	.word	0x000323d0


	//   ....[110]....
        /*0f14*/ 	.word	0x00032430


	//   ....[111]....
        /*0f18*/ 	.word	0x00032500


	//   ....[112]....
        /*0f1c*/ 	.word	0x00032560


	//   ....[113]....
        /*0f20*/ 	.word	0x00032630


	//   ....[114]....
        /*0f24*/ 	.word	0x00032690


	//   ....[115]....
        /*0f28*/ 	.word	0x00032760


	//   ....[116]....
        /*0f2c*/ 	.word	0x00032940


	//   ....[117]....
        /*0f30*/ 	.word	0x000329e0


	//   ....[118]....
        /*0f34*/ 	.word	0x00032b60


	//   ....[119]....
        /*0f38*/ 	.word	0x00032bd0


	//   ....[120]....
        /*0f3c*/ 	.word	0x00032c40


	//   ....[121]....
        /*0f40*/ 	.word	0x00032cb0


	//   ....[122]....
        /*0f44*/ 	.word	0x00032d20


	//   ....[123]....
        /*0f48*/ 	.word	0x00032da0


	//   ....[124]....
        /*0f4c*/ 	.word	0x00032e20


	//   ....[125]....
        /*0f50*/ 	.word	0x00032eb0


	//   ....[126]....
        /*0f54*/ 	.word	0x00032f20


	//   ....[127]....
        /*0f58*/ 	.word	0x00032f90


	//   ....[128]....
        /*0f5c*/ 	.word	0x00033000


	//   ....[129]....
        /*0f60*/ 	.word	0x00033080


	//   ....[130]....
        /*0f64*/ 	.word	0x000330f0


	//   ....[131]....
        /*0f68*/ 	.word	0x00033190


	//   ....[132]....
        /*0f6c*/ 	.word	0x000331e0


	//   ....[133]....
        /*0f70*/ 	.word	0x00033270


	//   ....[134]....
        /*0f74*/ 	.word	0x000333a0


	//----- nvinfo : EIATTR_REG_RECONFIG
	.align		4
.L_153:
        /*0f78*/ 	.byte	0x01, 0x54
	.zero		2


	//----- nvinfo : EIATTR_SYSCALL_OFFSETS
	.align		4
        /*0f7c*/ 	.byte	0x04, 0x46
        /*0f7e*/ 	.short	(.L_155 - .L_154)


	//   ....[0]....
.L_154:
        /*0f80*/ 	.word	0x00001fb0


	//   ....[1]....
        /*0f84*/ 	.word	0x00002100


	//   ....[2]....
        /*0f88*/ 	.word	0x00010b90


	//   ....[3]....
        /*0f8c*/ 	.word	0x000110d0


	//   ....[4]....
        /*0f90*/ 	.word	0x00027430


	//   ....[5]....
        /*0f94*/ 	.word	0x000275c0


	//   ....[6]....
        /*0f98*/ 	.word	0x00027710


	//   ....[7]....
        /*0f9c*/ 	.word	0x00027850


	//   ....[8]....
        /*0fa0*/ 	.word	0x00029110


	//----- nvinfo : EIATTR_MBARRIER_INSTR_OFFSETS
	.align		4
.L_155:
        /*0fa4*/ 	.byte	0x04, 0x39
        /*0fa6*/ 	.short	(.L_157 - .L_156)


	//   ....[0]....
.L_156:
        /*0fa8*/ 	.word	0x00000270
        /*0fac*/ 	.word	0x000000ff
        /*0fb0*/ 	.word	0x00029800
        /*0fb4*/ 	.short	0x0100
        /*0fb6*/ 	.byte	0x08
	.zero		1


	//   ....[1]....
        /*0fb8*/ 	.word	0x00000280
        /*0fbc*/ 	.word	0x000000ff
        /*0fc0*/ 	.word	0x00029820
        /*0fc4*/ 	.short	0x0100
        /*0fc6*/ 	.byte	0x08
	.zero		1


	//   ....[2]....
        /*0fc8*/ 	.word	0x00000370
        /*0fcc*/ 	.word	0x000000ff
        /*0fd0*/ 	.word	0x00029830
        /*0fd4*/ 	.short	0x0100
        /*0fd6*/ 	.byte	0x08
	.zero		1


	//   ....[3]....
        /*0fd8*/ 	.word	0x00000380
        /*0fdc*/ 	.word	0x000000ff
        /*0fe0*/ 	.word	0x00029840
        /*0fe4*/ 	.short	0x0100
        /*0fe6*/ 	.byte	0x08
	.zero		1


	//   ....[4]....
        /*0fe8*/ 	.word	0x00000390
        /*0fec*/ 	.word	0x000000ff
        /*0ff0*/ 	.word	0x00029838
        /*0ff4*/ 	.short	0x0100
        /*0ff6*/ 	.byte	0x08
	.zero		1


	//   ....[5]....
        /*0ff8*/ 	.word	0x000003a0
        /*0ffc*/ 	.word	0x000000ff
        /*1000*/ 	.word	0x00029848
        /*1004*/ 	.short	0x0100
        /*1006*/ 	.byte	0x08
	.zero		1


	//   ....[6]....
        /*1008*/ 	.word	0x000004d0
        /*100c*/ 	.word	0x000000ff
        /*1010*/ 	.word	0x00029850
        /*1014*/ 	.short	0x0100
        /*1016*/ 	.byte	0x08
	.zero		1


	//   ....[7]....
        /*1018*/ 	.word	0x000004e0
        /*101c*/ 	.word	0x000000ff
        /*1020*/ 	.word	0x00029860
        /*1024*/ 	.short	0x0100
        /*1026*/ 	.byte	0x08
	.zero		1


	//   ....[8]....
        /*1028*/ 	.word	0x000004f0
        /*102c*/ 	.word	0x000000ff
        /*1030*/ 	.word	0x00029858
        /*1034*/ 	.short	0x0100
        /*1036*/ 	.byte	0x08
	.zero		1


	//   ....[9]....
        /*1038*/ 	.word	0x00000500
        /*103c*/ 	.word	0x000000ff
        /*1040*/ 	.word	0x00029868
        /*1044*/ 	.short	0x0100
        /*1046*/ 	.byte	0x08
	.zero		1


	//   ....[10]....
        /*1048*/ 	.word	0x000005f0
        /*104c*/ 	.word	0x000000ff
        /*1050*/ 	.word	0x00029870
        /*1054*/ 	.short	0x0100
        /*1056*/ 	.byte	0x06
	.zero		1


	//   ....[11]....
        /*1058*/ 	.word	0x00000600
        /*105c*/ 	.word	0x000000ff
        /*1060*/ 	.word	0x00029880
        /*1064*/ 	.short	0x0100
        /*1066*/ 	.byte	0x06
	.zero		1


	//   ....[12]....
        /*1068*/ 	.word	0x00000610
        /*106c*/ 	.word	0x000000ff
        /*1070*/ 	.word	0x00029878
        /*1074*/ 	.short	0x0100
        /*1076*/ 	.byte	0x06
	.zero		1


	//   ....[13]....
        /*1078*/ 	.word	0x00000620
        /*107c*/ 	.word	0x000000ff
        /*1080*/ 	.word	0x00029888
        /*1084*/ 	.short	0x0100
        /*1086*/ 	.byte	0x06
	.zero		1


	//   ....[14]....
        /*1088*/ 	.word	0x00000750
        /*108c*/ 	.word	0x000000ff
        /*1090*/ 	.word	0x00029890
        /*1094*/ 	.short	0x0100
        /*1096*/ 	.byte	0x08
	.zero		1


	//   ....[15]....
        /*1098*/ 	.word	0x00000760
        /*109c*/ 	.word	0x000000ff
        /*10a0*/ 	.word	0x000298a0
        /*10a4*/ 	.short	0x0100
        /*10a6*/ 	.byte	0x08
	.zero		1


	//   ....[16]....
        /*10a8*/ 	.word	0x00000770
        /*10ac*/ 	.word	0x000000ff
        /*10b0*/ 	.word	0x00029898
        /*10b4*/ 	.short	0x0100
        /*10b6*/ 	.byte	0x08
	.zero		1


	//   ....[17]....
        /*10b8*/ 	.word	0x00000780
        /*10bc*/ 	.word	0x000000ff
        /*10c0*/ 	.word	0x000298a8
        /*10c4*/ 	.short	0x0100
        /*10c6*/ 	.byte	0x08
	.zero		1


	//   ....[18]....
        /*10c8*/ 	.word	0x000008c0
        /*10cc*/ 	.word	0x000000ff
        /*10d0*/ 	.word	0x000298b0
        /*10d4*/ 	.short	0x0100
        /*10d6*/ 	.byte	0x08
	.zero		1


	//   ....[19]....
        /*10d8*/ 	.word	0x000008d0
        /*10dc*/ 	.word	0x000000ff
        /*10e0*/ 	.word	0x000298c0
        /*10e4*/ 	.short	0x0100
        /*10e6*/ 	.byte	0x08
	.zero		1


	//   ....[20]....
        /*10e8*/ 	.word	0x000008e0
        /*10ec*/ 	.word	0x000000ff
        /*10f0*/ 	.word	0x000298b8
        /*10f4*/ 	.short	0x0100
        /*10f6*/ 	.byte	0x08
	.zero		1


	//   ....[21]....
        /*10f8*/ 	.word	0x000008f0
        /*10fc*/ 	.word	0x000000ff
        /*1100*/ 	.word	0x000298c8
        /*1104*/ 	.short	0x0100
        /*1106*/ 	.byte	0x08
	.zero		1


	//   ....[22]....
        /*1108*/ 	.word	0x000038f0
        /*110c*/ 	.word	0x0000005b
        /*1110*/ 	.word	0x00029890
        /*1114*/ 	.short	0x010a
        /*1116*/ 	.byte	0x3f
	.zero		1


	//   ....[23]....
        /*1118*/ 	.word	0x000098d0
        /*111c*/ 	.word	0x0000005b
        /*1120*/ 	.word	0x00029890
        /*1124*/ 	.short	0x010a
        /*1126*/ 	.byte	0x3f
	.zero		1


	//   ....[24]....
        /*1128*/ 	.word	0x0000f5f0
        /*112c*/ 	.word	0x0000005b
        /*1130*/ 	.word	0x00029890
        /*1134*/ 	.short	0x010a
        /*1136*/ 	.byte	0x3f
	.zero		1


	//   ....[25]....
        /*1138*/ 	.word	0x0000fd40
        /*113c*/ 	.word	0x0000000b
        /*1140*/ 	.word	0x00000000
        /*1144*/ 	.short	0x0101
        /*1146*/ 	.byte	0x3f
	.zero		1


	//   ....[26]....
        /*1148*/ 	.word	0x0000fd80
        /*114c*/ 	.word	0x0000005b
        /*1150*/ 	.word	0x000298b0
        /*1154*/ 	.short	0x010a
        /*1156*/ 	.byte	0x3f
	.zero		1


	//   ....[27]....
        /*1158*/ 	.word	0x00010370
        /*115c*/ 	.word	0x0000005b
        /*1160*/ 	.word	0x00000000
        /*1164*/ 	.short	0x0101
        /*1166*/ 	.byte	0x3f
	.zero		1


	//   ....[28]....
        /*1168*/ 	.word	0x00010e30
        /*116c*/ 	.word	0x00000012
        /*1170*/ 	.word	0x00029800
        /*1174*/ 	.short	0x010a
        /*1176*/ 	.byte	0x3f
	.zero		1


	//   ....[29]....
        /*1178*/ 	.word	0x00010e80
        /*117c*/ 	.word	0x00000012
        /*1180*/ 	.word	0x00029800
        /*1184*/ 	.short	0x010a
        /*1186*/ 	.byte	0x3f
	.zero		1


	//   ....[30]....
        /*1188*/ 	.word	0x00011710
        /*118c*/ 	.word	0x00000012
        /*1190*/ 	.word	0x00029800
        /*1194*/ 	.short	0x010a
        /*1196*/ 	.byte	0x3f
	.zero		1


	//   ....[31]....
        /*1198*/ 	.word	0x00014aa0
        /*119c*/ 	.word	0x00000012
        /*11a0*/ 	.word	0x00029800
        /*11a4*/ 	.short	0x010a
        /*11a6*/ 	.byte	0x3f
	.zero		1


	//   ....[32]....
        /*11a8*/ 	.word	0x00017bc0
        /*11ac*/ 	.word	0x00000000
        /*11b0*/ 	.word	0x00029830
        /*11b4*/ 	.short	0x010a
        /*11b6*/ 	.byte	0x3f
	.zero		1


	//   ....[33]....
        /*11b8*/ 	.word	0x00017c10
        /*11bc*/ 	.word	0x00000000
        /*11c0*/ 	.word	0x00029830
        /*11c4*/ 	.short	0x010a
        /*11c6*/ 	.byte	0x3f
	.zero		1


	//   ....[34]....
        /*11c8*/ 	.word	0x0001ac50
        /*11cc*/ 	.word	0x0000004a
        /*11d0*/ 	.word	0x00000000
        /*11d4*/ 	.short	0x0101
        /*11d6*/ 	.byte	0x3f
	.zero		1


	//   ....[35]....
        /*11d8*/ 	.word	0x0001bde0
        /*11dc*/ 	.word	0x0000000b
        /*11e0*/ 	.word	0x00029830
        /*11e4*/ 	.short	0x010a
        /*11e6*/ 	.byte	0x3f
	.zero		1


	//   ....[36]....
        /*11e8*/ 	.word	0x0001be30
        /*11ec*/ 	.word	0x0000000b
        /*11f0*/ 	.word	0x00029830
        /*11f4*/ 	.short	0x010a
        /*11f6*/ 	.byte	0x3f
	.zero		1


	//   ....[37]....
        /*11f8*/ 	.word	0x0001cf30
        /*11fc*/ 	.word	0x0000000a
        /*1200*/ 	.word	0x00029850
        /*1204*/ 	.short	0x010a
        /*1206*/ 	.byte	0x3f
	.zero		1


	//   ....[38]....
        /*1208*/ 	.word	0x0001cf70
        /*120c*/ 	.word	0x0000000a
        /*1210*/ 	.word	0x00029850
        /*1214*/ 	.short	0x010a
        /*1216*/ 	.byte	0x3f
	.zero		1


	//   ....[39]....
        /*1218*/ 	.word	0x0001d3a0
        /*121c*/ 	.word	0x0000009f
        /*1220*/ 	.word	0x00000000
        /*1224*/ 	.short	0x0101
        /*1226*/ 	.byte	0x3f
	.zero		1


	//   ....[40]....
        /*1228*/ 	.word	0x0001f2e0
        /*122c*/ 	.word	0x00000008
        /*1230*/ 	.word	0x00000000
        /*1234*/ 	.short	0x0101
        /*1236*/ 	.byte	0x3f
	.zero		1


	//   ....[41]....
        /*1238*/ 	.word	0x0001f9a0
        /*123c*/ 	.word	0x0000000b
        /*1240*/ 	.word	0x00029850
        /*1244*/ 	.short	0x010a
        /*1246*/ 	.byte	0x3f
	.zero		1


	//   ....[42]....
        /*1248*/ 	.word	0x0001fa20
        /*124c*/ 	.word	0x0000000b
        /*1250*/ 	.word	0x00029850
        /*1254*/ 	.short	0x010a
        /*1256*/ 	.byte	0x3f
	.zero		1


	//   ....[43]....
        /*1258*/ 	.word	0x00020020
        /*125c*/ 	.word	0x00000002
        /*1260*/ 	.word	0x00000000
        /*1264*/ 	.short	0x0101
        /*1266*/ 	.byte	0x3f
	.zero		1


	//   ....[44]....
        /*1268*/ 	.word	0x00022380
        /*126c*/ 	.word	0x00000000
        /*1270*/ 	.word	0x00000000
        /*1274*/ 	.short	0x0101
        /*1276*/ 	.byte	0x3f
	.zero		1


	//   ....[45]....
        /*1278*/ 	.word	0x00022a10
        /*127c*/ 	.word	0x00000008
        /*1280*/ 	.word	0x00000000
        /*1284*/ 	.short	0x0101
        /*1286*/ 	.byte	0x3f
	.zero		1


	//   ....[46]....
        /*1288*/ 	.word	0x00026090
        /*128c*/ 	.word	0x00000016
        /*1290*/ 	.word	0x00029820
        /*1294*/ 	.short	0x010a
        /*1296*/ 	.byte	0x3f
	.zero		1


	//   ....[47]....
        /*1298*/ 	.word	0x00026120
        /*129c*/ 	.word	0x0000000a
        /*12a0*/ 	.word	0x000298a0
        /*12a4*/ 	.short	0x010a
        /*12a6*/ 	.byte	0x3f
	.zero		1


	//   ....[48]....
        /*12a8*/ 	.word	0x00026550
        /*12ac*/ 	.word	0x0000000a
        /*12b0*/ 	.word	0x000298c0
        /*12b4*/ 	.short	0x010a
        /*12b6*/ 	.byte	0x3f
	.zero		1


	//   ....[49]....
        /*12b8*/ 	.word	0x00026890
        /*12bc*/ 	.word	0x0000000a
        /*12c0*/ 	.word	0x000298a0
        /*12c4*/ 	.short	0x010a
        /*12c6*/ 	.byte	0x3f
	.zero		1


	//   ....[50]....
        /*12c8*/ 	.word	0x00026cb0
        /*12cc*/ 	.word	0x0000000a
        /*12d0*/ 	.word	0x000298c0
        /*12d4*/ 	.short	0x010a
        /*12d6*/ 	.byte	0x3f
	.zero		1


	//   ....[51]....
        /*12d8*/ 	.word	0x00027f60
        /*12dc*/ 	.word	0x00000000
        /*12e0*/ 	.word	0x00029880
        /*12e4*/ 	.short	0x010a
        /*12e6*/ 	.byte	0x3f
	.zero		1


	//   ....[52]....
        /*12e8*/ 	.word	0x00028670
        /*12ec*/ 	.word	0x00000000
        /*12f0*/ 	.word	0x00029870
        /*12f4*/ 	.short	0x0107
        /*12f6*/ 	.byte	0x3f
	.zero		1


	//   ....[53]....
        /*12f8*/ 	.word	0x00028730
        /*12fc*/ 	.word	0x00000000
        /*1300*/ 	.word	0x00029870
        /*1304*/ 	.short	0x0101
        /*1306*/ 	.byte	0x3f
	.zero		1


	//   ....[54]....
        /*1308*/ 	.word	0x00028780
        /*130c*/ 	.word	0x00000000
        /*1310*/ 	.word	0x00029840
        /*1314*/ 	.short	0x010a
        /*1316*/ 	.byte	0x3f
	.zero		1


	//   ....[55]....
        /*1318*/ 	.word	0x00028e20
        /*131c*/ 	.word	0x00000000
        /*1320*/ 	.word	0x00029830
        /*1324*/ 	.short	0x0107
        /*1326*/ 	.byte	0x3f
	.zero		1


	//   ....[56]....
        /*1328*/ 	.word	0x00028f00
        /*132c*/ 	.word	0x00000000
        /*1330*/ 	.word	0x00029830
        /*1334*/ 	.short	0x0101
        /*1336*/ 	.byte	0x3f
	.zero		1


	//   ....[57]....
        /*1338*/ 	.word	0x00029810
        /*133c*/ 	.word	0x00000016
        /*1340*/ 	.word	0x00029800
        /*1344*/ 	.short	0x0107
        /*1346*/ 	.byte	0x3f
	.zero		1


	//   ....[58]....
        /*1348*/ 	.word	0x00029920
        /*134c*/ 	.word	0x00000016
        /*1350*/ 	.word	0x00029800
        /*1354*/ 	.short	0x0101
        /*1356*/ 	.byte	0x3f
	.zero		1


	//   ....[59]....
        /*1358*/ 	.word	0x00029940
        /*135c*/ 	.word	0x00000016
        /*1360*/ 	.word	0x00029820
        /*1364*/ 	.short	0x010a
        /*1366*/ 	.byte	0x3f
	.zero		1


	//   ....[60]....
        /*1368*/ 	.word	0x00029e20
        /*136c*/ 	.word	0x00000000
        /*1370*/ 	.word	0x00029880
        /*1374*/ 	.short	0x010a
        /*1376*/ 	.byte	0x3f
	.zero		1


	//   ....[61]....
        /*1378*/ 	.word	0x0002a370
        /*137c*/ 	.word	0x00000000
        /*1380*/ 	.word	0x00029870
        /*1384*/ 	.short	0x0107
        /*1386*/ 	.byte	0x3f
	.zero		1


	//   ....[62]....
        /*1388*/ 	.word	0x0002a430
        /*138c*/ 	.word	0x00000000
        /*1390*/ 	.word	0x00029870
        /*1394*/ 	.short	0x0101
        /*1396*/ 	.byte	0x3f
	.zero		1


	//   ....[63]....
        /*1398*/ 	.word	0x0002a460
        /*139c*/ 	.word	0x00000000
        /*13a0*/ 	.word	0x00029840
        /*13a4*/ 	.short	0x010a
        /*13a6*/ 	.byte	0x3f
	.zero		1


	//   ....[64]....
        /*13a8*/ 	.word	0x0002a990
        /*13ac*/ 	.word	0x00000000
        /*13b0*/ 	.word	0x00029830
        /*13b4*/ 	.short	0x0107
        /*13b6*/ 	.byte	0x3f
	.zero		1


	//   ....[65]....
        /*13b8*/ 	.word	0x0002aa50
        /*13bc*/ 	.word	0x00000000
        /*13c0*/ 	.word	0x00029830
        /*13c4*/ 	.short	0x0101
        /*13c6*/ 	.byte	0x3f
	.zero		1


	//   ....[66]....
        /*13c8*/ 	.word	0x0002aae0
        /*13cc*/ 	.word	0x00000003
        /*13d0*/ 	.word	0x00029870
        /*13d4*/ 	.short	0x010a
        /*13d6*/ 	.byte	0x3f
	.zero		1


	//   ....[67]....
        /*13d8*/ 	.word	0x0002ab70
        /*13dc*/ 	.word	0x00000003
        /*13e0*/ 	.word	0x00029860
        /*13e4*/ 	.short	0x010a
        /*13e6*/ 	.byte	0x3f
	.zero		1


	//   ....[68]....
        /*13e8*/ 	.word	0x0002b080
        /*13ec*/ 	.word	0x00000003
        /*13f0*/ 	.word	0x00029850
        /*13f4*/ 	.short	0x0101
        /*13f6*/ 	.byte	0x3f
	.zero		1


	//   ....[69]....
        /*13f8*/ 	.word	0x0002b110
        /*13fc*/ 	.word	0x00000003
        /*1400*/ 	.word	0x00000000
        /*1404*/ 	.short	0x0101
        /*1406*/ 	.byte	0x3f
	.zero		1


	//   ....[70]....
        /*1408*/ 	.word	0x0002b2d0
        /*140c*/ 	.word	0x00000011
        /*1410*/ 	.word	0x00029870
        /*1414*/ 	.short	0x010a
        /*1416*/ 	.byte	0x3f
	.zero		1


	//   ....[71]....
        /*1418*/ 	.word	0x0002b350
        /*141c*/ 	.word	0x00000011
        /*1420*/ 	.word	0x00029860
        /*1424*/ 	.short	0x010a
        /*1426*/ 	.byte	0x3f
	.zero		1


	//   ....[72]....
        /*1428*/ 	.word	0x0002b870
        /*142c*/ 	.word	0x00000011
        /*1430*/ 	.word	0x00029850
        /*1434*/ 	.short	0x0101
        /*1436*/ 	.byte	0x3f
	.zero		1


	//   ....[73]....
        /*1438*/ 	.word	0x0002b930
        /*143c*/ 	.word	0x00000011
        /*1440*/ 	.word	0x00000000
        /*1444*/ 	.short	0x0101
        /*1446*/ 	.byte	0x3f
	.zero		1


	//   ....[74]....
        /*1448*/ 	.word	0x0002c650
        /*144c*/ 	.word	0x00000004
        /*1450*/ 	.word	0x00029820
        /*1454*/ 	.short	0x010a
        /*1456*/ 	.byte	0x3f
	.zero		1


	//   ....[75]....
        /*1458*/ 	.word	0x0002c7c0
        /*145c*/ 	.word	0x00000005
        /*1460*/ 	.word	0x00029840
        /*1464*/ 	.short	0x010a
        /*1466*/ 	.byte	0x3f
	.zero		1


	//   ....[76]....
        /*1468*/ 	.word	0x0002c860
        /*146c*/ 	.word	0x00000017
        /*1470*/ 	.word	0x00029840
        /*1474*/ 	.short	0x010a
        /*1476*/ 	.byte	0x3f
	.zero		1


	//   ....[77]....
        /*1478*/ 	.word	0x0002c8a0
        /*147c*/ 	.word	0x00000005
        /*1480*/ 	.word	0x00029860
        /*1484*/ 	.short	0x010a
        /*1486*/ 	.byte	0x3f
	.zero		1


	//   ....[78]....
        /*1488*/ 	.word	0x0002c8e0
        /*148c*/ 	.word	0x00000017
        /*1490*/ 	.word	0x00029860
        /*1494*/ 	.short	0x010a
        /*1496*/ 	.byte	0x3f
	.zero		1


	//   ....[79]....
        /*1498*/ 	.word	0x0002c920
        /*149c*/ 	.word	0x00000005
        /*14a0*/ 	.word	0x00029880
        /*14a4*/ 	.short	0x010a
        /*14a6*/ 	.byte	0x3f
	.zero		1


	//   ....[80]....
        /*14a8*/ 	.word	0x0002c960
        /*14ac*/ 	.word	0x00000017
        /*14b0*/ 	.word	0x00029880
        /*14b4*/ 	.short	0x010a
        /*14b6*/ 	.byte	0x3f
	.zero		1


	//   ....[81]....
        /*14b8*/ 	.word	0x0002c9c0
        /*14bc*/ 	.word	0x0000005b
        /*14c0*/ 	.word	0x00029890
        /*14c4*/ 	.short	0x010a
        /*14c6*/ 	.byte	0x3f
	.zero		1


	//   ....[82]....
        /*14c8*/ 	.word	0x0002cc70
        /*14cc*/ 	.word	0x0000005b
        /*14d0*/ 	.word	0x00029890
        /*14d4*/ 	.short	0x010a
        /*14d6*/ 	.byte	0x3f
	.zero		1


	//   ....[83]....
        /*14d8*/ 	.word	0x0002cf20
        /*14dc*/ 	.word	0x0000005b
        /*14e0*/ 	.word	0x00029890
        /*14e4*/ 	.short	0x010a
        /*14e6*/ 	.byte	0x3f
	.zero		1


	//   ....[84]....
        /*14e8*/ 	.word	0x0002d1d0
        /*14ec*/ 	.word	0x0000005b
        /*14f0*/ 	.word	0x000298b0
        /*14f4*/ 	.short	0x010a
        /*14f6*/ 	.byte	0x3f
	.zero		1


	//   ....[85]....
        /*14f8*/ 	.word	0x0002d4e0
        /*14fc*/ 	.word	0x00000012
        /*1500*/ 	.word	0x00029800
        /*1504*/ 	.short	0x010a
        /*1506*/ 	.byte	0x3f
	.zero		1


	//   ....[86]....
        /*1508*/ 	.word	0x0002d700
        /*150c*/ 	.word	0x00000012
        /*1510*/ 	.word	0x00029800
        /*1514*/ 	.short	0x010a
        /*1516*/ 	.byte	0x3f
	.zero		1


	//   ....[87]....
        /*1518*/ 	.word	0x0002d750
        /*151c*/ 	.word	0x00000000
        /*1520*/ 	.word	0x00029830
        /*1524*/ 	.short	0x010a
        /*1526*/ 	.byte	0x3f
	.zero		1


	//   ....[88]....
        /*1528*/ 	.word	0x0002d7a0
        /*152c*/ 	.word	0x0000000b
        /*1530*/ 	.word	0x00029830
        /*1534*/ 	.short	0x010a
        /*1536*/ 	.byte	0x3f
	.zero		1


	//   ....[89]....
        /*1538*/ 	.word	0x0002d7f0
        /*153c*/ 	.word	0x0000000a
        /*1540*/ 	.word	0x00029850
        /*1544*/ 	.short	0x010a
        /*1546*/ 	.byte	0x3f
	.zero		1


	//   ....[90]....
        /*1548*/ 	.word	0x0002d840
        /*154c*/ 	.word	0x0000000b
        /*1550*/ 	.word	0x00029850
        /*1554*/ 	.short	0x010a
        /*1556*/ 	.byte	0x3f
	.zero		1


	//   ....[91]....
        /*1558*/ 	.word	0x00030230
        /*155c*/ 	.word	0x00000016
        /*1560*/ 	.word	0x00029820
        /*1564*/ 	.short	0x010a
        /*1566*/ 	.byte	0x3f
	.zero		1


	//   ....[92]....
        /*1568*/ 	.word	0x00030280
        /*156c*/ 	.word	0x0000000a
        /*1570*/ 	.word	0x000298a0
        /*1574*/ 	.short	0x010a
        /*1576*/ 	.byte	0x3f
	.zero		1


	//   ....[93]....
        /*1578*/ 	.word	0x000302d0
        /*157c*/ 	.word	0x0000000a
        /*1580*/ 	.word	0x000298c0
        /*1584*/ 	.short	0x010a
        /*1586*/ 	.byte	0x3f
	.zero		1


	//   ....[94]....
        /*1588*/ 	.word	0x00030320
        /*158c*/ 	.word	0x0000000a
        /*1590*/ 	.word	0x000298a0
        /*1594*/ 	.short	0x010a
        /*1596*/ 	.byte	0x3f
	.zero		1


	//   ....[95]....
        /*1598*/ 	.word	0x00030370
        /*159c*/ 	.word	0x0000000a
        /*15a0*/ 	.word	0x000298c0
        /*15a4*/ 	.short	0x010a
        /*15a6*/ 	.byte	0x3f
	.zero		1


	//   ....[96]....
        /*15a8*/ 	.word	0x00030490
        /*15ac*/ 	.word	0x00000000
        /*15b0*/ 	.word	0x00029880
        /*15b4*/ 	.short	0x010a
        /*15b6*/ 	.byte	0x3f
	.zero		1


	//   ....[97]....
        /*15b8*/ 	.word	0x00030c90
        /*15bc*/ 	.word	0x00000000
        /*15c0*/ 	.word	0x00029840
        /*15c4*/ 	.short	0x010a
        /*15c6*/ 	.byte	0x3f
	.zero		1


	//   ....[98]....
        /*15c8*/ 	.word	0x00031a00
        /*15cc*/ 	.word	0x00000016
        /*15d0*/ 	.word	0x00029820
        /*15d4*/ 	.short	0x010a
        /*15d6*/ 	.byte	0x3f
	.zero		1


	//   ....[99]....
        /*15d8*/ 	.word	0x00031a50
        /*15dc*/ 	.word	0x00000000
        /*15e0*/ 	.word	0x00029880
        /*15e4*/ 	.short	0x010a
        /*15e6*/ 	.byte	0x3f
	.zero		1


	//   ....[100]....
        /*15e8*/ 	.word	0x00032150
        /*15ec*/ 	.word	0x00000000
        /*15f0*/ 	.word	0x00029840
        /*15f4*/ 	.short	0x010a
        /*15f6*/ 	.byte	0x3f
	.zero		1


	//   ....[101]....
        /*15f8*/ 	.word	0x000327a0
        /*15fc*/ 	.word	0x00000003
        /*1600*/ 	.word	0x00029870
        /*1604*/ 	.short	0x010a
        /*1606*/ 	.byte	0x3f
	.zero		1


	//   ....[102]....
        /*1608*/ 	.word	0x000327f0
        /*160c*/ 	.word	0x00000003
        /*1610*/ 	.word	0x00029860
        /*1614*/ 	.short	0x010a
        /*1616*/ 	.byte	0x3f
	.zero		1


	//   ....[103]....
        /*1618*/ 	.word	0x00032840
        /*161c*/ 	.word	0x00000011
        /*1620*/ 	.word	0x00029870
        /*1624*/ 	.short	0x010a
        /*1626*/ 	.byte	0x3f
	.zero		1


	//   ....[104]....
        /*1628*/ 	.word	0x00032890
        /*162c*/ 	.word	0x00000011
        /*1630*/ 	.word	0x00029860
        /*1634*/ 	.short	0x010a
        /*1636*/ 	.byte	0x3f
	.zero		1


	//   ....[105]....
        /*1638*/ 	.word	0x000332c0
        /*163c*/ 	.word	0x00000004
        /*1640*/ 	.word	0x00029820
        /*1644*/ 	.short	0x010a
        /*1646*/ 	.byte	0x3f
	.zero		1


	//   ....[106]....
        /*1648*/ 	.word	0x00033460
        /*164c*/ 	.word	0x00000005
        /*1650*/ 	.word	0x00029840
        /*1654*/ 	.short	0x010a
        /*1656*/ 	.byte	0x3f
	.zero		1


	//   ....[107]....
        /*1658*/ 	.word	0x000334b0
        /*165c*/ 	.word	0x00000017
        /*1660*/ 	.word	0x00029840
        /*1664*/ 	.short	0x010a
        /*1666*/ 	.byte	0x3f
	.zero		1


	//   ....[108]....
        /*1668*/ 	.word	0x00033500
        /*166c*/ 	.word	0x00000005
        /*1670*/ 	.word	0x00029860
        /*1674*/ 	.short	0x010a
        /*1676*/ 	.byte	0x3f
	.zero		1


	//   ....[109]....
        /*1678*/ 	.word	0x00033550
        /*167c*/ 	.word	0x00000017
        /*1680*/ 	.word	0x00029860
        /*1684*/ 	.short	0x010a
        /*1686*/ 	.byte	0x3f
	.zero		1


	//   ....[110]....
        /*1688*/ 	.word	0x000335a0
        /*168c*/ 	.word	0x00000005
        /*1690*/ 	.word	0x00029880
        /*1694*/ 	.short	0x010a
        /*1696*/ 	.byte	0x3f
	.zero		1


	//----- nvinfo : EIATTR_NUM_MBARRIERS
	.align		4
.L_157:
        /*1698*/ 	.byte	0x03, 0x38
        /*169a*/ 	.short	0x0016


	//----- nvinfo : EIATTR_EXIT_INSTR_OFFSETS
	.align		4
        /*169c*/ 	.byte	0x04, 0x1c
        /*169e*/ 	.short	(.L_159 - .L_158)


	//   ....[0]....
.L_158:
        /*16a0*/ 	.word	0x0002c9b0


	//----- nvinfo : EIATTR_MAX_THREADS
	.align		4
.L_159:
        /*16a4*/ 	.byte	0x04, 0x05
        /*16a6*/ 	.short	(.L_161 - .L_160)
.L_160:
        /*16a8*/ 	.word	0x00000180
        /*16ac*/ 	.word	0x00000001
        /*16b0*/ 	.word	0x00000001


	//----- nvinfo : EIATTR_CRS_STACK_SIZE
	.align		4
.L_161:
        /*16b4*/ 	.byte	0x04, 0x1e
        /*16b6*/ 	.short	(.L_163 - .L_162)
.L_162:
        /*16b8*/ 	.word	0x00000000


	//----- nvinfo : EIATTR_CBANK_PARAM_SIZE
	.align		4
.L_163:
        /*16bc*/ 	.byte	0x03, 0x19
        /*16be*/ 	.short	0x0af0


	//----- nvinfo : EIATTR_PARAM_CBANK
	.align		4
        /*16c0*/ 	.byte	0x04, 0x0a
        /*16c2*/ 	.short	(.L_165 - .L_164)
	.align		4
.L_164:
        /*16c4*/ 	.word	index@(.nv.constant0._ZN7cutlass13device_kernelIN5flash11enable_sm90INS1_16FlashAttnFwdSm90INS1_25CollectiveMainloopFwdSm90ILi2EN4cute5tupleIJNS5_1CILi1EEES8_S8_EEENS6_IJNS7_ILi128EEENS7_ILi160EEENS7_ILi192EEEEEELi128ENS_12float_e4m3_tEfNS_4arch4Sm90ELb0ELb0ELb1ELb1ELb1ELb1ELb0ELb1ELb1ELb1ELb1ELb0EEENS1_21CollectiveEpilogueFwdINS6_IJSA_SA_SB_EEES9_NS_10bfloat16_tESG_Li256ELb1ELb1ELb1ELb1EEENS1_36VarlenDynamicPersistentTileSchedulerILi128ELi160ELi256ELi128ELb1ELb1ELb1ELb0ELb1ELb1EEEEEEEEEvNT_6ParamsE)
        /*16c8*/ 	.short	0x0210
        /*16ca*/ 	.short	0x0af0


	//----- nvinfo : EIATTR_SW_WAR
	.align		4
.L_165:
        /*16cc*/ 	.byte	0x04, 0x36
        /*16ce*/ 	.short	(.L_167 - .L_166)
.L_166:
        /*16d0*/ 	.word	0x00000008
.L_167:


//--------------------- .nv.info._ZN7cutlass13device_kernelIN5flash11enable_sm90INS1_16FlashAttnFwdSm90INS1_25CollectiveMainloopFwdSm90ILi2EN4cute5tupleIJNS5_1CILi1EEES8_S8_EEENS6_IJNS7_ILi128EEESA_NS7_ILi192EEEEEELi128ENS_12float_e4m3_tEfNS_4arch4Sm90ELb0ELb1ELb1ELb0ELb1ELb0ELb0ELb1ELb1ELb1ELb1ELb0EEENS1_21CollectiveEpilogueFwdINS6_IJSA_SA_SA_EEES9_NS_10bfloat16_tESF_Li256ELb0ELb1ELb1ELb1EEENS1_19SingleTileSchedulerILb0ELb1ELb1ELi128EEEEEEEEEvNT_6ParamsE --------------------------
	.section	.nv.info._ZN7cutlass13device_kernelIN5flash11enable_sm90INS1_16FlashAttnFwdSm90INS1_25CollectiveMainloopFwdSm90ILi2EN4cute5tupleIJNS5_1CILi1EEES8_S8_EEENS6_IJNS7_ILi128EEESA_NS7_ILi192EEEEEELi128ENS_12float_e4m3_tEfNS_4arch4Sm90ELb0ELb1ELb1ELb0ELb1ELb0ELb0ELb1ELb1ELb1ELb1ELb0EEENS1_21CollectiveEpilogueFwdINS6_IJSA_SA_SA_EEES9_NS_10bfloat16_tESF_Li256ELb0ELb1ELb1ELb1EEENS1_19SingleTileSchedulerILb0ELb1ELb1ELi128EEEEEEEEEvNT_6ParamsE,"",@"SHT_CUDA_INFO"
	.sectionflags	@""
	.align	4


	//----- nvinfo : EIATTR_CUDA_API_VERSION
	.align		4
        /*0000*/ 	.byte	0x04, 0x37
        /*0002*/ 	.short	(.L_169 - .L_168)
.L_168:
        /*0004*/ 	.word	0x00000082


	//----- nvinfo : EIATTR_KPARAM_INFO
	.align		4
.L_169:
        /*0008*/ 	.byte	0x04, 0x17
        /*000a*/ 	.short	(.L_171 - .L_170)
.L_170:
        /*000c*/ 	.word	0x00000000
        /*0010*/ 	.short	0x0000
        /*0012*/ 	.short	0x0070
        /*0014*/ 	.byte	0x00, 0xf0, 0x01, 0x28


	//----- nvinfo : EIATTR_SPARSE_MMA_MASK
	.align		4
.L_171:
        /*0018*/ 	.byte	0x03, 0x50
        /*001a*/ 	.short	0x0000


	//----- nvinfo : EIATTR_MAXREG_COUNT
	.align		4
        /*001c*/ 	.byte	0x03, 0x1b
        /*001e*/ 	.short	0x00a8


	//----- nvinfo : EIATTR_NUM_BARRIERS
	.align		4
        /*0020*/ 	.byte	0x02, 0x4c
        /*0022*/ 	.byte	0x10
	.zero		1


	//----- nvinfo : EIATTR_EXTERNS
	.align		4
        /*0024*/ 	.byte	0x04, 0x0f
        /*0026*/ 	.short	(.L_173 - .L_172)


	//   ....[0]....
	.align		4
.L_172:
        /*0028*/ 	.word	index@(__assertfail)


	//----- nvinfo : EIATTR_ANNOTATIONS
	.align		4
.L_173:
        /*002c*/ 	.byte	0x04, 0x55
        /*002e*/ 	.short	(.L_175 - .L_174)


	//   ....[0]....
.L_174:
        /* <DEDUP_REMOVED lines=12> */


	//----- nvinfo : EIATTR_MERCURY_ISA_VERSION
	.align		4
.L_175:
        /*00d8*/ 	.byte	0x03, 0x5f
        /*00da*/ 	.short	0x0101


	//----- nvinfo : EIATTR_INT_WARP_WIDE_INSTR_OFFSETS
	.align		4
        /*00dc*/ 	.byte	0x04, 0x31
        /*00de*/ 	.short	(.L_177 - .L_176)


	//   ....[0]....
.L_176:
        /*00e0*/ 	.word	0x000000c0


	//   ....[1]....
        /*00e4*/ 	.word	0x000000d0


	//   ....[2]....
        /*00e8*/ 	.word	0x00000170


	//----- nvinfo : EIATTR_COOP_GROUP_MASK_REGIDS
	.align		4
.L_177:
        /*00ec*/ 	.byte	0x04, 0x29
        /*00ee*/ 	.short	(.L_179 - .L_178)


	//   ....[0]....
.L_178:
        /*00f0*/ 	.word	0xffffffff


	//   ....[1]....
        /*00f4*/ 	.word	0xffffffff


	//   ....[2]....
        /*00f8*/ 	.word	0xffffffff


	//   ....[3]....
        /*00fc*/ 	.word	0xffffffff


	//   ....[4]....
        /*0100*/ 	.word	0xffffffff


	//   ....[5]....
        /*0104*/ 	.word	0xffffffff


	//   ....[6]....
        /*0108*/ 	.word	0xffffffff


	//   ....[7]....
        /*010c*/ 	.word	0xffffffff


	//   ....[8]....
        /*0110*/ 	.word	0xffffffff


	//   ....[9]....
        /*0114*/ 	.word	0xffffffff


	//   ....[10]....
        /*0118*/ 	.word	0xffffffff


	//   ....[11]....
        /*011c*/ 	.word	0xffffffff


	//   ....[12]....
        /*0120*/ 	.word	0xffffffff


	//   ....[13]....
        /*0124*/ 	.word	0xffffffff


	//   ....[14]....
        /*0128*/ 	.word	0xffffffff


	//   ....[15]....
        /*012c*/ 	.word	0xffffffff


	//   ....[16]....
        /*0130*/ 	.word	0xffffffff


	//   ....[17]....
        /*0134*/ 	.word	0xffffffff


	//   ....[18]....
        /*0138*/ 	.word	0xffffffff


	//   ....[19]....
        /*013c*/ 	.word	0xffffffff


	//   ....[20]....
        /*0140*/ 	.word	0xffffffff


	//   ....[21]....
        /*0144*/ 	.word	0xffffffff


	//   ....[22]....
        /*0148*/ 	.word	0xffffffff


	//   ....[23]....
        /*014c*/ 	.word	0xffffffff


	//   ....[24]....
        /*0150*/ 	.word	0xffffffff


	//   ....[25]....
        /*0154*/ 	.word	0xffffffff


	//   ....[26]....
        /*0158*/ 	.word	0xffffffff


	//   ....[27]....
        /*015c*/ 	.word	0xffffffff


	//   ....[28]....
        /*0160*/ 	.word	0xffffffff


	//   ....[29]....
        /*0164*/ 	.word	0xffffffff


	//   ....[30]....
        /*0168*/ 	.word	0xffffffff


	//   ....[31]....
        /*016c*/ 	.word	0xffffffff


	//   ....[32]....
        /*0170*/ 	.word	0xffffffff


	//   ....[33]....
        /*0174*/ 	.word	0xffffffff


	//   ....[34]....
        /*0178*/ 	.word	0xffffffff


	//   ....[35]....
        /*017c*/ 	.word	0xffffffff


	//   ....[36]....
        /*0180*/ 	.word	0xffffffff


	//   ....[37]....
        /*0184*/ 	.word	0xffffffff


	//   ....[38]....
        /*0188*/ 	.word	0xffffffff


	//   ....[39]....
        /*018c*/ 	.word	0xffffffff


	//   ....[40]....
        /*0190*/ 	.word	0xffffffff


	//   ....[41]....
        /*0194*/ 	.word	0xffffffff


	//   ....[42]....
        /*0198*/ 	.word	0xffffffff


	//   ....[43]....
        /*019c*/ 	.word	0xffffffff


	//   ....[44]....
        /*01a0*/ 	.word	0xffffffff


	//   ....[45]....
        /*01a4*/ 	.word	0xffffffff


	//   ....[46]....
        /*01a8*/ 	.word	0xffffffff


	//   ....[47]....
        /*01ac*/ 	.word	0xffffffff


	//   ....[48]....
        /*01b0*/ 	.word	0xffffffff


	//   ....[49]....
        /*01b4*/ 	.word	0xffffffff


	//   ....[50]....
        /*01b8*/ 	.word	0xffffffff


	//   ....[51]....
        /*01bc*/ 	.word	0xffffffff


	//   ....[52]....
        /*01c0*/ 	.word	0xffffffff


	//   ....[53]....
        /*01c4*/ 	.word	0xffffffff


	//   ....[54]....
        /*01c8*/ 	.word	0xffffffff


	//   ....[55]....
        /*01cc*/ 	.word	0xffffffff


	//   ....[56]....
        /*01d0*/ 	.word	0xffffffff


	//   ....[57]....
        /*01d4*/ 	.word	0xffffffff


	//   ....[58]....
        /*01d8*/ 	.word	0xffffffff


	//   ....[59]....
        /*01dc*/ 	.word	0xffffffff


	//   ....[60]....
        /*01e0*/ 	.word	0xffffffff


	//   ....[61]....
        /*01e4*/ 	.word	0xffffffff


	//   ....[62]....
        /*01e8*/ 	.word	0xffffffff


	//   ....[63]....
        /*01ec*/ 	.word	0xffffffff


	//   ....[64]....
        /*01f0*/ 	.word	0xffffffff


	//   ....[65]....
        /*01f4*/ 	.word	0xffffffff


	//   ....[66]....
        /*01f8*/ 	.word	0xffffffff


	//   ....[67]....
        /*01fc*/ 	.word	0xffffffff


	//   ....[68]....
        /*0200*/ 	.word	0xffffffff


	//   ....[69]....
        /*0204*/ 	.word	0xffffffff


	//   ....[70]....
        /*0208*/ 	.word	0xffffffff


	//   ....[71]....
        /*020c*/ 	.word	0xffffffff


	//   ....[72]....
        /*0210*/ 	.word	0xffffffff


	//   ....[73]....
        /*0214*/ 	.word	0xffffffff


	//   ....[74]....
        /*0218*/ 	.word	0xffffffff


	//   ....[75]....
        /*021c*/ 	.word	0xffffffff


	//   ....[76]....
        /*0220*/ 	.word	0xffffffff


	//   ....[77]....
        /*0224*/ 	.word	0xffffffff


	//   ....[78]....
        /*0228*/ 	.word	0xffffffff


	//   ....[79]....
        /*022c*/ 	.word	0xffffffff


	//   ....[80]....
        /*0230*/ 	.word	0xffffffff


	//   ....[81]....
        /*0234*/ 	.word	0xffffffff


	//   ....[82]....
        /*0238*/ 	.word	0xffffffff


	//   ....[83]....
        /*023c*/ 	.word	0xffffffff


	//   ....[84]....
        /*0240*/ 	.word	0xffffffff


	//   ....[85]....
        /*0244*/ 	.word	0xffffffff


	//   ....[86]....
        /*0248*/ 	.word	0xffffffff


	//   ....[87]....
        /*024c*/ 	.word	0xffffffff


	//   ....[88]....
        /*0250*/ 	.word	0xffffffff


	//   ....[89]....
        /*0254*/ 	.word	0xffffffff


	//   ....[90]....
        /*0258*/ 	.word	0xffffffff


	//   ....[91]....
        /*025c*/ 	.word	0xffffffff


	//   ....[92]....
        /*0260*/ 	.word	0xffffffff


	//   ....[93]....
        /*0264*/ 	.word	0xffffffff


	//   ....[94]....
        /*0268*/ 	.word	0xffffffff


	//   ....[95]....
        /*026c*/ 	.word	0xffffffff


	//   ....[96]....
        /*0270*/ 	.word	0xffffffff


	//   ....[97]....
        /*0274*/ 	.word	0xffffffff


	//   ....[98]....
        /*0278*/ 	.word	0xffffffff


	//   ....[99]....
        /*027c*/ 	.word	0xffffffff


	//   ....[100]....
        /*0280*/ 	.word	0xffffffff


	//   ....[101]....
        /*0284*/ 	.word	0xffffffff


	//   ....[102]....
        /*0288*/ 	.word	0xffffffff


	//   ....[103]....
        /*028c*/ 	.word	0xffffffff


	//   ....[104]....
        /*0290*/ 	.word	0xffffffff


	//   ....[105]....
        /*0294*/ 	.word	0xffffffff


	//   ....[106]....
        /*0298*/ 	.word	0xffffffff


	//   ....[107]....
        /*029c*/ 	.word	0xffffffff


	//   ....[108]....
        /*02a0*/ 	.word	0xffffffff


	//   ....[109]....
        /*02a4*/ 	.word	0xffffffff


	//   ....[110]....
        /*02a8*/ 	.word	0xffffffff


	//   ....[111]....
        /*02ac*/ 	.word	0xffffffff


	//   ....[112]....
        /*02b0*/ 	.word	0xffffffff


	//   ....[113]....
        /*02b4*/ 	.word	0xffffffff


	//   ....[114]....
        /*02b8*/ 	.word	0xffffffff


	//   ....[115]....
        /*02bc*/ 	.word	0xffffffff


	//   ....[116]....
        /*02c0*/ 	.word	0xffffffff


	//   ....[117]....
        /*02c4*/ 	.word	0xffffffff


	//   ....[118]....
        /*02c8*/ 	.word	0xffffffff


	//   ....[119]....
        /*02cc*/ 	.word	0xffffffff


	//   ....[120]....
        /*02d0*/ 	.word	0xffffffff


	//   ....[121]....
        /*02d4*/ 	.word	0xffffffff


	//   ....[122]....
        /*02d8*/ 	.word	0xffffffff


	//   ....[123]....
        /*02dc*/ 	.word	0xffffffff


	//   ....[124]....
        /*02e0*/ 	.word	0xffffffff


	//   ....[125]....
        /*02e4*/ 	.word	0xffffffff


	//   ....[126]....
        /*02e8*/ 	.word	0xffffffff


	//   ....[127]....
        /*02ec*/ 	.word	0xffffffff


	//   ....[128]....
        /*02f0*/ 	.word	0xffffffff


	//   ....[129]....
        /*02f4*/ 	.word	0xffffffff


	//   ....[130]....
        /*02f8*/ 	.word	0xffffffff


	//   ....[131]....
        /*02fc*/ 	.word	0xffffffff


	//   ....[132]....
        /*0300*/ 	.word	0xffffffff


	//   ....[133]....
        /*0304*/ 	.word	0xffffffff


	//   ....[134]....
        /*0308*/ 	.word	0xffffffff


	//   ....[135]....
        /*030c*/ 	.word	0xffffffff


	//   ....[136]....
        /*0310*/ 	.word	0xffffffff


	//   ....[137]....
        /*0314*/ 	.word	0xffffffff


	//   ....[138]....
        /*0318*/ 	.word	0xffffffff


	//   ....[139]....
        /*031c*/ 	.word	0xffffffff


	//   ....[140]....
        /*0320*/ 	.word	0xffffffff


	//   ....[141]....
        /*0324*/ 	.word	0xffffffff


	//   ....[142]....
        /*0328*/ 	.word	0xffffffff


	//   ....[143]....
        /*032c*/ 	.word	0xffffffff


	//   ....[144]....
        /*0330*/ 	.word	0xffffffff


	//   ....[145]....
        /*0334*/ 	.word	0xffffffff


	//   ....[146]....
        /*0338*/ 	.word	0xffffffff


	//   ....[147]....
        /*033c*/ 	.word	0x0500000f


	//   ....[148]....
        /*0340*/ 	.word	0x0500000f


	//   ....[149]....
        /*0344*/ 	.word	0x0500000f


	//   ....[150]....
        /*0348*/ 	.word	0x0500000f


	//   ....[151]....
        /*034c*/ 	.word	0x0500000f


	//   ....[152]....
        /*0350*/ 	.word	0x0500000f


	//   ....[153]....
        /*0354*/ 	.word	0x0500000f


	//   ....[154]....
        /*0358*/ 	.word	0x0500000f


	//   ....[155]....
        /*035c*/ 	.word	0x0500000f


	//   ....[156]....
        /*0360*/ 	.word	0x0500000f


	//   ....[157]....
        /*0364*/ 	.word	0x0500000f


	//   ....[158]....
        /*0368*/ 	.word	0x0500000f


	//   ....[159]....
        /*036c*/ 	.word	0x0500000f


	//   ....[160]....
        /*0370*/ 	.word	0x0500000f


	//   ....[161]....
        /*0374*/ 	.word	0x0500000f


	//   ....[162]....
        /*0378*/ 	.word	0x0500000f


	//   ....[163]....
        /*037c*/ 	.word	0x0500000f


	//   ....[164]....
        /*0380*/ 	.word	0x0500000f


	//   ....[165]....
        /*0384*/ 	.word	0x0500000f


	//   ....[166]....
        /*0388*/ 	.word	0x0500000f


	//   ....[167]....
        /*038c*/ 	.word	0x0500000f


	//   ....[168]....
        /*0390*/ 	.word	0x0500000f


	//   ....[169]....
        /*0394*/ 	.word	0x0500000f


	//   ....[170]....
        /*0398*/ 	.word	0x0500000f


	//   ....[171]....
        /*039c*/ 	.word	0x0500000f


	//   ....[172]....
        /*03a0*/ 	.word	0x0500000f


	//   ....[173]....
        /*03a4*/ 	.word	0x0500000f


	//   ....[174]....
        /*03a8*/ 	.word	0x0500000f


	//   ....[175]....
        /*03ac*/ 	.word	0x0500000f


	//   ....[176]....
        /*03b0*/ 	.word	0x0500000f


	//   ....[177]....
        /*03b4*/ 	.word	0x0500000f


	//   ....[178]....
        /*03b8*/ 	.word	0x0500000f


	//   ....[179]....
        /*03bc*/ 	.word	0x0500000f


	//   ....[180]....
        /*03c0*/ 	.word	0x0500000f


	//   ....[181]....
        /*03c4*/ 	.word	0x0500000f


	//   ....[182]....
        /*03c8*/ 	.word	0x0500000f


	//   ....[183]....
        /*03cc*/ 	.word	0x0500000f


	//   ....[184]....
        /*03d0*/ 	.word	0x0500000f


	//   ....[185]....
        /*03d4*/ 	.word	0x0500000f


	//   ....[186]....
        /*03d8*/ 	.word	0x0500000f


	//   ....[187]....
        /*03dc*/ 	.word	0x0500000f


	//----- nvinfo : EIATTR_COOP_GROUP_INSTR_OFFSETS
	.align		4
.L_179:
        /*03e0*/ 	.byte	0x04, 0x28
        /*03e2*/ 	.short	(.L_181 - .L_180)


	//   ....[0]....
.L_180:
        /*03e4*/ 	.word	0x00000080


	//   ....[1]....
        /*03e8*/ 	.word	0x00000090


	//   ....[2]....
        /*03ec*/ 	.word	0x000002d0


	//   ....[3]....
        /*03f0*/ 	.word	0x00000430


	//   ....[4]....
        /*03f4*/ 	.word	0x00000550


	//   ....[5]....
        /*03f8*/ 	.word	0x000006b0


	//   ....[6]....
        /*03fc*/ 	.word	0x00001460


	//   ....[7]....
        /*0400*/ 	.word	0x000020b0


	//   ....[8]....
        /*0404*/ 	.word	0x00003360


	//   ....[9]....
        /*0408*/ 	.word	0x00003b50


	//   ....[10]....
        /*040c*/ 	.word	0x00003c50


	//   ....[11]....
        /*0410*/ 	.word	0x00004490


	//   ....[12]....
        /*0414*/ 	.word	0x00004500


	//   ....[13]....
        /*0418*/ 	.word	0x00006370


	//   ....[14]....
        /*041c*/ 	.word	0x00006810


	//   ....[15]....
        /*0420*/ 	.word	0x000072b0


	//   ....[16]....
        /*0424*/ 	.word	0x000072e0


	//   ....[17]....
        /*0428*/ 	.word	0x00007d40


	//   ....[18]....
        /*042c*/ 	.word	0x00007de0


	//   ....[19]....
        /*0430*/ 	.word	0x0000a270


	//   ....[20]....
        /*0434*/ 	.word	0x0000a290


	//   ....[21]....
        /*0438*/ 	.word	0x0000a2b0


	//   ....[22]....
        /*043c*/ 	.word	0x0000a2d0


	//   ....[23]....
        /*0440*/ 	.word	0x0000bfe0


	//   ....[24]....
        /*0444*/ 	.word	0x0000c830


	//   ....[25]....
        /*0448*/ 	.word	0x0000d2b0


	//   ....[26]....
        /*044c*/ 	.word	0x0000d2e0


	//   ....[27]....
        /*0450*/ 	.word	0x0000dd50


	//   ....[28]....
        /*0454*/ 	.word	0x0000ddf0


	//   ....[29]....
        /*0458*/ 	.word	0x0000f090


	//   ....[30]....
        /*045c*/ 	.word	0x0000f0a0


	//   ....[31]....
        /*0460*/ 	.word	0x0000f120


	//   ....[32]....
        /*0464*/ 	.word	0x0000f130


	//   ....[33]....
        /*0468*/ 	.word	0x0000ffc0


	//   ....[34]....
        /*046c*/ 	.word	0x0000ffd0


	//   ....[35]....
        /*0470*/ 	.word	0x0000ffe0


	//   ....[36]....
        /*0474*/ 	.word	0x00010000


	//   ....[37]....
        /*0478*/ 	.word	0x00010010


	//   ....[38]....
        /*047c*/ 	.word	0x00010020


	//   ....[39]....
        /*0480*/ 	.word	0x00010030


	//   ....[40]....
        /*0484*/ 	.word	0x00010040


	//   ....[41]....
        /*0488*/ 	.word	0x00010050


	//   ....[42]....
        /*048c*/ 	.word	0x00010060


	//   ....[43]....
        /*0490*/ 	.word	0x00010070


	//   ....[44]....
        /*0494*/ 	.word	0x00010080


	//   ....[45]....
        /*0498*/ 	.word	0x00010090


	//   ....[46]....
        /*049c*/ 	.word	0x000100a0


	//   ....[47]....
        /*04a0*/ 	.word	0x000100b0


	//   ....[48]....
        /*04a4*/ 	.word	0x000100c0


	//   ....[49]....
        /*04a8*/ 	.word	0x000100d0


	//   ....[50]....
        /*04ac*/ 	.word	0x000100e0


	//   ....[51]....
        /*04b0*/ 	.word	0x000100f0


	//   ....[52]....
        /*04b4*/ 	.word	0x00010100


	//   ....[53]....
        /*04b8*/ 	.word	0x00010120


	//   ....[54]....
        /*04bc*/ 	.word	0x00010130


	//   ....[55]....
        /*04c0*/ 	.word	0x00010140


	//   ....[56]....
        /*04c4*/ 	.word	0x00010150


	//   ....[57]....
        /*04c8*/ 	.word	0x00010160


	//   ....[58]....
        /*04cc*/ 	.word	0x00010170


	//   ....[59]....
        /*04d0*/ 	.word	0x00010180


	//   ....[60]....
        /*04d4*/ 	.word	0x00010190


	//   ....[61]....
        /*04d8*/ 	.word	0x000101a0


	//   ....[62]....
        /*04dc*/ 	.word	0x000101b0


	//   ....[63]....
        /*04e0*/ 	.word	0x000101c0


	//   ....[64]....
        /*04e4*/ 	.word	0x000101d0


	//   ....[65]....
        /*04e8*/ 	.word	0x000101e0


	//   ....[66]....
        /*04ec*/ 	.word	0x000101f0


	//   ....[67]....
        /*04f0*/ 	.word	0x00010220


	//   ....[68]....
        /*04f4*/ 	.word	0x00010250


	//   ....[69]....
        /*04f8*/ 	.word	0x00010270


	//   ....[70]....
        /*04fc*/ 	.word	0x00010280


	//   ....[71]....
        /*0500*/ 	.word	0x00010290


	//   ....[72]....
        /*0504*/ 	.word	0x000102a0


	//   ....[73]....
        /*0508*/ 	.word	0x000102b0


	//   ....[74]....
        /*050c*/ 	.word	0x000102c0


	//   ....[75]....
        /*0510*/ 	.word	0x000102d0


	//   ....[76]....
        /*0514*/ 	.word	0x000102e0


	//   ....[77]....
        /*0518*/ 	.word	0x000102f0


	//   ....[78]....
        /*051c*/ 	.word	0x00010300


	//   ....[79]....
        /*0520*/ 	.word	0x00010310


	//   ....[80]....
        /*0524*/ 	.word	0x00010330


	//   ....[81]....
        /*0528*/ 	.word	0x00010360


	//   ....[82]....
        /*052c*/ 	.word	0x00010390


	//   ....[83]....
        /*0530*/ 	.word	0x000103c0


	//   ....[84]....
        /*0534*/ 	.word	0x000103f0


	//   ....[85]....
        /*0538*/ 	.word	0x00010420


	//   ....[86]....
        /*053c*/ 	.word	0x00010450


	//   ....[87]....
        /*0540*/ 	.word	0x00010490


	//   ....[88]....
        /*0544*/ 	.word	0x000104c0


	//   ....[89]....
        /*0548*/ 	.word	0x000104d0


	//   ....[90]....
        /*054c*/ 	.word	0x000104e0


	//   ....[91]....
        /*0550*/ 	.word	0x000104f0


	//   ....[92]....
        /*0554*/ 	.word	0x00010500


	//   ....[93]....
        /*0558*/ 	.word	0x00010510


	//   ....[94]....
        /*055c*/ 	.word	0x00010520


	//   ....[95]....
        /*0560*/ 	.word	0x00010530


	//   ....[96]....
        /*0564*/ 	.word	0x00010540


	//   ....[97]....
        /*0568*/ 	.word	0x00010940


	//   ....[98]....
        /*056c*/ 	.word	0x00010980


	//   ....[99]....
        /*0570*/ 	.word	0x000109c0


	//   ....[100]....
        /*0574*/ 	.word	0x000109f0


	//   ....[101]....
        /*0578*/ 	.word	0x00010a40


	//   ....[102]....
        /*057c*/ 	.word	0x00010a70


	//   ....[103]....
        /*0580*/ 	.word	0x00011130


	//   ....[104]....
        /*0584*/ 	.word	0x00011160


	//   ....[105]....
        /*0588*/ 	.word	0x00011c80


	//   ....[106]....
        /*058c*/ 	.word	0x00013490


	//   ....[107]....
        /*0590*/ 	.word	0x000134d0


	//   ....[108]....
        /*0594*/ 	.word	0x00013530


	//   ....[109]....
        /*0598*/ 	.word	0x00013590


	//   ....[110]....
        /*059c*/ 	.word	0x000135b0


	//   ....[111]....
        /*05a0*/ 	.word	0x00013610


	//   ....[112]....
        /*05a4*/ 	.word	0x00013630


	//   ....[113]....
        /*05a8*/ 	.word	0x00013640


	//   ....[114]....
        /*05ac*/ 	.word	0x00013a60


	//   ....[115]....
        /*05b0*/ 	.word	0x00013a90


	//   ....[116]....
        /*05b4*/ 	.word	0x00013ab0


	//   ....[117]....
        /*05b8*/ 	.word	0x00013ac0


	//   ....[118]....
        /*05bc*/ 	.word	0x00013b10


	//   ....[119]....
        /*05c0*/ 	.word	0x00013b90


	//   ....[120]....
        /*05c4*/ 	.word	0x00013bc0


	//   ....[121]....
        /*05c8*/ 	.word	0x00013c40


	//   ....[122]....
        /*05cc*/ 	.word	0x00014230


	//   ....[123]....
        /*05d0*/ 	.word	0x00014260


	//   ....[124]....
        /*05d4*/ 	.word	0x00014280


	//   ....[125]....
        /*05d8*/ 	.word	0x000142f0


	//   ....[126]....
        /*05dc*/ 	.word	0x00014390


	//   ....[127]....
        /*05e0*/ 	.word	0x000143b0


	//   ....[128]....
        /*05e4*/ 	.word	0x00014400


	//   ....[129]....
        /*05e8*/ 	.word	0x00014460


	//   ....[130]....
        /*05ec*/ 	.word	0x00014b60


	//   ....[131]....
        /*05f0*/ 	.word	0x00014b80


	//   ....[132]....
        /*05f4*/ 	.word	0x00014ba0


	//   ....[133]....
        /*05f8*/ 	.word	0x00014bc0


	//   ....[134]....
        /*05fc*/ 	.word	0x00014c10


	//   ....[135]....
        /*0600*/ 	.word	0x00014c20


	//   ....[136]....
        /*0604*/ 	.word	0x00014c40


	//   ....[137]....
        /*0608*/ 	.word	0x00014c80


	//   ....[138]....
        /*060c*/ 	.word	0x00015000


	//   ....[139]....
        /*0610*/ 	.word	0x00015020


	//   ....[140]....
        /*0614*/ 	.word	0x00015040


	//   ....[141]....
        /*0618*/ 	.word	0x00015060


	//   ....[142]....
        /*061c*/ 	.word	0x000150b0


	//   ....[143]....
        /*0620*/ 	.word	0x000150d0


	//   ....[144]....
        /*0624*/ 	.word	0x00015110


	//   ....[145]....
        /*0628*/ 	.word	0x00015130


	//   ....[146]....
        /*062c*/ 	.word	0x00016020


	//   ....[147]....
        /*0630*/ 	.word	0x000166a0


	//   ....[148]....
        /*0634*/ 	.word	0x00016790


	//   ....[149]....
        /*0638*/ 	.word	0x00016860


	//   ....[150]....
        /*063c*/ 	.word	0x000168e0


	//   ....[151]....
        /*0640*/ 	.word	0x000169b0


	//   ....[152]....
        /*0644*/ 	.word	0x00016a10


	//   ....[153]....
        /*0648*/ 	.word	0x00016ae0


	//   ....[154]....
        /*064c*/ 	.word	0x00016b40


	//   ....[155]....
        /*0650*/ 	.word	0x00016c10


	//   ....[156]....
        /*0654*/ 	.word	0x00016d40


	//   ....[157]....
        /*0658*/ 	.word	0x00016e00


	//   ....[158]....
        /*065c*/ 	.word	0x00016ee0


	//   ....[159]....
        /*0660*/ 	.word	0x00016f90


	//   ....[160]....
        /*0664*/ 	.word	0x00017000


	//   ....[161]....
        /*0668*/ 	.word	0x000170e0


	//   ....[162]....
        /*066c*/ 	.word	0x00017150


	//   ....[163]....
        /*0670*/ 	.word	0x00017230


	//   ....[164]....
        /*0674*/ 	.word	0x000172b0


	//   ....[165]....
        /*0678*/ 	.word	0x00017300


	//   ....[166]....
        /*067c*/ 	.word	0x000173e0


	//   ....[167]....
        /*0680*/ 	.word	0x000174a0


	//   ....[168]....
        /*0684*/ 	.word	0x00017520


	//   ....[169]....
        /*0688*/ 	.word	0x00017610


	//   ....[170]....
        /*068c*/ 	.word	0x00017690


	//   ....[171]....
        /*0690*/ 	.word	0x00017760


	//   ....[172]....
        /*0694*/ 	.word	0x000178a0


	//   ....[173]....
        /*0698*/ 	.word	0x00017940


	//   ....[174]....
        /*069c*/ 	.word	0x000179b0


	//   ....[175]....
        /*06a0*/ 	.word	0x00017a60


	//   ....[176]....
        /*06a4*/ 	.word	0x00017ac0


	//   ....[177]....
        /*06a8*/ 	.word	0x00017b70


	//   ....[178]....
        /*06ac*/ 	.word	0x00017bd0


	//   ....[179]....
        /*06b0*/ 	.word	0x00017c80


	//   ....[180]....
        /*06b4*/ 	.word	0x00017d60


	//   ....[181]....
        /*06b8*/ 	.word	0x00017e00


	//   ....[182]....
        /*06bc*/ 	.word	0x00017e60


	//   ....[183]....
        /*06c0*/ 	.word	0x00017f20


	//   ....[184]....
        /*06c4*/ 	.word	0x00017f80


	//   ....[185]....
        /*06c8*/ 	.word	0x00018040


	//   ....[186]....
        /*06cc*/ 	.word	0x000180a0


	//   ....[187]....
        /*06d0*/ 	.word	0x00018160


	//----- nvinfo : EIATTR_REG_RECONFIG
	.align		4
.L_181:
        /*06d4*/ 	.byte	0x01, 0x54
	.zero		2


	//----- nvinfo : EIATTR_SYSCALL_OFFSETS
	.align		4
        /*06d8*/ 	.byte	0x04, 0x46
        /*06da*/ 	.short	(.L_183 - .L_182)


	//   ....[0]....
.L_182:
        /*06dc*/ 	.word	0x00001620


	//   ....[1]....
        /*06e0*/ 	.word	0x00012850


	//   ....[2]....
        /*06e4*/ 	.word	0x00012990


	//   ....[3]....
        /*06e8*/ 	.word	0x00012ad0


	//   ....[4]....
        /*06ec*/ 	.word	0x00012bf0


	//   ....[5]....
        /*06f0*/ 	.word	0x00013f90


	//----- nvinfo : EIATTR_MBARRIER_INSTR_OFFSETS
	.align		4
.L_183:
        /*06f4*/ 	.byte	0x04, 0x39
        /*06f6*/ 	.short	(.L_185 - .L_184)


	//   ....[0]....
.L_184:
        /*06f8*/ 	.word	0x00000180
        /*06fc*/ 	.word	0x000000ff
        /*0700*/ 	.word	0x00022800
        /*0704*/ 	.short	0x0100
        /*0706*/ 	.byte	0x08
	.zero		1


	//   ....[1]....
        /*0708*/ 	.word	0x00000190
        /*070c*/ 	.word	0x000000ff
        /*0710*/ 	.word	0x00022820
        /*0714*/ 	.short	0x0100
        /*0716*/ 	.byte	0x08
	.zero		1


	//   ....[2]....
        /*0718*/ 	.word	0x00000280
        /*071c*/ 	.word	0x000000ff
        /*0720*/ 	.word	0x00022830
        /*0724*/ 	.short	0x0100
        /*0726*/ 	.byte	0x08
	.zero		1


	//   ....[3]....
        /*0728*/ 	.word	0x00000290
        /*072c*/ 	.word	0x000000ff
        /*0730*/ 	.word	0x00022840
        /*0734*/ 	.short	0x0100
        /*0736*/ 	.byte	0x08
	.zero		1


	//   ....[4]....
        /*0738*/ 	.word	0x000002a0
        /*073c*/ 	.word	0x000000ff
        /*0740*/ 	.word	0x00022838
        /*0744*/ 	.short	0x0100
        /*0746*/ 	.byte	0x08
	.zero		1


	//   ....[5]....
        /*0748*/ 	.word	0x000002b0
        /*074c*/ 	.word	0x000000ff
        /*0750*/ 	.word	0x00022848
        /*0754*/ 	.short	0x0100
        /*0756*/ 	.byte	0x08
	.zero		1


	//   ....[6]....
        /*0758*/ 	.word	0x000003e0
        /*075c*/ 	.word	0x000000ff
        /*0760*/ 	.word	0x00022850
        /*0764*/ 	.short	0x0100
        /*0766*/ 	.byte	0x08
	.zero		1


	//   ....[7]....
        /*0768*/ 	.word	0x000003f0
        /*076c*/ 	.word	0x000000ff
        /*0770*/ 	.word	0x00022860
        /*0774*/ 	.short	0x0100
        /*0776*/ 	.byte	0x08
	.zero		1


	//   ....[8]....
        /*0778*/ 	.word	0x00000400
        /*077c*/ 	.word	0x000000ff
        /*0780*/ 	.word	0x00022858
        /*0784*/ 	.short	0x0100
        /*0786*/ 	.byte	0x08
	.zero		1


	//   ....[9]....
        /*0788*/ 	.word	0x00000410
        /*078c*/ 	.word	0x000000ff
        /*0790*/ 	.word	0x00022868
        /*0794*/ 	.short	0x0100
        /*0796*/ 	.byte	0x08
	.zero		1


	//   ....[10]....
        /*0798*/ 	.word	0x00000500
        /*079c*/ 	.word	0x000000ff
        /*07a0*/ 	.word	0x00022870
        /*07a4*/ 	.short	0x0100
        /*07a6*/ 	.byte	0x06
	.zero		1


	//   ....[11]....
        /*07a8*/ 	.word	0x00000510
        /*07ac*/ 	.word	0x000000ff
        /*07b0*/ 	.word	0x00022880
        /*07b4*/ 	.short	0x0100
        /*07b6*/ 	.byte	0x06
	.zero		1


	//   ....[12]....
        /*07b8*/ 	.word	0x00000520
        /*07bc*/ 	.word	0x000000ff
        /*07c0*/ 	.word	0x00022878
        /*07c4*/ 	.short	0x0100
        /*07c6*/ 	.byte	0x06
	.zero		1


	//   ....[13]....
        /*07c8*/ 	.word	0x00000530
        /*07cc*/ 	.word	0x000000ff
        /*07d0*/ 	.word	0x00022888
        /*07d4*/ 	.short	0x0100
        /*07d6*/ 	.byte	0x06
	.zero		1


	//   ....[14]....
        /*07d8*/ 	.word	0x00000660
        /*07dc*/ 	.word	0x000000ff
        /*07e0*/ 	.word	0x00022890
        /*07e4*/ 	.short	0x0100
        /*07e6*/ 	.byte	0x08
	.zero		1


	//   ....[15]....
        /*07e8*/ 	.word	0x00000670
        /*07ec*/ 	.word	0x000000ff
        /*07f0*/ 	.word	0x000228a0
        /*07f4*/ 	.short	0x0100
        /*07f6*/ 	.byte	0x08
	.zero		1


	//   ....[16]....
        /*07f8*/ 	.word	0x00000680
        /*07fc*/ 	.word	0x000000ff
        /*0800*/ 	.word	0x00022898
        /*0804*/ 	.short	0x0100
        /*0806*/ 	.byte	0x08
	.zero		1


	//   ....[17]....
        /*0808*/ 	.word	0x00000690
        /*080c*/ 	.word	0x000000ff
        /*0810*/ 	.word	0x000228a8
        /*0814*/ 	.short	0x0100
        /*0816*/ 	.byte	0x08
	.zero		1


	//   ....[18]....
        /*0818*/ 	.word	0x000007d0
        /*081c*/ 	.word	0x000000ff
        /*0820*/ 	.word	0x000228b0
        /*0824*/ 	.short	0x0100
        /*0826*/ 	.byte	0x08
	.zero		1


	//   ....[19]....
        /*0828*/ 	.word	0x000007e0
        /*082c*/ 	.word	0x000000ff
        /*0830*/ 	.word	0x000228c0
        /*0834*/ 	.short	0x0100
        /*0836*/ 	.byte	0x08
	.zero		1


	//   ....[20]....
        /*0838*/ 	.word	0x000007f0
        /*083c*/ 	.word	0x000000ff
        /*0840*/ 	.word	0x000228b8
        /*0844*/ 	.short	0x0100
        /*0846*/ 	.byte	0x08
	.zero		1


	//   ....[21]....
        /*0848*/ 	.word	0x00000800
        /*084c*/ 	.word	0x000000ff
        /*0850*/ 	.word	0x000228c8
        /*0854*/ 	.short	0x0100
        /*0856*/ 	.byte	0x08
	.zero		1


	//   ....[22]....
        /*0858*/ 	.word	0x00001890
        /*085c*/ 	.word	0x000000ff
        /*0860*/ 	.word	0x00022800
        /*0864*/ 	.short	0x010a
        /*0866*/ 	.byte	0x24
	.zero		1


	//   ....[23]....
        /*0868*/ 	.word	0x00001920
        /*086c*/ 	.word	0x000000ff
        /*0870*/ 	.word	0x00022830
        /*0874*/ 	.short	0x010a
        /*0876*/ 	.byte	0x24
	.zero		1


	//   ....[24]....
        /*0878*/ 	.word	0x00001980
        /*087c*/ 	.word	0x000000ff
        /*0880*/ 	.word	0x00022830
        /*0884*/ 	.short	0x010a
        /*0886*/ 	.byte	0x24
	.zero		1


	//   ....[25]....
        /*0888*/ 	.word	0x00002340
        /*088c*/ 	.word	0x000000ff
        /*0890*/ 	.word	0x00000000
        /*0894*/ 	.short	0x0101
        /*0896*/ 	.byte	0x04
	.zero		1


	//   ....[26]....
        /*0898*/ 	.word	0x00005770
        /*089c*/ 	.word	0x000000ff
        /*08a0*/ 	.word	0x00022830
        /*08a4*/ 	.short	0x010a
        /*08a6*/ 	.byte	0x04
	.zero		1


	//   ....[27]....
        /*08a8*/ 	.word	0x000057b0
        /*08ac*/ 	.word	0x000000ff
        /*08b0*/ 	.word	0x00022830
        /*08b4*/ 	.short	0x010a
        /*08b6*/ 	.byte	0x04
	.zero		1


	//   ....[28]....
        /*08b8*/ 	.word	0x00005a70
        /*08bc*/ 	.word	0x000000ff
        /*08c0*/ 	.word	0x00022850
        /*08c4*/ 	.short	0x010a
        /*08c6*/ 	.byte	0x0a
	.zero		1


	//   ....[29]....
        /*08c8*/ 	.word	0x00005ab0
        /*08cc*/ 	.word	0x000000ff
        /*08d0*/ 	.word	0x00022850
        /*08d4*/ 	.short	0x010a
        /*08d6*/ 	.byte	0x0a
	.zero		1


	//   ....[30]....
        /*08d8*/ 	.word	0x000060e0
        /*08dc*/ 	.word	0x000000ff
        /*08e0*/ 	.word	0x00000000
        /*08e4*/ 	.short	0x0101
        /*08e6*/ 	.byte	0x0a
	.zero		1


	//   ....[31]....
        /*08e8*/ 	.word	0x00008800
        /*08ec*/ 	.word	0x000000ff
        /*08f0*/ 	.word	0x00000000
        /*08f4*/ 	.short	0x0101
        /*08f6*/ 	.byte	0x0a
	.zero		1


	//   ....[32]....
        /*08f8*/ 	.word	0x00009110
        /*08fc*/ 	.word	0x000000ff
        /*0900*/ 	.word	0x00022830
        /*0904*/ 	.short	0x010a
        /*0906*/ 	.byte	0x04
	.zero		1


	//   ....[33]....
        /*0908*/ 	.word	0x00009150
        /*090c*/ 	.word	0x000000ff
        /*0910*/ 	.word	0x00022830
        /*0914*/ 	.short	0x010a
        /*0916*/ 	.byte	0x04
	.zero		1


	//   ....[34]....
        /*0918*/ 	.word	0x00009410
        /*091c*/ 	.word	0x000000ff
        /*0920*/ 	.word	0x00022850
        /*0924*/ 	.short	0x010a
        /*0926*/ 	.byte	0x0a
	.zero		1


	//   ....[35]....
        /*0928*/ 	.word	0x00009450
        /*092c*/ 	.word	0x000000ff
        /*0930*/ 	.word	0x00022850
        /*0934*/ 	.short	0x010a
        /*0936*/ 	.byte	0x0a
	.zero		1


	//   ....[36]....
        /*0938*/ 	.word	0x00009bc0
        /*093c*/ 	.word	0x000000ff
        /*0940*/ 	.word	0x00000000
        /*0944*/ 	.short	0x0101
        /*0946*/ 	.byte	0x0a
	.zero		1


	//   ....[37]....
        /*0948*/ 	.word	0x0000b0c0
        /*094c*/ 	.word	0x000000ff
        /*0950*/ 	.word	0x00000000
        /*0954*/ 	.short	0x0101
        /*0956*/ 	.byte	0x0a
	.zero		1


	//   ....[38]....
        /*0958*/ 	.word	0x0000b7d0
        /*095c*/ 	.word	0x000000ff
        /*0960*/ 	.word	0x00022830
        /*0964*/ 	.short	0x010a
        /*0966*/ 	.byte	0x0a
	.zero		1


	//   ....[39]....
        /*0968*/ 	.word	0x0000b810
        /*096c*/ 	.word	0x000000ff
        /*0970*/ 	.word	0x00022830
        /*0974*/ 	.short	0x010a
        /*0976*/ 	.byte	0x0a
	.zero		1


	//   ....[40]....
        /*0978*/ 	.word	0x0000ba90
        /*097c*/ 	.word	0x000000ff
        /*0980*/ 	.word	0x00022850
        /*0984*/ 	.short	0x010a
        /*0986*/ 	.byte	0x0a
	.zero		1


	//   ....[41]....
        /*0988*/ 	.word	0x0000bad0
        /*098c*/ 	.word	0x000000ff
        /*0990*/ 	.word	0x00022850
        /*0994*/ 	.short	0x010a
        /*0996*/ 	.byte	0x0a
	.zero		1


	//   ....[42]....
        /*0998*/ 	.word	0x0000c190
        /*099c*/ 	.word	0x000000ff
        /*09a0*/ 	.word	0x00000000
        /*09a4*/ 	.short	0x0101
        /*09a6*/ 	.byte	0x0a
	.zero		1


	//   ....[43]....
        /*09a8*/ 	.word	0x0000e800
        /*09ac*/ 	.word	0x000000ff
        /*09b0*/ 	.word	0x00000000
        /*09b4*/ 	.short	0x0101
        /*09b6*/ 	.byte	0x0a
	.zero		1


	//   ....[44]....
        /*09b8*/ 	.word	0x0000ede0
        /*09bc*/ 	.word	0x000000ff
        /*09c0*/ 	.word	0x00022850
        /*09c4*/ 	.short	0x010a
        /*09c6*/ 	.byte	0x05
	.zero		1


	//   ....[45]....
        /*09c8*/ 	.word	0x0000ee20
        /*09cc*/ 	.word	0x000000ff
        /*09d0*/ 	.word	0x00022850
        /*09d4*/ 	.short	0x010a
        /*09d6*/ 	.byte	0x05
	.zero		1


	//   ....[46]....
        /*09d8*/ 	.word	0x0000f3f0
        /*09dc*/ 	.word	0x000000ff
        /*09e0*/ 	.word	0x00000000
        /*09e4*/ 	.short	0x0101
        /*09e6*/ 	.byte	0x04
	.zero		1


	//   ....[47]....
        /*09e8*/ 	.word	0x00010a30
        /*09ec*/ 	.word	0x000000ff
        /*09f0*/ 	.word	0x00000000
        /*09f4*/ 	.short	0x0101
        /*09f6*/ 	.byte	0x04
	.zero		1


	//   ....[48]....
        /*09f8*/ 	.word	0x00013230
        /*09fc*/ 	.word	0x000000ff
        /*0a00*/ 	.word	0x00022880
        /*0a04*/ 	.short	0x010a
        /*0a06*/ 	.byte	0x30
	.zero		1


	//   ....[49]....
        /*0a08*/ 	.word	0x00013740
        /*0a0c*/ 	.word	0x000000ff
        /*0a10*/ 	.word	0x00022870
        /*0a14*/ 	.short	0x0107
        /*0a16*/ 	.byte	0x30
	.zero		1


	//   ....[50]....
        /*0a18*/ 	.word	0x000137d0
        /*0a1c*/ 	.word	0x000000ff
        /*0a20*/ 	.word	0x00022870
        /*0a24*/ 	.short	0x0101
        /*0a26*/ 	.byte	0x30
	.zero		1


	//   ....[51]....
        /*0a28*/ 	.word	0x00013800
        /*0a2c*/ 	.word	0x000000ff
        /*0a30*/ 	.word	0x00022840
        /*0a34*/ 	.short	0x010a
        /*0a36*/ 	.byte	0x30
	.zero		1


	//   ....[52]....
        /*0a38*/ 	.word	0x00013d30
        /*0a3c*/ 	.word	0x000000ff
        /*0a40*/ 	.word	0x00022830
        /*0a44*/ 	.short	0x0107
        /*0a46*/ 	.byte	0x30
	.zero		1


	//   ....[53]....
        /*0a48*/ 	.word	0x00013dc0
        /*0a4c*/ 	.word	0x000000ff
        /*0a50*/ 	.word	0x00022830
        /*0a54*/ 	.short	0x0101
        /*0a56*/ 	.byte	0x30
	.zero		1


	//   ....[54]....
        /*0a58*/ 	.word	0x00014580
        /*0a5c*/ 	.word	0x000000ff
        /*0a60*/ 	.word	0x00022800
        /*0a64*/ 	.short	0x0107
        /*0a66*/ 	.byte	0x30
	.zero		1


	//   ....[55]....
        /*0a68*/ 	.word	0x00014600
        /*0a6c*/ 	.word	0x000000ff
        /*0a70*/ 	.word	0x00022800
        /*0a74*/ 	.short	0x0101
        /*0a76*/ 	.byte	0x30
	.zero		1


	//   ....[56]....
        /*0a78*/ 	.word	0x00014610
        /*0a7c*/ 	.word	0x000000ff
        /*0a80*/ 	.word	0x00022820
        /*0a84*/ 	.short	0x010a
        /*0a86*/ 	.byte	0x30
	.zero		1


	//   ....[57]....
        /*0a88*/ 	.word	0x00014940
        /*0a8c*/ 	.word	0x00000008
        /*0a90*/ 	.word	0x00022880
        /*0a94*/ 	.short	0x010a
        /*0a96*/ 	.byte	0x3f
	.zero		1


	//   ....[58]....
        /*0a98*/ 	.word	0x00014d40
        /*0a9c*/ 	.word	0x00000008
        /*0aa0*/ 	.word	0x00022870
        /*0aa4*/ 	.short	0x0107
        /*0aa6*/ 	.byte	0x3f
	.zero		1


	//   ....[59]....
        /*0aa8*/ 	.word	0x00014dd0
        /*0aac*/ 	.word	0x00000008
        /*0ab0*/ 	.word	0x00022870
        /*0ab4*/ 	.short	0x0101
        /*0ab6*/ 	.byte	0x3f
	.zero		1


	//   ....[60]....
        /*0ab8*/ 	.word	0x00014e00
        /*0abc*/ 	.word	0x00000008
        /*0ac0*/ 	.word	0x00022840
        /*0ac4*/ 	.short	0x010a
        /*0ac6*/ 	.byte	0x3f
	.zero		1


	//   ....[61]....
        /*0ac8*/ 	.word	0x00015210
        /*0acc*/ 	.word	0x00000008
        /*0ad0*/ 	.word	0x00022830
        /*0ad4*/ 	.short	0x0107
        /*0ad6*/ 	.byte	0x3f
	.zero		1


	//   ....[62]....
        /*0ad8*/ 	.word	0x000152b0
        /*0adc*/ 	.word	0x00000008
        /*0ae0*/ 	.word	0x00022830
        /*0ae4*/ 	.short	0x0101
        /*0ae6*/ 	.byte	0x3f
	.zero		1


	//   ....[63]....
        /*0ae8*/ 	.word	0x00015330
        /*0aec*/ 	.word	0x00000002
        /*0af0*/ 	.word	0x00022870
        /*0af4*/ 	.short	0x010a
        /*0af6*/ 	.byte	0x3f
	.zero		1


	//   ....[64]....
        /*0af8*/ 	.word	0x000153c0
        /*0afc*/ 	.word	0x00000002
        /*0b00*/ 	.word	0x00022860
        /*0b04*/ 	.short	0x010a
        /*0b06*/ 	.byte	0x3f
	.zero		1


	//   ....[65]....
        /*0b08*/ 	.word	0x00015830
        /*0b0c*/ 	.word	0x00000002
        /*0b10*/ 	.word	0x00022850
        /*0b14*/ 	.short	0x0101
        /*0b16*/ 	.byte	0x3f
	.zero		1


	//   ....[66]....
        /*0b18*/ 	.word	0x000158d0
        /*0b1c*/ 	.word	0x00000002
        /*0b20*/ 	.word	0x00000000
        /*0b24*/ 	.short	0x0101
        /*0b26*/ 	.byte	0x3f
	.zero		1


	//   ....[67]....
        /*0b28*/ 	.word	0x000159a0
        /*0b2c*/ 	.word	0x00000011
        /*0b30*/ 	.word	0x00022870
        /*0b34*/ 	.short	0x010a
        /*0b36*/ 	.byte	0x3f
	.zero		1


	//   ....[68]....
        /*0b38*/ 	.word	0x00015a50
        /*0b3c*/ 	.word	0x00000011
        /*0b40*/ 	.word	0x00022860
        /*0b44*/ 	.short	0x010a
        /*0b46*/ 	.byte	0x3f
	.zero		1


	//   ....[69]....
        /*0b48*/ 	.word	0x00015eb0
        /*0b4c*/ 	.word	0x00000011
        /*0b50*/ 	.word	0x00022850
        /*0b54*/ 	.short	0x0101
        /*0b56*/ 	.byte	0x3f
	.zero		1


	//   ....[70]....
        /*0b58*/ 	.word	0x00015f80
        /*0b5c*/ 	.word	0x00000011
        /*0b60*/ 	.word	0x00000000
        /*0b64*/ 	.short	0x0101
        /*0b66*/ 	.byte	0x3f
	.zero		1


	//   ....[71]....
        /*0b68*/ 	.word	0x00015fd0
        /*0b6c*/ 	.word	0x00000005
        /*0b70*/ 	.word	0x00022820
        /*0b74*/ 	.short	0x010a
        /*0b76*/ 	.byte	0x3f
	.zero		1


	//   ....[72]....
        /*0b78*/ 	.word	0x000160f0
        /*0b7c*/ 	.word	0x00000004
        /*0b80*/ 	.word	0x00022840
        /*0b84*/ 	.short	0x010a
        /*0b86*/ 	.byte	0x3f
	.zero		1


	//   ....[73]....
        /*0b88*/ 	.word	0x00016190
        /*0b8c*/ 	.word	0x00000005
        /*0b90*/ 	.word	0x00022840
        /*0b94*/ 	.short	0x010a
        /*0b96*/ 	.byte	0x3f
	.zero		1


	//   ....[74]....
        /*0b98*/ 	.word	0x000161d0
        /*0b9c*/ 	.word	0x00000004
        /*0ba0*/ 	.word	0x00022860
        /*0ba4*/ 	.short	0x010a
        /*0ba6*/ 	.byte	0x3f
	.zero		1


	//   ....[75]....
        /*0ba8*/ 	.word	0x00016210
        /*0bac*/ 	.word	0x00000005
        /*0bb0*/ 	.word	0x00022860
        /*0bb4*/ 	.short	0x010a
        /*0bb6*/ 	.byte	0x3f
	.zero		1


	//   ....[76]....
        /*0bb8*/ 	.word	0x00016250
        /*0bbc*/ 	.word	0x00000004
        /*0bc0*/ 	.word	0x00022880
        /*0bc4*/ 	.short	0x010a
        /*0bc6*/ 	.byte	0x3f
	.zero		1


	//   ....[77]....
        /*0bc8*/ 	.word	0x00016290
        /*0bcc*/ 	.word	0x00000005
        /*0bd0*/ 	.word	0x00022880
        /*0bd4*/ 	.short	0x010a
        /*0bd6*/ 	.byte	0x3f
	.zero		1


	//   ....[78]....
        /*0bd8*/ 	.word	0x00016300
        /*0bdc*/ 	.word	0x00000003
        /*0be0*/ 	.word	0x00022800
        /*0be4*/ 	.short	0x010a
        /*0be6*/ 	.byte	0x3f
	.zero		1


	//   ....[79]....
        /*0be8*/ 	.word	0x00016360
        /*0bec*/ 	.word	0x00000003
        /*0bf0*/ 	.word	0x00022830
        /*0bf4*/ 	.short	0x010a
        /*0bf6*/ 	.byte	0x3f
	.zero		1


	//   ....[80]....
        /*0bf8*/ 	.word	0x000163c0
        /*0bfc*/ 	.word	0x0000000a
        /*0c00*/ 	.word	0x00022830
        /*0c04*/ 	.short	0x010a
        /*0c06*/ 	.byte	0x3f
	.zero		1


	//   ....[81]....
        /*0c08*/ 	.word	0x00016420
        /*0c0c*/ 	.word	0x0000000a
        /*0c10*/ 	.word	0x00022850
        /*0c14*/ 	.short	0x010a
        /*0c16*/ 	.byte	0x3f
	.zero		1


	//   ....[82]....
        /*0c18*/ 	.word	0x00016480
        /*0c1c*/ 	.word	0x0000000a
        /*0c20*/ 	.word	0x00022830
        /*0c24*/ 	.short	0x010a
        /*0c26*/ 	.byte	0x3f
	.zero		1


	//   ....[83]....
        /*0c28*/ 	.word	0x000164e0
        /*0c2c*/ 	.word	0x0000000a
        /*0c30*/ 	.word	0x00022850
        /*0c34*/ 	.short	0x010a
        /*0c36*/ 	.byte	0x3f
	.zero		1


	//   ....[84]....
        /*0c38*/ 	.word	0x00016540
        /*0c3c*/ 	.word	0x0000000a
        /*0c40*/ 	.word	0x00022830
        /*0c44*/ 	.short	0x010a
        /*0c46*/ 	.byte	0x3f
	.zero		1


	//   ....[85]....
        /*0c48*/ 	.word	0x000165a0
        /*0c4c*/ 	.word	0x0000000a
        /*0c50*/ 	.word	0x00022850
        /*0c54*/ 	.short	0x010a
        /*0c56*/ 	.byte	0x3f
	.zero		1


	//   ....[86]....
        /*0c58*/ 	.word	0x00016600
        /*0c5c*/ 	.word	0x00000003
        /*0c60*/ 	.word	0x00022850
        /*0c64*/ 	.short	0x010a
        /*0c66*/ 	.byte	0x3f
	.zero		1


	//   ....[87]....
        /*0c68*/ 	.word	0x000166e0
        /*0c6c*/ 	.word	0x00000002
        /*0c70*/ 	.word	0x00022880
        /*0c74*/ 	.short	0x010a
        /*0c76*/ 	.byte	0x3f
	.zero		1


	//   ....[88]....
        /*0c78*/ 	.word	0x00016c90
        /*0c7c*/ 	.word	0x00000002
        /*0c80*/ 	.word	0x00022840
        /*0c84*/ 	.short	0x010a
        /*0c86*/ 	.byte	0x3f
	.zero		1


	//   ....[89]....
        /*0c88*/ 	.word	0x000177a0
        /*0c8c*/ 	.word	0x00000003
        /*0c90*/ 	.word	0x00022820
        /*0c94*/ 	.short	0x010a
        /*0c96*/ 	.byte	0x3f
	.zero		1


	//   ....[90]....
        /*0c98*/ 	.word	0x000177f0
        /*0c9c*/ 	.word	0x00000008
        /*0ca0*/ 	.word	0x00022880
        /*0ca4*/ 	.short	0x010a
        /*0ca6*/ 	.byte	0x3f
	.zero		1


	//   ....[91]....
        /*0ca8*/ 	.word	0x00017cb0
        /*0cac*/ 	.word	0x00000008
        /*0cb0*/ 	.word	0x00022840
        /*0cb4*/ 	.short	0x010a
        /*0cb6*/ 	.byte	0x3f
	.zero		1


	//   ....[92]....
        /*0cb8*/ 	.word	0x00018190
        /*0cbc*/ 	.word	0x00000002
        /*0cc0*/ 	.word	0x00022870
        /*0cc4*/ 	.short	0x010a
        /*0cc6*/ 	.byte	0x3f
	.zero		1


	//   ....[93]....
        /*0cc8*/ 	.word	0x000181e0
        /*0ccc*/ 	.word	0x00000002
        /*0cd0*/ 	.word	0x00022860
        /*0cd4*/ 	.short	0x010a
        /*0cd6*/ 	.byte	0x3f
	.zero		1


	//   ....[94]....
        /*0cd8*/ 	.word	0x00018230
        /*0cdc*/ 	.word	0x00000011
        /*0ce0*/ 	.word	0x00022870
        /*0ce4*/ 	.short	0x010a
        /*0ce6*/ 	.byte	0x3f
	.zero		1


	//   ....[95]....
        /*0ce8*/ 	.word	0x00018280
        /*0cec*/ 	.word	0x00000011
        /*0cf0*/ 	.word	0x00022860
        /*0cf4*/ 	.short	0x010a
        /*0cf6*/ 	.byte	0x3f
	.zero		1


	//   ....[96]....
        /*0cf8*/ 	.word	0x000182d0
        /*0cfc*/ 	.word	0x00000005
        /*0d00*/ 	.word	0x00022820
        /*0d04*/ 	.short	0x010a
        /*0d06*/ 	.byte	0x3f
	.zero		1


	//   ....[97]....
        /*0d08*/ 	.word	0x00018320
        /*0d0c*/ 	.word	0x00000004
        /*0d10*/ 	.word	0x00022840
        /*0d14*/ 	.short	0x010a
        /*0d16*/ 	.byte	0x3f
	.zero		1


	//   ....[98]....
        /*0d18*/ 	.word	0x00018370
        /*0d1c*/ 	.word	0x00000005
        /*0d20*/ 	.word	0x00022840
        /*0d24*/ 	.short	0x010a
        /*0d26*/ 	.byte	0x3f
	.zero		1


	//   ....[99]....
        /*0d28*/ 	.word	0x000183c0
        /*0d2c*/ 	.word	0x00000004
        /*0d30*/ 	.word	0x00022860
        /*0d34*/ 	.short	0x010a
        /*0d36*/ 	.byte	0x3f
	.zero		1


	//   ....[100]....
        /*0d38*/ 	.word	0x00018410
        /*0d3c*/ 	.word	0x00000005
        /*0d40*/ 	.word	0x00022860
        /*0d44*/ 	.short	0x010a
        /*0d46*/ 	.byte	0x3f
	.zero		1


	//   ....[101]....
        /*0d48*/ 	.word	0x00018460
        /*0d4c*/ 	.word	0x00000004
        /*0d50*/ 	.word	0x00022880
        /*0d54*/ 	.short	0x010a
        /*0d56*/ 	.byte	0x3f
	.zero		1


	//----- nvinfo : EIATTR_NUM_MBARRIERS
	.align		4
.L_185:
        /*0d58*/ 	.byte	0x03, 0x38
        /*0d5a*/ 	.short	0x0016


	//----- nvinfo : EIATTR_EXIT_INSTR_OFFSETS
	.align		4
        /*0d5c*/ 	.byte	0x04, 0x1c
        /*0d5e*/ 	.short	(.L_187 - .L_186)


	//   ....[0]....
.L_186:
        /*0d60*/ 	.word	0x000162e0


	//----- nvinfo : EIATTR_MAX_THREADS
	.align		4
.L_187:
        /*0d64*/ 	.byte	0x04, 0x05
        /*0d66*/ 	.short	(.L_189 - .L_188)
.L_188:
        /*0d68*/ 	.word	0x00000180
        /*0d6c*/ 	.word	0x00000001
        /*0d70*/ 	.word	0x00000001


	//----- nvinfo : EIATTR_CRS_STACK_SIZE
	.align		4
.L_189:
        /*0d74*/ 	.byte	0x04, 0x1e
        /*0d76*/ 	.short	(.L_191 - .L_190)
.L_190:
        /*0d78*/ 	.word	0x00000000


	//----- nvinfo : EIATTR_CBANK_PARAM_SIZE
	.align		4
.L_191:
        /*0d7c*/ 	.byte	0x03, 0x19
        /*0d7e*/ 	.short	0x0a70


	//----- nvinfo : EIATTR_PARAM_CBANK
	.align		4
        /*0d80*/ 	.byte	0x04, 0x0a
        /*0d82*/ 	.short	(.L_193 - .L_192)
	.align		4
.L_192:
        /*0d84*/ 	.word	index@(.nv.constant0._ZN7cutlass13device_kernelIN5flash11enable_sm90INS1_16FlashAttnFwdSm90INS1_25CollectiveMainloopFwdSm90ILi2EN4cute5tupleIJNS5_1CILi1EEES8_S8_EEENS6_IJNS7_ILi128EEESA_NS7_ILi192EEEEEELi128ENS_12float_e4m3_tEfNS_4arch4Sm90ELb0ELb1ELb1ELb0ELb1ELb0ELb0ELb1ELb1ELb1ELb1ELb0EEENS1_21CollectiveEpilogueFwdINS6_IJSA_SA_SA_EEES9_NS_10bfloat16_tESF_Li256ELb0ELb1ELb1ELb1EEENS1_19SingleTileSchedulerILb0ELb1ELb1ELi128EEEEEEEEEvNT_6ParamsE)
        /*0d88*/ 	.short	0x0210
        /*0d8a*/ 	.short	0x0a70


	//----- nvinfo : EIATTR_SW_WAR
	.align		4
.L_193:
        /*0d8c*/ 	.byte	0x04, 0x36
        /*0d8e*/ 	.short	(.L_195 - .L_194)
.L_194:
        /*0d90*/ 	.word	0x00000008
.L_195:


//--------------------- .nv.info._ZN7cutlass13device_kernelIN5flash11enable_sm90INS1_16FlashAttnFwdSm90INS1_25CollectiveMainloopFwdSm90ILi2EN4cute5tupleIJNS5_1CILi1EEES8_S8_EEENS6_IJNS7_ILi128EEESA_NS7_ILi192EEEEEELi128ENS_12float_e4m3_tEfNS_4arch4Sm90ELb0ELb1ELb1ELb1ELb1ELb0ELb0ELb1ELb1ELb1ELb1ELb0EEENS1_21CollectiveEpilogueFwdINS6_IJSA_SA_SA_EEES9_NS_10bfloat16_tESF_Li256ELb1ELb1ELb1ELb1EEENS1_36VarlenDynamicPersistentTileSchedulerILi128ELi128ELi256ELi128ELb1ELb1ELb1ELb1ELb0ELb1EEEEEEEEEvNT_6ParamsE --------------------------
	.section	.nv.info._ZN7cutlass13device_kernelIN5flash11enable_sm90INS1_16FlashAttnFwdSm90INS1_25CollectiveMainloopFwdSm90ILi2EN4cute5tupleIJNS5_1CILi1EEES8_S8_EEENS6_IJNS7_ILi128EEESA_NS7_ILi192EEEEEELi128ENS_12float_e4m3_tEfNS_4arch4Sm90ELb0ELb1ELb1ELb1ELb1ELb0ELb0ELb1ELb1ELb1ELb1ELb0EEENS1_21CollectiveEpilogueFwdINS6_IJSA_SA_SA_EEES9_NS_10bfloat16_tESF_Li256ELb1ELb1ELb1ELb1EEENS1_36VarlenDynamicPersistentTileSchedulerILi128ELi128ELi256ELi128ELb1ELb1ELb1ELb1ELb0ELb1EEEEEEEEEvNT_6ParamsE,"",@"SHT_CUDA_INFO"
	.sectionflags	@""
	.align	4


	//----- nvinfo : EIATTR_CUDA_API_VERSION
	.align		4
        /*0000*/ 	.byte	0x04, 0x37
        /*0002*/ 	.short	(.L_197 - .L_196)
.L_196:
        /*0004*/ 	.word	0x00000082


	//----- nvinfo : EIATTR_KPARAM_INFO
	.align		4
.L_197:
        /*0008*/ 	.byte	0x04, 0x17
        /*000a*/ 	.short	(.L_199 - .L_198)
.L_198:
        /*000c*/ 	.word	0x00000000
        /*0010*/ 	.short	0x0000
        /*0012*/ 	.short	0x0070
        /*0014*/ 	.byte	0x00, 0xf0, 0x01, 0x2a


	//----- nvinfo : EIATTR_SPARSE_MMA_MASK
	.align		4
.L_199:
        /*0018*/ 	.byte	0x03, 0x50
        /*001a*/ 	.short	0x0000


	//----- nvinfo : EIATTR_MAXREG_COUNT
	.align		4
        /*001c*/ 	.byte	0x03, 0x1b
        /*001e*/ 	.short	0x00a8


	//----- nvinfo : EIATTR_NUM_BARRIERS
	.align		4
        /*0020*/ 	.byte	0x02, 0x4c
        /*0022*/ 	.byte	0x10
	.zero		1


	//----- nvinfo : EIATTR_EXTERNS
	.align		4
        /*0024*/ 	.byte	0x04, 0x0f
        /*0026*/ 	.short	(.L_201 - .L_200)


	//   ....[0]....
	.align		4
.L_200:
        /*0028*/ 	.word	index@(__assertfail)


	//----- nvinfo : EIATTR_ANNOTATIONS
	.align		4
.L_201:
        /*002c*/ 	.byte	0x04, 0x55
        /*002e*/ 	.short	(.L_203 - .L_202)


	//   ....[0]....
.L_202:
        /* <DEDUP_REMOVED lines=9> */


	//----- nvinfo : EIATTR_MERCURY_ISA_VERSION
	.align		4
.L_203:
        /*00b0*/ 	.byte	0x03, 0x5f
        /*00b2*/ 	.short	0x0101


	//----- nvinfo : EIATTR_UNUSED_LOAD_BYTE_OFFSET
	.align		4
        /*00b4*/ 	.byte	0x04, 0x44
        /*00b6*/ 	.short	(.L_205 - .L_204)


	//   ....[0]....
.L_204:
        /*00b8*/ 	.word	0x00000980
        /*00bc*/ 	.word	0x0000fff0


	//   ....[1]....
        /*00c0*/ 	.word	0x00010310
        /*00c4*/ 	.word	0x0000fff0


	//----- nvinfo : EIATTR_INT_WARP_WIDE_INSTR_OFFSETS
	.align		4
.L_205:
        /*00c8*/ 	.byte	0x04, 0x31
        /*00ca*/ 	.short	(.L_207 - .L_206)


	//   ....[0]....
.L_206:
        /*00cc*/ 	.word	0x000000c0


	//   ....[1]....
        /*00d0*/ 	.word	0x000000d0


	//   ....[2]....
        /*00d4*/ 	.word	0x00000170


	//   ....[3]....
        /*00d8*/ 	.word	0x00015ea0


	//   ....[4]....
        /*00dc*/ 	.word	0x00015f30


	//   ....[5]....
        /*00e0*/ 	.word	0x00019180


	//   ....[6]....
        /*00e4*/ 	.word	0x00019210


	//----- nvinfo : EIATTR_COOP_GROUP_MASK_REGIDS
	.align		4
.L_207:
        /*00e8*/ 	.byte	0x04, 0x29
        /*00ea*/ 	.short	(.L_209 - .L_208)


	//   ....[0]....
.L_208:
        /*00ec*/ 	.word	0xffffffff


	//   ....[1]....
        /*00f0*/ 	.word	0xffffffff


	//   ....[2]....
        /*00f4*/ 	.word	0xffffffff


	//   ....[3]....
        /*00f8*/ 	.word	0xffffffff


	//   ....[4]....
        /*00fc*/ 	.word	0xffffffff


	//   ....[5]....
        /*0100*/ 	.word	0xffffffff


	//   ....[6]....
        /*0104*/ 	.word	0xffffffff


	//   ....[7]....
        /*0108*/ 	.word	0xffffffff


	//   ....[8]....
        /*010c*/ 	.word	0xffffffff


	//   ....[9]....
        /*0110*/ 	.word	0xffffffff


	//   ....[10]....
        /*0114*/ 	.word	0xffffffff


	//   ....[11]....
        /*0118*/ 	.word	0xffffffff


	//   ....[12]....
        /*011c*/ 	.word	0xffffffff


	//   ....[13]....
        /*0120*/ 	.word	0xffffffff


	//   ....[14]....
        /*0124*/ 	.word	0xffffffff


	//   ....[15]....
        /*0128*/ 	.word	0xffffffff


	//   ....[16]....
        /*012c*/ 	.word	0xffffffff


	//   ....[17]....
        /*0130*/ 	.word	0xffffffff


	//   ....[18]....
        /*0134*/ 	.word	0xffffffff


	//   ....[19]....
        /*0138*/ 	.word	0xffffffff


	//   ....[20]....
        /*013c*/ 	.word	0xffffffff


	//   ....[21]....
        /*0140*/ 	.word	0xffffffff


	//   ....[22]....
        /*0144*/ 	.word	0xffffffff


	//   ....[23]....
        /*0148*/ 	.word	0xffffffff


	//   ....[24]....
        /*014c*/ 	.word	0xffffffff


	//   ....[25]....
        /*0150*/ 	.word	0xffffffff


	//   ....[26]....
        /*0154*/ 	.word	0xffffffff


	//   ....[27]....
        /*0158*/ 	.word	0xffffffff


	//   ....[28]....
        /*015c*/ 	.word	0xffffffff


	//   ....[29]....
        /*0160*/ 	.word	0xffffffff


	//   ....[30]....
        /*0164*/ 	.word	0xffffffff


	//   ....[31]....
        /*0168*/ 	.word	0xffffffff


	//   ....[32]....
        /*016c*/ 	.word	0xffffffff


	//   ....[33]....
        /*0170*/ 	.word	0xffffffff


	//   ....[34]....
        /*0174*/ 	.word	0xffffffff


	//   ....[35]....
        /*0178*/ 	.word	0xffffffff


	//   ....[36]....
        /*017c*/ 	.word	0xffffffff


	//   ....[37]....
        /*0180*/ 	.word	0xffffffff


	//   ....[38]....
        /*0184*/ 	.word	0xffffffff


	//   ....[39]....
        /*0188*/ 	.word	0xffffffff


	//   ....[40]....
        /*018c*/ 	.word	0xffffffff


	//   ....[41]....
        /*0190*/ 	.word	0xffffffff


	//   ....[42]....
        /*0194*/ 	.word	0xffffffff


	//   ....[43]....
        /*0198*/ 	.word	0xffffffff


	//   ....[44]....
        /*019c*/ 	.word	0xffffffff


	//   ....[45]....
        /*01a0*/ 	.word	0xffffffff


	//   ....[46]....
        /*01a4*/ 	.word	0xffffffff


	//   ....[47]....
        /*01a8*/ 	.word	0xffffffff


	//   ....[48]....
        /*01ac*/ 	.word	0xffffffff


	//   ....[49]....
        /*01b0*/ 	.word	0xffffffff


	//   ....[50]....
        /*01b4*/ 	.word	0xffffffff


	//   ....[51]....
        /*01b8*/ 	.word	0xffffffff


	//   ....[52]....
        /*01bc*/ 	.word	0xffffffff


	//   ....[53]....
        /*01c0*/ 	.word	0xffffffff


	//   ....[54]....
        /*01c4*/ 	.word	0xffffffff


	//   ....[55]....
        /*01c8*/ 	.word	0xffffffff


	//   ....[56]....
        /*01cc*/ 	.word	0xffffffff


	//   ....[57]....
        /*01d0*/ 	.word	0xffffffff


	//   ....[58]....
        /*01d4*/ 	.word	0xffffffff


	//   ....[59]....
        /*01d8*/ 	.word	0xffffffff


	//   ....[60]....
        /*01dc*/ 	.word	0xffffffff


	//   ....[61]....
        /*01e0*/ 	.word	0xffffffff


	//   ....[62]....
        /*01e4*/ 	.word	0xffffffff


	//   ....[63]....
        /*01e8*/ 	.word	0xffffffff


	//   ....[64]....
        /*01ec*/ 	.word	0xffffffff


	//   ....[65]....
        /*01f0*/ 	.word	0xffffffff


	//   ....[66]....
        /*01f4*/ 	.word	0xffffffff


	//   ....[67]....
        /*01f8*/ 	.word	0xffffffff


	//   ....[68]....
        /*01fc*/ 	.word	0xffffffff


	//   ....[69]....
        /*0200*/ 	.word	0xffffffff


	//   ....[70]....
        /*0204*/ 	.word	0xffffffff


	//   ....[71]....
        /*0208*/ 	.word	0xffffffff


	//   ....[72]....
        /*020c*/ 	.word	0xffffffff


	//   ....[73]....
        /*0210*/ 	.word	0xffffffff


	//   ....[74]....
        /*0214*/ 	.word	0xffffffff


	//   ....[75]....
        /*0218*/ 	.word	0xffffffff


	//   ....[76]....
        /*021c*/ 	.word	0xffffffff


	//   ....[77]....
        /*0220*/ 	.word	0xffffffff


	//   ....[78]....
        /*0224*/ 	.word	0xffffffff


	//   ....[79]....
        /*0228*/ 	.word	0xffffffff


	//   ....[80]....
        /*022c*/ 	.word	0xffffffff


	//   ....[81]....
        /*0230*/ 	.word	0xffffffff


	//   ....[82]....
        /*0234*/ 	.word	0xffffffff


	//   ....[83]....
        /*0238*/ 	.word	0xffffffff


	//   ....[84]....
        /*023c*/ 	.word	0xffffffff


	//   ....[85]....
        /*0240*/ 	.word	0xffffffff


	//   ....[86]....
        /*0244*/ 	.word	0xffffffff


	//   ....[87]....
        /*0248*/ 	.word	0xffffffff


	//   ....[88]....
        /*024c*/ 	.word	0xffffffff


	//   ....[89]....
        /*0250*/ 	.word	0xffffffff


	//   ....[90]....
        /*0254*/ 	.word	0xffffffff


	//   ....[91]....
        /*0258*/ 	.word	0xffffffff


	//   ....[92]....
        /*025c*/ 	.word	0xffffffff


	//   ....[93]....
        /*0260*/ 	.word	0xffffffff


	//   ....[94]....
        /*0264*/ 	.word	0xffffffff


	//   ....[95]....
        /*0268*/ 	.word	0xffffffff


	//   ....[96]....
        /*026c*/ 	.word	0xffffffff


	//   ....[97]....
        /*0270*/ 	.word	0xffffffff


	//   ....[98]....
        /*0274*/ 	.word	0xffffffff


	//   ....[99]....
        /*0278*/ 	.word	0xffffffff


	//   ....[100]....
        /*027c*/ 	.word	0xffffffff


	//   ....[101]....
        /*0280*/ 	.word	0xffffffff


	//   ....[102]....
        /*0284*/ 	.word	0xffffffff


	//   ....[103]....
        /*0288*/ 	.word	0xffffffff


	//   ....[104]....
        /*028c*/ 	.word	0xffffffff


	//   ....[105]....
        /*0290*/ 	.word	0xffffffff


	//   ....[106]....
        /*0294*/ 	.word	0xffffffff


	//   ....[107]....
        /*0298*/ 	.word	0xffffffff


	//   ....[108]....
        /*029c*/ 	.word	0xffffffff


	//   ....[109]....
        /*02a0*/ 	.word	0xffffffff


	//   ....[110]....
        /*02a4*/ 	.word	0xffffffff


	//   ....[111]....
        /*02a8*/ 	.word	0xffffffff


	//   ....[112]....
        /*02ac*/ 	.word	0xffffffff


	//   ....[113]....
        /*02b0*/ 	.word	0xffffffff


	//   ....[114]....
        /*02b4*/ 	.word	0xffffffff


	//   ....[115]....
        /*02b8*/ 	.word	0xffffffff


	//   ....[116]....
        /*02bc*/ 	.word	0xffffffff


	//   ....[117]....
        /*02c0*/ 	.word	0xffffffff


	//   ....[118]....
        /*02c4*/ 	.word	0xffffffff


	//   ....[119]....
        /*02c8*/ 	.word	0xffffffff


	//   ....[120]....
        /*02cc*/ 	.word	0xffffffff


	//   ....[121]....
        /*02d0*/ 	.word	0xffffffff


	//   ....[122]....
        /*02d4*/ 	.word	0xffffffff


	//   ....[123]....
        /*02d8*/ 	.word	0xffffffff


	//   ....[124]....
        /*02dc*/ 	.word	0xffffffff


	//   ....[125]....
        /*02e0*/ 	.word	0xffffffff


	//   ....[126]....
        /*02e4*/ 	.word	0xffffffff


	//   ....[127]....
        /*02e8*/ 	.word	0xffffffff


	//   ....[128]....
        /*02ec*/ 	.word	0xffffffff


	//   ....[129]....
        /*02f0*/ 	.word	0xffffffff


	//   ....[130]....
        /*02f4*/ 	.word	0xffffffff


	//   ....[131]....
        /*02f8*/ 	.word	0xffffffff


	//   ....[132]....
        /*02fc*/ 	.word	0xffffffff


	//   ....[133]....
        /*0300*/ 	.word	0xffffffff


	//   ....[134]....
        /*0304*/ 	.word	0xffffffff


	//   ....[135]....
        /*0308*/ 	.word	0xffffffff


	//   ....[136]....
        /*030c*/ 	.word	0xffffffff


	//   ....[137]....
        /*0310*/ 	.word	0xffffffff


	//   ....[138]....
        /*0314*/ 	.word	0xffffffff


	//   ....[139]....
        /*0318*/ 	.word	0xffffffff


	//   ....[140]....
        /*031c*/ 	.word	0xffffffff


	//   ....[141]....
        /*0320*/ 	.word	0xffffffff


	//   ....[142]....
        /*0324*/ 	.word	0xffffffff


	//   ....[143]....
        /*0328*/ 	.word	0xffffffff


	//   ....[144]....
        /*032c*/ 	.word	0xffffffff


	//   ....[145]....
        /*0330*/ 	.word	0xffffffff


	//   ....[146]....
        /*0334*/ 	.word	0xffffffff


	//   ....[147]....
        /*0338*/ 	.word	0xffffffff


	//   ....[148]....
        /*033c*/ 	.word	0xffffffff


	//   ....[149]....
        /*0340*/ 	.word	0xffffffff


	//   ....[150]....
        /*0344*/ 	.word	0xffffffff


	//   ....[151]....
        /*0348*/ 	.word	0xffffffff


	//   ....[152]....
        /*034c*/ 	.word	0xffffffff


	//   ....[153]....
        /*0350*/ 	.word	0xffffffff


	//   ....[154]....
        /*0354*/ 	.word	0xffffffff


	//   ....[155]....
        /*0358*/ 	.word	0xffffffff


	//   ....[156]....
        /*035c*/ 	.word	0xffffffff


	//   ....[157]....
        /*0360*/ 	.word	0xffffffff


	//   ....[158]....
        /*0364*/ 	.word	0xffffffff


	//   ....[159]....
        /*0368*/ 	.word	0xffffffff


	//   ....[160]....
        /*036c*/ 	.word	0xffffffff


	//   ....[161]....
        /*0370*/ 	.word	0xffffffff


	//   ....[162]....
        /*0374*/ 	.word	0xffffffff


	//   ....[163]....
        /*0378*/ 	.word	0xffffffff


	//   ....[164]....
        /*037c*/ 	.word	0xffffffff


	//   ....[165]....
        /*0380*/ 	.word	0xffffffff


	//   ....[166]....
        /*0384*/ 	.word	0xffffffff


	//   ....[167]....
        /*0388*/ 	.word	0xffffffff


	//   ....[168]....
        /*038c*/ 	.word	0xffffffff


	//   ....[169]....
        /*0390*/ 	.word	0xffffffff


	//   ....[170]....
        /*0394*/ 	.word	0xffffffff


	//   ....[171]....
        /*0398*/ 	.word	0xffffffff


	//   ....[172]....
        /*039c*/ 	.word	0xffffffff


	//   ....[173]....
        /*03a0*/ 	.word	0xffffffff


	//   ....[174]....
        /*03a4*/ 	.word	0xffffffff


	//   ....[175]....
        /*03a8*/ 	.word	0xffffffff


	//   ....[176]....
        /*03ac*/ 	.word	0xffffffff


	//   ....[177]....
        /*03b0*/ 	.word	0xffffffff


	//   ....[178]....
        /*03b4*/ 	.word	0xffffffff


	//   ....[179]....
        /*03b8*/ 	.word	0xffffffff


	//   ....[180]....
        /*03bc*/ 	.word	0xffffffff


	//   ....[181]....
        /*03c0*/ 	.word	0xffffffff


	//   ....[182]....
        /*03c4*/ 	.word	0xffffffff


	//   ....[183]....
        /*03c8*/ 	.word	0xffffffff


	//   ....[184]....
        /*03cc*/ 	.word	0xffffffff


	//   ....[185]....
        /*03d0*/ 	.word	0xffffffff


	//   ....[186]....
        /*03d4*/ 	.word	0xffffffff


	//   ....[187]....
        /*03d8*/ 	.word	0xffffffff


	//   ....[188]....
        /*03dc*/ 	.word	0xffffffff


	//   ....[189]....
        /*03e0*/ 	.word	0xffffffff


	//   ....[190]....
        /*03e4*/ 	.word	0xffffffff


	//   ....[191]....
        /*03e8*/ 	.word	0xffffffff


	//   ....[192]....
        /*03ec*/ 	.word	0xffffffff


	//   ....[193]....
        /*03f0*/ 	.word	0xffffffff


	//   ....[194]....
        /*03f4*/ 	.word	0xffffffff


	//   ....[195]....
        /*03f8*/ 	.word	0xffffffff


	//   ....[196]....
        /*03fc*/ 	.word	0xffffffff


	//   ....[197]....
        /*0400*/ 	.word	0x0500000f


	//   ....[198]....
        /*0404*/ 	.word	0x0500000f


	//   ....[199]....
        /*0408*/ 	.word	0x0500000f


	//   ....[200]....
        /*040c*/ 	.word	0x0500000f


	//   ....[201]....
        /*0410*/ 	.word	0x0500000f


	//   ....[202]....
        /*0414*/ 	.word	0x0500000f


	//   ....[203]....
        /*0418*/ 	.word	0x0500000f


	//   ....[204]....
        /*041c*/ 	.word	0x0500000f


	//   ....[205]....
        /*0420*/ 	.word	0x0500000f


	//   ....[206]....
        /*0424*/ 	.word	0x0500000f


	//   ....[207]....
        /*0428*/ 	.word	0x0500000f


	//   ....[208]....
        /*042c*/ 	.word	0x0500000f


	//   ....[209]....
        /*0430*/ 	.word	0x0500000f


	//   ....[210]....
        /*0434*/ 	.word	0x0500000f


	//   ....[211]....
        /*0438*/ 	.word	0x0500000f


	//   ....[212]....
        /*043c*/ 	.word	0x0500000f


	//   ....[213]....
        /*0440*/ 	.word	0x0500000f


	//   ....[214]....
        /*0444*/ 	.word	0x0500000f


	//   ....[215]....
        /*0448*/ 	.word	0x0500000f


	//   ....[216]....
        /*044c*/ 	.word	0x0500000f


	//   ....[217]....
        /*0450*/ 	.word	0x0500000f


	//   ....[218]....
        /*0454*/ 	.word	0x0500000f


	//   ....[219]....
        /*0458*/ 	.word	0x0500000f


	//   ....[220]....
        /*045c*/ 	.word	0x0500000f


	//   ....[221]....
        /*0460*/ 	.word	0x0500000f


	//   ....[222]....
        /*0464*/ 	.word	0x0500000f


	//   ....[223]....
        /*0468*/ 	.word	0x0500000f


	//   ....[224]....
        /*046c*/ 	.word	0x0500000f


	//   ....[225]....
        /*0470*/ 	.word	0x0500000f


	//   ....[226]....
        /*0474*/ 	.word	0x0500000f


	//   ....[227]....
        /*0478*/ 	.word	0x0500000f


	//   ....[228]....
        /*047c*/ 	.word	0x0500000f


	//   ....[229]....
        /*0480*/ 	.word	0x0500000f


	//   ....[230]....
        /*0484*/ 	.word	0x0500000f


	//   ....[231]....
        /*0488*/ 	.word	0x0500000f


	//   ....[232]....
        /*048c*/ 	.word	0x0500000f


	//   ....[233]....
        /*0490*/ 	.word	0x0500000f


	//   ....[234]....
        /*0494*/ 	.word	0x0500000f


	//   ....[235]....
        /*0498*/ 	.word	0x0500000f


	//   ....[236]....
        /*049c*/ 	.word	0x0500000f


	//   ....[237]....
        /*04a0*/ 	.word	0x0500000f


	//   ....[238]....
        /*04a4*/ 	.word	0x0500000f


	//----- nvinfo : EIATTR_COOP_GROUP_INSTR_OFFSETS
	.align		4
.L_209:
        /*04a8*/ 	.byte	0x04, 0x28
        /*04aa*/ 	.short	(.L_211 - .L_210)


	//   ....[0]....
.L_210:
        /*04ac*/ 	.word	0x00000080


	//   ....[1]....
        /*04b0*/ 	.word	0x00000090


	//   ....[2]....
        /*04b4*/ 	.word	0x000002d0


	//   ....[3]....
        /*04b8*/ 	.word	0x00000430


	//   ....[4]....
        /*04bc*/ 	.word	0x00000550


	//   ....[5]....
        /*04c0*/ 	.word	0x000006b0


	//   ....[6]....
        /*04c4*/ 	.word	0x00001eb0


	//   ....[7]....
        /*04c8*/ 	.word	0x00002960


	//   ....[8]....
        /*04cc*/ 	.word	0x00003390


	//   ....[9]....
        /*04d0*/ 	.word	0x00004520


	//   ....[10]....
        /*04d4*/ 	.word	0x00004630


	//   ....[11]....
        /*04d8*/ 	.word	0x00004e50


	//   ....[12]....
        /*04dc*/ 	.word	0x00004eb0


	//   ....[13]....
        /*04e0*/ 	.word	0x00006800


	//   ....[14]....
        /*04e4*/ 	.word	0x00007140


	//   ....[15]....
        /*04e8*/ 	.word	0x00007d30


	//   ....[16]....
        /*04ec*/ 	.word	0x00007e30


	//   ....[17]....
        /*04f0*/ 	.word	0x00008670


	//   ....[18]....
        /*04f4*/ 	.word	0x000086e0


	//   ....[19]....
        /*04f8*/ 	.word	0x0000acc0


	//   ....[20]....
        /*04fc*/ 	.word	0x0000acd0


	//   ....[21]....
        /*0500*/ 	.word	0x0000ad00


	//   ....[22]....
        /*0504*/ 	.word	0x0000ad10


	//   ....[23]....
        /*0508*/ 	.word	0x0000c8f0


	//   ....[24]....
        /*050c*/ 	.word	0x0000d230


	//   ....[25]....
        /*0510*/ 	.word	0x0000de20


	//   ....[26]....
        /*0514*/ 	.word	0x0000df20


	//   ....[27]....
        /*0518*/ 	.word	0x0000e760


	//   ....[28]....
        /*051c*/ 	.word	0x0000e7d0


	//   ....[29]....
        /*0520*/ 	.word	0x0000fb50


	//   ....[30]....
        /*0524*/ 	.word	0x0000fb60


	//   ....[31]....
        /*0528*/ 	.word	0x0000fbe0


	//   ....[32]....
        /*052c*/ 	.word	0x0000fbf0


	//   ....[33]....
        /*0530*/ 	.word	0x00010b70


	//   ....[34]....
        /*0534*/ 	.word	0x00010b80


	//   ....[35]....
        /*0538*/ 	.word	0x00010b90


	//   ....[36]....
        /*053c*/ 	.word	0x00010ba0


	//   ....[37]....
        /*0540*/ 	.word	0x00010bb0


	//   ....[38]....
        /*0544*/ 	.word	0x00010bc0


	//   ....[39]....
        /*0548*/ 	.word	0x00010bd0


	//   ....[40]....
        /*054c*/ 	.word	0x00010be0


	//   ....[41]....
        /*0550*/ 	.word	0x00010bf0


	//   ....[42]....
        /*0554*/ 	.word	0x00010c00


	//   ....[43]....
        /*0558*/ 	.word	0x00010c10


	//   ....[44]....
        /*055c*/ 	.word	0x00010c20


	//   ....[45]....
        /*0560*/ 	.word	0x00010c30


	//   ....[46]....
        /*0564*/ 	.word	0x00010c40


	//   ....[47]....
        /*0568*/ 	.word	0x00010c50


	//   ....[48]....
        /*056c*/ 	.word	0x00010c60


	//   ....[49]....
        /*0570*/ 	.word	0x00010c70


	//   ....[50]....
        /*0574*/ 	.word	0x00010c80


	//   ....[51]....
        /*0578*/ 	.word	0x00010c90


	//   ....[52]....
        /*057c*/ 	.word	0x00010cb0


	//   ....[53]....
        /*0580*/ 	.word	0x00010cc0


	//   ....[54]....
        /*0584*/ 	.word	0x00010cd0


	//   ....[55]....
        /*0588*/ 	.word	0x00010ce0


	//   ....[56]....
        /*058c*/ 	.word	0x00010cf0


	//   ....[57]....
        /*0590*/ 	.word	0x00010d00


	//   ....[58]....
        /*0594*/ 	.word	0x00010d10


	//   ....[59]....
        /*0598*/ 	.word	0x00010d40


	//   ....[60]....
        /*059c*/ 	.word	0x00010d50


	//   ....[61]....
        /*05a0*/ 	.word	0x00010d60


	//   ....[62]....
        /*05a4*/ 	.word	0x00010d70


	//   ....[63]....
        /*05a8*/ 	.word	0x00010d90


	//   ....[64]....
        /*05ac*/ 	.word	0x00010db0


	//   ....[65]....
        /*05b0*/ 	.word	0x00010dc0


	//   ....[66]....
        /*05b4*/ 	.word	0x00010dd0


	//   ....[67]....
        /*05b8*/ 	.word	0x00010de0


	//   ....[68]....
        /*05bc*/ 	.word	0x00010df0


	//   ....[69]....
        /*05c0*/ 	.word	0x00010e00


	//   ....[70]....
        /*05c4*/ 	.word	0x00010e10


	//   ....[71]....
        /*05c8*/ 	.word	0x00010e20


	//   ....[72]....
        /*05cc*/ 	.word	0x00010e40


	//   ....[73]....
        /*05d0*/ 	.word	0x00010e50


	//   ....[74]....
        /*05d4*/ 	.word	0x00010e80


	//   ....[75]....
        /*05d8*/ 	.word	0x00010e90


	//   ....[76]....
        /*05dc*/ 	.word	0x00010ea0


	//   ....[77]....
        /*05e0*/ 	.word	0x00010eb0


	//   ....[78]....
        /*05e4*/ 	.word	0x00010ec0


	//   ....[79]....
        /*05e8*/ 	.word	0x00010ed0


	//   ....[80]....
        /*05ec*/ 	.word	0x00010ef0


	//   ....[81]....
        /*05f0*/ 	.word	0x00010f00


	//   ....[82]....
        /*05f4*/ 	.word	0x00010f20


	//   ....[83]....
        /*05f8*/ 	.word	0x00010f30


	//   ....[84]....
        /*05fc*/ 	.word	0x00010f40


	//   ....[85]....
        /*0600*/ 	.word	0x00010f70


	//   ....[86]....
        /*0604*/ 	.word	0x00010f80


	//   ....[87]....
        /*0608*/ 	.word	0x00010fa0


	//   ....[88]....
        /*060c*/ 	.word	0x00010fd0


	//   ....[89]....
        /*0610*/ 	.word	0x00011000


	//   ....[90]....
        /*0614*/ 	.word	0x00011030


	//   ....[91]....
        /*0618*/ 	.word	0x00011060


	//   ....[92]....
        /*061c*/ 	.word	0x00011080


	//   ....[93]....
        /*0620*/ 	.word	0x000110b0


	//   ....[94]....
        /*0624*/ 	.word	0x000110e0


	//   ....[95]....
        /*0628*/ 	.word	0x00011110


	//   ....[96]....
        /*062c*/ 	.word	0x00011140


	//   ....[97]....
        /*0630*/ 	.word	0x00011ab0


	//   ....[98]....
        /*0634*/ 	.word	0x00011af0


	//   ....[99]....
        /*0638*/ 	.word	0x00011b20


	//   ....[100]....
        /*063c*/ 	.word	0x00011b50


	//   ....[101]....
        /*0640*/ 	.word	0x00012220


	//   ....[102]....
        /*0644*/ 	.word	0x00012240


	//   ....[103]....
        /*0648*/ 	.word	0x00012310


	//   ....[104]....
        /*064c*/ 	.word	0x00012330


	//   ....[105]....
        /*0650*/ 	.word	0x000123f0


	//   ....[106]....
        /*0654*/ 	.word	0x00012410


	//   ....[107]....
        /*0658*/ 	.word	0x000124e0


	//   ....[108]....
        /*065c*/ 	.word	0x00012500


	//   ....[109]....
        /*0660*/ 	.word	0x00012890


	//   ....[110]....
        /*0664*/ 	.word	0x000128c0


	//   ....[111]....
        /*0668*/ 	.word	0x00012d00


	//   ....[112]....
        /*066c*/ 	.word	0x00012d10


	//   ....[113]....
        /*0670*/ 	.word	0x00013a20


	//   ....[114]....
        /*0674*/ 	.word	0x00013a40


	//   ....[115]....
        /*0678*/ 	.word	0x00013b00


	//   ....[116]....
        /*067c*/ 	.word	0x00013b20


	//   ....[117]....
        /*0680*/ 	.word	0x00013be0


	//   ....[118]....
        /*0684*/ 	.word	0x00013c00


	//   ....[119]....
        /*0688*/ 	.word	0x00013cd0


	//   ....[120]....
        /*068c*/ 	.word	0x00013cf0


	//   ....[121]....
        /*0690*/ 	.word	0x00013e40


	//   ....[122]....
        /*0694*/ 	.word	0x00014020


	//   ....[123]....
        /*0698*/ 	.word	0x00014050


	//   ....[124]....
        /*069c*/ 	.word	0x00014080


	//   ....[125]....
        /*06a0*/ 	.word	0x000140b0


	//   ....[126]....
        /*06a4*/ 	.word	0x000140e0


	//   ....[127]....
        /*06a8*/ 	.word	0x00014130


	//   ....[128]....
        /*06ac*/ 	.word	0x000142b0


	//   ....[129]....
        /*06b0*/ 	.word	0x000142e0


	//   ....[130]....
        /*06b4*/ 	.word	0x00014310


	//   ....[131]....
        /*06b8*/ 	.word	0x00014340


	//   ....[132]....
        /*06bc*/ 	.word	0x00014370


	//   ....[133]....
        /*06c0*/ 	.word	0x000143a0


	//   ....[134]....
        /*06c4*/ 	.word	0x00014450


	//   ....[135]....
        /*06c8*/ 	.word	0x000144b0


	//   ....[136]....
        /*06cc*/ 	.word	0x000144c0


	//   ....[137]....
        /*06d0*/ 	.word	0x00014510


	//   ....[138]....
        /*06d4*/ 	.word	0x00016b60


	//   ....[139]....
        /*06d8*/ 	.word	0x00016b90


	//   ....[140]....
        /*06dc*/ 	.word	0x00016c50


	//   ....[141]....
        /*06e0*/ 	.word	0x00016c60


	//   ....[142]....
        /*06e4*/ 	.word	0x00016cd0


	//   ....[143]....
        /*06e8*/ 	.word	0x00016ce0


	//   ....[144]....
        /*06ec*/ 	.word	0x00016cf0


	//   ....[145]....
        /*06f0*/ 	.word	0x00016d60


	//   ....[146]....
        /*06f4*/ 	.word	0x000170a0


	//   ....[147]....
        /*06f8*/ 	.word	0x000170d0


	//   ....[148]....
        /*06fc*/ 	.word	0x000170f0


	//   ....[149]....
        /*0700*/ 	.word	0x000171a0


	//   ....[150]....
        /*0704*/ 	.word	0x000171c0


	//   ....[151]....
        /*0708*/ 	.word	0x00017250


	//   ....[152]....
        /*070c*/ 	.word	0x00017260


	//   ....[153]....
        /*0710*/ 	.word	0x00017270


	//   ....[154]....
        /*0714*/ 	.word	0x00017a50


	//   ....[155]....
        /*0718*/ 	.word	0x00017a80


	//   ....[156]....
        /*071c*/ 	.word	0x00017ab0


	//   ....[157]....
        /*0720*/ 	.word	0x00017b30


	//   ....[158]....
        /*0724*/ 	.word	0x00017b50


	//   ....[159]....
        /*0728*/ 	.word	0x00017be0


	//   ....[160]....
        /*072c*/ 	.word	0x00017c00


	//   ....[161]....
        /*0730*/ 	.word	0x00017c10


	//   ....[162]....
        /*0734*/ 	.word	0x00018380


	//   ....[163]....
        /*0738*/ 	.word	0x000183a0


	//   ....[164]....
        /*073c*/ 	.word	0x00018410


	//   ....[165]....
        /*0740*/ 	.word	0x00018420


	//   ....[166]....
        /*0744*/ 	.word	0x00018470


	//   ....[167]....
        /*0748*/ 	.word	0x00018480


	//   ....[168]....
        /*074c*/ 	.word	0x00018490


	//   ....[169]....
        /*0750*/ 	.word	0x000184e0


	//   ....[170]....
        /*0754*/ 	.word	0x00018810


	//   ....[171]....
        /*0758*/ 	.word	0x00018830


	//   ....[172]....
        /*075c*/ 	.word	0x00018840


	//   ....[173]....
        /*0760*/ 	.word	0x000188a0


	//   ....[174]....
        /*0764*/ 	.word	0x000188b0


	//   ....[175]....
        /*0768*/ 	.word	0x00018910


	//   ....[176]....
        /*076c*/ 	.word	0x00018940


	//   ....[177]....
        /*0770*/ 	.word	0x00018980


	//   ....[178]....
        /*0774*/ 	.word	0x00019a70


	//   ....[179]....
        /*0778*/ 	.word	0x00019aa0


	//   ....[180]....
        /*077c*/ 	.word	0x00019ad0


	//   ....[181]....
        /*0780*/ 	.word	0x00019af0


	//   ....[182]....
        /*0784*/ 	.word	0x00019b10


	//   ....[183]....
        /*0788*/ 	.word	0x00019b40


	//   ....[184]....
        /*078c*/ 	.word	0x00019b70


	//   ....[185]....
        /*0790*/ 	.word	0x00019b80


	//   ....[186]....
        /*0794*/ 	.word	0x00019cf0


	//   ....[187]....
        /*0798*/ 	.word	0x00019d20


	//   ....[188]....
        /*079c*/ 	.word	0x00019d50


	//   ....[189]....
        /*07a0*/ 	.word	0x00019d90


	//   ....[190]....
        /*07a4*/ 	.word	0x00019dc0


	//   ....[191]....
        /*07a8*/ 	.word	0x00019df0


	//   ....[192]....
        /*07ac*/ 	.word	0x00019e70


	//   ....[193]....
        /*07b0*/ 	.word	0x00019ec0


	//   ....[194]....
        /*07b4*/ 	.word	0x00019ed0


	//   ....[195]....
        /*07b8*/ 	.word	0x00019f10


	//   ....[196]....
        /*07bc*/ 	.word	0x0001a930


	//   ....[197]....
        /*07c0*/ 	.word	0x0001b000


	//   ....[198]....
        /*07c4*/ 	.word	0x0001b0e0


	//   ....[199]....
        /*07c8*/ 	.word	0x0001b1c0


	//   ....[200]....
        /*07cc*/ 	.word	0x0001b220


	//   ....[201]....
        /*07d0*/ 	.word	0x0001b300


	//   ....[202]....
        /*07d4*/ 	.word	0x0001b360


	//   ....[203]....
        /*07d8*/ 	.word	0x0001b440


	//   ....[204]....
        /*07dc*/ 	.word	0x0001b4a0


	//   ....[205]....
        /*07e0*/ 	.word	0x0001b580


	//   ....[206]....
        /*07e4*/ 	.word	0x0001b6b0


	//   ....[207]....
        /*07e8*/ 	.word	0x0001b780


	//   ....[208]....
        /*07ec*/ 	.word	0x0001b890


	//   ....[209]....
        /*07f0*/ 	.word	0x0001b950


	//   ....[210]....
        /*07f4*/ 	.word	0x0001b9b0


	//   ....[211]....
        /*07f8*/ 	.word	0x0001bab0


	//   ....[212]....
        /*07fc*/ 	.word	0x0001bb10


	//   ....[213]....
        /*0800*/ 	.word	0x0001bc20


	//   ....[214]....
        /*0804*/ 	.word	0x0001bcc0


	//   ....[215]....
        /*0808*/ 	.word	0x0001bd30


	//   ....[216]....
        /*080c*/ 	.word	0x0001bd90


	//   ....[217]....
        /*0810*/ 	.word	0x0001be80


	//   ....[218]....
        /*0814*/ 	.word	0x0001bee0


	//   ....[219]....
        /*0818*/ 	.word	0x0001bfe0


	//   ....[220]....
        /*081c*/ 	.word	0x0001c040


	//   ....[221]....
        /*0820*/ 	.word	0x0001c120


	//   ....[222]....
        /*0824*/ 	.word	0x0001c250


	//   ....[223]....
        /*0828*/ 	.word	0x0001c300


	//   ....[224]....
        /*082c*/ 	.word	0x0001c360


	//   ....[225]....
        /*0830*/ 	.word	0x0001c420


	//   ....[226]....
        /*0834*/ 	.word	0x0001c480


	//   ....[227]....
        /*0838*/ 	.word	0x0001c540


	//   ....[228]....
        /*083c*/ 	.word	0x0001c5a0


	//   ....[229]....
        /*0840*/ 	.word	0x0001c660


	//   ....[230]....
        /*0844*/ 	.word	0x0001c750


	//   ....[231]....
        /*0848*/ 	.word	0x0001c7f0


	//   ....[232]....
        /*084c*/ 	.word	0x0001c850


	//   ....[233]....
        /*0850*/ 	.word	0x0001c920


	//   ....[234]....
        /*0854*/ 	.word	0x0001c980


	//   ....[235]....
        /*0858*/ 	.word	0x0001ca50


	//   ....[236]....
        /*085c*/ 	.word	0x0001cab0


	//   ....[237]....
        /*0860*/ 	.word	0x0001cb80


	//   ....[238]....
        /*0864*/ 	.word	0x0001cde0


	//----- nvinfo : EIATTR_REG_RECONFIG
	.align		4
.L_211:
        /*0868*/ 	.byte	0x01, 0x54
	.zero		2


	//----- nvinfo : EIATTR_SYSCALL_OFFSETS
	.align		4
        /*086c*/ 	.byte	0x04, 0x46
        /*086e*/ 	.short	(.L_213 - .L_212)


	//   ....[0]....
.L_212:
        /*0870*/ 	.word	0x00002090


	//   ....[1]....
        /*0874*/ 	.word	0x00016090


	//   ....[2]....
        /*0878*/ 	.word	0x00016200


	//   ....[3]....
        /*087c*/ 	.word	0x00016350


	//   ....[4]....
        /*0880*/ 	.word	0x00016490


	//   ....[5]....
        /*0884*/ 	.word	0x00017640


	//----- nvinfo : EIATTR_MBARRIER_INSTR_OFFSETS
	.align		4
.L_213:
        /*0888*/ 	.byte	0x04, 0x39
        /*088a*/ 	.short	(.L_215 - .L_214)


	//   ....[0]....
.L_214:
        /*088c*/ 	.word	0x00000180
        /*0890*/ 	.word	0x000000ff
        /*0894*/ 	.word	0x00022800
        /*0898*/ 	.short	0x0100
        /*089a*/ 	.byte	0x08
	.zero		1


	//   ....[1]....
        /*089c*/ 	.word	0x00000190
        /*08a0*/ 	.word	0x000000ff
        /*08a4*/ 	.word	0x00022820
        /*08a8*/ 	.short	0x0100
        /*08aa*/ 	.byte	0x08
	.zero		1


	//   ....[2]....
        /*08ac*/ 	.word	0x00000280
        /*08b0*/ 	.word	0x000000ff
        /*08b4*/ 	.word	0x00022830
        /*08b8*/ 	.short	0x0100
        /*08ba*/ 	.byte	0x08
	.zero		1


	//   ....[3]....
        /*08bc*/ 	.word	0x00000290
        /*08c0*/ 	.word	0x000000ff
        /*08c4*/ 	.word	0x00022840
        /*08c8*/ 	.short	0x0100
        /*08ca*/ 	.byte	0x08
	.zero		1


	//   ....[4]....
        /*08cc*/ 	.word	0x000002a0
        /*08d0*/ 	.word	0x000000ff
        /*08d4*/ 	.word	0x00022838
        /*08d8*/ 	.short	0x0100
        /*08da*/ 	.byte	0x08
	.zero		1


	//   ....[5]....
        /*08dc*/ 	.word	0x000002b0
        /*08e0*/ 	.word	0x000000ff
        /*08e4*/ 	.word	0x00022848
        /*08e8*/ 	.short	0x0100
        /*08ea*/ 	.byte	0x08
	.zero		1


	//   ....[6]....
        /*08ec*/ 	.word	0x000003e0
        /*08f0*/ 	.word	0x000000ff
        /*08f4*/ 	.word	0x00022850
        /*08f8*/ 	.short	0x0100
        /*08fa*/ 	.byte	0x08
	.zero		1


	//   ....[7]....
        /*08fc*/ 	.word	0x000003f0
        /*0900*/ 	.word	0x000000ff
        /*0904*/ 	.word	0x00022860
        /*0908*/ 	.short	0x0100
        /*090a*/ 	.byte	0x08
	.zero		1


	//   ....[8]....
        /*090c*/ 	.word	0x00000400
        /*0910*/ 	.word	0x000000ff
        /*0914*/ 	.word	0x00022858
        /*0918*/ 	.short	0x0100
        /*091a*/ 	.byte	0x08
	.zero		1


	//   ....[9]....
        /*091c*/ 	.word	0x00000410
        /*0920*/ 	.word	0x000000ff
        /*0924*/ 	.word	0x00022868
        /*0928*/ 	.short	0x0100
        /*092a*/ 	.byte	0x08
	.zero		1


	//   ....[10]....
        /*092c*/ 	.word	0x00000500
        /*0930*/ 	.word	0x000000ff
        /*0934*/ 	.word	0x00022870
        /*0938*/ 	.short	0x0100
        /*093a*/ 	.byte	0x06
	.zero		1


	//   ....[11]....
        /*093c*/ 	.word	0x00000510
        /*0940*/ 	.word	0x000000ff
        /*0944*/ 	.word	0x00022880
        /*0948*/ 	.short	0x0100
        /*094a*/ 	.byte	0x06
	.zero		1


	//   ....[12]....
        /*094c*/ 	.word	0x00000520
        /*0950*/ 	.word	0x000000ff
        /*0954*/ 	.word	0x00022878
        /*0958*/ 	.short	0x0100
        /*095a*/ 	.byte	0x06
	.zero		1


	//   ....[13]....
        /*095c*/ 	.word	0x00000530
        /*0960*/ 	.word	0x000000ff
        /*0964*/ 	.word	0x00022888
        /*0968*/ 	.short	0x0100
        /*096a*/ 	.byte	0x06
	.zero		1


	//   ....[14]....
        /*096c*/ 	.word	0x00000660
        /*0970*/ 	.word	0x000000ff
        /*0974*/ 	.word	0x00022890
        /*0978*/ 	.short	0x0100
        /*097a*/ 	.byte	0x08
	.zero		1


	//   ....[15]....
        /*097c*/ 	.word	0x00000670
        /*0980*/ 	.word	0x000000ff
        /*0984*/ 	.word	0x000228a0
        /*0988*/ 	.short	0x0100
        /*098a*/ 	.byte	0x08
	.zero		1


	//   ....[16]....
        /*098c*/ 	.word	0x00000680
        /*0990*/ 	.word	0x000000ff
        /*0994*/ 	.word	0x00022898
        /*0998*/ 	.short	0x0100
        /*099a*/ 	.byte	0x08
	.zero		1


	//   ....[17]....
        /*099c*/ 	.word	0x00000690
        /*09a0*/ 	.word	0x000000ff
        /*09a4*/ 	.word	0x000228a8
        /*09a8*/ 	.short	0x0100
        /*09aa*/ 	.byte	0x08
	.zero		1


	//   ....[18]....
        /*09ac*/ 	.word	0x000007e0
        /*09b0*/ 	.word	0x000000ff
        /*09b4*/ 	.word	0x000228b0
        /*09b8*/ 	.short	0x0100
        /*09ba*/ 	.byte	0x08
	.zero		1


	//   ....[19]....
        /*09bc*/ 	.word	0x000007f0
        /*09c0*/ 	.word	0x000000ff
        /*09c4*/ 	.word	0x000228c0
        /*09c8*/ 	.short	0x0100
        /*09ca*/ 	.byte	0x08
	.zero		1


	//   ....[20]....
        /*09cc*/ 	.word	0x00000800
        /*09d0*/ 	.word	0x000000ff
        /*09d4*/ 	.word	0x000228b8
        /*09d8*/ 	.short	0x0100
        /*09da*/ 	.byte	0x08
	.zero		1


	//   ....[21]....
        /*09dc*/ 	.word	0x00000810
        /*09e0*/ 	.word	0x000000ff
        /*09e4*/ 	.word	0x000228c8
        /*09e8*/ 	.short	0x0100
        /*09ea*/ 	.byte	0x08
	.zero		1


	//   ....[22]....
        /*09ec*/ 	.word	0x00002380
        /*09f0*/ 	.word	0x000000ff
        /*09f4*/ 	.word	0x00022800
        /*09f8*/ 	.short	0x010a
        /*09fa*/ 	.byte	0x24
	.zero		1


	//   ....[23]....
        /*09fc*/ 	.word	0x00002420
        /*0a00*/ 	.word	0x0000005b
        /*0a04*/ 	.word	0x00022830
        /*0a08*/ 	.short	0x010a
        /*0a0a*/ 	.byte	0x3f
	.zero		1


	//   ....[24]....
        /*0a0c*/ 	.word	0x00002460
        /*0a10*/ 	.word	0x0000005b
        /*0a14*/ 	.word	0x00022830
        /*0a18*/ 	.short	0x010a
        /*0a1a*/ 	.byte	0x3f
	.zero		1


	//   ....[25]....
        /*0a1c*/ 	.word	0x00002ce0
        /*0a20*/ 	.word	0x000000ff
        /*0a24*/ 	.word	0x00000000
        /*0a28*/ 	.short	0x0101
        /*0a2a*/ 	.byte	0x06
	.zero		1


	//   ....[26]....
        /*0a2c*/ 	.word	0x000060d0
        /*0a30*/ 	.word	0x000000ff
        /*0a34*/ 	.word	0x00022830
        /*0a38*/ 	.short	0x010a
        /*0a3a*/ 	.byte	0x06
	.zero		1


	//   ....[27]....
        /*0a3c*/ 	.word	0x00006110
        /*0a40*/ 	.word	0x000000ff
        /*0a44*/ 	.word	0x00022830
        /*0a48*/ 	.short	0x010a
        /*0a4a*/ 	.byte	0x06
	.zero		1


	//   ....[28]....
        /*0a4c*/ 	.word	0x000063e0
        /*0a50*/ 	.word	0x000000ff
        /*0a54*/ 	.word	0x00022850
        /*0a58*/ 	.short	0x010a
        /*0a5a*/ 	.byte	0x06
	.zero		1


	//   ....[29]....
        /*0a5c*/ 	.word	0x00006420
        /*0a60*/ 	.word	0x000000ff
        /*0a64*/ 	.word	0x00022850
        /*0a68*/ 	.short	0x010a
        /*0a6a*/ 	.byte	0x06
	.zero		1


	//   ....[30]....
        /*0a6c*/ 	.word	0x00006b50
        /*0a70*/ 	.word	0x000000ff
        /*0a74*/ 	.word	0x00000000
        /*0a78*/ 	.short	0x0101
        /*0a7a*/ 	.byte	0x06
	.zero		1


	//   ....[31]....
        /*0a7c*/ 	.word	0x000091d0
        /*0a80*/ 	.word	0x000000ff
        /*0a84*/ 	.word	0x00000000
        /*0a88*/ 	.short	0x0101
        /*0a8a*/ 	.byte	0x06
	.zero		1


	//   ....[32]....
        /*0a8c*/ 	.word	0x00009b00
        /*0a90*/ 	.word	0x000000ff
        /*0a94*/ 	.word	0x00022830
        /*0a98*/ 	.short	0x010a
        /*0a9a*/ 	.byte	0x06
	.zero		1


	//   ....[33]....
        /*0a9c*/ 	.word	0x00009b40
        /*0aa0*/ 	.word	0x000000ff
        /*0aa4*/ 	.word	0x00022830
        /*0aa8*/ 	.short	0x010a
        /*0aaa*/ 	.byte	0x06
	.zero		1


	//   ....[34]....
        /*0aac*/ 	.word	0x00009e10
        /*0ab0*/ 	.word	0x000000ff
        /*0ab4*/ 	.word	0x00022850
        /*0ab8*/ 	.short	0x010a
        /*0aba*/ 	.byte	0x06
	.zero		1


	//   ....[35]....
        /*0abc*/ 	.word	0x00009e50
        /*0ac0*/ 	.word	0x000000ff
        /*0ac4*/ 	.word	0x00022850
        /*0ac8*/ 	.short	0x010a
        /*0aca*/ 	.byte	0x06
	.zero		1


	//   ....[36]....
        /*0acc*/ 	.word	0x0000a570
        /*0ad0*/ 	.word	0x000000ff
        /*0ad4*/ 	.word	0x00000000
        /*0ad8*/ 	.short	0x0101
        /*0ada*/ 	.byte	0x06
	.zero		1


	//   ....[37]....
        /*0adc*/ 	.word	0x0000bb00
        /*0ae0*/ 	.word	0x000000ff
        /*0ae4*/ 	.word	0x00000000
        /*0ae8*/ 	.short	0x0101
        /*0aea*/ 	.byte	0x06
	.zero		1


	//   ....[38]....
        /*0aec*/ 	.word	0x0000c1f0
        /*0af0*/ 	.word	0x000000ff
        /*0af4*/ 	.word	0x00022830
        /*0af8*/ 	.short	0x010a
        /*0afa*/ 	.byte	0x06
	.zero		1


	//   ....[39]....
        /*0afc*/ 	.word	0x0000c230
        /*0b00*/ 	.word	0x000000ff
        /*0b04*/ 	.word	0x00022830
        /*0b08*/ 	.short	0x010a
        /*0b0a*/ 	.byte	0x06
	.zero		1


	//   ....[40]....
        /*0b0c*/ 	.word	0x0000c4d0
        /*0b10*/ 	.word	0x000000ff
        /*0b14*/ 	.word	0x00022850
        /*0b18*/ 	.short	0x010a
        /*0b1a*/ 	.byte	0x06
	.zero		1


	//   ....[41]....
        /*0b1c*/ 	.word	0x0000c510
        /*0b20*/ 	.word	0x000000ff
        /*0b24*/ 	.word	0x00022850
        /*0b28*/ 	.short	0x010a
        /*0b2a*/ 	.byte	0x06
	.zero		1


	//   ....[42]....
        /*0b2c*/ 	.word	0x0000cc40
        /*0b30*/ 	.word	0x000000ff
        /*0b34*/ 	.word	0x00000000
        /*0b38*/ 	.short	0x0101
        /*0b3a*/ 	.byte	0x06
	.zero		1


	//   ....[43]....
        /*0b3c*/ 	.word	0x0000f2c0
        /*0b40*/ 	.word	0x000000ff
        /*0b44*/ 	.word	0x00000000
        /*0b48*/ 	.short	0x0101
        /*0b4a*/ 	.byte	0x06
	.zero		1


	//   ....[44]....
        /*0b4c*/ 	.word	0x0000f8b0
        /*0b50*/ 	.word	0x000000ff
        /*0b54*/ 	.word	0x00022850
        /*0b58*/ 	.short	0x010a
        /*0b5a*/ 	.byte	0x09
	.zero		1


	//   ....[45]....
        /*0b5c*/ 	.word	0x0000f8f0
        /*0b60*/ 	.word	0x000000ff
        /*0b64*/ 	.word	0x00022850
        /*0b68*/ 	.short	0x010a
        /*0b6a*/ 	.byte	0x09
	.zero		1


	//   ....[46]....
        /*0b6c*/ 	.word	0x0000fed0
        /*0b70*/ 	.word	0x000000ff
        /*0b74*/ 	.word	0x00000000
        /*0b78*/ 	.short	0x0101
        /*0b7a*/ 	.byte	0x04
	.zero		1


	//   ....[47]....
        /*0b7c*/ 	.word	0x00012210
        /*0b80*/ 	.word	0x00000003
        /*0b84*/ 	.word	0x00000000
        /*0b88*/ 	.short	0x0101
        /*0b8a*/ 	.byte	0x3f
	.zero		1


	//   ....[48]....
        /*0b8c*/ 	.word	0x000128b0
        /*0b90*/ 	.word	0x00000002
        /*0b94*/ 	.word	0x00000000
        /*0b98*/ 	.short	0x0101
        /*0b9a*/ 	.byte	0x3f
	.zero		1


	//   ....[49]....
        /*0b9c*/ 	.word	0x00016970
        /*0ba0*/ 	.word	0x00000000
        /*0ba4*/ 	.word	0x00022880
        /*0ba8*/ 	.short	0x010a
        /*0baa*/ 	.byte	0x3f
	.zero		1


	//   ....[50]....
        /*0bac*/ 	.word	0x00016e20
        /*0bb0*/ 	.word	0x00000000
        /*0bb4*/ 	.word	0x00022870
        /*0bb8*/ 	.short	0x0107
        /*0bba*/ 	.byte	0x3f
	.zero		1


	//   ....[51]....
        /*0bbc*/ 	.word	0x00016ee0
        /*0bc0*/ 	.word	0x00000000
        /*0bc4*/ 	.word	0x00022870
        /*0bc8*/ 	.short	0x0101
        /*0bca*/ 	.byte	0x3f
	.zero		1


	//   ....[52]....
        /*0bcc*/ 	.word	0x00016f10
        /*0bd0*/ 	.word	0x00000000
        /*0bd4*/ 	.word	0x00022840
        /*0bd8*/ 	.short	0x010a
        /*0bda*/ 	.byte	0x3f
	.zero		1


	//   ....[53]....
        /*0bdc*/ 	.word	0x000173c0
        /*0be0*/ 	.word	0x00000000
        /*0be4*/ 	.word	0x00022830
        /*0be8*/ 	.short	0x0107
        /*0bea*/ 	.byte	0x3f
	.zero		1


	//   ....[54]....
        /*0bec*/ 	.word	0x00017480
        /*0bf0*/ 	.word	0x00000000
        /*0bf4*/ 	.word	0x00022830
        /*0bf8*/ 	.short	0x0101
        /*0bfa*/ 	.byte	0x3f
	.zero		1


	//   ....[55]....
        /*0bfc*/ 	.word	0x00017d50
        /*0c00*/ 	.word	0x00000010
        /*0c04*/ 	.word	0x00022800
        /*0c08*/ 	.short	0x0107
        /*0c0a*/ 	.byte	0x3f
	.zero		1


	//   ....[56]....
        /*0c0c*/ 	.word	0x00017e60
        /*0c10*/ 	.word	0x00000010
        /*0c14*/ 	.word	0x00022800
        /*0c18*/ 	.short	0x0101
        /*0c1a*/ 	.byte	0x3f
	.zero		1


	//   ....[57]....
        /*0c1c*/ 	.word	0x00017e80
        /*0c20*/ 	.word	0x00000010
        /*0c24*/ 	.word	0x00022820
        /*0c28*/ 	.short	0x010a
        /*0c2a*/ 	.byte	0x3f
	.zero		1


	//   ....[58]....
        /*0c2c*/ 	.word	0x000181c0
        /*0c30*/ 	.word	0x00000000
        /*0c34*/ 	.word	0x00022880
        /*0c38*/ 	.short	0x010a
        /*0c3a*/ 	.byte	0x3f
	.zero		1


	//   ....[59]....
        /*0c3c*/ 	.word	0x00018570
        /*0c40*/ 	.word	0x00000000
        /*0c44*/ 	.word	0x00022870
        /*0c48*/ 	.short	0x0107
        /*0c4a*/ 	.byte	0x3f
	.zero		1


	//   ....[60]....
        /*0c4c*/ 	.word	0x00018630
        /*0c50*/ 	.word	0x00000000
        /*0c54*/ 	.word	0x00022870
        /*0c58*/ 	.short	0x0101
        /*0c5a*/ 	.byte	0x3f
	.zero		1


	//   ....[61]....
        /*0c5c*/ 	.word	0x00018660
        /*0c60*/ 	.word	0x00000000
        /*0c64*/ 	.word	0x00022840
        /*0c68*/ 	.short	0x010a
        /*0c6a*/ 	.byte	0x3f
	.zero		1


	//   ....[62]....
        /*0c6c*/ 	.word	0x00018a20
        /*0c70*/ 	.word	0x00000000
        /*0c74*/ 	.word	0x00022830
        /*0c78*/ 	.short	0x0107
        /*0c7a*/ 	.byte	0x3f
	.zero		1


	//   ....[63]....
        /*0c7c*/ 	.word	0x00018ae0
        /*0c80*/ 	.word	0x00000000
        /*0c84*/ 	.word	0x00022830
        /*0c88*/ 	.short	0x0101
        /*0c8a*/ 	.byte	0x3f
	.zero		1


	//   ....[64]....
        /*0c8c*/ 	.word	0x00018b70
        /*0c90*/ 	.word	0x00000000
        /*0c94*/ 	.word	0x00022870
        /*0c98*/ 	.short	0x010a
        /*0c9a*/ 	.byte	0x3f
	.zero		1


	//   ....[65]....
        /*0c9c*/ 	.word	0x00018c00
        /*0ca0*/ 	.word	0x00000000
        /*0ca4*/ 	.word	0x00022860
        /*0ca8*/ 	.short	0x010a
        /*0caa*/ 	.byte	0x3f
	.zero		1


	//   ....[66]....
        /*0cac*/ 	.word	0x00019060
        /*0cb0*/ 	.word	0x00000000
        /*0cb4*/ 	.word	0x00022850
        /*0cb8*/ 	.short	0x0101
        /*0cba*/ 	.byte	0x3f
	.zero		1


	//   ....[67]....
        /*0cbc*/ 	.word	0x000190e0
        /*0cc0*/ 	.word	0x00000000
        /*0cc4*/ 	.word	0x00000000
        /*0cc8*/ 	.short	0x0101
        /*0cca*/ 	.byte	0x3f
	.zero		1


	//   ....[68]....
        /*0ccc*/ 	.word	0x000192a0
        /*0cd0*/ 	.word	0x00000012
        /*0cd4*/ 	.word	0x00022870
        /*0cd8*/ 	.short	0x010a
        /*0cda*/ 	.byte	0x3f
	.zero		1


	//   ....[69]....
        /*0cdc*/ 	.word	0x00019320
        /*0ce0*/ 	.word	0x00000012
        /*0ce4*/ 	.word	0x00022860
        /*0ce8*/ 	.short	0x010a
        /*0cea*/ 	.byte	0x3f
	.zero		1


	//   ....[70]....
        /*0cec*/ 	.word	0x00019790
        /*0cf0*/ 	.word	0x00000012
        /*0cf4*/ 	.word	0x00022850
        /*0cf8*/ 	.short	0x0101
        /*0cfa*/ 	.byte	0x3f
	.zero		1


	//   ....[71]....
        /*0cfc*/ 	.word	0x00019810
        /*0d00*/ 	.word	0x00000012
        /*0d04*/ 	.word	0x00000000
        /*0d08*/ 	.short	0x0101
        /*0d0a*/ 	.byte	0x3f
	.zero		1


	//   ....[72]....
        /*0d0c*/ 	.word	0x0001a8b0
        /*0d10*/ 	.word	0x00000005
        /*0d14*/ 	.word	0x00022820
        /*0d18*/ 	.short	0x010a
        /*0d1a*/ 	.byte	0x3f
	.zero		1


	//   ....[73]....
        /*0d1c*/ 	.word	0x0001aa30
        /*0d20*/ 	.word	0x00000003
        /*0d24*/ 	.word	0x00022840
        /*0d28*/ 	.short	0x010a
        /*0d2a*/ 	.byte	0x3f
	.zero		1


	//   ....[74]....
        /*0d2c*/ 	.word	0x0001aad0
        /*0d30*/ 	.word	0x00000013
        /*0d34*/ 	.word	0x00022840
        /*0d38*/ 	.short	0x010a
        /*0d3a*/ 	.byte	0x3f
	.zero		1


	//   ....[75]....
        /*0d3c*/ 	.word	0x0001ab10
        /*0d40*/ 	.word	0x00000003
        /*0d44*/ 	.word	0x00022860
        /*0d48*/ 	.short	0x010a
        /*0d4a*/ 	.byte	0x3f
	.zero		1


	//   ....[76]....
        /*0d4c*/ 	.word	0x0001ab50
        /*0d50*/ 	.word	0x00000013
        /*0d54*/ 	.word	0x00022860
        /*0d58*/ 	.short	0x010a
        /*0d5a*/ 	.byte	0x3f
	.zero		1


	//   ....[77]....
        /*0d5c*/ 	.word	0x0001ab90
        /*0d60*/ 	.word	0x00000003
        /*0d64*/ 	.word	0x00022880
        /*0d68*/ 	.short	0x010a
        /*0d6a*/ 	.byte	0x3f
	.zero		1


	//   ....[78]....
        /*0d6c*/ 	.word	0x0001abd0
        /*0d70*/ 	.word	0x00000013
        /*0d74*/ 	.word	0x00022880
        /*0d78*/ 	.short	0x010a
        /*0d7a*/ 	.byte	0x3f
	.zero		1


	//   ....[79]....
        /*0d7c*/ 	.word	0x0001ac40
        /*0d80*/ 	.word	0x00000003
        /*0d84*/ 	.word	0x00022800
        /*0d88*/ 	.short	0x010a
        /*0d8a*/ 	.byte	0x3f
	.zero		1


	//   ....[80]....
        /*0d8c*/ 	.word	0x0001ac90
        /*0d90*/ 	.word	0x0000005b
        /*0d94*/ 	.word	0x00022830
        /*0d98*/ 	.short	0x010a
        /*0d9a*/ 	.byte	0x3f
	.zero		1


	//   ....[81]....
        /*0d9c*/ 	.word	0x0001acf0
        /*0da0*/ 	.word	0x00000008
        /*0da4*/ 	.word	0x00022830
        /*0da8*/ 	.short	0x010a
        /*0daa*/ 	.byte	0x3f
	.zero		1


	//   ....[82]....
        /*0dac*/ 	.word	0x0001ad50
        /*0db0*/ 	.word	0x00000008
        /*0db4*/ 	.word	0x00022850
        /*0db8*/ 	.short	0x010a
        /*0dba*/ 	.byte	0x3f
	.zero		1


	//   ....[83]....
        /*0dbc*/ 	.word	0x0001adb0
        /*0dc0*/ 	.word	0x00000008
        /*0dc4*/ 	.word	0x00022830
        /*0dc8*/ 	.short	0x010a
        /*0dca*/ 	.byte	0x3f
	.zero		1


	//   ....[84]....
        /*0dcc*/ 	.word	0x0001ae10
        /*0dd0*/ 	.word	0x00000008
        /*0dd4*/ 	.word	0x00022850
        /*0dd8*/ 	.short	0x010a
        /*0dda*/ 	.byte	0x3f
	.zero		1


	//   ....[85]....
        /*0ddc*/ 	.word	0x0001ae70
        /*0de0*/ 	.word	0x00000008
        /*0de4*/ 	.word	0x00022830
        /*0de8*/ 	.short	0x010a
        /*0dea*/ 	.byte	0x3f
	.zero		1


	//   ....[86]....
        /*0dec*/ 	.word	0x0001aed0
        /*0df0*/ 	.word	0x00000008
        /*0df4*/ 	.word	0x00022850
        /*0df8*/ 	.short	0x010a
        /*0dfa*/ 	.byte	0x3f
	.zero		1


	//   ....[87]....
        /*0dfc*/ 	.word	0x0001af30
        /*0e00*/ 	.word	0x00000005
        /*0e04*/ 	.word	0x00022850
        /*0e08*/ 	.short	0x010a
        /*0e0a*/ 	.byte	0x3f
	.zero		1


	//   ....[88]....
        /*0e0c*/ 	.word	0x0001b030
        /*0e10*/ 	.word	0x00000000
        /*0e14*/ 	.word	0x00022880
        /*0e18*/ 	.short	0x010a
        /*0e1a*/ 	.byte	0x3f
	.zero		1


	//   ....[89]....
        /*0e1c*/ 	.word	0x0001b600
        /*0e20*/ 	.word	0x00000000
        /*0e24*/ 	.word	0x00022840
        /*0e28*/ 	.short	0x010a
        /*0e2a*/ 	.byte	0x3f
	.zero		1


	//   ....[90]....
        /*0e2c*/ 	.word	0x0001c150
        /*0e30*/ 	.word	0x00000010
        /*0e34*/ 	.word	0x00022820
        /*0e38*/ 	.short	0x010a
        /*0e3a*/ 	.byte	0x3f
	.zero		1


	//   ....[91]....
        /*0e3c*/ 	.word	0x0001c1a0
        /*0e40*/ 	.word	0x00000000
        /*0e44*/ 	.word	0x00022880
        /*0e48*/ 	.short	0x010a
        /*0e4a*/ 	.byte	0x3f
	.zero		1


	//   ....[92]....
        /*0e4c*/ 	.word	0x0001c6a0
        /*0e50*/ 	.word	0x00000000
        /*0e54*/ 	.word	0x00022840
        /*0e58*/ 	.short	0x010a
        /*0e5a*/ 	.byte	0x3f
	.zero		1


	//   ....[93]....
        /*0e5c*/ 	.word	0x0001cbc0
        /*0e60*/ 	.word	0x00000000
        /*0e64*/ 	.word	0x00022870
        /*0e68*/ 	.short	0x010a
        /*0e6a*/ 	.byte	0x3f
	.zero		1


	//   ....[94]....
        /*0e6c*/ 	.word	0x0001cc10
        /*0e70*/ 	.word	0x00000000
        /*0e74*/ 	.word	0x00022860
        /*0e78*/ 	.short	0x010a
        /*0e7a*/ 	.byte	0x3f
	.zero		1


	//   ....[95]....
        /*0e7c*/ 	.word	0x0001cc60
        /*0e80*/ 	.word	0x00000012
        /*0e84*/ 	.word	0x00022870
        /*0e88*/ 	.short	0x010a
        /*0e8a*/ 	.byte	0x3f
	.zero		1


	//   ....[96]....
        /*0e8c*/ 	.word	0x0001ccb0
        /*0e90*/ 	.word	0x00000012
        /*0e94*/ 	.word	0x00022860
        /*0e98*/ 	.short	0x010a
        /*0e9a*/ 	.byte	0x3f
	.zero		1


	//   ....[97]....
        /*0e9c*/ 	.word	0x0001cd00
        /*0ea0*/ 	.word	0x00000005
        /*0ea4*/ 	.word	0x00022820
        /*0ea8*/ 	.short	0x010a
        /*0eaa*/ 	.byte	0x3f
	.zero		1


	//   ....[98]....
        /*0eac*/ 	.word	0x0001cea0
        /*0eb0*/ 	.word	0x00000003
        /*0eb4*/ 	.word	0x00022840
        /*0eb8*/ 	.short	0x010a
        /*0eba*/ 	.byte	0x3f
	.zero		1


	//   ....[99]....
        /*0ebc*/ 	.word	0x0001cef0
        /*0ec0*/ 	.word	0x00000013
        /*0ec4*/ 	.word	0x00022840
        /*0ec8*/ 	.short	0x010a
        /*0eca*/ 	.byte	0x3f
	.zero		1


	//   ....[100]....
        /*0ecc*/ 	.word	0x0001cf40
        /*0ed0*/ 	.word	0x00000003
        /*0ed4*/ 	.word	0x00022860
        /*0ed8*/ 	.short	0x010a
        /*0eda*/ 	.byte	0x3f
	.zero		1


	//   ....[101]....
        /*0edc*/ 	.word	0x0001cf90
        /*0ee0*/ 	.word	0x00000013
        /*0ee4*/ 	.word	0x00022860
        /*0ee8*/ 	.short	0x010a
        /*0eea*/ 	.byte	0x3f
	.zero		1


	//   ....[102]....
        /*0eec*/ 	.word	0x0001cfe0
        /*0ef0*/ 	.word	0x00000003
        /*0ef4*/ 	.word	0x00022880
        /*0ef8*/ 	.short	0x010a
        /*0efa*/ 	.byte	0x3f
	.zero		1


	//----- nvinfo : EIATTR_NUM_MBARRIERS
	.align		4
.L_215:
        /*0efc*/ 	.byte	0x03, 0x38
        /*0efe*/ 	.short	0x0016


	//----- nvinfo : EIATTR_EXIT_INSTR_OFFSETS
	.align		4
        /*0f00*/ 	.byte	0x04, 0x1c
        /*0f02*/ 	.short	(.L_217 - .L_216)


	//   ....[0]....
.L_216:
        /*0f04*/ 	.word	0x000009c0


	//   ....[1]....
        /*0f08*/ 	.word	0x00013df0


	//   ....[2]....
        /*0f0c*/ 	.word	0x0001ac20


	//----- nvinfo : EIATTR_MAX_THREADS
	.align		4
.L_217:
        /*0f10*/ 	.byte	0x04, 0x05
        /*0f12*/ 	.short	(.L_219 - .L_218)
.L_218:
        /*0f14*/ 	.word	0x00000180
        /*0f18*/ 	.word	0x00000001
        /*0f1c*/ 	.word	0x00000001


	//----- nvinfo : EIATTR_CRS_STACK_SIZE
	.align		4
.L_219:
        /*0f20*/ 	.byte	0x04, 0x1e
        /*0f22*/ 	.short	(.L_221 - .L_220)
.L_220:
        /*0f24*/ 	.word	0x00000000


	//----- nvinfo : EIATTR_CBANK_PARAM_SIZE
	.align		4
.L_221:
        /*0f28*/ 	.byte	0x03, 0x19
        /*0f2a*/ 	.short	0x0af0


	//----- nvinfo : EIATTR_PARAM_CBANK
	.align		4
        /*0f2c*/ 	.byte	0x04, 0x0a
        /*0f2e*/ 	.short	(.L_223 - .L_222)
	.align		4
.L_222:
        /*0f30*/ 	.word	index@(.nv.constant0._ZN7cutlass13device_kernelIN5flash11enable_sm90INS1_16FlashAttnFwdSm90INS1_25CollectiveMainloopFwdSm90ILi2EN4cute5tupleIJNS5_1CILi1EEES8_S8_EEENS6_IJNS7_ILi128EEESA_NS7_ILi192EEEEEELi128ENS_12float_e4m3_tEfNS_4arch4Sm90ELb0ELb1ELb1ELb1ELb1ELb0ELb0ELb1ELb1ELb1ELb1ELb0EEENS1_21CollectiveEpilogueFwdINS6_IJSA_SA_SA_EEES9_NS_10bfloat16_tESF_Li256ELb1ELb1ELb1ELb1EEENS1_36VarlenDynamicPersistentTileSchedulerILi128ELi128ELi256ELi128ELb1ELb1ELb1ELb1ELb0ELb1EEEEEEEEEvNT_6ParamsE)
        /*0f34*/ 	.short	0x0210
        /*0f36*/ 	.short	0x0af0


	//----- nvinfo : EIATTR_SW_WAR
	.align		4
.L_223:
        /*0f38*/ 	.byte	0x04, 0x36
        /*0f3a*/ 	.short	(.L_225 - .L_224)
.L_224:
        /*0f3c*/ 	.word	0x00000008
.L_225:


//--------------------- .nv.info._ZN7cutlass13device_kernelIN5flash11enable_sm90INS1_16FlashAttnFwdSm90INS1_25CollectiveMainloopFwdSm90ILi2EN4cute5tupleIJNS5_1CILi1EEES8_S8_EEENS6_IJNS7_ILi128EEESA_NS7_ILi192EEEEEELi128ENS_12float_e4m3_tEfNS_4arch4Sm90ELb0ELb1ELb1ELb1ELb1ELb1ELb0ELb1ELb1ELb1ELb1ELb0EEENS1_21CollectiveEpilogueFwdINS6_IJSA_SA_SA_EEES9_NS_10bfloat16_tESF_Li256ELb1ELb1ELb1ELb1EEENS1_36VarlenDynamicPersistentTileSchedulerILi128ELi128ELi256ELi128ELb1ELb1ELb1ELb1ELb0ELb1EEEEEEEEEvNT_6ParamsE --------------------------
	.section	.nv.info._ZN7cutlass13device_kernelIN5flash11enable_sm90INS1_16FlashAttnFwdSm90INS1_25CollectiveMainloopFwdSm90ILi2EN4cute5tupleIJNS5_1CILi1EEES8_S8_EEENS6_IJNS7_ILi128EEESA_NS7_ILi192EEEEEELi128ENS_12float_e4m3_tEfNS_4arch4Sm90ELb0ELb1ELb1ELb1ELb1ELb1ELb0ELb1ELb1ELb1ELb1ELb0EEENS1_21CollectiveEpilogueFwdINS6_IJSA_SA_SA_EEES9_NS_10bfloat16_tESF_Li256ELb1ELb1ELb1ELb1EEENS1_36VarlenDynamicPersistentTileSchedulerILi128ELi128ELi256ELi128ELb1ELb1ELb1ELb1ELb0ELb1EEEEEEEEEvNT_6ParamsE,"",@"SHT_CUDA_INFO"
	.sectionflags	@""
	.align	4


	//----- nvinfo : EIATTR_CUDA_API_VERSION
	.align		4
        /*0000*/ 	.byte	0x04, 0x37
        /*0002*/ 	.short	(.L_227 - .L_226)
.L_226:
        /*0004*/ 	.word	0x00000082


	//----- nvinfo : EIATTR_KPARAM_INFO
	.align		4
.L_227:
        /*0008*/ 	.byte	0x04, 0x17
        /*000a*/ 	.short	(.L_229 - .L_228)
.L_228:
        /*000c*/ 	.word	0x00000000
        /*0010*/ 	.short	0x0000
        /*0012*/ 	.short	0x0070
        /*0014*/ 	.byte	0x00, 0xf0, 0x01, 0x2a


	//----- nvinfo : EIATTR_SPARSE_MMA_MASK
	.align		4
.L_229:
        /*0018*/ 	.byte	0x03, 0x50
        /*001a*/ 	.short	0x0000


	//----- nvinfo : EIATTR_MAXREG_COUNT
	.align		4
        /*001c*/ 	.byte	0x03, 0x1b
        /*001e*/ 	.short	0x00a8


	//----- nvinfo : EIATTR_NUM_BARRIERS
	.align		4
        /*0020*/ 	.byte	0x02, 0x4c
        /*0022*/ 	.byte	0x10
	.zero		1


	//----- nvinfo : EIATTR_EXTERNS
	.align		4
        /*0024*/ 	.byte	0x04, 0x0f
        /*0026*/ 	.short	(.L_231 - .L_230)


	//   ....[0]....
	.align		4
.L_230:
        /*0028*/ 	.word	index@(__assertfail)


	//----- nvinfo : EIATTR_ANNOTATIONS
	.align		4
.L_231:
        /*002c*/ 	.byte	0x04, 0x55
        /*002e*/ 	.short	(.L_233 - .L_232)


	//   ....[0]....
.L_232:
        /* <DEDUP_REMOVED lines=31> */


	//----- nvinfo : EIATTR_MERCURY_ISA_VERSION
	.align		4
.L_233:
        /*0208*/ 	.byte	0x03, 0x5f
        /*020a*/ 	.short	0x0101


	//----- nvinfo : EIATTR_UNUSED_LOAD_BYTE_OFFSET
	.align		4
        /*020c*/ 	.byte	0x04, 0x44
        /*020e*/ 	.short	(.L_235 - .L_234)


	//   ....[0]....
.L_234:
        /*0210*/ 	.word	0x00000a80
        /*0214*/ 	.word	0x0000fff0


	//   ....[1]....
        /*0218*/ 	.word	0x0001ffd0
        /*021c*/ 	.word	0x0000fff0


	//----- nvinfo : EIATTR_INT_WARP_WIDE_INSTR_OFFSETS
	.align		4
.L_235:
        /*0220*/ 	.byte	0x04, 0x31
        /*0222*/ 	.short	(.L_237 - .L_236)


	//   ....[0]....
.L_236:
        /*0224*/ 	.word	0x00000130


	//   ....[1]....
        /*0228*/ 	.word	0x00000170


	//   ....[2]....
        /*022c*/ 	.word	0x000001e0


	//   ....[3]....
        /*0230*/ 	.word	0x00027700


	//   ....[4]....
        /*0234*/ 	.word	0x00027790


	//   ....[5]....
        /*0238*/ 	.word	0x0002aa60


	//   ....[6]....
        /*023c*/ 	.word	0x0002aaf0


	//----- nvinfo : EIATTR_COOP_GROUP_MASK_REGIDS
	.align		4
.L_237:
        /*0240*/ 	.byte	0x04, 0x29
        /*0242*/ 	.short	(.L_239 - .L_238)


	//   ....[0]....
.L_238:
        /*0244*/ 	.word	0xffffffff


	//   ....[1]....
        /*0248*/ 	.word	0xffffffff


	//   ....[2]....
        /*024c*/ 	.word	0xffffffff


	//   ....[3]....
        /*0250*/ 	.word	0xffffffff


	//   ....[4]....
        /*0254*/ 	.word	0xffffffff


	//   ....[5]....
        /*0258*/ 	.word	0xffffffff


	//   ....[6]....
        /*025c*/ 	.word	0xffffffff


	//   ....[7]....
        /*0260*/ 	.word	0xffffffff


	//   ....[8]....
        /*0264*/ 	.word	0xffffffff


	//   ....[9]....
        /*0268*/ 	.word	0xffffffff


	//   ....[10]....
        /*026c*/ 	.word	0xffffffff


	//   ....[11]....
        /*0270*/ 	.word	0xffffffff


	//   ....[12]....
        /*0274*/ 	.word	0xffffffff


	//   ....[13]....
        /*0278*/ 	.word	0xffffffff


	//   ....[14]....
        /*027c*/ 	.word	0xffffffff


	//   ....[15]....
        /*0280*/ 	.word	0xffffffff


	//   ....[16]....
        /*0284*/ 	.word	0xffffffff


	//   ....[17]....
        /*0288*/ 	.word	0xffffffff


	//   ....[18]....
        /*028c*/ 	.word	0xffffffff


	//   ....[19]....
        /*0290*/ 	.word	0xffffffff


	//   ....[20]....
        /*0294*/ 	.word	0xffffffff


	//   ....[21]....
        /*0298*/ 	.word	0xffffffff


	//   ....[22]....
        /*029c*/ 	.word	0xffffffff


	//   ....[23]....
        /*02a0*/ 	.word	0xffffffff


	//   ....[24]....
        /*02a4*/ 	.word	0xffffffff


	//   ....[25]....
        /*02a8*/ 	.word	0xffffffff


	//   ....[26]....
        /*02ac*/ 	.word	0xffffffff


	//   ....[27]....
        /*02b0*/ 	.word	0xffffffff


	//   ....[28]....
        /*02b4*/ 	.word	0xffffffff


	//   ....[29]....
        /*02b8*/ 	.word	0xffffffff


	//   ....[30]....
        /*02bc*/ 	.word	0xffffffff


	//   ....[31]....
        /*02c0*/ 	.word	0xffffffff


	//   ....[32]....
        /*02c4*/ 	.word	0xffffffff


	//   ....[33]....
        /*02c8*/ 	.word	0xffffffff


	//   ....[34]....
        /*02cc*/ 	.word	0xffffffff


	//   ....[35]....
        /*02d0*/ 	.word	0xffffffff


	//   ....[36]....
        /*02d4*/ 	.word	0xffffffff


	//   ....[37]....
        /*02d8*/ 	.word	0xffffffff


	//   ....[38]....
        /*02dc*/ 	.word	0xffffffff


	//   ....[39]....
        /*02e0*/ 	.word	0xffffffff


	//   ....[40]....
        /*02e4*/ 	.word	0xffffffff


	//   ....[41]....
        /*02e8*/ 	.word	0xffffffff


	//   ....[42]....
        /*02ec*/ 	.word	0xffffffff


	//   ....[43]....
        /*02f0*/ 	.word	0xffffffff


	//   ....[44]....
        /*02f4*/ 	.word	0xffffffff


	//   ....[45]....
        /*02f8*/ 	.word	0xffffffff


	//   ....[46]....
        /*02fc*/ 	.word	0xffffffff


	//   ....[47]....
        /*0300*/ 	.word	0xffffffff


	//   ....[48]....
        /*0304*/ 	.word	0xffffffff


	//   ....[49]....
        /*0308*/ 	.word	0xffffffff


	//   ....[50]....
        /*030c*/ 	.word	0xffffffff


	//   ....[51]....
        /*0310*/ 	.word	0xffffffff


	//   ....[52]....
        /*0314*/ 	.word	0xffffffff


	//   ....[53]....
        /*0318*/ 	.word	0xffffffff


	//   ....[54]....
        /*031c*/ 	.word	0xffffffff


	//   ....[55]....
        /*0320*/ 	.word	0xffffffff


	//   ....[56]....
        /*0324*/ 	.word	0xffffffff


	//   ....[57]....
        /*0328*/ 	.word	0xffffffff


	//   ....[58]....
        /*032c*/ 	.word	0xffffffff


	//   ....[59]....
        /*0330*/ 	.word	0xffffffff


	//   ....[60]....
        /*0334*/ 	.word	0xffffffff


	//   ....[61]....
        /*0338*/ 	.word	0xffffffff


	//   ....[62]....
        /*033c*/ 	.word	0xffffffff


	//   ....[63]....
        /*0340*/ 	.word	0xffffffff


	//   ....[64]....
        /*0344*/ 	.word	0xffffffff


	//   ....[65]....
        /*0348*/ 	.word	0xffffffff


	//   ....[66]....
        /*034c*/ 	.word	0xffffffff


	//   ....[67]....
        /*0350*/ 	.word	0xffffffff


	//   ....[68]....
        /*0354*/ 	.word	0xffffffff


	//   ....[69]....
        /*0358*/ 	.word	0xffffffff


	//   ....[70]....
        /*035c*/ 	.word	0xffffffff


	//   ....[71]....
        /*0360*/ 	.word	0xffffffff


	//   ....[72]....
        /*0364*/ 	.word	0xffffffff


	//   ....[73]....
        /*0368*/ 	.word	0xffffffff


	//   ....[74]....
        /*036c*/ 	.word	0xffffffff


	//   ....[75]....
        /*0370*/ 	.word	0xffffffff


	//   ....[76]....
        /*0374*/ 	.word	0xffffffff


	//   ....[77]....
        /*0378*/ 	.word	0xffffffff


	//   ....[78]....
        /*037c*/ 	.word	0xffffffff


	//   ....[79]....
        /*0380*/ 	.word	0xffffffff


	//   ....[80]....
        /*0384*/ 	.word	0xffffffff


	//   ....[81]....
        /*0388*/ 	.word	0xffffffff


	//   ....[82]....
        /*038c*/ 	.word	0xffffffff


	//   ....[83]....
        /*0390*/ 	.word	0xffffffff


	//   ....[84]....
        /*0394*/ 	.word	0xffffffff


	//   ....[85]....
        /*0398*/ 	.word	0xffffffff


	//   ....[86]....
        /*039c*/ 	.word	0xffffffff


	//   ....[87]....
        /*03a0*/ 	.word	0xffffffff


	//   ....[88]....
        /*03a4*/ 	.word	0xffffffff


	//   ....[89]....
        /*03a8*/ 	.word	0xffffffff


	//   ....[90]....
        /*03ac*/ 	.word	0xffffffff


	//   ....[91]....
        /*03b0*/ 	.word	0xffffffff


	//   ....[92]....
        /*03b4*/ 	.word	0xffffffff


	//   ....[93]....
        /*03b8*/ 	.word	0xffffffff


	//   ....[94]....
        /*03bc*/ 	.word	0xffffffff


	//   ....[95]....
        /*03c0*/ 	.word	0xffffffff


	//   ....[96]....
        /*03c4*/ 	.word	0xffffffff


	//   ....[97]....
        /*03c8*/ 	.word	0xffffffff


	//   ....[98]....
        /*03cc*/ 	.word	0xffffffff


	//   ....[99]....
        /*03d0*/ 	.word	0xffffffff


	//   ....[100]....
        /*03d4*/ 	.word	0xffffffff


	//   ....[101]....
        /*03d8*/ 	.word	0xffffffff


	//   ....[102]....
        /*03dc*/ 	.word	0xffffffff


	//   ....[103]....
        /*03e0*/ 	.word	0xffffffff


	//   ....[104]....
        /*03e4*/ 	.word	0xffffffff


	//   ....[105]....
        /*03e8*/ 	.word	0xffffffff


	//   ....[106]....
        /*03ec*/ 	.word	0xffffffff


	//   ....[107]....
        /*03f0*/ 	.word	0xffffffff


	//   ....[108]....
        /*03f4*/ 	.word	0xffffffff


	//   ....[109]....
        /*03f8*/ 	.word	0xffffffff


	//   ....[110]....
        /*03fc*/ 	.word	0xffffffff


	//   ....[111]....
        /*0400*/ 	.word	0xffffffff


	//   ....[112]....
        /*0404*/ 	.word	0xffffffff


	//   ....[113]....
        /*0408*/ 	.word	0xffffffff


	//   ....[114]....
        /*040c*/ 	.word	0xffffffff


	//   ....[115]....
        /*0410*/ 	.word	0xffffffff


	//   ....[116]....
        /*0414*/ 	.word	0xffffffff


	//   ....[117]....
        /*0418*/ 	.word	0xffffffff


	//   ....[118]....
        /*041c*/ 	.word	0xffffffff


	//   ....[119]....
        /*0420*/ 	.word	0xffffffff


	//   ....[120]....
        /*0424*/ 	.word	0xffffffff


	//   ....[121]....
        /*0428*/ 	.word	0xffffffff


	//   ....[122]....
        /*042c*/ 	.word	0xffffffff


	//   ....[123]....
        /*0430*/ 	.word	0xffffffff


	//   ....[124]....
        /*0434*/ 	.word	0xffffffff


	//   ....[125]....
        /*0438*/ 	.word	0xffffffff


	//   ....[126]....
        /*043c*/ 	.word	0xffffffff


	//   ....[127]....
        /*0440*/ 	.word	0xffffffff


	//   ....[128]....
        /*0444*/ 	.word	0xffffffff


	//   ....[129]....
        /*0448*/ 	.word	0xffffffff


	//   ....[130]....
        /*044c*/ 	.word	0xffffffff


	//   ....[131]....
        /*0450*/ 	.word	0xffffffff


	//   ....[132]....
        /*0454*/ 	.word	0xffffffff


	//   ....[133]....
        /*0458*/ 	.word	0xffffffff


	//   ....[134]....
        /*045c*/ 	.word	0xffffffff


	//   ....[135]....
        /*0460*/ 	.word	0xffffffff


	//   ....[136]....
        /*0464*/ 	.word	0xffffffff


	//   ....[137]....
        /*0468*/ 	.word	0xffffffff


	//   ....[138]....
        /*046c*/ 	.word	0xffffffff


	//   ....[139]....
        /*0470*/ 	.word	0xffffffff


	//   ....[140]....
        /*0474*/ 	.word	0xffffffff


	//   ....[141]....
        /*0478*/ 	.word	0xffffffff


	//   ....[142]....
        /*047c*/ 	.word	0xffffffff


	//   ....[143]....
        /*0480*/ 	.word	0xffffffff


	//   ....[144]....
        /*0484*/ 	.word	0xffffffff


	//   ....[145]....
        /*0488*/ 	.word	0xffffffff


	//   ....[146]....
        /*048c*/ 	.word	0xffffffff


	//   ....[147]....
        /*0490*/ 	.word	0xffffffff


	//   ....[148]....
        /*0494*/ 	.word	0xffffffff


	//   ....[149]....
        /*0498*/ 	.word	0xffffffff


	//   ....[150]....
        /*049c*/ 	.word	0xffffffff


	//   ....[151]....
        /*04a0*/ 	.word	0xffffffff


	//   ....[152]....
        /*04a4*/ 	.word	0xffffffff


	//   ....[153]....
        /*04a8*/ 	.word	0xffffffff


	//   ....[154]....
        /*04ac*/ 	.word	0xffffffff


	//   ....[155]....
        /*04b0*/ 	.word	0xffffffff


	//   ....[156]....
        /*04b4*/ 	.word	0xffffffff


	//   ....[157]....
        /*04b8*/ 	.word	0xffffffff


	//   ....[158]....
        /*04bc*/ 	.word	0xffffffff


	//   ....[159]....
        /*04c0*/ 	.word	0xffffffff


	//   ....[160]....
        /*04c4*/ 	.word	0xffffffff


	//   ....[161]....
        /*04c8*/ 	.word	0xffffffff


	//   ....[162]....
        /*04cc*/ 	.word	0xffffffff


	//   ....[163]....
        /*04d0*/ 	.word	0xffffffff


	//   ....[164]....
        /*04d4*/ 	.word	0xffffffff


	//   ....[165]....
        /*04d8*/ 	.word	0xffffffff


	//   ....[166]....
        /*04dc*/ 	.word	0xffffffff


	//   ....[167]....
        /*04e0*/ 	.word	0xffffffff


	//   ....[168]....
        /*04e4*/ 	.word	0xffffffff


	//   ....[169]....
        /*04e8*/ 	.word	0xffffffff


	//   ....[170]....
        /*04ec*/ 	.word	0xffffffff


	//   ....[171]....
        /*04f0*/ 	.word	0xffffffff


	//   ....[172]....
        /*04f4*/ 	.word	0xffffffff


	//   ....[173]....
        /*04f8*/ 	.word	0xffffffff


	//   ....[174]....
        /*04fc*/ 	.word	0xffffffff


	//   ....[175]....
        /*0500*/ 	.word	0xffffffff


	//   ....[176]....
        /*0504*/ 	.word	0xffffffff


	//   ....[177]....
        /*0508*/ 	.word	0xffffffff


	//   ....[178]....
        /*050c*/ 	.word	0xffffffff


	//   ....[179]....
        /*0510*/ 	.word	0xffffffff


	//   ....[180]....
        /*0514*/ 	.word	0xffffffff


	//   ....[181]....
        /*0518*/ 	.word	0xffffffff


	//   ....[182]....
        /*051c*/ 	.word	0xffffffff


	//   ....[183]....
        /*0520*/ 	.word	0xffffffff


	//   ....[184]....
        /*0524*/ 	.word	0xffffffff


	//   ....[185]....
        /*0528*/ 	.word	0xffffffff


	//   ....[186]....
        /*052c*/ 	.word	0xffffffff


	//   ....[187]....
        /*0530*/ 	.word	0xffffffff


	//   ....[188]....
        /*0534*/ 	.word	0xffffffff


	//   ....[189]....
        /*0538*/ 	.word	0xffffffff


	//   ....[190]....
        /*053c*/ 	.word	0xffffffff


	//   ....[191]....
        /*0540*/ 	.word	0xffffffff


	//   ....[192]....
        /*0544*/ 	.word	0xffffffff


	//   ....[193]....
        /*0548*/ 	.word	0xffffffff


	//   ....[194]....
        /*054c*/ 	.word	0xffffffff


	//   ....[195]....
        /*0550*/ 	.word	0xffffffff


	//   ....[196]....
        /*0554*/ 	.word	0xffffffff


	//   ....[197]....
        /*0558*/ 	.word	0xffffffff


	//   ....[198]....
        /*055c*/ 	.word	0xffffffff


	//   ....[199]....
        /*0560*/ 	.word	0xffffffff


	//   ....[200]....
        /*0564*/ 	.word	0xffffffff


	//   ....[201]....
        /*0568*/ 	.word	0xffffffff


	//   ....[202]....
        /*056c*/ 	.word	0xffffffff


	//   ....[203]....
        /*0570*/ 	.word	0xffffffff


	//   ....[204]....
        /*0574*/ 	.word	0xffffffff


	//   ....[205]....
        /*0578*/ 	.word	0xffffffff


	//   ....[206]....
        /*057c*/ 	.word	0xffffffff


	//   ....[207]....
        /*0580*/ 	.word	0xffffffff


	//   ....[208]....
        /*0584*/ 	.word	0xffffffff


	//   ....[209]....
        /*0588*/ 	.word	0xffffffff


	//   ....[210]....
        /*058c*/ 	.word	0xffffffff


	//   ....[211]....
        /*0590*/ 	.word	0xffffffff


	//   ....[212]....
        /*0594*/ 	.word	0xffffffff


	//   ....[213]....
        /*0598*/ 	.word	0xffffffff


	//   ....[214]....
        /*059c*/ 	.word	0xffffffff


	//   ....[215]....
        /*05a0*/ 	.word	0x0500000f


	//   ....[216]....
        /*05a4*/ 	.word	0x0500000f


	//   ....[217]....
        /*05a8*/ 	.word	0x0500000f


	//   ....[218]....
        /*05ac*/ 	.word	0x0500000f


	//   ....[219]....
        /*05b0*/ 	.word	0x0500000f


	//   ....[220]....
        /*05b4*/ 	.word	0x0500000f


	//   ....[221]....
        /*05b8*/ 	.word	0x0500000f


	//   ....[222]....
        /*05bc*/ 	.word	0x0500000f


	//   ....[223]....
        /*05c0*/ 	.word	0x0500000f


	//   ....[224]....
        /*05c4*/ 	.word	0x0500000f


	//   ....[225]....
        /*05c8*/ 	.word	0x0500000f


	//   ....[226]....
        /*05cc*/ 	.word	0x0500000f


	//   ....[227]....
        /*05d0*/ 	.word	0x0500000f


	//   ....[228]....
        /*05d4*/ 	.word	0x0500000f


	//   ....[229]....
        /*05d8*/ 	.word	0x0500000f


	//   ....[230]....
        /*05dc*/ 	.word	0x0500000f


	//   ....[231]....
        /*05e0*/ 	.word	0x0500000f


	//   ....[232]....
        /*05e4*/ 	.word	0x0500000f


	//   ....[233]....
        /*05e8*/ 	.word	0x0500000f


	//   ....[234]....
        /*05ec*/ 	.word	0x0500000f


	//   ....[235]....
        /*05f0*/ 	.word	0x0500000f


	//   ....[236]....
        /*05f4*/ 	.word	0x0500000f


	//   ....[237]....
        /*05f8*/ 	.word	0x0500000f


	//   ....[238]....
        /*05fc*/ 	.word	0x0500000f


	//   ....[239]....
        /*0600*/ 	.word	0x0500000f


	//   ....[240]....
        /*0604*/ 	.word	0x0500000f


	//   ....[241]....
        /*0608*/ 	.word	0x0500000f


	//   ....[242]....
        /*060c*/ 	.word	0x0500000f


	//   ....[243]....
        /*0610*/ 	.word	0x0500000f


	//   ....[244]....
        /*0614*/ 	.word	0x0500000f


	//   ....[245]....
        /*0618*/ 	.word	0x0500000f


	//   ....[246]....
        /*061c*/ 	.word	0x0500000f


	//   ....[247]....
        /*0620*/ 	.word	0x0500000f


	//   ....[248]....
        /*0624*/ 	.word	0x0500000f


	//   ....[249]....
        /*0628*/ 	.word	0x0500000f


	//   ....[250]....
        /*062c*/ 	.word	0x0500000f


	//   ....[251]....
        /*0630*/ 	.word	0x0500000f


	//   ....[252]....
        /*0634*/ 	.word	0x0500000f


	//   ....[253]....
        /*0638*/ 	.word	0x0500000f


	//   ....[254]....
        /*063c*/ 	.word	0x0500000f


	//   ....[255]....
        /*0640*/ 	.word	0x0500000f


	//   ....[0]....
        /*0644*/ 	.word	0x0500000f


	//   ....[1]....
        /*0648*/ 	.word	0x0500000f


	//   ....[2]....
        /*064c*/ 	.word	0x0500000f


	//   ....[3]....
        /*0650*/ 	.word	0x0500000f


	//   ....[4]....
        /*0654*/ 	.word	0x0500000f


	//   ....[5]....
        /*0658*/ 	.word	0x0500000f


	//   ....[6]....
        /*065c*/ 	.word	0x0500000f


	//   ....[7]....
        /*0660*/ 	.word	0x0500000f


	//   ....[8]....
        /*0664*/ 	.word	0x0500000f


	//   ....[9]....
        /*0668*/ 	.word	0x0500000f


	//   ....[10]....
        /*066c*/ 	.word	0x0500000f


	//   ....[11]....
        /*0670*/ 	.word	0x0500000f


	//   ....[12]....
        /*0674*/ 	.word	0x0500000f


	//   ....[13]....
        /*0678*/ 	.word	0x0500000f


	//   ....[14]....
        /*067c*/ 	.word	0x0500000f


	//   ....[15]....
        /*0680*/ 	.word	0x0500000f


	//   ....[16]....
        /*0684*/ 	.word	0x0500000f


	//   ....[17]....
        /*0688*/ 	.word	0x0500000f


	//   ....[18]....
        /*068c*/ 	.word	0x0500000f


	//   ....[19]....
        /*0690*/ 	.word	0x0500000f


	//   ....[20]....
        /*0694*/ 	.word	0x0500000f


	//   ....[21]....
        /*0698*/ 	.word	0x0500000f


	//   ....[22]....
        /*069c*/ 	.word	0x0500000f


	//   ....[23]....
        /*06a0*/ 	.word	0x0500000f


	//   ....[24]....
        /*06a4*/ 	.word	0x0500000f


	//   ....[25]....
        /*06a8*/ 	.word	0x0500000f


	//   ....[26]....
        /*06ac*/ 	.word	0x0500000f


	//   ....[27]....
        /*06b0*/ 	.word	0x0500000f


	//   ....[28]....
        /*06b4*/ 	.word	0x0500000f


	//   ....[29]....
        /*06b8*/ 	.word	0x0500000f


	//   ....[30]....
        /*06bc*/ 	.word	0x0500000f


	//   ....[31]....
        /*06c0*/ 	.word	0x0500000f


	//   ....[32]....
        /*06c4*/ 	.word	0x0500000f


	//   ....[33]....
        /*06c8*/ 	.word	0x0500000f


	//   ....[34]....
        /*06cc*/ 	.word	0x0500000f


	//   ....[35]....
        /*06d0*/ 	.word	0x0500000f


	//   ....[36]....
        /*06d4*/ 	.word	0x0500000f


	//   ....[37]....
        /*06d8*/ 	.word	0x0500000f


	//   ....[38]....
        /*06dc*/ 	.word	0x0500000f


	//   ....[39]....
        /*06e0*/ 	.word	0x0500000f


	//   ....[40]....
        /*06e4*/ 	.word	0x0500000f


	//   ....[41]....
        /*06e8*/ 	.word	0x0500000f


	//   ....[42]....
        /*06ec*/ 	.word	0x0500000f


	//   ....[43]....
        /*06f0*/ 	.word	0x0500000f


	//   ....[44]....
        /*06f4*/ 	.word	0x0500000f


	//   ....[45]....
        /*06f8*/ 	.word	0x0500000f


	//   ....[46]....
        /*06fc*/ 	.word	0x0500000f


	//   ....[47]....
        /*0700*/ 	.word	0x0500000f


	//   ....[48]....
        /*0704*/ 	.word	0x0500000f


	//   ....[49]....
        /*0708*/ 	.word	0x0500000f


	//   ....[50]....
        /*070c*/ 	.word	0x0500000f


	//   ....[51]....
        /*0710*/ 	.word	0x0500000f


	//   ....[52]....
        /*0714*/ 	.word	0x0500000f


	//   ....[53]....
        /*0718*/ 	.word	0x0500000f


	//   ....[54]....
        /*071c*/ 	.word	0x0500000f


	//   ....[55]....
        /*0720*/ 	.word	0x0500000f


	//   ....[56]....
        /*0724*/ 	.word	0x0500000f


	//   ....[57]....
        /*0728*/ 	.word	0x0500000f


	//   ....[58]....
        /*072c*/ 	.word	0x0500000f


	//   ....[59]....
        /*0730*/ 	.word	0x0500000f


	//   ....[60]....
        /*0734*/ 	.word	0x0500000f


	//   ....[61]....
        /*0738*/ 	.word	0x0500000f


	//   ....[62]....
        /*073c*/ 	.word	0x0500000f


	//   ....[63]....
        /*0740*/ 	.word	0x0500000f


	//   ....[64]....
        /*0744*/ 	.word	0x0500000f


	//   ....[65]....
        /*0748*/ 	.word	0x0500000f


	//   ....[66]....
        /*074c*/ 	.word	0x0500000f


	//   ....[67]....
        /*0750*/ 	.word	0x0500000f


	//   ....[68]....
        /*0754*/ 	.word	0x0500000f


	//   ....[69]....
        /*0758*/ 	.word	0x0500000f


	//   ....[70]....
        /*075c*/ 	.word	0x0500000f


	//   ....[71]....
        /*0760*/ 	.word	0x0500000f


	//   ....[72]....
        /*0764*/ 	.word	0x0500000f


	//   ....[73]....
        /*0768*/ 	.word	0x0500000f


	//   ....[74]....
        /*076c*/ 	.word	0x0500000f


	//   ....[75]....
        /*0770*/ 	.word	0x0500000f


	//   ....[76]....
        /*0774*/ 	.word	0x0500000f


	//   ....[77]....
        /*0778*/ 	.word	0x0500000f


	//   ....[78]....
        /*077c*/ 	.word	0x0500000f


	//   ....[79]....
        /*0780*/ 	.word	0x0500000f


	//   ....[80]....
        /*0784*/ 	.word	0x0500000f


	//   ....[81]....
        /*0788*/ 	.word	0x0500000f


	//   ....[82]....
        /*078c*/ 	.word	0x0500000f


	//   ....[83]....
        /*0790*/ 	.word	0x0500000f


	//   ....[84]....
        /*0794*/ 	.word	0x0500000f


	//   ....[85]....
        /*0798*/ 	.word	0x0500000f


	//   ....[86]....
        /*079c*/ 	.word	0x0500000f


	//   ....[87]....
        /*07a0*/ 	.word	0x0500000f


	//   ....[88]....
        /*07a4*/ 	.word	0x0500000f


	//   ....[89]....
        /*07a8*/ 	.word	0x0500000f


	//   ....[90]....
        /*07ac*/ 	.word	0x0500000f


	//   ....[91]....
        /*07b0*/ 	.word	0x0500000f


	//   ....[92]....
        /*07b4*/ 	.word	0x0500000f


	//   ....[93]....
        /*07b8*/ 	.word	0x0500000f


	//   ....[94]....
        /*07bc*/ 	.word	0x0500000f


	//   ....[95]....
        /*07c0*/ 	.word	0x0500000f


	//   ....[96]....
        /*07c4*/ 	.word	0x0500000f


	//   ....[97]....
        /*07c8*/ 	.word	0x0500000f


	//   ....[98]....
        /*07cc*/ 	.word	0x0500000f


	//   ....[99]....
        /*07d0*/ 	.word	0x0500000f


	//   ....[100]....
        /*07d4*/ 	.word	0x0500000f


	//   ....[101]....
        /*07d8*/ 	.word	0x0500000f


	//   ....[102]....
        /*07dc*/ 	.word	0x0500000f


	//   ....[103]....
        /*07e0*/ 	.word	0x0500000f


	//   ....[104]....
        /*07e4*/ 	.word	0x0500000f


	//   ....[105]....
        /*07e8*/ 	.word	0x0500000f


	//   ....[106]....
        /*07ec*/ 	.word	0x0500000f


	//   ....[107]....
        /*07f0*/ 	.word	0x0500000f


	//   ....[108]....
        /*07f4*/ 	.word	0x0500000f


	//   ....[109]....
        /*07f8*/ 	.word	0x0500000f


	//   ....[110]....
        /*07fc*/ 	.word	0x0500000f


	//   ....[111]....
        /*0800*/ 	.word	0x0500000f


	//   ....[112]....
        /*0804*/ 	.word	0x0500000f


	//   ....[113]....
        /*0808*/ 	.word	0x0500000f


	//   ....[114]....
        /*080c*/ 	.word	0x0500000f


	//   ....[115]....
        /*0810*/ 	.word	0x0500000f


	//   ....[116]....
        /*0814*/ 	.word	0x0500000f


	//   ....[117]....
        /*0818*/ 	.word	0x0500000f


	//   ....[118]....
        /*081c*/ 	.word	0x0500000f


	//----- nvinfo : EIATTR_COOP_GROUP_INSTR_OFFSETS
	.align		4
.L_239:
        /*0820*/ 	.byte	0x04, 0x28
        /*0822*/ 	.short	(.L_241 - .L_240)


	//   ....[0]....
.L_240:
        /*0824*/ 	.word	0x00000070


	//   ....[1]....
        /*0828*/ 	.word	0x00000140


	//   ....[2]....
        /*082c*/ 	.word	0x00000190


	//   ....[3]....
        /*0830*/ 	.word	0x000003c0


	//   ....[4]....
        /*0834*/ 	.word	0x00000520


	//   ....[5]....
        /*0838*/ 	.word	0x00000640


	//   ....[6]....
        /*083c*/ 	.word	0x000007a0


	//   ....[7]....
        /*0840*/ 	.word	0x000035f0


	//   ....[8]....
        /*0844*/ 	.word	0x00003600


	//   ....[9]....
        /*0848*/ 	.word	0x000065a0


	//   ....[10]....
        /*084c*/ 	.word	0x000065b0


	//   ....[11]....
        /*0850*/ 	.word	0x000095e0


	//   ....[12]....
        /*0854*/ 	.word	0x000095f0


	//   ....[13]....
        /*0858*/ 	.word	0x00009a90


	//   ....[14]....
        /*085c*/ 	.word	0x00009ab0


	//   ....[15]....
        /*0860*/ 	.word	0x0000a990


	//   ....[16]....
        /*0864*/ 	.word	0x0000b280


	//   ....[17]....
        /*0868*/ 	.word	0x0000b290


	//   ....[18]....
        /*086c*/ 	.word	0x0000b2a0


	//   ....[19]....
        /*0870*/ 	.word	0x0000b2b0


	//   ....[20]....
        /*0874*/ 	.word	0x0000e8b0


	//   ....[21]....
        /*0878*/ 	.word	0x0000e8c0


	//   ....[22]....
        /*087c*/ 	.word	0x0000e8d0


	//   ....[23]....
        /*0880*/ 	.word	0x0000e8e0


	//   ....[24]....
        /*0884*/ 	.word	0x000126c0


	//   ....[25]....
        /*0888*/ 	.word	0x00013690


	//   ....[26]....
        /*088c*/ 	.word	0x00013e00


	//   ....[27]....
        /*0890*/ 	.word	0x00013ec0


	//   ....[28]....
        /*0894*/ 	.word	0x000147d0


	//   ....[29]....
        /*0898*/ 	.word	0x00014840


	//   ....[30]....
        /*089c*/ 	.word	0x00016340


	//   ....[31]....
        /*08a0*/ 	.word	0x00016b50


	//   ....[32]....
        /*08a4*/ 	.word	0x00017500


	//   ....[33]....
        /*08a8*/ 	.word	0x00017520


	//   ....[34]....
        /*08ac*/ 	.word	0x000181e0


	//   ....[35]....
        /*08b0*/ 	.word	0x00018200


	//   ....[36]....
        /*08b4*/ 	.word	0x0001a440


	//   ....[37]....
        /*08b8*/ 	.word	0x0001a4a0


	//   ....[38]....
        /*08bc*/ 	.word	0x0001a890


	//   ....[39]....
        /*08c0*/ 	.word	0x0001a8b0


	//   ....[40]....
        /*08c4*/ 	.word	0x0001c6b0


	//   ....[41]....
        /*08c8*/ 	.word	0x0001ce90


	//   ....[42]....
        /*08cc*/ 	.word	0x0001d840


	//   ....[43]....
        /*08d0*/ 	.word	0x0001d860


	//   ....[44]....
        /*08d4*/ 	.word	0x0001e4a0


	//   ....[45]....
        /*08d8*/ 	.word	0x0001e520


	//   ....[46]....
        /*08dc*/ 	.word	0x0001f7e0


	//   ....[47]....
        /*08e0*/ 	.word	0x0001f7f0


	//   ....[48]....
        /*08e4*/ 	.word	0x0001f870


	//   ....[49]....
        /*08e8*/ 	.word	0x0001f880


	//   ....[50]....
        /*08ec*/ 	.word	0x00020430


	//   ....[51]....
        /*08f0*/ 	.word	0x00020480


	//   ....[52]....
        /*08f4*/ 	.word	0x000204b0


	//   ....[53]....
        /*08f8*/ 	.word	0x000204e0


	//   ....[54]....
        /*08fc*/ 	.word	0x00020510


	//   ....[55]....
        /*0900*/ 	.word	0x00020540


	//   ....[56]....
        /*0904*/ 	.word	0x00020570


	//   ....[57]....
        /*0908*/ 	.word	0x000205a0


	//   ....[58]....
        /*090c*/ 	.word	0x000205d0


	//   ....[59]....
        /*0910*/ 	.word	0x00020600


	//   ....[60]....
        /*0914*/ 	.word	0x00020630


	//   ....[61]....
        /*0918*/ 	.word	0x00020660


	//   ....[62]....
        /*091c*/ 	.word	0x00020690


	//   ....[63]....
        /*0920*/ 	.word	0x000206c0


	//   ....[64]....
        /*0924*/ 	.word	0x000206f0


	//   ....[65]....
        /*0928*/ 	.word	0x00020720


	//   ....[66]....
        /*092c*/ 	.word	0x00020750


	//   ....[67]....
        /*0930*/ 	.word	0x00020780


	//   ....[68]....
        /*0934*/ 	.word	0x000207b0


	//   ....[69]....
        /*0938*/ 	.word	0x000207e0


	//   ....[70]....
        /*093c*/ 	.word	0x00020810


	//   ....[71]....
        /*0940*/ 	.word	0x00020840


	//   ....[72]....
        /*0944*/ 	.word	0x00020870


	//   ....[73]....
        /*0948*/ 	.word	0x000208a0


	//   ....[74]....
        /*094c*/ 	.word	0x000208d0


	//   ....[75]....
        /*0950*/ 	.word	0x00020900


	//   ....[76]....
        /*0954*/ 	.word	0x00020930


	//   ....[77]....
        /*0958*/ 	.word	0x00020960


	//   ....[78]....
        /*095c*/ 	.word	0x00020990


	//   ....[79]....
        /*0960*/ 	.word	0x000209c0


	//   ....[80]....
        /*0964*/ 	.word	0x000209f0


	//   ....[81]....
        /*0968*/ 	.word	0x00020a20


	//   ....[82]....
        /*096c*/ 	.word	0x00020a50


	//   ....[83]....
        /*0970*/ 	.word	0x00020a70


	//   ....[84]....
        /*0974*/ 	.word	0x00020a80


	//   ....[85]....
        /*0978*/ 	.word	0x00020a90


	//   ....[86]....
        /*097c*/ 	.word	0x00020ab0


	//   ....[87]....
        /*0980*/ 	.word	0x00020ae0


	//   ....[88]....
        /*0984*/ 	.word	0x00020b00


	//   ....[89]....
        /*0988*/ 	.word	0x00020b10


	//   ....[90]....
        /*098c*/ 	.word	0x00020b30


	//   ....[91]....
        /*0990*/ 	.word	0x00020b60


	//   ....[92]....
        /*0994*/ 	.word	0x00020b90


	//   ....[93]....
        /*0998*/ 	.word	0x00020bc0


	//   ....[94]....
        /*099c*/ 	.word	0x00020bf0


	//   ....[95]....
        /*09a0*/ 	.word	0x00020c20


	//   ....[96]....
        /*09a4*/ 	.word	0x00020c50


	//   ....[97]....
        /*09a8*/ 	.word	0x00020c70


	//   ....[98]....
        /*09ac*/ 	.word	0x00020c80


	//   ....[99]....
        /*09b0*/ 	.word	0x00020ca0


	//   ....[100]....
        /*09b4*/ 	.word	0x00020cd0


	//   ....[101]....
        /*09b8*/ 	.word	0x00020cf0


	//   ....[102]....
        /*09bc*/ 	.word	0x00020d10


	//   ....[103]....
        /*09c0*/ 	.word	0x00020d40


	//   ....[104]....
        /*09c4*/ 	.word	0x00020d70


	//   ....[105]....
        /*09c8*/ 	.word	0x00020d80


	//   ....[106]....
        /*09cc*/ 	.word	0x00020db0


	//   ....[107]....
        /*09d0*/ 	.word	0x00020de0


	//   ....[108]....
        /*09d4*/ 	.word	0x00020e10


	//   ....[109]....
        /*09d8*/ 	.word	0x00020e40


	//   ....[110]....
        /*09dc*/ 	.word	0x00020e70


	//   ....[111]....
        /*09e0*/ 	.word	0x00020ea0


	//   ....[112]....
        /*09e4*/ 	.word	0x00020ed0


	//   ....[113]....
        /*09e8*/ 	.word	0x00020f00


	//   ....[114]....
        /*09ec*/ 	.word	0x00021700


	//   ....[115]....
        /*09f0*/ 	.word	0x00021720


	//   ....[116]....
        /*09f4*/ 	.word	0x00021740


	//   ....[117]....
        /*09f8*/ 	.word	0x00021750


	//   ....[118]....
        /*09fc*/ 	.word	0x00021de0


	//   ....[119]....
        /*0a00*/ 	.word	0x00021df0


	//   ....[120]....
        /*0a04*/ 	.word	0x00021f20


	//   ....[121]....
        /*0a08*/ 	.word	0x00021f30


	//   ....[122]....
        /*0a0c*/ 	.word	0x00022060


	//   ....[123]....
        /*0a10*/ 	.word	0x00022070


	//   ....[124]....
        /*0a14*/ 	.word	0x000221a0


	//   ....[125]....
        /*0a18*/ 	.word	0x000221b0


	//   ....[126]....
        /*0a1c*/ 	.word	0x00022580


	//   ....[127]....
        /*0a20*/ 	.word	0x00022590


	//   ....[128]....
        /*0a24*/ 	.word	0x00022d00


	//   ....[129]....
        /*0a28*/ 	.word	0x00022d10


	//   ....[130]....
        /*0a2c*/ 	.word	0x00023b30


	//   ....[131]....
        /*0a30*/ 	.word	0x00023b40


	//   ....[132]....
        /*0a34*/ 	.word	0x00023c80


	//   ....[133]....
        /*0a38*/ 	.word	0x00023c90


	//   ....[134]....
        /*0a3c*/ 	.word	0x00023dc0


	//   ....[135]....
        /*0a40*/ 	.word	0x00023dd0


	//   ....[136]....
        /*0a44*/ 	.word	0x00023f00


	//   ....[137]....
        /*0a48*/ 	.word	0x00023f10


	//   ....[138]....
        /*0a4c*/ 	.word	0x00024090


	//   ....[139]....
        /*0a50*/ 	.word	0x00024280


	//   ....[140]....
        /*0a54*/ 	.word	0x000242b0


	//   ....[141]....
        /*0a58*/ 	.word	0x000242e0


	//   ....[142]....
        /*0a5c*/ 	.word	0x00024310


	//   ....[143]....
        /*0a60*/ 	.word	0x00024340


	//   ....[144]....
        /*0a64*/ 	.word	0x00024370


	//   ....[145]....
        /*0a68*/ 	.word	0x00024500


	//   ....[146]....
        /*0a6c*/ 	.word	0x00024530


	//   ....[147]....
        /*0a70*/ 	.word	0x00024560


	//   ....[148]....
        /*0a74*/ 	.word	0x00024590


	//   ....[149]....
        /*0a78*/ 	.word	0x000245c0


	//   ....[150]....
        /*0a7c*/ 	.word	0x000245f0


	//   ....[151]....
        /*0a80*/ 	.word	0x00024680


	//   ....[152]....
        /*0a84*/ 	.word	0x000246b0


	//   ....[153]....
        /*0a88*/ 	.word	0x000246c0


	//   ....[154]....
        /*0a8c*/ 	.word	0x00024700


	//   ....[155]....
        /*0a90*/ 	.word	0x00026040


	//   ....[156]....
        /*0a94*/ 	.word	0x000283c0


	//   ....[157]....
        /*0a98*/ 	.word	0x000283f0


	//   ....[158]....
        /*0a9c*/ 	.word	0x00028420


	//   ....[159]....
        /*0aa0*/ 	.word	0x000284b0


	//   ....[160]....
        /*0aa4*/ 	.word	0x000284f0


	//   ....[161]....
        /*0aa8*/ 	.word	0x00028500


	//   ....[162]....
        /*0aac*/ 	.word	0x00028540


	//   ....[163]....
        /*0ab0*/ 	.word	0x00028550


	//   ....[164]....
        /*0ab4*/ 	.word	0x00028910


	//   ....[165]....
        /*0ab8*/ 	.word	0x00028940


	//   ....[166]....
        /*0abc*/ 	.word	0x00028a10


	//   ....[167]....
        /*0ac0*/ 	.word	0x00028a30


	//   ....[168]....
        /*0ac4*/ 	.word	0x00028ac0


	//   ....[169]....
        /*0ac8*/ 	.word	0x00028ad0


	//   ....[170]....
        /*0acc*/ 	.word	0x00028ae0


	//   ....[171]....
        /*0ad0*/ 	.word	0x00028b70


	//   ....[172]....
        /*0ad4*/ 	.word	0x000292d0


	//   ....[173]....
        /*0ad8*/ 	.word	0x00029300


	//   ....[174]....
        /*0adc*/ 	.word	0x000293c0


	//   ....[175]....
        /*0ae0*/ 	.word	0x000293e0


	//   ....[176]....
        /*0ae4*/ 	.word	0x00029480


	//   ....[177]....
        /*0ae8*/ 	.word	0x000294a0


	//   ....[178]....
        /*0aec*/ 	.word	0x000294b0


	//   ....[179]....
        /*0af0*/ 	.word	0x00029540


	//   ....[180]....
        /*0af4*/ 	.word	0x00029c50


	//   ....[181]....
        /*0af8*/ 	.word	0x00029c70


	//   ....[182]....
        /*0afc*/ 	.word	0x00029ce0


	//   ....[183]....
        /*0b00*/ 	.word	0x00029cf0


	//   ....[184]....
        /*0b04*/ 	.word	0x00029d40


	//   ....[185]....
        /*0b08*/ 	.word	0x00029d50


	//   ....[186]....
        /*0b0c*/ 	.word	0x00029d60


	//   ....[187]....
        /*0b10*/ 	.word	0x00029db0


	//   ....[188]....
        /*0b14*/ 	.word	0x0002a0e0


	//   ....[189]....
        /*0b18*/ 	.word	0x0002a100


	//   ....[190]....
        /*0b1c*/ 	.word	0x0002a110


	//   ....[191]....
        /*0b20*/ 	.word	0x0002a170


	//   ....[192]....
        /*0b24*/ 	.word	0x0002a180


	//   ....[193]....
        /*0b28*/ 	.word	0x0002a1e0


	//   ....[194]....
        /*0b2c*/ 	.word	0x0002a210


	//   ....[195]....
        /*0b30*/ 	.word	0x0002a250


	//   ....[196]....
        /*0b34*/ 	.word	0x0002b320


	//   ....[197]....
        /*0b38*/ 	.word	0x0002b350


	//   ....[198]....
        /*0b3c*/ 	.word	0x0002b3b0


	//   ....[199]....
        /*0b40*/ 	.word	0x0002b3e0


	//   ....[200]....
        /*0b44*/ 	.word	0x0002b410


	//   ....[201]....
        /*0b48*/ 	.word	0x0002b440


	//   ....[202]....
        /*0b4c*/ 	.word	0x0002b470


	//   ....[203]....
        /*0b50*/ 	.word	0x0002b4a0


	//   ....[204]....
        /*0b54*/ 	.word	0x0002b640


	//   ....[205]....
        /*0b58*/ 	.word	0x0002b670


	//   ....[206]....
        /*0b5c*/ 	.word	0x0002b6a0


	//   ....[207]....
        /*0b60*/ 	.word	0x0002b6d0


	//   ....[208]....
        /*0b64*/ 	.word	0x0002b700


	//   ....[209]....
        /*0b68*/ 	.word	0x0002b730


	//   ....[210]....
        /*0b6c*/ 	.word	0x0002b7f0


	//   ....[211]....
        /*0b70*/ 	.word	0x0002b810


	//   ....[212]....
        /*0b74*/ 	.word	0x0002b830


	//   ....[213]....
        /*0b78*/ 	.word	0x0002b890


	//   ....[214]....
        /*0b7c*/ 	.word	0x0002c2e0


	//   ....[215]....
        /*0b80*/ 	.word	0x0002c680


	//   ....[216]....
        /*0b84*/ 	.word	0x0002c710


	//   ....[217]....
        /*0b88*/ 	.word	0x0002c800


	//   ....[218]....
        /*0b8c*/ 	.word	0x0002c890


	//   ....[219]....
        /*0b90*/ 	.word	0x0002c970


	//   ....[220]....
        /*0b94*/ 	.word	0x0002ca00


	//   ....[221]....
        /*0b98*/ 	.word	0x0002cb30


	//   ....[222]....
        /*0b9c*/ 	.word	0x0002cbd0


	//   ....[223]....
        /*0ba0*/ 	.word	0x0002cc60


	//   ....[224]....
        /*0ba4*/ 	.word	0x0002ccb0


	//   ....[225]....
        /*0ba8*/ 	.word	0x0002cd00


	//   ....[226]....
        /*0bac*/ 	.word	0x0002cde0


	//   ....[227]....
        /*0bb0*/ 	.word	0x0002ce70


	//   ....[228]....
        /*0bb4*/ 	.word	0x0002cec0


	//   ....[229]....
        /*0bb8*/ 	.word	0x0002cf10


	//   ....[230]....
        /*0bbc*/ 	.word	0x0002d2b0


	//   ....[231]....
        /*0bc0*/ 	.word	0x0002d3d0


	//   ....[232]....
        /*0bc4*/ 	.word	0x0002d500


	//   ....[233]....
        /*0bc8*/ 	.word	0x0002d620


	//   ....[234]....
        /*0bcc*/ 	.word	0x0002d740


	//   ....[235]....
        /*0bd0*/ 	.word	0x0002d820


	//   ....[236]....
        /*0bd4*/ 	.word	0x0002d880


	//   ....[237]....
        /*0bd8*/ 	.word	0x0002d8d0


	//   ....[238]....
        /*0bdc*/ 	.word	0x0002d950


	//   ....[239]....
        /*0be0*/ 	.word	0x0002d9b0


	//   ....[240]....
        /*0be4*/ 	.word	0x0002da10


	//   ....[241]....
        /*0be8*/ 	.word	0x0002da60


	//   ....[242]....
        /*0bec*/ 	.word	0x0002daf0


	//   ....[243]....
        /*0bf0*/ 	.word	0x0002db60


	//   ....[244]....
        /*0bf4*/ 	.word	0x0002dbc0


	//   ....[245]....
        /*0bf8*/ 	.word	0x0002dc10


	//   ....[246]....
        /*0bfc*/ 	.word	0x0002dc80


	//   ....[247]....
        /*0c00*/ 	.word	0x0002dcd0


	//   ....[248]....
        /*0c04*/ 	.word	0x0002dd30


	//   ....[249]....
        /*0c08*/ 	.word	0x0002dd80


	//   ....[250]....
        /*0c0c*/ 	.word	0x0002dde0


	//   ....[251]....
        /*0c10*/ 	.word	0x0002de30


	//   ....[252]....
        /*0c14*/ 	.word	0x0002de90


	//   ....[253]....
        /*0c18*/ 	.word	0x0002df00


	//   ....[254]....
        /*0c1c*/ 	.word	0x0002df60


	//   ....[255]....
        /*0c20*/ 	.word	0x0002dfb0


	//   ....[0]....
        /*0c24*/ 	.word	0x0002e030


	//   ....[1]....
        /*0c28*/ 	.word	0x0002e080


	//   ....[2]....
        /*0c2c*/ 	.word	0x0002e0f0


	//   ....[3]....
        /*0c30*/ 	.word	0x0002e150


	//   ....[4]....
        /*0c34*/ 	.word	0x0002e1c0


	//   ....[5]....
        /*0c38*/ 	.word	0x0002e220


	//   ....[6]....
        /*0c3c*/ 	.word	0x0002e2a0


	//   ....[7]....
        /*0c40*/ 	.word	0x0002e320


	//   ....[8]....
        /*0c44*/ 	.word	0x0002e3b0


	//   ....[9]....
        /*0c48*/ 	.word	0x0002e410


	//   ....[10]....
        /*0c4c*/ 	.word	0x0002e490


	//   ....[11]....
        /*0c50*/ 	.word	0x0002e4e0


	//   ....[12]....
        /*0c54*/ 	.word	0x0002e570


	//   ....[13]....
        /*0c58*/ 	.word	0x0002e5c0


	//   ....[14]....
        /*0c5c*/ 	.word	0x0002e650


	//   ....[15]....
        /*0c60*/ 	.word	0x0002e6b0


	//   ....[16]....
        /*0c64*/ 	.word	0x0002e710


	//   ....[17]....
        /*0c68*/ 	.word	0x0002e760


	//   ....[18]....
        /*0c6c*/ 	.word	0x0002e7d0


	//   ....[19]....
        /*0c70*/ 	.word	0x0002e830


	//   ....[20]....
        /*0c74*/ 	.word	0x0002e890


	//   ....[21]....
        /*0c78*/ 	.word	0x0002e8e0


	//   ....[22]....
        /*0c7c*/ 	.word	0x0002e950


	//   ....[23]....
        /*0c80*/ 	.word	0x0002e9b0


	//   ....[24]....
        /*0c84*/ 	.word	0x0002ea10


	//   ....[25]....
        /*0c88*/ 	.word	0x0002ea60


	//   ....[26]....
        /*0c8c*/ 	.word	0x0002ead0


	//   ....[27]....
        /*0c90*/ 	.word	0x0002eb30


	//   ....[28]....
        /*0c94*/ 	.word	0x0002ebc0


	//   ....[29]....
        /*0c98*/ 	.word	0x0002ec20


	//   ....[30]....
        /*0c9c*/ 	.word	0x0002ecb0


	//   ....[31]....
        /*0ca0*/ 	.word	0x0002ed20


	//   ....[32]....
        /*0ca4*/ 	.word	0x0002edb0


	//   ....[33]....
        /*0ca8*/ 	.word	0x0002ee00


	//   ....[34]....
        /*0cac*/ 	.word	0x0002ee80


	//   ....[35]....
        /*0cb0*/ 	.word	0x0002eef0


	//   ....[36]....
        /*0cb4*/ 	.word	0x0002ef50


	//   ....[37]....
        /*0cb8*/ 	.word	0x0002efa0


	//   ....[38]....
        /*0cbc*/ 	.word	0x0002f020


	//   ....[39]....
        /*0cc0*/ 	.word	0x0002f070


	//   ....[40]....
        /*0cc4*/ 	.word	0x0002f100


	//   ....[41]....
        /*0cc8*/ 	.word	0x0002f190


	//   ....[42]....
        /*0ccc*/ 	.word	0x0002f220


	//   ....[43]....
        /*0cd0*/ 	.word	0x0002f2b0


	//   ....[44]....
        /*0cd4*/ 	.word	0x0002f340


	//   ....[45]....
        /*0cd8*/ 	.word	0x0002f3d0


	//   ....[46]....
        /*0cdc*/ 	.word	0x0002f450


	//   ....[47]....
        /*0ce0*/ 	.word	0x0002f4a0


	//   ....[48]....
        /*0ce4*/ 	.word	0x0002f530


	//   ....[49]....
        /*0ce8*/ 	.word	0x0002f5c0


	//   ....[50]....
        /*0cec*/ 	.word	0x0002f640


	//   ....[51]....
        /*0cf0*/ 	.word	0x0002f690


	//   ....[52]....
        /*0cf4*/ 	.word	0x0002f720


	//   ....[53]....
        /*0cf8*/ 	.word	0x0002f7b0


	//   ....[54]....
        /*0cfc*/ 	.word	0x0002f840


	//   ....[55]....
        /*0d00*/ 	.word	0x0002f8d0


	//   ....[56]....
        /*0d04*/ 	.word	0x0002f960


	//   ....[57]....
        /*0d08*/ 	.word	0x0002f9f0


	//   ....[58]....
        /*0d0c*/ 	.word	0x0002fab0


	//   ....[59]....
        /*0d10*/ 	.word	0x0002fd90


	//   ....[60]....
        /*0d14*/ 	.word	0x0002fe90


	//   ....[61]....
        /*0d18*/ 	.word	0x0002ff50


	//   ....[62]....
        /*0d1c*/ 	.word	0x0002ffb0


	//   ....[63]....
        /*0d20*/ 	.word	0x000300a0


	//   ....[64]....
        /*0d24*/ 	.word	0x00030140


	//   ....[65]....
        /*0d28*/ 	.word	0x00030210


	//   ....[66]....
        /*0d2c*/ 	.word	0x000302b0


	//   ....[67]....
        /*0d30*/ 	.word	0x00030390


	//   ....[68]....
        /*0d34*/ 	.word	0x000304d0


	//   ....[69]....
        /*0d38*/ 	.word	0x000305a0


	//   ....[70]....
        /*0d3c*/ 	.word	0x000306b0


	//   ....[71]....
        /*0d40*/ 	.word	0x00030770


	//   ....[72]....
        /*0d44*/ 	.word	0x000307d0


	//   ....[73]....
        /*0d48*/ 	.word	0x000308d0


	//   ....[74]....
        /*0d4c*/ 	.word	0x00030930


	//   ....[75]....
        /*0d50*/ 	.word	0x000309d0


	//   ....[76]....
        /*0d54*/ 	.word	0x00030af0


	//   ....[77]....
        /*0d58*/ 	.word	0x00030b60


	//   ....[78]....
        /*0d5c*/ 	.word	0x00030bc0


	//   ....[79]....
        /*0d60*/ 	.word	0x00030cd0


	//   ....[80]....
        /*0d64*/ 	.word	0x00030d30


	//   ....[81]....
        /*0d68*/ 	.word	0x00030e50


	//   ....[82]....
        /*0d6c*/ 	.word	0x00030eb0


	//   ....[83]....
        /*0d70*/ 	.word	0x00030f50


	//   ....[84]....
        /*0d74*/ 	.word	0x000310f0


	//   ....[85]....
        /*0d78*/ 	.word	0x000311a0


	//   ....[86]....
        /*0d7c*/ 	.word	0x00031200


	//   ....[87]....
        /*0d80*/ 	.word	0x000312c0


	//   ....[88]....
        /*0d84*/ 	.word	0x00031320


	//   ....[89]....
        /*0d88*/ 	.word	0x000313e0


	//   ....[90]....
        /*0d8c*/ 	.word	0x00031440


	//   ....[91]....
        /*0d90*/ 	.word	0x00031500


	//   ....[92]....
        /*0d94*/ 	.word	0x000315f0


	//   ....[93]....
        /*0d98*/ 	.word	0x00031690


	//   ....[94]....
        /*0d9c*/ 	.word	0x000316f0


	//   ....[95]....
        /*0da0*/ 	.word	0x000317c0


	//   ....[96]....
        /*0da4*/ 	.word	0x00031820


	//   ....[97]....
        /*0da8*/ 	.word	0x000318f0


	//   ....[98]....
        /*0dac*/ 	.word	0x00031950


	//   ....[99]....
        /*0db0*/ 	.word	0x00031a20


	//   ....[100]....
        /*0db4*/ 	.word	0x00031c00


	//   ....[101]....
        /*0db8*/ 	.word	0x00031ca0


	//   ....[102]....
        /*0dbc*/ 	.word	0x00031e10


	//   ....[103]....
        /*0dc0*/ 	.word	0x00031e80


	//   ....[104]....
        /*0dc4*/ 	.word	0x00031ef0


	//   ....[105]....
        /*0dc8*/ 	.word	0x00031f60


	//   ....[106]....
        /*0dcc*/ 	.word	0x00031fd0


	//   ....[107]....
        /*0dd0*/ 	.word	0x00032050


	//   ....[108]....
        /*0dd4*/ 	.word	0x000320d0


	//   ....[109]....
        /*0dd8*/ 	.word	0x00032160


	//   ....[110]....
        /*0ddc*/ 	.word	0x000321d0


	//   ....[111]....
        /*0de0*/ 	.word	0x00032240


	//   ....[112]....
        /*0de4*/ 	.word	0x000322b0


	//   ....[113]....
        /*0de8*/ 	.word	0x00032330


	//   ....[114]....
        /*0dec*/ 	.word	0x000323a0


	//   ....[115]....
        /*0df0*/ 	.word	0x00032450


	//   ....[116]....
        /*0df4*/ 	.word	0x000324a0


	//   ....[117]....
        /*0df8*/ 	.word	0x00032530


	//   ....[118]....
        /*0dfc*/ 	.word	0x00032660


	//----- nvinfo : EIATTR_REG_RECONFIG
	.align		4
.L_241:
        /*0e00*/ 	.byte	0x01, 0x54
	.zero		2


	//----- nvinfo : EIATTR_SYSCALL_OFFSETS
	.align		4
        /*0e04*/ 	.byte	0x04, 0x46
        /*0e06*/ 	.short	(.L_243 - .L_242)


	//   ....[0]....
.L_242:
        /*0e08*/ 	.word	0x000023b0


	//   ....[1]....
        /*0e0c*/ 	.word	0x00002500


	//   ....[2]....
        /*0e10*/ 	.word	0x0000ab20


	//   ....[3]....
        /*0e14*/ 	.word	0x0000b060


	//   ....[4]....
        /*0e18*/ 	.word	0x000278f0


	//   ....[5]....
        /*0e1c*/ 	.word	0x00027a60


	//   ....[6]....
        /*0e20*/ 	.word	0x00027bb0


	//   ....[7]....
        /*0e24*/ 	.word	0x00027cf0


	//   ....[8]....
        /*0e28*/ 	.word	0x00028f60


	//----- nvinfo : EIATTR_MBARRIER_INSTR_OFFSETS
	.align		4
.L_243:
        /*0e2c*/ 	.byte	0x04, 0x39
        /*0e2e*/ 	.short	(.L_245 - .L_244)


	//   ....[0]....
.L_244:
        /*0e30*/ 	.word	0x00000270
        /*0e34*/ 	.word	0x000000ff
        /*0e38*/ 	.word	0x00022800
        /*0e3c*/ 	.short	0x0100
        /*0e3e*/ 	.byte	0x08
	.zero		1


	//   ....[1]....
        /*0e40*/ 	.word	0x00000280
        /*0e44*/ 	.word	0x000000ff
        /*0e48*/ 	.word	0x00022820
        /*0e4c*/ 	.short	0x0100
        /*0e4e*/ 	.byte	0x08
	.zero		1


	//   ....[2]....
        /*0e50*/ 	.word	0x00000370
        /*0e54*/ 	.word	0x000000ff
        /*0e58*/ 	.word	0x00022830
        /*0e5c*/ 	.short	0x0100
        /*0e5e*/ 	.byte	0x08
	.zero		1


	//   ....[3]....
        /*0e60*/ 	.word	0x00000380
        /*0e64*/ 	.word	0x000000ff
        /*0e68*/ 	.word	0x00022840
        /*0e6c*/ 	.short	0x0100
        /*0e6e*/ 	.byte	0x08
	.zero		1


	//   ....[4]....
        /*0e70*/ 	.word	0x00000390
        /*0e74*/ 	.word	0x000000ff
        /*0e78*/ 	.word	0x00022838
        /*0e7c*/ 	.short	0x0100
        /*0e7e*/ 	.byte	0x08
	.zero		1


	//   ....[5]....
        /*0e80*/ 	.word	0x000003a0
        /*0e84*/ 	.word	0x000000ff
        /*0e88*/ 	.word	0x00022848
        /*0e8c*/ 	.short	0x0100
        /*0e8e*/ 	.byte	0x08
	.zero		1


	//   ....[6]....
        /*0e90*/ 	.word	0x000004d0
        /*0e94*/ 	.word	0x000000ff
        /*0e98*/ 	.word	0x00022850
        /*0e9c*/ 	.short	0x0100
        /*0e9e*/ 	.byte	0x08
	.zero		1


	//   ....[7]....
        /*0ea0*/ 	.word	0x000004e0
        /*0ea4*/ 	.word	0x000000ff
        /*0ea8*/ 	.word	0x00022860
        /*0eac*/ 	.short	0x0100
        /*0eae*/ 	.byte	0x08
	.zero		1


	//   ....[8]....
        /*0eb0*/ 	.word	0x000004f0
        /*0eb4*/ 	.word	0x000000ff
        /*0eb8*/ 	.word	0x00022858
        /*0ebc*/ 	.short	0x0100
        /*0ebe*/ 	.byte	0x08
	.zero		1


	//   ....[9]....
        /*0ec0*/ 	.word	0x00000500
        /*0ec4*/ 	.word	0x000000ff
        /*0ec8*/ 	.word	0x00022868
        /*0ecc*/ 	.short	0x0100
        /*0ece*/ 	.byte	0x08
	.zero		1


	//   ....[10]....
        /*0ed0*/ 	.word	0x000005f0
        /*0ed4*/ 	.word	0x000000ff
        /*0ed8*/ 	.word	0x00022870
        /*0edc*/ 	.short	0x0100
        /*0ede*/ 	.byte	0x06
	.zero		1


	//   ....[11]....
        /*0ee0*/ 	.word	0x00000600
        /*0ee4*/ 	.word	0x000000ff
        /*0ee8*/ 	.word	0x00022880
        /*0eec*/ 	.short	0x0100
        /*0eee*/ 	.byte	0x06
	.zero		1


	//   ....[12]....
        /*0ef0*/ 	.word	0x00000610
        /*0ef4*/ 	.word	0x000000ff
        /*0ef8*/ 	.word	0x00022878
        /*0efc*/ 	.short	0x0100
        /*0efe*/ 	.byte	0x06
	.zero		1


	//   ....[13]....
        /*0f00*/ 	.word	0x00000620
        /*0f04*/ 	.word	0x000000ff
        /*0f08*/ 	.word	0x00022888
        /*0f0c*/ 	.short	0x0100
        /*0f0e*/ 	.byte	0x06
	.zero		1


	//   ....[14]....
        /*0f10*/ 	.word	0x00000750
        /*0f14*/ 	.word	0x000000ff
        /*0f18*/ 	.word	0x00022890
        /*0f1c*/ 	.short	0x0100
        /*0f1e*/ 	.byte	0x08
	.zero		1


	//   ....[15]....
        /*0f20*/ 	.word	0x00000760
        /*0f24*/ 	.word	0x000000ff
        /*0f28*/ 	.word	0x000228a0
        /*0f2c*/ 	.short	0x0100
        /*0f2e*/ 	.byte	0x08
	.zero		1


	//   ....[16]....
        /*0f30*/ 	.word	0x00000770
        /*0f34*/ 	.word	0x000000ff
        /*0f38*/ 	.word	0x00022898
        /*0f3c*/ 	.short	0x0100
        /*0f3e*/ 	.byte	0x08
	.zero		1


	//   ....[17]....
        /*0f40*/ 	.word	0x00000780
        /*0f44*/ 	.word	0x000000ff
        /*0f48*/ 	.word	0x000228a8
        /*0f4c*/ 	.short	0x0100
        /*0f4e*/ 	.byte	0x08
	.zero		1


	//   ....[18]....
        /*0f50*/ 	.word	0x000008c0
        /*0f54*/ 	.word	0x000000ff
        /*0f58*/ 	.word	0x000228b0
        /*0f5c*/ 	.short	0x0100
        /*0f5e*/ 	.byte	0x08
	.zero		1


	//   ....[19]....
        /*0f60*/ 	.word	0x000008d0
        /*0f64*/ 	.word	0x000000ff
        /*0f68*/ 	.word	0x000228c0
        /*0f6c*/ 	.short	0x0100
        /*0f6e*/ 	.byte	0x08
	.zero		1


	//   ....[20]....
        /*0f70*/ 	.word	0x000008e0
        /*0f74*/ 	.word	0x000000ff
        /*0f78*/ 	.word	0x000228b8
        /*0f7c*/ 	.short	0x0100
        /*0f7e*/ 	.byte	0x08
	.zero		1


	//   ....[21]....
        /*0f80*/ 	.word	0x000008f0
        /*0f84*/ 	.word	0x000000ff
        /*0f88*/ 	.word	0x000228c8
        /*0f8c*/ 	.short	0x0100
        /*0f8e*/ 	.byte	0x08
	.zero		1


	//   ....[22]....
        /*0f90*/ 	.word	0x000035a0
        /*0f94*/ 	.word	0x00000053
        /*0f98*/ 	.word	0x00022890
        /*0f9c*/ 	.short	0x010a
        /*0f9e*/ 	.byte	0x3f
	.zero		1


	//   ....[23]....
        /*0fa0*/ 	.word	0x00006550
        /*0fa4*/ 	.word	0x00000053
        /*0fa8*/ 	.word	0x00022890
        /*0fac*/ 	.short	0x010a
        /*0fae*/ 	.byte	0x3f
	.zero		1


	//   ....[24]....
        /*0fb0*/ 	.word	0x00009450
        /*0fb4*/ 	.word	0x00000053
        /*0fb8*/ 	.word	0x00022890
        /*0fbc*/ 	.short	0x010a
        /*0fbe*/ 	.byte	0x3f
	.zero		1


	//   ....[25]....
        /*0fc0*/ 	.word	0x00009900
        /*0fc4*/ 	.word	0x00000004
        /*0fc8*/ 	.word	0x00000000
        /*0fcc*/ 	.short	0x0101
        /*0fce*/ 	.byte	0x3f
	.zero		1


	//   ....[26]....
        /*0fd0*/ 	.word	0x00009940
        /*0fd4*/ 	.word	0x00000053
        /*0fd8*/ 	.word	0x000228b0
        /*0fdc*/ 	.short	0x010a
        /*0fde*/ 	.byte	0x3f
	.zero		1


	//   ....[27]....
        /*0fe0*/ 	.word	0x00009eb0
        /*0fe4*/ 	.word	0x00000053
        /*0fe8*/ 	.word	0x00000000
        /*0fec*/ 	.short	0x0101
        /*0fee*/ 	.byte	0x3f
	.zero		1


	//   ....[28]....
        /*0ff0*/ 	.word	0x0000ade0
        /*0ff4*/ 	.word	0x00000010
        /*0ff8*/ 	.word	0x00022800
        /*0ffc*/ 	.short	0x010a
        /*0ffe*/ 	.byte	0x3f
	.zero		1


	//   ....[29]....
        /*1000*/ 	.word	0x0000ae30
        /*1004*/ 	.word	0x00000010
        /*1008*/ 	.word	0x00022800
        /*100c*/ 	.short	0x010a
        /*100e*/ 	.byte	0x3f
	.zero		1


	//   ....[30]....
        /*1010*/ 	.word	0x0000b820
        /*1014*/ 	.word	0x00000010
        /*1018*/ 	.word	0x00022800
        /*101c*/ 	.short	0x010a
        /*101e*/ 	.byte	0x3f
	.zero		1


	//   ....[31]....
        /*1020*/ 	.word	0x0000ed10
        /*1024*/ 	.word	0x00000010
        /*1028*/ 	.word	0x00022800
        /*102c*/ 	.short	0x010a
        /*102e*/ 	.byte	0x3f
	.zero		1


	//   ....[32]....
        /*1030*/ 	.word	0x00011de0
        /*1034*/ 	.word	0x0000000c
        /*1038*/ 	.word	0x00022830
        /*103c*/ 	.short	0x010a
        /*103e*/ 	.byte	0x3f
	.zero		1


	//   ....[33]....
        /*1040*/ 	.word	0x00011e20
        /*1044*/ 	.word	0x0000000c
        /*1048*/ 	.word	0x00022830
        /*104c*/ 	.short	0x010a
        /*104e*/ 	.byte	0x3f
	.zero		1


	//   ....[34]....
        /*1050*/ 	.word	0x00012710
        /*1054*/ 	.word	0x00000008
        /*1058*/ 	.word	0x00000000
        /*105c*/ 	.short	0x0101
        /*105e*/ 	.byte	0x3f
	.zero		1


	//   ....[35]....
        /*1060*/ 	.word	0x00015a40
        /*1064*/ 	.word	0x00000007
        /*1068*/ 	.word	0x00022830
        /*106c*/ 	.short	0x010a
        /*106e*/ 	.byte	0x3f
	.zero		1


	//   ....[36]....
        /*1070*/ 	.word	0x00015a90
        /*1074*/ 	.word	0x00000007
        /*1078*/ 	.word	0x00022830
        /*107c*/ 	.short	0x010a
        /*107e*/ 	.byte	0x3f
	.zero		1


	//   ....[37]....
        /*1080*/ 	.word	0x00015de0
        /*1084*/ 	.word	0x00000007
        /*1088*/ 	.word	0x00022850
        /*108c*/ 	.short	0x010a
        /*108e*/ 	.byte	0x3f
	.zero		1


	//   ....[38]....
        /*1090*/ 	.word	0x00015e20
        /*1094*/ 	.word	0x00000007
        /*1098*/ 	.word	0x00022850
        /*109c*/ 	.short	0x010a
        /*109e*/ 	.byte	0x3f
	.zero		1


	//   ....[39]....
        /*10a0*/ 	.word	0x000165c0
        /*10a4*/ 	.word	0x00000006
        /*10a8*/ 	.word	0x00000000
        /*10ac*/ 	.short	0x0101
        /*10ae*/ 	.byte	0x3f
	.zero		1


	//   ....[40]....
        /*10b0*/ 	.word	0x00018b80
        /*10b4*/ 	.word	0x00000016
        /*10b8*/ 	.word	0x00000000
        /*10bc*/ 	.short	0x0101
        /*10be*/ 	.byte	0x3f
	.zero		1


	//   ....[41]....
        /*10c0*/ 	.word	0x00019520
        /*10c4*/ 	.word	0x00000007
        /*10c8*/ 	.word	0x00022830
        /*10cc*/ 	.short	0x010a
        /*10ce*/ 	.byte	0x3f
	.zero		1


	//   ....[42]....
        /*10d0*/ 	.word	0x00019570
        /*10d4*/ 	.word	0x00000007
        /*10d8*/ 	.word	0x00022830
        /*10dc*/ 	.short	0x010a
        /*10de*/ 	.byte	0x3f
	.zero		1


	//   ....[43]....
        /*10e0*/ 	.word	0x000198f0
        /*10e4*/ 	.word	0x00000007
        /*10e8*/ 	.word	0x00022850
        /*10ec*/ 	.short	0x010a
        /*10ee*/ 	.byte	0x3f
	.zero		1


	//   ....[44]....
        /*10f0*/ 	.word	0x00019930
        /*10f4*/ 	.word	0x00000007
        /*10f8*/ 	.word	0x00022850
        /*10fc*/ 	.short	0x010a
        /*10fe*/ 	.byte	0x3f
	.zero		1


	//   ....[45]....
        /*1100*/ 	.word	0x00019cc0
        /*1104*/ 	.word	0x0000000a
        /*1108*/ 	.word	0x00000000
        /*110c*/ 	.short	0x0101
        /*110e*/ 	.byte	0x3f
	.zero		1


	//   ....[46]....
        /*1110*/ 	.word	0x0001b640
        /*1114*/ 	.word	0x0000000f
        /*1118*/ 	.word	0x00000000
        /*111c*/ 	.short	0x0101
        /*111e*/ 	.byte	0x3f
	.zero		1


	//   ....[47]....
        /*1120*/ 	.word	0x0001bd50
        /*1124*/ 	.word	0x00000007
        /*1128*/ 	.word	0x00022830
        /*112c*/ 	.short	0x010a
        /*112e*/ 	.byte	0x3f
	.zero		1


	//   ....[48]....
        /*1130*/ 	.word	0x0001bda0
        /*1134*/ 	.word	0x00000007
        /*1138*/ 	.word	0x00022830
        /*113c*/ 	.short	0x010a
        /*113e*/ 	.byte	0x3f
	.zero		1


	//   ....[49]....
        /*1140*/ 	.word	0x0001c120
        /*1144*/ 	.word	0x00000007
        /*1148*/ 	.word	0x00022850
        /*114c*/ 	.short	0x010a
        /*114e*/ 	.byte	0x3f
	.zero		1


	//   ....[50]....
        /*1150*/ 	.word	0x0001c160
        /*1154*/ 	.word	0x00000007
        /*1158*/ 	.word	0x00022850
        /*115c*/ 	.short	0x010a
        /*115e*/ 	.byte	0x3f
	.zero		1


	//   ....[51]....
        /*1160*/ 	.word	0x0001c8c0
        /*1164*/ 	.word	0x00000007
        /*1168*/ 	.word	0x00000000
        /*116c*/ 	.short	0x0101
        /*116e*/ 	.byte	0x3f
	.zero		1


	//   ....[52]....
        /*1170*/ 	.word	0x0001eeb0
        /*1174*/ 	.word	0x0000000e
        /*1178*/ 	.word	0x00000000
        /*117c*/ 	.short	0x0101
        /*117e*/ 	.byte	0x3f
	.zero		1


	//   ....[53]....
        /*1180*/ 	.word	0x0001f500
        /*1184*/ 	.word	0x00000002
        /*1188*/ 	.word	0x00022850
        /*118c*/ 	.short	0x010a
        /*118e*/ 	.byte	0x3f
	.zero		1


	//   ....[54]....
        /*1190*/ 	.word	0x0001f580
        /*1194*/ 	.word	0x00000002
        /*1198*/ 	.word	0x00022850
        /*119c*/ 	.short	0x010a
        /*119e*/ 	.byte	0x3f
	.zero		1


	//   ....[55]....
        /*11a0*/ 	.word	0x0001fb40
        /*11a4*/ 	.word	0x00000003
        /*11a8*/ 	.word	0x00000000
        /*11ac*/ 	.short	0x0101
        /*11ae*/ 	.byte	0x3f
	.zero		1


	//   ....[56]....
        /*11b0*/ 	.word	0x00021d00
        /*11b4*/ 	.word	0x00000000
        /*11b8*/ 	.word	0x00000000
        /*11bc*/ 	.short	0x0101
        /*11be*/ 	.byte	0x3f
	.zero		1


	//   ....[57]....
        /*11c0*/ 	.word	0x00022480
        /*11c4*/ 	.word	0x00000008
        /*11c8*/ 	.word	0x00000000
        /*11cc*/ 	.short	0x0101
        /*11ce*/ 	.byte	0x3f
	.zero		1


	//   ....[58]....
        /*11d0*/ 	.word	0x00026120
        /*11d4*/ 	.word	0x00000017
        /*11d8*/ 	.word	0x00022820
        /*11dc*/ 	.short	0x010a
        /*11de*/ 	.byte	0x3f
	.zero		1


	//   ....[59]....
        /*11e0*/ 	.word	0x000261b0
        /*11e4*/ 	.word	0x0000000a
        /*11e8*/ 	.word	0x000228a0
        /*11ec*/ 	.short	0x010a
        /*11ee*/ 	.byte	0x3f
	.zero		1


	//   ....[60]....
        /*11f0*/ 	.word	0x000265e0
        /*11f4*/ 	.word	0x0000000a
        /*11f8*/ 	.word	0x000228c0
        /*11fc*/ 	.short	0x010a
        /*11fe*/ 	.byte	0x3f
	.zero		1


	//   ....[61]....
        /*1200*/ 	.word	0x00026920
        /*1204*/ 	.word	0x00000009
        /*1208*/ 	.word	0x000228a0
        /*120c*/ 	.short	0x010a
        /*120e*/ 	.byte	0x3f
	.zero		1


	//   ....[62]....
        /*1210*/ 	.word	0x00026d40
        /*1214*/ 	.word	0x00000009
        /*1218*/ 	.word	0x000228c0
        /*121c*/ 	.short	0x010a
        /*121e*/ 	.byte	0x3f
	.zero		1


	//   ....[63]....
        /*1220*/ 	.word	0x000281d0
        /*1224*/ 	.word	0x00000004
        /*1228*/ 	.word	0x00022880
        /*122c*/ 	.short	0x010a
        /*122e*/ 	.byte	0x3f
	.zero		1


	//   ....[64]....
        /*1230*/ 	.word	0x00028670
        /*1234*/ 	.word	0x00000004
        /*1238*/ 	.word	0x00022870
        /*123c*/ 	.short	0x0107
        /*123e*/ 	.byte	0x3f
	.zero		1


	//   ....[65]....
        /*1240*/ 	.word	0x00028730
        /*1244*/ 	.word	0x00000004
        /*1248*/ 	.word	0x00022870
        /*124c*/ 	.short	0x0101
        /*124e*/ 	.byte	0x3f
	.zero		1


	//   ....[66]....
        /*1250*/ 	.word	0x00028780
        /*1254*/ 	.word	0x00000004
        /*1258*/ 	.word	0x00022840
        /*125c*/ 	.short	0x010a
        /*125e*/ 	.byte	0x3f
	.zero		1


	//   ....[67]....
        /*1260*/ 	.word	0x00028c40
        /*1264*/ 	.word	0x00000004
        /*1268*/ 	.word	0x00022830
        /*126c*/ 	.short	0x0107
        /*126e*/ 	.byte	0x3f
	.zero		1


	//   ....[68]....
        /*1270*/ 	.word	0x00028d10
        /*1274*/ 	.word	0x00000004
        /*1278*/ 	.word	0x00022830
        /*127c*/ 	.short	0x0101
        /*127e*/ 	.byte	0x3f
	.zero		1


	//   ....[69]....
        /*1280*/ 	.word	0x00029620
        /*1284*/ 	.word	0x00000017
        /*1288*/ 	.word	0x00022800
        /*128c*/ 	.short	0x0107
        /*128e*/ 	.byte	0x3f
	.zero		1


	//   ....[70]....
        /*1290*/ 	.word	0x00029740
        /*1294*/ 	.word	0x00000017
        /*1298*/ 	.word	0x00022800
        /*129c*/ 	.short	0x0101
        /*129e*/ 	.byte	0x3f
	.zero		1


	//   ....[71]....
        /*12a0*/ 	.word	0x00029760
        /*12a4*/ 	.word	0x00000017
        /*12a8*/ 	.word	0x00022820
        /*12ac*/ 	.short	0x010a
        /*12ae*/ 	.byte	0x3f
	.zero		1


	//   ....[72]....
        /*12b0*/ 	.word	0x00029a90
        /*12b4*/ 	.word	0x00000000
        /*12b8*/ 	.word	0x00022880
        /*12bc*/ 	.short	0x010a
        /*12be*/ 	.byte	0x3f
	.zero		1


	//   ....[73]....
        /*12c0*/ 	.word	0x00029e40
        /*12c4*/ 	.word	0x00000000
        /*12c8*/ 	.word	0x00022870
        /*12cc*/ 	.short	0x0107
        /*12ce*/ 	.byte	0x3f
	.zero		1


	//   ....[74]....
        /*12d0*/ 	.word	0x00029f00
        /*12d4*/ 	.word	0x00000000
        /*12d8*/ 	.word	0x00022870
        /*12dc*/ 	.short	0x0101
        /*12de*/ 	.byte	0x3f
	.zero		1


	//   ....[75]....
        /*12e0*/ 	.word	0x00029f30
        /*12e4*/ 	.word	0x00000000
        /*12e8*/ 	.word	0x00022840
        /*12ec*/ 	.short	0x010a
        /*12ee*/ 	.byte	0x3f
	.zero		1


	//   ....[76]....
        /*12f0*/ 	.word	0x0002a2f0
        /*12f4*/ 	.word	0x00000000
        /*12f8*/ 	.word	0x00022830
        /*12fc*/ 	.short	0x0107
        /*12fe*/ 	.byte	0x3f
	.zero		1


	//   ....[77]....
        /*1300*/ 	.word	0x0002a3b0
        /*1304*/ 	.word	0x00000000
        /*1308*/ 	.word	0x00022830
        /*130c*/ 	.short	0x0101
        /*130e*/ 	.byte	0x3f
	.zero		1


	//   ....[78]....
        /*1310*/ 	.word	0x0002a440
        /*1314*/ 	.word	0x00000011
        /*1318*/ 	.word	0x00022870
        /*131c*/ 	.short	0x010a
        /*131e*/ 	.byte	0x3f
	.zero		1


	//   ....[79]....
        /*1320*/ 	.word	0x0002a4d0
        /*1324*/ 	.word	0x00000011
        /*1328*/ 	.word	0x00022860
        /*132c*/ 	.short	0x010a
        /*132e*/ 	.byte	0x3f
	.zero		1


	//   ....[80]....
        /*1330*/ 	.word	0x0002a930
        /*1334*/ 	.word	0x00000011
        /*1338*/ 	.word	0x00022850
        /*133c*/ 	.short	0x0101
        /*133e*/ 	.byte	0x3f
	.zero		1


	//   ....[81]....
        /*1340*/ 	.word	0x0002a9c0
        /*1344*/ 	.word	0x00000011
        /*1348*/ 	.word	0x00000000
        /*134c*/ 	.short	0x0101
        /*134e*/ 	.byte	0x3f
	.zero		1


	//   ....[82]....
        /*1350*/ 	.word	0x0002ab80
        /*1354*/ 	.word	0x00000011
        /*1358*/ 	.word	0x00022870
        /*135c*/ 	.short	0x010a
        /*135e*/ 	.byte	0x3f
	.zero		1


	//   ....[83]....
        /*1360*/ 	.word	0x0002ac00
        /*1364*/ 	.word	0x00000011
        /*1368*/ 	.word	0x00022860
        /*136c*/ 	.short	0x010a
        /*136e*/ 	.byte	0x3f
	.zero		1


	//   ....[84]....
        /*1370*/ 	.word	0x0002b070
        /*1374*/ 	.word	0x00000011
        /*1378*/ 	.word	0x00022850
        /*137c*/ 	.short	0x0101
        /*137e*/ 	.byte	0x3f
	.zero		1


	//   ....[85]....
        /*1380*/ 	.word	0x0002b130
        /*1384*/ 	.word	0x00000011
        /*1388*/ 	.word	0x00000000
        /*138c*/ 	.short	0x0101
        /*138e*/ 	.byte	0x3f
	.zero		1


	//   ....[86]....
        /*1390*/ 	.word	0x0002c260
        /*1394*/ 	.word	0x00000007
        /*1398*/ 	.word	0x00022820
        /*139c*/ 	.short	0x010a
        /*139e*/ 	.byte	0x3f
	.zero		1


	//   ....[87]....
        /*13a0*/ 	.word	0x0002c3d0
        /*13a4*/ 	.word	0x00000005
        /*13a8*/ 	.word	0x00022840
        /*13ac*/ 	.short	0x010a
        /*13ae*/ 	.byte	0x3f
	.zero		1


	//   ....[88]....
        /*13b0*/ 	.word	0x0002c470
        /*13b4*/ 	.word	0x00000003
        /*13b8*/ 	.word	0x00022840
        /*13bc*/ 	.short	0x010a
        /*13be*/ 	.byte	0x3f
	.zero		1


	//   ....[89]....
        /*13c0*/ 	.word	0x0002c4b0
        /*13c4*/ 	.word	0x00000005
        /*13c8*/ 	.word	0x00022860
        /*13cc*/ 	.short	0x010a
        /*13ce*/ 	.byte	0x3f
	.zero		1


	//   ....[90]....
        /*13d0*/ 	.word	0x0002c4f0
        /*13d4*/ 	.word	0x00000003
        /*13d8*/ 	.word	0x00022860
        /*13dc*/ 	.short	0x010a
        /*13de*/ 	.byte	0x3f
	.zero		1


	//   ....[91]....
        /*13e0*/ 	.word	0x0002c530
        /*13e4*/ 	.word	0x00000005
        /*13e8*/ 	.word	0x00022880
        /*13ec*/ 	.short	0x010a
        /*13ee*/ 	.byte	0x3f
	.zero		1


	//   ....[92]....
        /*13f0*/ 	.word	0x0002c570
        /*13f4*/ 	.word	0x00000003
        /*13f8*/ 	.word	0x00022880
        /*13fc*/ 	.short	0x010a
        /*13fe*/ 	.byte	0x3f
	.zero		1


	//   ....[93]....
        /*1400*/ 	.word	0x0002c5d0
        /*1404*/ 	.word	0x00000053
        /*1408*/ 	.word	0x00022890
        /*140c*/ 	.short	0x010a
        /*140e*/ 	.byte	0x3f
	.zero		1


	//   ....[94]....
        /*1410*/ 	.word	0x0002c750
        /*1414*/ 	.word	0x00000053
        /*1418*/ 	.word	0x00022890
        /*141c*/ 	.short	0x010a
        /*141e*/ 	.byte	0x3f
	.zero		1


	//   ....[95]....
        /*1420*/ 	.word	0x0002c8d0
        /*1424*/ 	.word	0x00000053
        /*1428*/ 	.word	0x00022890
        /*142c*/ 	.short	0x010a
        /*142e*/ 	.byte	0x3f
	.zero		1


	//   ....[96]....
        /*1430*/ 	.word	0x0002ca30
        /*1434*/ 	.word	0x00000053
        /*1438*/ 	.word	0x000228b0
        /*143c*/ 	.short	0x010a
        /*143e*/ 	.byte	0x3f
	.zero		1


	//   ....[97]....
        /*1440*/ 	.word	0x0002cd40
        /*1444*/ 	.word	0x00000010
        /*1448*/ 	.word	0x00022800
        /*144c*/ 	.short	0x010a
        /*144e*/ 	.byte	0x3f
	.zero		1


	//   ....[98]....
        /*1450*/ 	.word	0x0002cf50
        /*1454*/ 	.word	0x00000010
        /*1458*/ 	.word	0x00022800
        /*145c*/ 	.short	0x010a
        /*145e*/ 	.byte	0x3f
	.zero		1


	//   ....[99]....
        /*1460*/ 	.word	0x0002cfa0
        /*1464*/ 	.word	0x0000000c
        /*1468*/ 	.word	0x00022830
        /*146c*/ 	.short	0x010a
        /*146e*/ 	.byte	0x3f
	.zero		1


	//   ....[100]....
        /*1470*/ 	.word	0x0002cff0
        /*1474*/ 	.word	0x00000007
        /*1478*/ 	.word	0x00022830
        /*147c*/ 	.short	0x010a
        /*147e*/ 	.byte	0x3f
	.zero		1


	//   ....[101]....
        /*1480*/ 	.word	0x0002d040
        /*1484*/ 	.word	0x00000007
        /*1488*/ 	.word	0x00022850
        /*148c*/ 	.short	0x010a
        /*148e*/ 	.byte	0x3f
	.zero		1


	//   ....[102]....
        /*1490*/ 	.word	0x0002d090
        /*1494*/ 	.word	0x00000007
        /*1498*/ 	.word	0x00022830
        /*149c*/ 	.short	0x010a
        /*149e*/ 	.byte	0x3f
	.zero		1


	//   ....[103]....
        /*14a0*/ 	.word	0x0002d0e0
        /*14a4*/ 	.word	0x00000007
        /*14a8*/ 	.word	0x00022850
        /*14ac*/ 	.short	0x010a
        /*14ae*/ 	.byte	0x3f
	.zero		1


	//   ....[104]....
        /*14b0*/ 	.word	0x0002d130
        /*14b4*/ 	.word	0x00000007
        /*14b8*/ 	.word	0x00022830
        /*14bc*/ 	.short	0x010a
        /*14be*/ 	.byte	0x3f
	.zero		1


	//   ....[105]....
        /*14c0*/ 	.word	0x0002d180
        /*14c4*/ 	.word	0x00000007
        /*14c8*/ 	.word	0x00022850
        /*14cc*/ 	.short	0x010a
        /*14ce*/ 	.byte	0x3f
	.zero		1


	//   ....[106]....
        /*14d0*/ 	.word	0x0002d1d0
        /*14d4*/ 	.word	0x00000002
        /*14d8*/ 	.word	0x00022850
        /*14dc*/ 	.short	0x010a
        /*14de*/ 	.byte	0x3f
	.zero		1


	//   ....[107]....
        /*14e0*/ 	.word	0x0002fb70
        /*14e4*/ 	.word	0x00000017
        /*14e8*/ 	.word	0x00022820
        /*14ec*/ 	.short	0x010a
        /*14ee*/ 	.byte	0x3f
	.zero		1


	//   ....[108]....
        /*14f0*/ 	.word	0x0002fbc0
        /*14f4*/ 	.word	0x0000000a
        /*14f8*/ 	.word	0x000228a0
        /*14fc*/ 	.short	0x010a
        /*14fe*/ 	.byte	0x3f
	.zero		1


	//   ....[109]....
        /*1500*/ 	.word	0x0002fc10
        /*1504*/ 	.word	0x0000000a
        /*1508*/ 	.word	0x000228c0
        /*150c*/ 	.short	0x010a
        /*150e*/ 	.byte	0x3f
	.zero		1


	//   ....[110]....
        /*1510*/ 	.word	0x0002fc60
        /*1514*/ 	.word	0x00000009
        /*1518*/ 	.word	0x000228a0
        /*151c*/ 	.short	0x010a
        /*151e*/ 	.byte	0x3f
	.zero		1


	//   ....[111]....
        /*1520*/ 	.word	0x0002fcb0
        /*1524*/ 	.word	0x00000009
        /*1528*/ 	.word	0x000228c0
        /*152c*/ 	.short	0x010a
        /*152e*/ 	.byte	0x3f
	.zero		1


	//   ....[112]....
        /*1530*/ 	.word	0x0002fde0
        /*1534*/ 	.word	0x00000004
        /*1538*/ 	.word	0x00022880
        /*153c*/ 	.short	0x010a
        /*153e*/ 	.byte	0x3f
	.zero		1


	//   ....[113]....
        /*1540*/ 	.word	0x00030420
        /*1544*/ 	.word	0x00000004
        /*1548*/ 	.word	0x00022840
        /*154c*/ 	.short	0x010a
        /*154e*/ 	.byte	0x3f
	.zero		1


	//   ....[114]....
        /*1550*/ 	.word	0x00030ff0
        /*1554*/ 	.word	0x00000017
        /*1558*/ 	.word	0x00022820
        /*155c*/ 	.short	0x010a
        /*155e*/ 	.byte	0x3f
	.zero		1


	//   ....[115]....
        /*1560*/ 	.word	0x00031040
        /*1564*/ 	.word	0x00000000
        /*1568*/ 	.word	0x00022880
        /*156c*/ 	.short	0x010a
        /*156e*/ 	.byte	0x3f
	.zero		1


	//   ....[116]....
        /*1570*/ 	.word	0x00031540
        /*1574*/ 	.word	0x00000000
        /*1578*/ 	.word	0x00022840
        /*157c*/ 	.short	0x010a
        /*157e*/ 	.byte	0x3f
	.zero		1


	//   ....[117]....
        /*1580*/ 	.word	0x00031a60
        /*1584*/ 	.word	0x00000011
        /*1588*/ 	.word	0x00022870
        /*158c*/ 	.short	0x010a
        /*158e*/ 	.byte	0x3f
	.zero		1


	//   ....[118]....
        /*1590*/ 	.word	0x00031ab0
        /*1594*/ 	.word	0x00000011
        /*1598*/ 	.word	0x00022860
        /*159c*/ 	.short	0x010a
        /*159e*/ 	.byte	0x3f
	.zero		1


	//   ....[119]....
        /*15a0*/ 	.word	0x00031b00
        /*15a4*/ 	.word	0x00000011
        /*15a8*/ 	.word	0x00022870
        /*15ac*/ 	.short	0x010a
        /*15ae*/ 	.byte	0x3f
	.zero		1


	//   ....[120]....
        /*15b0*/ 	.word	0x00031b50
        /*15b4*/ 	.word	0x00000011
        /*15b8*/ 	.word	0x00022860
        /*15bc*/ 	.short	0x010a
        /*15be*/ 	.byte	0x3f
	.zero		1


	//   ....[121]....
        /*15c0*/ 	.word	0x00032580
        /*15c4*/ 	.word	0x00000007
        /*15c8*/ 	.word	0x00022820
        /*15cc*/ 	.short	0x010a
        /*15ce*/ 	.byte	0x3f
	.zero		1


	//   ....[122]....
        /*15d0*/ 	.word	0x00032720
        /*15d4*/ 	.word	0x00000005
        /*15d8*/ 	.word	0x00022840
        /*15dc*/ 	.short	0x010a
        /*15de*/ 	.byte	0x3f
	.zero		1


	//   ....[123]....
        /*15e0*/ 	.word	0x00032770
        /*15e4*/ 	.word	0x00000003
        /*15e8*/ 	.word	0x00022840
        /*15ec*/ 	.short	0x010a
        /*15ee*/ 	.byte	0x3f
	.zero		1


	//   ....[124]....
        /*15f0*/ 	.word	0x000327c0
        /*15f4*/ 	.word	0x00000005
        /*15f8*/ 	.word	0x00022860
        /*15fc*/ 	.short	0x010a
        /*15fe*/ 	.byte	0x3f
	.zero		1


	//   ....[125]....
        /*1600*/ 	.word	0x00032810
        /*1604*/ 	.word	0x00000003
        /*1608*/ 	.word	0x00022860
        /*160c*/ 	.short	0x010a
        /*160e*/ 	.byte	0x3f
	.zero		1


	//   ....[126]....
        /*1610*/ 	.word	0x00032860
        /*1614*/ 	.word	0x00000005
        /*1618*/ 	.word	0x00022880
        /*161c*/ 	.short	0x010a
        /*161e*/ 	.byte	0x3f
	.zero		1


	//----- nvinfo : EIATTR_NUM_MBARRIERS
	.align		4
.L_245:
        /*1620*/ 	.byte	0x03, 0x38
        /*1622*/ 	.short	0x0016


	//----- nvinfo : EIATTR_EXIT_INSTR_OFFSETS
	.align		4
        /*1624*/ 	.byte	0x04, 0x1c
        /*1626*/ 	.short	(.L_247 - .L_246)


	//   ....[0]....
.L_246:
        /*1628*/ 	.word	0x0002c5c0


	//----- nvinfo : EIATTR_MAX_THREADS
	.align		4
.L_247:
        /*162c*/ 	.byte	0x04, 0x05
        /*162e*/ 	.short	(.L_249 - .L_248)
.L_248:
        /*1630*/ 	.word	0x00000180
        /*1634*/ 	.word	0x00000001
        /*1638*/ 	.word	0x00000001


	//----- nvinfo : EIATTR_CRS_STACK_SIZE
	.align		4
.L_249:
        /*163c*/ 	.byte	0x04, 0x1e
        /*163e*/ 	.short	(.L_251 - .L_250)
.L_250:
        /*1640*/ 	.word	0x00000000


	//----- nvinfo : EIATTR_CBANK_PARAM_SIZE
	.align		4
.L_251:
        /*1644*/ 	.byte	0x03, 0x19
        /*1646*/ 	.short	0x0af0


	//----- nvinfo : EIATTR_PARAM_CBANK
	.align		4
        /*1648*/ 	.byte	0x04, 0x0a
        /*164a*/ 	.short	(.L_253 - .L_252)
	.align		4
.L_252:
        /*164c*/ 	.word	index@(.nv.constant0._ZN7cutlass13device_kernelIN5flash11enable_sm90INS1_16FlashAttnFwdSm90INS1_25CollectiveMainloopFwdSm90ILi2EN4cute5tupleIJNS5_1CILi1EEES8_S8_EEENS6_IJNS7_ILi128EEESA_NS7_ILi192EEEEEELi128ENS_12float_e4m3_tEfNS_4arch4Sm90ELb0ELb1ELb1ELb1ELb1ELb1ELb0ELb1ELb1ELb1ELb1ELb0EEENS1_21CollectiveEpilogueFwdINS6_IJSA_SA_SA_EEES9_NS_10bfloat16_tESF_Li256ELb1ELb1ELb1ELb1EEENS1_36VarlenDynamicPersistentTileSchedulerILi128ELi128ELi256ELi128ELb1ELb1ELb1ELb1ELb0ELb1EEEEEEEEEvNT_6ParamsE)
        /*1650*/ 	.short	0x0210
        /*1652*/ 	.short	0x0af0


	//----- nvinfo : EIATTR_SW_WAR
	.align		4
.L_253:
        /*1654*/ 	.byte	0x04, 0x36
        /*1656*/ 	.short	(.L_255 - .L_254)
.L_254:
        /*1658*/ 	.word	0x00000008
.L_255:


//--------------------- .nv.info._ZN7cutlass13device_kernelIN5flash11enable_sm90INS1_16FlashAttnFwdSm90INS1_25CollectiveMainloopFwdSm90ILi2EN4cute5tupleIJNS5_1CILi1EEES8_S8_EEENS6_IJNS7_ILi128EEENS7_ILi160EEENS7_ILi192EEEEEELi128ENS_12float_e4m3_tEfNS_4arch4Sm90ELb1ELb0ELb1ELb0ELb1ELb0ELb0ELb1ELb1ELb1ELb1ELb0EEENS1_21CollectiveEpilogueFwdINS6_IJSA_SA_SB_EEES9_NS_10bfloat16_tESG_Li256ELb0ELb1ELb1ELb1EEENS1_19SingleTileSchedulerILb0ELb1ELb1ELi128EEEEEEEEEvNT_6ParamsE --------------------------
	.section	.nv.info._ZN7cutlass13device_kernelIN5flash11enable_sm90INS1_16FlashAttnFwdSm90INS1_25CollectiveMainloopFwdSm90ILi2EN4cute5tupleIJNS5_1CILi1EEES8_S8_EEENS6_IJNS7_ILi128EEENS7_ILi160EEENS7_ILi192EEEEEELi128ENS_12float_e4m3_tEfNS_4arch4Sm90ELb1ELb0ELb1ELb0ELb1ELb0ELb0ELb1ELb1ELb1ELb1ELb0EEENS1_21CollectiveEpilogueFwdINS6_IJSA_SA_SB_EEES9_NS_10bfloat16_tESG_Li256ELb0ELb1ELb1ELb1EEENS1_19SingleTileSchedulerILb0ELb1ELb1ELi128EEEEEEEEEvNT_6ParamsE,"",@"SHT_CUDA_INFO"
	.sectionflags	@""
	.align	4


	//----- nvinfo : EIATTR_CUDA_API_VERSION
	.align		4
        /*0000*/ 	.byte	0x04, 0x37
        /*0002*/ 	.short	(.L_257 - .L_256)
.L_256:
        /*0004*/ 	.word	0x00000082


	//----- nvinfo : EIATTR_KPARAM_INFO
	.align		4
.L_257:
        /*0008*/ 	.byte	0x04, 0x17
        /*000a*/ 	.short	(.L_259 - .L_258)
.L_258:
        /*000c*/ 	.word	0x00000000
        /*0010*/ 	.short	0x0000
        /*0012*/ 	.short	0x0070
        /*0014*/ 	.byte	0x00, 0xf0, 0x01, 0x28


	//----- nvinfo : EIATTR_SPARSE_MMA_MASK
	.align		4
.L_259:
        /*0018*/ 	.byte	0x03, 0x50
        /*001a*/ 	.short	0x0000


	//----- nvinfo : EIATTR_MAXREG_COUNT
	.align		4
        /*001c*/ 	.byte	0x03, 0x1b
        /*001e*/ 	.short	0x00a8


	//----- nvinfo : EIATTR_NUM_BARRIERS
	.align		4
        /*0020*/ 	.byte	0x02, 0x4c
        /*0022*/ 	.byte	0x10
	.zero		1


	//----- nvinfo : EIATTR_EXTERNS
	.align		4
        /*0024*/ 	.byte	0x04, 0x0f
        /*0026*/ 	.short	(.L_261 - .L_260)


	//   ....[0]....
	.align		4
.L_260:
        /*0028*/ 	.word	index@(__assertfail)


	//----- nvinfo : EIATTR_ANNOTATIONS
	.align		4
.L_261:
        /*002c*/ 	.byte	0x04, 0x55
        /*002e*/ 	.short	(.L_263 - .L_262)


	//   ....[0]....
.L_262:
        /* <DEDUP_REMOVED lines=11> */


	//----- nvinfo : EIATTR_MERCURY_ISA_VERSION
	.align		4
.L_263:
        /*00c8*/ 	.byte	0x03, 0x5f
        /*00ca*/ 	.short	0x0101


	//----- nvinfo : EIATTR_INT_WARP_WIDE_INSTR_OFFSETS
	.align		4
        /*00cc*/ 	.byte	0x04, 0x31
        /*00ce*/ 	.short	(.L_265 - .L_264)


	//   ....[0]....
.L_264:
        /*00d0*/ 	.word	0x000000c0


	//   ....[1]....
        /*00d4*/ 	.word	0x000000d0


	//   ....[2]....
        /*00d8*/ 	.word	0x00000170


	//----- nvinfo : EIATTR_COOP_GROUP_MASK_REGIDS
	.align		4
.L_265:
        /*00dc*/ 	.byte	0x04, 0x29
        /*00de*/ 	.short	(.L_267 - .L_266)


	//   ....[0]....
.L_266:
        /*00e0*/ 	.word	0xffffffff


	//   ....[1]....
        /*00e4*/ 	.word	0xffffffff


	//   ....[2]....
        /*00e8*/ 	.word	0xffffffff


	//   ....[3]....
        /*00ec*/ 	.word	0xffffffff


	//   ....[4]....
        /*00f0*/ 	.word	0xffffffff


	//   ....[5]....
        /*00f4*/ 	.word	0xffffffff


	//   ....[6]....
        /*00f8*/ 	.word	0xffffffff


	//   ....[7]....
        /*00fc*/ 	.word	0xffffffff


	//   ....[8]....
        /*0100*/ 	.word	0xffffffff


	//   ....[9]....
        /*0104*/ 	.word	0xffffffff


	//   ....[10]....
        /*0108*/ 	.word	0xffffffff


	//   ....[11]....
        /*010c*/ 	.word	0xffffffff


	//   ....[12]....
        /*0110*/ 	.word	0xffffffff


	//   ....[13]....
        /*0114*/ 	.word	0xffffffff


	//   ....[14]....
        /*0118*/ 	.word	0xffffffff


	//   ....[15]....
        /*011c*/ 	.word	0xffffffff


	//   ....[16]....
        /*0120*/ 	.word	0xffffffff


	//   ....[17]....
        /*0124*/ 	.word	0xffffffff


	//   ....[18]....
        /*0128*/ 	.word	0xffffffff


	//   ....[19]....
        /*012c*/ 	.word	0xffffffff


	//   ....[20]....
        /*0130*/ 	.word	0xffffffff


	//   ....[21]....
        /*0134*/ 	.word	0xffffffff


	//   ....[22]....
        /*0138*/ 	.word	0xffffffff


	//   ....[23]....
        /*013c*/ 	.word	0xffffffff


	//   ....[24]....
        /*0140*/ 	.word	0xffffffff


	//   ....[25]....
        /*0144*/ 	.word	0xffffffff


	//   ....[26]....
        /*0148*/ 	.word	0xffffffff


	//   ....[27]....
        /*014c*/ 	.word	0xffffffff


	//   ....[28]....
        /*0150*/ 	.word	0xffffffff


	//   ....[29]....
        /*0154*/ 	.word	0xffffffff


	//   ....[30]....
        /*0158*/ 	.word	0xffffffff


	//   ....[31]....
        /*015c*/ 	.word	0xffffffff


	//   ....[32]....
        /*0160*/ 	.word	0xffffffff


	//   ....[33]....
        /*0164*/ 	.word	0xffffffff


	//   ....[34]....
        /*0168*/ 	.word	0xffffffff


	//   ....[35]....
        /*016c*/ 	.word	0xffffffff


	//   ....[36]....
        /*0170*/ 	.word	0xffffffff


	//   ....[37]....
        /*0174*/ 	.word	0xffffffff


	//   ....[38]....
        /*0178*/ 	.word	0xffffffff


	//   ....[39]....
        /*017c*/ 	.word	0xffffffff


	//   ....[40]....
        /*0180*/ 	.word	0xffffffff


	//   ....[41]....
        /*0184*/ 	.word	0xffffffff


	//   ....[42]....
        /*0188*/ 	.word	0xffffffff


	//   ....[43]....
        /*018c*/ 	.word	0xffffffff


	//   ....[44]....
        /*0190*/ 	.word	0xffffffff


	//   ....[45]....
        /*0194*/ 	.word	0xffffffff


	//   ....[46]....
        /*0198*/ 	.word	0xffffffff


	//   ....[47]....
        /*019c*/ 	.word	0xffffffff


	//   ....[48]....
        /*01a0*/ 	.word	0xffffffff


	//   ....[49]....
        /*01a4*/ 	.word	0xffffffff


	//   ....[50]....
        /*01a8*/ 	.word	0xffffffff


	//   ....[51]....
        /*01ac*/ 	.word	0xffffffff


	//   ....[52]....
        /*01b0*/ 	.word	0xffffffff


	//   ....[53]....
        /*01b4*/ 	.word	0xffffffff


	//   ....[54]....
        /*01b8*/ 	.word	0xffffffff


	//   ....[55]....
        /*01bc*/ 	.word	0xffffffff


	//   ....[56]....
        /*01c0*/ 	.word	0xffffffff


	//   ....[57]....
        /*01c4*/ 	.word	0xffffffff


	//   ....[58]....
        /*01c8*/ 	.word	0xffffffff


	//   ....[59]....
        /*01cc*/ 	.word	0xffffffff


	//   ....[60]....
        /*01d0*/ 	.word	0xffffffff


	//   ....[61]....
        /*01d4*/ 	.word	0xffffffff


	//   ....[62]....
        /*01d8*/ 	.word	0xffffffff


	//   ....[63]....
        /*01dc*/ 	.word	0xffffffff


	//   ....[64]....
        /*01e0*/ 	.word	0xffffffff


	//   ....[65]....
        /*01e4*/ 	.word	0xffffffff


	//   ....[66]....
        /*01e8*/ 	.word	0xffffffff


	//   ....[67]....
        /*01ec*/ 	.word	0xffffffff


	//   ....[68]....
        /*01f0*/ 	.word	0xffffffff


	//   ....[69]....
        /*01f4*/ 	.word	0xffffffff


	//   ....[70]....
        /*01f8*/ 	.word	0xffffffff


	//   ....[71]....
        /*01fc*/ 	.word	0xffffffff


	//   ....[72]....
        /*0200*/ 	.word	0xffffffff


	//   ....[73]....
        /*0204*/ 	.word	0xffffffff


	//   ....[74]....
        /*0208*/ 	.word	0xffffffff


	//   ....[75]....
        /*020c*/ 	.word	0xffffffff


	//   ....[76]....
        /*0210*/ 	.word	0xffffffff


	//   ....[77]....
        /*0214*/ 	.word	0xffffffff


	//   ....[78]....
        /*0218*/ 	.word	0xffffffff


	//   ....[79]....
        /*021c*/ 	.word	0xffffffff


	//   ....[80]....
        /*0220*/ 	.word	0xffffffff


	//   ....[81]....
        /*0224*/ 	.word	0xffffffff


	//   ....[82]....
        /*0228*/ 	.word	0xffffffff


	//   ....[83]....
        /*022c*/ 	.word	0xffffffff


	//   ....[84]....
        /*0230*/ 	.word	0xffffffff


	//   ....[85]....
        /*0234*/ 	.word	0xffffffff


	//   ....[86]....
        /*0238*/ 	.word	0xffffffff


	//   ....[87]....
        /*023c*/ 	.word	0xffffffff


	//   ....[88]....
        /*0240*/ 	.word	0xffffffff


	//   ....[89]....
        /*0244*/ 	.word	0xffffffff


	//   ....[90]....
        /*0248*/ 	.word	0xffffffff


	//   ....[91]....
        /*024c*/ 	.word	0xffffffff


	//   ....[92]....
        /*0250*/ 	.word	0xffffffff


	//   ....[93]....
        /*0254*/ 	.word	0xffffffff


	//   ....[94]....
        /*0258*/ 	.word	0xffffffff


	//   ....[95]....
        /*025c*/ 	.word	0xffffffff


	//   ....[96]....
        /*0260*/ 	.word	0xffffffff


	//   ....[97]....
        /*0264*/ 	.word	0xffffffff


	//   ....[98]....
        /*0268*/ 	.word	0xffffffff


	//   ....[99]....
        /*026c*/ 	.word	0xffffffff


	//   ....[100]....
        /*0270*/ 	.word	0xffffffff


	//   ....[101]....
        /*0274*/ 	.word	0xffffffff


	//   ....[102]....
        /*0278*/ 	.word	0xffffffff


	//   ....[103]....
        /*027c*/ 	.word	0xffffffff


	//   ....[104]....
        /*0280*/ 	.word	0xffffffff


	//   ....[105]....
        /*0284*/ 	.word	0xffffffff


	//   ....[106]....
        /*0288*/ 	.word	0xffffffff


	//   ....[107]....
        /*028c*/ 	.word	0xffffffff


	//   ....[108]....
        /*0290*/ 	.word	0xffffffff


	//   ....[109]....
        /*0294*/ 	.word	0xffffffff


	//   ....[110]....
        /*0298*/ 	.word	0xffffffff


	//   ....[111]....
        /*029c*/ 	.word	0xffffffff


	//   ....[112]....
        /*02a0*/ 	.word	0xffffffff


	//   ....[113]....
        /*02a4*/ 	.word	0xffffffff


	//   ....[114]....
        /*02a8*/ 	.word	0xffffffff


	//   ....[115]....
        /*02ac*/ 	.word	0xffffffff


	//   ....[116]....
        /*02b0*/ 	.word	0xffffffff


	//   ....[117]....
        /*02b4*/ 	.word	0xffffffff


	//   ....[118]....
        /*02b8*/ 	.word	0xffffffff


	//   ....[119]....
        /*02bc*/ 	.word	0xffffffff


	//   ....[120]....
        /*02c0*/ 	.word	0xffffffff


	//   ....[121]....
        /*02c4*/ 	.word	0xffffffff


	//   ....[122]....
        /*02c8*/ 	.word	0xffffffff


	//   ....[123]....
        /*02cc*/ 	.word	0xffffffff


	//   ....[124]....
        /*02d0*/ 	.word	0xffffffff


	//   ....[125]....
        /*02d4*/ 	.word	0xffffffff


	//   ....[126]....
        /*02d8*/ 	.word	0xffffffff


	//   ....[127]....
        /*02dc*/ 	.word	0xffffffff


	//   ....[128]....
        /*02e0*/ 	.word	0xffffffff


	//   ....[129]....
        /*02e4*/ 	.word	0xffffffff


	//   ....[130]....
        /*02e8*/ 	.word	0xffffffff


	//   ....[131]....
        /*02ec*/ 	.word	0xffffffff


	//   ....[132]....
        /*02f0*/ 	.word	0xffffffff


	//   ....[133]....
        /*02f4*/ 	.word	0xffffffff


	//   ....[134]....
        /*02f8*/ 	.word	0xffffffff


	//   ....[135]....
        /*02fc*/ 	.word	0xffffffff


	//   ....[136]....
        /*0300*/ 	.word	0xffffffff


	//   ....[137]....
        /*0304*/ 	.word	0xffffffff


	//   ....[138]....
        /*0308*/ 	.word	0xffffffff


	//   ....[139]....
        /*030c*/ 	.word	0xffffffff


	//   ....[140]....
        /*0310*/ 	.word	0xffffffff


	//   ....[141]....
        /*0314*/ 	.word	0xffffffff


	//   ....[142]....
        /*0318*/ 	.word	0xffffffff


	//   ....[143]....
        /*031c*/ 	.word	0xffffffff


	//   ....[144]....
        /*0320*/ 	.word	0xffffffff


	//   ....[145]....
        /*0324*/ 	.word	0xffffffff


	//   ....[146]....
        /*0328*/ 	.word	0xffffffff


	//   ....[147]....
        /*032c*/ 	.word	0xffffffff


	//   ....[148]....
        /*0330*/ 	.word	0xffffffff


	//   ....[149]....
        /*0334*/ 	.word	0x0500000f


	//   ....[150]....
        /*0338*/ 	.word	0x0500000f


	//   ....[151]....
        /*033c*/ 	.word	0x0500000f


	//   ....[152]....
        /*0340*/ 	.word	0x0500000f


	//   ....[153]....
        /*0344*/ 	.word	0x0500000f


	//   ....[154]....
        /*0348*/ 	.word	0x0500000f


	//   ....[155]....
        /*034c*/ 	.word	0x0500000f


	//   ....[156]....
        /*0350*/ 	.word	0x0500000f


	//   ....[157]....
        /*0354*/ 	.word	0x0500000f


	//   ....[158]....
        /*0358*/ 	.word	0x0500000f


	//   ....[159]....
        /*035c*/ 	.word	0x0500000f


	//   ....[160]....
        /*0360*/ 	.word	0x0500000f


	//   ....[161]....
        /*0364*/ 	.word	0x0500000f


	//   ....[162]....
        /*0368*/ 	.word	0x0500000f


	//   ....[163]....
        /*036c*/ 	.word	0x0500000f


	//   ....[164]....
        /*0370*/ 	.word	0x0500000f


	//   ....[165]....
        /*0374*/ 	.word	0x0500000f


	//   ....[166]....
        /*0378*/ 	.word	0x0500000f


	//   ....[167]....
        /*037c*/ 	.word	0x0500000f


	//   ....[168]....
        /*0380*/ 	.word	0x0500000f


	//   ....[169]....
        /*0384*/ 	.word	0x0500000f


	//   ....[170]....
        /*0388*/ 	.word	0x0500000f


	//   ....[171]....
        /*038c*/ 	.word	0x0500000f


	//   ....[172]....
        /*0390*/ 	.word	0x0500000f


	//   ....[173]....
        /*0394*/ 	.word	0x0500000f


	//   ....[174]....
        /*0398*/ 	.word	0x0500000f


	//   ....[175]....
        /*039c*/ 	.word	0x0500000f


	//   ....[176]....
        /*03a0*/ 	.word	0x0500000f


	//   ....[177]....
        /*03a4*/ 	.word	0x0500000f


	//   ....[178]....
        /*03a8*/ 	.word	0x0500000f


	//   ....[179]....
        /*03ac*/ 	.word	0x0500000f


	//   ....[180]....
        /*03b0*/ 	.word	0x0500000f


	//   ....[181]....
        /*03b4*/ 	.word	0x0500000f


	//   ....[182]....
        /*03b8*/ 	.word	0x0500000f


	//   ....[183]....
        /*03bc*/ 	.word	0x0500000f


	//   ....[184]....
        /*03c0*/ 	.word	0x0500000f


	//   ....[185]....
        /*03c4*/ 	.word	0x0500000f


	//   ....[186]....
        /*03c8*/ 	.word	0x0500000f


	//   ....[187]....
        /*03cc*/ 	.word	0x0500000f


	//   ....[188]....
        /*03d0*/ 	.word	0x0500000f


	//   ....[189]....
        /*03d4*/ 	.word	0x0500000f


	//   ....[190]....
        /*03d8*/ 	.word	0x0500000f


	//   ....[191]....
        /*03dc*/ 	.word	0x0500000f


	//   ....[192]....
        /*03e0*/ 	.word	0x0500000f


	//   ....[193]....
        /*03e4*/ 	.word	0x0500000f


	//   ....[194]....
        /*03e8*/ 	.word	0x0500000f


	//   ....[195]....
        /*03ec*/ 	.word	0x0500000f


	//   ....[196]....
        /*03f0*/ 	.word	0x0500000f


	//   ....[197]....
        /*03f4*/ 	.word	0x0500000f


	//----- nvinfo : EIATTR_COOP_GROUP_INSTR_OFFSETS
	.align		4
.L_267:
        /*03f8*/ 	.byte	0x04, 0x28
        /*03fa*/ 	.short	(.L_269 - .L_268)


	//   ....[0]....
.L_268:
        /*03fc*/ 	.word	0x00000080


	//   ....[1]....
        /*0400*/ 	.word	0x00000090


	//   ....[2]....
        /*0404*/ 	.word	0x000002d0


	//   ....[3]....
        /*0408*/ 	.word	0x00000430


	//   ....[4]....
        /*040c*/ 	.word	0x00000550


	//   ....[5]....
        /*0410*/ 	.word	0x000006b0


	//   ....[6]....
        /*0414*/ 	.word	0x000011e0


	//   ....[7]....
        /*0418*/ 	.word	0x00002ab0


	//   ....[8]....
        /*041c*/ 	.word	0x00003780


	//   ....[9]....
        /*0420*/ 	.word	0x000038e0


	//   ....[10]....
        /*0424*/ 	.word	0x00003940


	//   ....[11]....
        /*0428*/ 	.word	0x000046f0


	//   ....[12]....
        /*042c*/ 	.word	0x00004750


	//   ....[13]....
        /*0430*/ 	.word	0x00006c00


	//   ....[14]....
        /*0434*/ 	.word	0x00007820


	//   ....[15]....
        /*0438*/ 	.word	0x00007ae0


	//   ....[16]....
        /*043c*/ 	.word	0x00007c20


	//   ....[17]....
        /*0440*/ 	.word	0x000087e0


	//   ....[18]....
        /*0444*/ 	.word	0x00008870


	//   ....[19]....
        /*0448*/ 	.word	0x0000bbe0


	//   ....[20]....
        /*044c*/ 	.word	0x0000bc10


	//   ....[21]....
        /*0450*/ 	.word	0x0000bc30


	//   ....[22]....
        /*0454*/ 	.word	0x0000bc50


	//   ....[23]....
        /*0458*/ 	.word	0x0000d750


	//   ....[24]....
        /*045c*/ 	.word	0x0000d760


	//   ....[25]....
        /*0460*/ 	.word	0x0000d7e0


	//   ....[26]....
        /*0464*/ 	.word	0x0000d7f0


	//   ....[27]....
        /*0468*/ 	.word	0x0000e690


	//   ....[28]....
        /*046c*/ 	.word	0x0000e6a0


	//   ....[29]....
        /*0470*/ 	.word	0x0000e6b0


	//   ....[30]....
        /*0474*/ 	.word	0x0000e6d0


	//   ....[31]....
        /*0478*/ 	.word	0x0000e6e0


	//   ....[32]....
        /*047c*/ 	.word	0x0000e6f0


	//   ....[33]....
        /*0480*/ 	.word	0x0000e700


	//   ....[34]....
        /*0484*/ 	.word	0x0000e720


	//   ....[35]....
        /*0488*/ 	.word	0x0000e730


	//   ....[36]....
        /*048c*/ 	.word	0x0000e740


	//   ....[37]....
        /*0490*/ 	.word	0x0000e750


	//   ....[38]....
        /*0494*/ 	.word	0x0000e760


	//   ....[39]....
        /*0498*/ 	.word	0x0000e770


	//   ....[40]....
        /*049c*/ 	.word	0x0000e790


	//   ....[41]....
        /*04a0*/ 	.word	0x0000e7a0


	//   ....[42]....
        /*04a4*/ 	.word	0x0000e7b0


	//   ....[43]....
        /*04a8*/ 	.word	0x0000e7c0


	//   ....[44]....
        /*04ac*/ 	.word	0x0000e7d0


	//   ....[45]....
        /*04b0*/ 	.word	0x0000e7e0


	//   ....[46]....
        /*04b4*/ 	.word	0x0000e7f0


	//   ....[47]....
        /*04b8*/ 	.word	0x0000e800


	//   ....[48]....
        /*04bc*/ 	.word	0x0000e810


	//   ....[49]....
        /*04c0*/ 	.word	0x0000e820


	//   ....[50]....
        /*04c4*/ 	.word	0x0000e830


	//   ....[51]....
        /*04c8*/ 	.word	0x0000e840


	//   ....[52]....
        /*04cc*/ 	.word	0x0000e850


	//   ....[53]....
        /*04d0*/ 	.word	0x0000e860


	//   ....[54]....
        /*04d4*/ 	.word	0x0000e880


	//   ....[55]....
        /*04d8*/ 	.word	0x0000e890


	//   ....[56]....
        /*04dc*/ 	.word	0x0000e8a0


	//   ....[57]....
        /*04e0*/ 	.word	0x0000e8c0


	//   ....[58]....
        /*04e4*/ 	.word	0x0000e8d0


	//   ....[59]....
        /*04e8*/ 	.word	0x0000e8e0


	//   ....[60]....
        /*04ec*/ 	.word	0x0000e8f0


	//   ....[61]....
        /*04f0*/ 	.word	0x0000e910


	//   ....[62]....
        /*04f4*/ 	.word	0x0000e920


	//   ....[63]....
        /*04f8*/ 	.word	0x0000e940


	//   ....[64]....
        /*04fc*/ 	.word	0x0000e950


	//   ....[65]....
        /*0500*/ 	.word	0x0000e960


	//   ....[66]....
        /*0504*/ 	.word	0x0000e970


	//   ....[67]....
        /*0508*/ 	.word	0x0000e980


	//   ....[68]....
        /*050c*/ 	.word	0x0000e990


	//   ....[69]....
        /*0510*/ 	.word	0x0000e9a0


	//   ....[70]....
        /*0514*/ 	.word	0x0000e9b0


	//   ....[71]....
        /*0518*/ 	.word	0x0000e9c0


	//   ....[72]....
        /*051c*/ 	.word	0x0000e9d0


	//   ....[73]....
        /*0520*/ 	.word	0x0000e9e0


	//   ....[74]....
        /*0524*/ 	.word	0x0000ea00


	//   ....[75]....
        /*0528*/ 	.word	0x0000ea30


	//   ....[76]....
        /*052c*/ 	.word	0x0000ea60


	//   ....[77]....
        /*0530*/ 	.word	0x0000ea90


	//   ....[78]....
        /*0534*/ 	.word	0x0000eac0


	//   ....[79]....
        /*0538*/ 	.word	0x0000eaf0


	//   ....[80]....
        /*053c*/ 	.word	0x0000eb20


	//   ....[81]....
        /*0540*/ 	.word	0x0000eb30


	//   ....[82]....
        /*0544*/ 	.word	0x0000eb50


	//   ....[83]....
        /*0548*/ 	.word	0x0000eb80


	//   ....[84]....
        /*054c*/ 	.word	0x0000ebb0


	//   ....[85]....
        /*0550*/ 	.word	0x0000ebe0


	//   ....[86]....
        /*0554*/ 	.word	0x0000ebf0


	//   ....[87]....
        /*0558*/ 	.word	0x0000ec00


	//   ....[88]....
        /*055c*/ 	.word	0x0000ec10


	//   ....[89]....
        /*0560*/ 	.word	0x0000ec20


	//   ....[90]....
        /*0564*/ 	.word	0x0000ec30


	//   ....[91]....
        /*0568*/ 	.word	0x0000f090


	//   ....[92]....
        /*056c*/ 	.word	0x0000f0d0


	//   ....[93]....
        /*0570*/ 	.word	0x0000f110


	//   ....[94]....
        /*0574*/ 	.word	0x0000f140


	//   ....[95]....
        /*0578*/ 	.word	0x0000f190


	//   ....[96]....
        /*057c*/ 	.word	0x0000f1c0


	//   ....[97]....
        /*0580*/ 	.word	0x0000f880


	//   ....[98]....
        /*0584*/ 	.word	0x0000f8b0


	//   ....[99]....
        /*0588*/ 	.word	0x00010430


	//   ....[100]....
        /*058c*/ 	.word	0x00011b50


	//   ....[101]....
        /*0590*/ 	.word	0x00011b90


	//   ....[102]....
        /*0594*/ 	.word	0x00011bd0


	//   ....[103]....
        /*0598*/ 	.word	0x00011c60


	//   ....[104]....
        /*059c*/ 	.word	0x00011c70


	//   ....[105]....
        /*05a0*/ 	.word	0x00011ce0


	//   ....[106]....
        /*05a4*/ 	.word	0x00011cf0


	//   ....[107]....
        /*05a8*/ 	.word	0x00011d00


	//   ....[108]....
        /*05ac*/ 	.word	0x00011d70


	//   ....[109]....
        /*05b0*/ 	.word	0x00011df0


	//   ....[110]....
        /*05b4*/ 	.word	0x00012240


	//   ....[111]....
        /*05b8*/ 	.word	0x00012280


	//   ....[112]....
        /*05bc*/ 	.word	0x000122b0


	//   ....[113]....
        /*05c0*/ 	.word	0x000122c0


	//   ....[114]....
        /*05c4*/ 	.word	0x00012310


	//   ....[115]....
        /*05c8*/ 	.word	0x00012390


	//   ....[116]....
        /*05cc*/ 	.word	0x000123c0


	//   ....[117]....
        /*05d0*/ 	.word	0x00012430


	//   ....[118]....
        /*05d4*/ 	.word	0x00012450


	//   ....[119]....
        /*05d8*/ 	.word	0x000124e0


	//   ....[120]....
        /*05dc*/ 	.word	0x00012b20


	//   ....[121]....
        /*05e0*/ 	.word	0x00012b50


	//   ....[122]....
        /*05e4*/ 	.word	0x00012b80


	//   ....[123]....
        /*05e8*/ 	.word	0x00012bf0


	//   ....[124]....
        /*05ec*/ 	.word	0x00012c90


	//   ....[125]....
        /*05f0*/ 	.word	0x00012cb0


	//   ....[126]....
        /*05f4*/ 	.word	0x00012d00


	//   ....[127]....
        /*05f8*/ 	.word	0x00012d50


	//   ....[128]....
        /*05fc*/ 	.word	0x00013650


	//   ....[129]....
        /*0600*/ 	.word	0x00013670


	//   ....[130]....
        /*0604*/ 	.word	0x00013690


	//   ....[131]....
        /*0608*/ 	.word	0x000136a0


	//   ....[132]....
        /*060c*/ 	.word	0x000136f0


	//   ....[133]....
        /*0610*/ 	.word	0x00013700


	//   ....[134]....
        /*0614*/ 	.word	0x00013750


	//   ....[135]....
        /*0618*/ 	.word	0x00013760


	//   ....[136]....
        /*061c*/ 	.word	0x00013770


	//   ....[137]....
        /*0620*/ 	.word	0x000137c0


	//   ....[138]....
        /*0624*/ 	.word	0x00013ba0


	//   ....[139]....
        /*0628*/ 	.word	0x00013bc0


	//   ....[140]....
        /*062c*/ 	.word	0x00013bd0


	//   ....[141]....
        /*0630*/ 	.word	0x00013bf0


	//   ....[142]....
        /*0634*/ 	.word	0x00013c10


	//   ....[143]....
        /*0638*/ 	.word	0x00013c60


	//   ....[144]....
        /*063c*/ 	.word	0x00013c80


	//   ....[145]....
        /*0640*/ 	.word	0x00013c90


	//   ....[146]....
        /*0644*/ 	.word	0x00013ce0


	//   ....[147]....
        /*0648*/ 	.word	0x00013d40


	//   ....[148]....
        /*064c*/ 	.word	0x00014d00


	//   ....[149]....
        /*0650*/ 	.word	0x000152e0


	//   ....[150]....
        /*0654*/ 	.word	0x000153f0


	//   ....[151]....
        /*0658*/ 	.word	0x000154d0


	//   ....[152]....
        /*065c*/ 	.word	0x00015550


	//   ....[153]....
        /*0660*/ 	.word	0x00015630


	//   ....[154]....
        /*0664*/ 	.word	0x00015690


	//   ....[155]....
        /*0668*/ 	.word	0x00015770


	//   ....[156]....
        /*066c*/ 	.word	0x000157d0


	//   ....[157]....
        /*0670*/ 	.word	0x000158a0


	//   ....[158]....
        /*0674*/ 	.word	0x00015940


	//   ....[159]....
        /*0678*/ 	.word	0x00015a30


	//   ....[160]....
        /*067c*/ 	.word	0x00015b90


	//   ....[161]....
        /*0680*/ 	.word	0x00015c50


	//   ....[162]....
        /*0684*/ 	.word	0x00015d50


	//   ....[163]....
        /*0688*/ 	.word	0x00015df0


	//   ....[164]....
        /*068c*/ 	.word	0x00015ee0


	//   ....[165]....
        /*0690*/ 	.word	0x00015fa0


	//   ....[166]....
        /*0694*/ 	.word	0x00016010


	//   ....[167]....
        /*0698*/ 	.word	0x000160e0


	//   ....[168]....
        /*069c*/ 	.word	0x00016150


	//   ....[169]....
        /*06a0*/ 	.word	0x00016230


	//   ....[170]....
        /*06a4*/ 	.word	0x000162c0


	//   ....[171]....
        /*06a8*/ 	.word	0x00016310


	//   ....[172]....
        /*06ac*/ 	.word	0x000163f0


	//   ....[173]....
        /*06b0*/ 	.word	0x000164b0


	//   ....[174]....
        /*06b4*/ 	.word	0x00016530


	//   ....[175]....
        /*06b8*/ 	.word	0x00016620


	//   ....[176]....
        /*06bc*/ 	.word	0x000166a0


	//   ....[177]....
        /*06c0*/ 	.word	0x00016770


	//   ....[178]....
        /*06c4*/ 	.word	0x000168b0


	//   ....[179]....
        /*06c8*/ 	.word	0x00016950


	//   ....[180]....
        /*06cc*/ 	.word	0x000169c0


	//   ....[181]....
        /*06d0*/ 	.word	0x00016a80


	//   ....[182]....
        /*06d4*/ 	.word	0x00016ae0


	//   ....[183]....
        /*06d8*/ 	.word	0x00016ba0


	//   ....[184]....
        /*06dc*/ 	.word	0x00016c00


	//   ....[185]....
        /*06e0*/ 	.word	0x00016cc0


	//   ....[186]....
        /*06e4*/ 	.word	0x00016d20


	//   ....[187]....
        /*06e8*/ 	.word	0x00016de0


	//   ....[188]....
        /*06ec*/ 	.word	0x00016ec0


	//   ....[189]....
        /*06f0*/ 	.word	0x00016f60


	//   ....[190]....
        /*06f4*/ 	.word	0x00016fc0


	//   ....[191]....
        /*06f8*/ 	.word	0x00017080


	//   ....[192]....
        /*06fc*/ 	.word	0x000170e0


	//   ....[193]....
        /*0700*/ 	.word	0x000171a0


	//   ....[194]....
        /*0704*/ 	.word	0x00017200


	//   ....[195]....
        /*0708*/ 	.word	0x000172c0


	//   ....[196]....
        /*070c*/ 	.word	0x00017320


	//   ....[197]....
        /*0710*/ 	.word	0x000173e0


	//----- nvinfo : EIATTR_REG_RECONFIG
	.align		4
.L_269:
        /*0714*/ 	.byte	0x01, 0x54
	.zero		2


	//----- nvinfo : EIATTR_SYSCALL_OFFSETS
	.align		4
        /*0718*/ 	.byte	0x04, 0x46
        /*071a*/ 	.short	(.L_271 - .L_270)


	//   ....[0]....
.L_270:
        /*071c*/ 	.word	0x000013a0


	//   ....[1]....
        /*0720*/ 	.word	0x00010c80


	//   ....[2]....
        /*0724*/ 	.word	0x00010dc0


	//   ....[3]....
        /*0728*/ 	.word	0x00010f00


	//   ....[4]....
        /*072c*/ 	.word	0x00011020


	//   ....[5]....
        /*0730*/ 	.word	0x00012870


	//----- nvinfo : EIATTR_MBARRIER_INSTR_OFFSETS
	.align		4
.L_271:
        /*0734*/ 	.byte	0x04, 0x39
        /*0736*/ 	.short	(.L_273 - .L_272)


	//   ....[0]....
.L_272:
        /*0738*/ 	.word	0x00000180
        /*073c*/ 	.word	0x000000ff
        /*0740*/ 	.word	0x00029800
        /*0744*/ 	.short	0x0100
        /*0746*/ 	.byte	0x08
	.zero		1


	//   ....[1]....
        /*0748*/ 	.word	0x00000190
        /*074c*/ 	.word	0x000000ff
        /*0750*/ 	.word	0x00029820
        /*0754*/ 	.short	0x0100
        /*0756*/ 	.byte	0x08
	.zero		1


	//   ....[2]....
        /*0758*/ 	.word	0x00000280
        /*075c*/ 	.word	0x000000ff
        /*0760*/ 	.word	0x00029830
        /*0764*/ 	.short	0x0100
        /*0766*/ 	.byte	0x08
	.zero		1


	//   ....[3]....
        /*0768*/ 	.word	0x00000290
        /*076c*/ 	.word	0x000000ff
        /*0770*/ 	.word	0x00029840
        /*0774*/ 	.short	0x0100
        /*0776*/ 	.byte	0x08
	.zero		1


	//   ....[4]....
        /*0778*/ 	.word	0x000002a0
        /*077c*/ 	.word	0x000000ff
        /*0780*/ 	.word	0x00029838
        /*0784*/ 	.short	0x0100
        /*0786*/ 	.byte	0x08
	.zero		1


	//   ....[5]....
        /*0788*/ 	.word	0x000002b0
        /*078c*/ 	.word	0x000000ff
        /*0790*/ 	.word	0x00029848
        /*0794*/ 	.short	0x0100
        /*0796*/ 	.byte	0x08
	.zero		1


	//   ....[6]....
        /*0798*/ 	.word	0x000003e0
        /*079c*/ 	.word	0x000000ff
        /*07a0*/ 	.word	0x00029850
        /*07a4*/ 	.short	0x0100
        /*07a6*/ 	.byte	0x08
	.zero		1


	//   ....[7]....
        /*07a8*/ 	.word	0x000003f0
        /*07ac*/ 	.word	0x000000ff
        /*07b0*/ 	.word	0x00029860
        /*07b4*/ 	.short	0x0100
        /*07b6*/ 	.byte	0x08
	.zero		1


	//   ....[8]....
        /*07b8*/ 	.word	0x00000400
        /*07bc*/ 	.word	0x000000ff
        /*07c0*/ 	.word	0x00029858
        /*07c4*/ 	.short	0x0100
        /*07c6*/ 	.byte	0x08
	.zero		1


	//   ....[9]....
        /*07c8*/ 	.word	0x00000410
        /*07cc*/ 	.word	0x000000ff
        /*07d0*/ 	.word	0x00029868
        /*07d4*/ 	.short	0x0100
        /*07d6*/ 	.byte	0x08
	.zero		1


	//   ....[10]....
        /*07d8*/ 	.word	0x00000500
        /*07dc*/ 	.word	0x000000ff
        /*07e0*/ 	.word	0x00029870
        /*07e4*/ 	.short	0x0100
        /*07e6*/ 	.byte	0x06
	.zero		1


	//   ....[11]....
        /*07e8*/ 	.word	0x00000510
        /*07ec*/ 	.word	0x000000ff
        /*07f0*/ 	.word	0x00029880
        /*07f4*/ 	.short	0x0100
        /*07f6*/ 	.byte	0x06
	.zero		1


	//   ....[12]....
        /*07f8*/ 	.word	0x00000520
        /*07fc*/ 	.word	0x000000ff
        /*0800*/ 	.word	0x00029878
        /*0804*/ 	.short	0x0100
        /*0806*/ 	.byte	0x06
	.zero		1


	//   ....[13]....
        /*0808*/ 	.word	0x00000530
        /*080c*/ 	.word	0x000000ff
        /*0810*/ 	.word	0x00029888
        /*0814*/ 	.short	0x0100
        /*0816*/ 	.byte	0x06
	.zero		1


	//   ....[14]....
        /*0818*/ 	.word	0x00000660
        /*081c*/ 	.word	0x000000ff
        /*0820*/ 	.word	0x00029890
        /*0824*/ 	.short	0x0100
        /*0826*/ 	.byte	0x08
	.zero		1


	//   ....[15]....
        /*0828*/ 	.word	0x00000670
        /*082c*/ 	.word	0x000000ff
        /*0830*/ 	.word	0x000298a0
        /*0834*/ 	.short	0x0100
        /*0836*/ 	.byte	0x08
	.zero		1


	//   ....[16]....
        /*0838*/ 	.word	0x00000680
        /*083c*/ 	.word	0x000000ff
        /*0840*/ 	.word	0x00029898
        /*0844*/ 	.short	0x0100
        /*0846*/ 	.byte	0x08
	.zero		1


	//   ....[17]....
        /*0848*/ 	.word	0x00000690
        /*084c*/ 	.word	0x000000ff
        /*0850*/ 	.word	0x000298a8
        /*0854*/ 	.short	0x0100
        /*0856*/ 	.byte	0x08
	.zero		1


	//   ....[18]....
        /*0858*/ 	.word	0x000007d0
        /*085c*/ 	.word	0x000000ff
        /*0860*/ 	.word	0x000298b0
        /*0864*/ 	.short	0x0100
        /*0866*/ 	.byte	0x08
	.zero		1


	//   ....[19]....
        /*0868*/ 	.word	0x000007e0
        /*086c*/ 	.word	0x000000ff
        /*0870*/ 	.word	0x000298c0
        /*0874*/ 	.short	0x0100
        /*0876*/ 	.byte	0x08
	.zero		1


	//   ....[20]....
        /*0878*/ 	.word	0x000007f0
        /*087c*/ 	.word	0x000000ff
        /*0880*/ 	.word	0x000298b8
        /*0884*/ 	.short	0x0100
        /*0886*/ 	.byte	0x08
	.zero		1


	//   ....[21]....
        /*0888*/ 	.word	0x00000800
        /*088c*/ 	.word	0x000000ff
        /*0890*/ 	.word	0x000298c8
        /*0894*/ 	.short	0x0100
        /*0896*/ 	.byte	0x08
	.zero		1


	//   ....[22]....
        /*0898*/ 	.word	0x000016a0
        /*089c*/ 	.word	0x000000ff
        /*08a0*/ 	.word	0x00029800
        /*08a4*/ 	.short	0x010a
        /*08a6*/ 	.byte	0x26
	.zero		1


	//   ....[23]....
        /*08a8*/ 	.word	0x00001750
        /*08ac*/ 	.word	0x000000ff
        /*08b0*/ 	.word	0x00029830
        /*08b4*/ 	.short	0x010a
        /*08b6*/ 	.byte	0x26
	.zero		1


	//   ....[24]....
        /*08b8*/ 	.word	0x000017b0
        /*08bc*/ 	.word	0x000000ff
        /*08c0*/ 	.word	0x00029830
        /*08c4*/ 	.short	0x010a
        /*08c6*/ 	.byte	0x26
	.zero		1


	//   ....[25]....
        /*08c8*/ 	.word	0x00003300
        /*08cc*/ 	.word	0x000000ff
        /*08d0*/ 	.word	0x00000000
        /*08d4*/ 	.short	0x0101
        /*08d6*/ 	.byte	0x07
	.zero		1


	//   ....[26]....
        /*08d8*/ 	.word	0x00005af0
        /*08dc*/ 	.word	0x000000ff
        /*08e0*/ 	.word	0x00029830
        /*08e4*/ 	.short	0x010a
        /*08e6*/ 	.byte	0x04
	.zero		1


	//   ....[27]....
        /*08e8*/ 	.word	0x00005b30
        /*08ec*/ 	.word	0x000000ff
        /*08f0*/ 	.word	0x00029830
        /*08f4*/ 	.short	0x010a
        /*08f6*/ 	.byte	0x04
	.zero		1


	//   ....[28]....
        /*08f8*/ 	.word	0x000067a0
        /*08fc*/ 	.word	0x000000ff
        /*0900*/ 	.word	0x00029850
        /*0904*/ 	.short	0x010a
        /*0906*/ 	.byte	0x0a
	.zero		1


	//   ....[29]....
        /*0908*/ 	.word	0x000067e0
        /*090c*/ 	.word	0x000000ff
        /*0910*/ 	.word	0x00029850
        /*0914*/ 	.short	0x010a
        /*0916*/ 	.byte	0x0a
	.zero		1


	//   ....[30]....
        /*0918*/ 	.word	0x000072b0
        /*091c*/ 	.word	0x000000ff
        /*0920*/ 	.word	0x00000000
        /*0924*/ 	.short	0x0101
        /*0926*/ 	.byte	0x07
	.zero		1


	//   ....[31]....
        /*0928*/ 	.word	0x00009630
        /*092c*/ 	.word	0x000000ff
        /*0930*/ 	.word	0x00000000
        /*0934*/ 	.short	0x0101
        /*0936*/ 	.byte	0x06
	.zero		1


	//   ....[32]....
        /*0938*/ 	.word	0x00009db0
        /*093c*/ 	.word	0x000000ff
        /*0940*/ 	.word	0x00029830
        /*0944*/ 	.short	0x010a
        /*0946*/ 	.byte	0x0a
	.zero		1


	//   ....[33]....
        /*0948*/ 	.word	0x00009df0
        /*094c*/ 	.word	0x000000ff
        /*0950*/ 	.word	0x00029830
        /*0954*/ 	.short	0x010a
        /*0956*/ 	.byte	0x0a
	.zero		1


	//   ....[34]....
        /*0958*/ 	.word	0x0000aa40
        /*095c*/ 	.word	0x000000ff
        /*0960*/ 	.word	0x00029850
        /*0964*/ 	.short	0x010a
        /*0966*/ 	.byte	0x0a
	.zero		1


	//   ....[35]....
        /*0968*/ 	.word	0x0000aa80
        /*096c*/ 	.word	0x000000ff
        /*0970*/ 	.word	0x00029850
        /*0974*/ 	.short	0x010a
        /*0976*/ 	.byte	0x0a
	.zero		1


	//   ....[36]....
        /*0978*/ 	.word	0x0000b3a0
        /*097c*/ 	.word	0x000000ff
        /*0980*/ 	.word	0x00000000
        /*0984*/ 	.short	0x0101
        /*0986*/ 	.byte	0x0a
	.zero		1


	//   ....[37]....
        /*0988*/ 	.word	0x0000cd40
        /*098c*/ 	.word	0x000000ff
        /*0990*/ 	.word	0x00000000
        /*0994*/ 	.short	0x0101
        /*0996*/ 	.byte	0x07
	.zero		1


	//   ....[38]....
        /*0998*/ 	.word	0x0000d3e0
        /*099c*/ 	.word	0x000000ff
        /*09a0*/ 	.word	0x00029850
        /*09a4*/ 	.short	0x010a
        /*09a6*/ 	.byte	0x09
	.zero		1


	//   ....[39]....
        /*09a8*/ 	.word	0x0000d420
        /*09ac*/ 	.word	0x000000ff
        /*09b0*/ 	.word	0x00029850
        /*09b4*/ 	.short	0x010a
        /*09b6*/ 	.byte	0x09
	.zero		1


	//   ....[40]....
        /*09b8*/ 	.word	0x0000dab0
        /*09bc*/ 	.word	0x000000ff
        /*09c0*/ 	.word	0x00000000
        /*09c4*/ 	.short	0x0101
        /*09c6*/ 	.byte	0x04
	.zero		1


	//   ....[41]....
        /*09c8*/ 	.word	0x0000f180
        /*09cc*/ 	.word	0x000000ff
        /*09d0*/ 	.word	0x00000000
        /*09d4*/ 	.short	0x0101
        /*09d6*/ 	.byte	0x04
	.zero		1


	//   ....[42]....
        /*09d8*/ 	.word	0x00011830
        /*09dc*/ 	.word	0x000000ff
        /*09e0*/ 	.word	0x00029880
        /*09e4*/ 	.short	0x010a
        /*09e6*/ 	.byte	0x2d
	.zero		1


	//   ....[43]....
        /*09e8*/ 	.word	0x00011eb0
        /*09ec*/ 	.word	0x000000ff
        /*09f0*/ 	.word	0x00029870
        /*09f4*/ 	.short	0x0107
        /*09f6*/ 	.byte	0x2d
	.zero		1


	//   ....[44]....
        /*09f8*/ 	.word	0x00011f20
        /*09fc*/ 	.word	0x000000ff
        /*0a00*/ 	.word	0x00029870
        /*0a04*/ 	.short	0x0101
        /*0a06*/ 	.byte	0x2d
	.zero		1


	//   ....[45]....
        /*0a08*/ 	.word	0x00011f70
        /*0a0c*/ 	.word	0x000000ff
        /*0a10*/ 	.word	0x00029840
        /*0a14*/ 	.short	0x010a
        /*0a16*/ 	.byte	0x2d
	.zero		1


	//   ....[46]....
        /*0a18*/ 	.word	0x00012620
        /*0a1c*/ 	.word	0x000000ff
        /*0a20*/ 	.word	0x00029830
        /*0a24*/ 	.short	0x0107
        /*0a26*/ 	.byte	0x2d
	.zero		1


	//   ....[47]....
        /*0a28*/ 	.word	0x00012690
        /*0a2c*/ 	.word	0x000000ff
        /*0a30*/ 	.word	0x00029830
        /*0a34*/ 	.short	0x0101
        /*0a36*/ 	.byte	0x2d
	.zero		1


	//   ....[48]....
        /*0a38*/ 	.word	0x00012e80
        /*0a3c*/ 	.word	0x000000ff
        /*0a40*/ 	.word	0x00029800
        /*0a44*/ 	.short	0x0107
        /*0a46*/ 	.byte	0x2d
	.zero		1


	//   ....[49]....
        /*0a48*/ 	.word	0x00012ee0
        /*0a4c*/ 	.word	0x000000ff
        /*0a50*/ 	.word	0x00029800
        /*0a54*/ 	.short	0x0101
        /*0a56*/ 	.byte	0x2d
	.zero		1


	//   ....[50]....
        /*0a58*/ 	.word	0x00012ef0
        /*0a5c*/ 	.word	0x000000ff
        /*0a60*/ 	.word	0x00029820
        /*0a64*/ 	.short	0x010a
        /*0a66*/ 	.byte	0x2d
	.zero		1


	//   ....[51]....
        /*0a68*/ 	.word	0x00013380
        /*0a6c*/ 	.word	0x0000000a
        /*0a70*/ 	.word	0x00029880
        /*0a74*/ 	.short	0x010a
        /*0a76*/ 	.byte	0x3f
	.zero		1


	//   ....[52]....
        /*0a78*/ 	.word	0x00013890
        /*0a7c*/ 	.word	0x0000000a
        /*0a80*/ 	.word	0x00029870
        /*0a84*/ 	.short	0x0107
        /*0a86*/ 	.byte	0x3f
	.zero		1


	//   ....[53]....
        /*0a88*/ 	.word	0x00013900
        /*0a8c*/ 	.word	0x0000000a
        /*0a90*/ 	.word	0x00029870
        /*0a94*/ 	.short	0x0101
        /*0a96*/ 	.byte	0x3f
	.zero		1


	//   ....[54]....
        /*0a98*/ 	.word	0x00013930
        /*0a9c*/ 	.word	0x0000000a
        /*0aa0*/ 	.word	0x00029840
        /*0aa4*/ 	.short	0x010a
        /*0aa6*/ 	.byte	0x3f
	.zero		1


	//   ....[55]....
        /*0aa8*/ 	.word	0x00013e20
        /*0aac*/ 	.word	0x0000000a
        /*0ab0*/ 	.word	0x00029830
        /*0ab4*/ 	.short	0x0107
        /*0ab6*/ 	.byte	0x3f
	.zero		1


	//   ....[56]....
        /*0ab8*/ 	.word	0x00013ea0
        /*0abc*/ 	.word	0x0000000a
        /*0ac0*/ 	.word	0x00029830
        /*0ac4*/ 	.short	0x0101
        /*0ac6*/ 	.byte	0x3f
	.zero		1


	//   ....[57]....
        /*0ac8*/ 	.word	0x00013f10
        /*0acc*/ 	.word	0x00000013
        /*0ad0*/ 	.word	0x00029870
        /*0ad4*/ 	.short	0x010a
        /*0ad6*/ 	.byte	0x3f
	.zero		1


	//   ....[58]....
        /*0ad8*/ 	.word	0x00013f80
        /*0adc*/ 	.word	0x00000013
        /*0ae0*/ 	.word	0x00029860
        /*0ae4*/ 	.short	0x010a
        /*0ae6*/ 	.byte	0x3f
	.zero		1


	//   ....[59]....
        /*0ae8*/ 	.word	0x00014480
        /*0aec*/ 	.word	0x00000013
        /*0af0*/ 	.word	0x00029850
        /*0af4*/ 	.short	0x0101
        /*0af6*/ 	.byte	0x3f
	.zero		1


	//   ....[60]....
        /*0af8*/ 	.word	0x00014520
        /*0afc*/ 	.word	0x00000013
        /*0b00*/ 	.word	0x00000000
        /*0b04*/ 	.short	0x0101
        /*0b06*/ 	.byte	0x3f
	.zero		1


	//   ....[61]....
        /*0b08*/ 	.word	0x00014610
        /*0b0c*/ 	.word	0x00000011
        /*0b10*/ 	.word	0x00029870
        /*0b14*/ 	.short	0x010a
        /*0b16*/ 	.byte	0x3f
	.zero		1


	//   ....[62]....
        /*0b18*/ 	.word	0x000146b0
        /*0b1c*/ 	.word	0x00000011
        /*0b20*/ 	.word	0x00029860
        /*0b24*/ 	.short	0x010a
        /*0b26*/ 	.byte	0x3f
	.zero		1


	//   ....[63]....
        /*0b28*/ 	.word	0x00014b90
        /*0b2c*/ 	.word	0x00000011
        /*0b30*/ 	.word	0x00029850
        /*0b34*/ 	.short	0x0101
        /*0b36*/ 	.byte	0x3f
	.zero		1


	//   ....[64]....
        /*0b38*/ 	.word	0x00014c50
        /*0b3c*/ 	.word	0x00000011
        /*0b40*/ 	.word	0x00000000
        /*0b44*/ 	.short	0x0101
        /*0b46*/ 	.byte	0x3f
	.zero		1


	//   ....[65]....
        /*0b48*/ 	.word	0x00014cb0
        /*0b4c*/ 	.word	0x00000006
        /*0b50*/ 	.word	0x00029820
        /*0b54*/ 	.short	0x010a
        /*0b56*/ 	.byte	0x3f
	.zero		1


	//   ....[66]....
        /*0b58*/ 	.word	0x00014df0
        /*0b5c*/ 	.word	0x00000005
        /*0b60*/ 	.word	0x00029840
        /*0b64*/ 	.short	0x010a
        /*0b66*/ 	.byte	0x3f
	.zero		1


	//   ....[67]....
        /*0b68*/ 	.word	0x00014e90
        /*0b6c*/ 	.word	0x00000003
        /*0b70*/ 	.word	0x00029840
        /*0b74*/ 	.short	0x010a
        /*0b76*/ 	.byte	0x3f
	.zero		1


	//   ....[68]....
        /*0b78*/ 	.word	0x00014ed0
        /*0b7c*/ 	.word	0x00000005
        /*0b80*/ 	.word	0x00029860
        /*0b84*/ 	.short	0x010a
        /*0b86*/ 	.byte	0x3f
	.zero		1


	//   ....[69]....
        /*0b88*/ 	.word	0x00014f10
        /*0b8c*/ 	.word	0x00000003
        /*0b90*/ 	.word	0x00029860
        /*0b94*/ 	.short	0x010a
        /*0b96*/ 	.byte	0x3f
	.zero		1


	//   ....[70]....
        /*0b98*/ 	.word	0x00014f50
        /*0b9c*/ 	.word	0x00000005
        /*0ba0*/ 	.word	0x00029880
        /*0ba4*/ 	.short	0x010a
        /*0ba6*/ 	.byte	0x3f
	.zero		1


	//   ....[71]....
        /*0ba8*/ 	.word	0x00014f90
        /*0bac*/ 	.word	0x00000003
        /*0bb0*/ 	.word	0x00029880
        /*0bb4*/ 	.short	0x010a
        /*0bb6*/ 	.byte	0x3f
	.zero		1


	//   ....[72]....
        /*0bb8*/ 	.word	0x00015000
        /*0bbc*/ 	.word	0x00000003
        /*0bc0*/ 	.word	0x00029800
        /*0bc4*/ 	.short	0x010a
        /*0bc6*/ 	.byte	0x3f
	.zero		1


	//   ....[73]....
        /*0bc8*/ 	.word	0x00015060
        /*0bcc*/ 	.word	0x00000005
        /*0bd0*/ 	.word	0x00029830
        /*0bd4*/ 	.short	0x010a
        /*0bd6*/ 	.byte	0x3f
	.zero		1


	//   ....[74]....
        /*0bd8*/ 	.word	0x000150c0
        /*0bdc*/ 	.word	0x0000000b
        /*0be0*/ 	.word	0x00029830
        /*0be4*/ 	.short	0x010a
        /*0be6*/ 	.byte	0x3f
	.zero		1


	//   ....[75]....
        /*0be8*/ 	.word	0x00015120
        /*0bec*/ 	.word	0x0000000b
        /*0bf0*/ 	.word	0x00029850
        /*0bf4*/ 	.short	0x010a
        /*0bf6*/ 	.byte	0x3f
	.zero		1


	//   ....[76]....
        /*0bf8*/ 	.word	0x00015180
        /*0bfc*/ 	.word	0x0000000a
        /*0c00*/ 	.word	0x00029830
        /*0c04*/ 	.short	0x010a
        /*0c06*/ 	.byte	0x3f
	.zero		1


	//   ....[77]....
        /*0c08*/ 	.word	0x000151e0
        /*0c0c*/ 	.word	0x0000000a
        /*0c10*/ 	.word	0x00029850
        /*0c14*/ 	.short	0x010a
        /*0c16*/ 	.byte	0x3f
	.zero		1


	//   ....[78]....
        /*0c18*/ 	.word	0x00015240
        /*0c1c*/ 	.word	0x00000003
        /*0c20*/ 	.word	0x00029850
        /*0c24*/ 	.short	0x010a
        /*0c26*/ 	.byte	0x3f
	.zero		1


	//   ....[79]....
        /*0c28*/ 	.word	0x00015340
        /*0c2c*/ 	.word	0x00000002
        /*0c30*/ 	.word	0x00029880
        /*0c34*/ 	.short	0x010a
        /*0c36*/ 	.byte	0x3f
	.zero		1


	//   ....[80]....
        /*0c38*/ 	.word	0x00015ae0
        /*0c3c*/ 	.word	0x00000002
        /*0c40*/ 	.word	0x00029840
        /*0c44*/ 	.short	0x010a
        /*0c46*/ 	.byte	0x3f
	.zero		1


	//   ....[81]....
        /*0c48*/ 	.word	0x000167b0
        /*0c4c*/ 	.word	0x00000003
        /*0c50*/ 	.word	0x00029820
        /*0c54*/ 	.short	0x010a
        /*0c56*/ 	.byte	0x3f
	.zero		1


	//   ....[82]....
        /*0c58*/ 	.word	0x00016800
        /*0c5c*/ 	.word	0x0000000a
        /*0c60*/ 	.word	0x00029880
        /*0c64*/ 	.short	0x010a
        /*0c66*/ 	.byte	0x3f
	.zero		1


	//   ....[83]....
        /*0c68*/ 	.word	0x00016e10
        /*0c6c*/ 	.word	0x0000000a
        /*0c70*/ 	.word	0x00029840
        /*0c74*/ 	.short	0x010a
        /*0c76*/ 	.byte	0x3f
	.zero		1


	//   ....[84]....
        /*0c78*/ 	.word	0x00017410
        /*0c7c*/ 	.word	0x00000013
        /*0c80*/ 	.word	0x00029870
        /*0c84*/ 	.short	0x010a
        /*0c86*/ 	.byte	0x3f
	.zero		1


	//   ....[85]....
        /*0c88*/ 	.word	0x00017460
        /*0c8c*/ 	.word	0x00000013
        /*0c90*/ 	.word	0x00029860
        /*0c94*/ 	.short	0x010a
        /*0c96*/ 	.byte	0x3f
	.zero		1


	//   ....[86]....
        /*0c98*/ 	.word	0x000174b0
        /*0c9c*/ 	.word	0x00000011
        /*0ca0*/ 	.word	0x00029870
        /*0ca4*/ 	.short	0x010a
        /*0ca6*/ 	.byte	0x3f
	.zero		1


	//   ....[87]....
        /*0ca8*/ 	.word	0x00017500
        /*0cac*/ 	.word	0x00000011
        /*0cb0*/ 	.word	0x00029860
        /*0cb4*/ 	.short	0x010a
        /*0cb6*/ 	.byte	0x3f
	.zero		1


	//   ....[88]....
        /*0cb8*/ 	.word	0x00017550
        /*0cbc*/ 	.word	0x00000006
        /*0cc0*/ 	.word	0x00029820
        /*0cc4*/ 	.short	0x010a
        /*0cc6*/ 	.byte	0x3f
	.zero		1


	//   ....[89]....
        /*0cc8*/ 	.word	0x000175a0
        /*0ccc*/ 	.word	0x00000005
        /*0cd0*/ 	.word	0x00029840
        /*0cd4*/ 	.short	0x010a
        /*0cd6*/ 	.byte	0x3f
	.zero		1


	//   ....[90]....
        /*0cd8*/ 	.word	0x000175f0
        /*0cdc*/ 	.word	0x00000003
        /*0ce0*/ 	.word	0x00029840
        /*0ce4*/ 	.short	0x010a
        /*0ce6*/ 	.byte	0x3f
	.zero		1


	//   ....[91]....
        /*0ce8*/ 	.word	0x00017640
        /*0cec*/ 	.word	0x00000005
        /*0cf0*/ 	.word	0x00029860
        /*0cf4*/ 	.short	0x010a
        /*0cf6*/ 	.byte	0x3f
	.zero		1


	//   ....[92]....
        /*0cf8*/ 	.word	0x00017690
        /*0cfc*/ 	.word	0x00000003
        /*0d00*/ 	.word	0x00029860
        /*0d04*/ 	.short	0x010a
        /*0d06*/ 	.byte	0x3f
	.zero		1


	//   ....[93]....
        /*0d08*/ 	.word	0x000176e0
        /*0d0c*/ 	.word	0x00000005
        /*0d10*/ 	.word	0x00029880
        /*0d14*/ 	.short	0x010a
        /*0d16*/ 	.byte	0x3f
	.zero		1


	//----- nvinfo : EIATTR_NUM_MBARRIERS
	.align		4
.L_273:
        /*0d18*/ 	.byte	0x03, 0x38
        /*0d1a*/ 	.short	0x0016


	//----- nvinfo : EIATTR_EXIT_INSTR_OFFSETS
	.align		4
        /*0d1c*/ 	.byte	0x04, 0x1c
        /*0d1e*/ 	.short	(.L_275 - .L_274)


	//   ....[0]....
.L_274:
        /*0d20*/ 	.word	0x00014fe0


	//----- nvinfo : EIATTR_MAX_THREADS
	.align		4
.L_275:
        /*0d24*/ 	.byte	0x04, 0x05
        /*0d26*/ 	.short	(.L_277 - .L_276)
.L_276:
        /*0d28*/ 	.word	0x00000180
        /*0d2c*/ 	.word	0x00000001
        /*0d30*/ 	.word	0x00000001


	//----- nvinfo : EIATTR_CRS_STACK_SIZE
	.align		4
.L_277:
        /*0d34*/ 	.byte	0x04, 0x1e
        /*0d36*/ 	.short	(.L_279 - .L_278)
.L_278:
        /*0d38*/ 	.word	0x00000000


	//----- nvinfo : EIATTR_CBANK_PARAM_SIZE
	.align		4
.L_279:
        /*0d3c*/ 	.byte	0x03, 0x19
        /*0d3e*/ 	.short	0x0a70


	//----- nvinfo : EIATTR_PARAM_CBANK
	.align		4
        /*0d40*/ 	.byte	0x04, 0x0a
        /*0d42*/ 	.short	(.L_281 - .L_280)
	.align		4
.L_280:
        /*0d44*/ 	.word	index@(.nv.constant0._ZN7cutlass13device_kernelIN5flash11enable_sm90INS1_16FlashAttnFwdSm90INS1_25CollectiveMainloopFwdSm90ILi2EN4cute5tupleIJNS5_1CILi1EEES8_S8_EEENS6_IJNS7_ILi128EEENS7_ILi160EEENS7_ILi192EEEEEELi128ENS_12float_e4m3_tEfNS_4arch4Sm90ELb1ELb0ELb1ELb0ELb1ELb0ELb0ELb1ELb1ELb1ELb1ELb0EEENS1_21CollectiveEpilogueFwdINS6_IJSA_SA_SB_EEES9_NS_10bfloat16_tESG_Li256ELb0ELb1ELb1ELb1EEENS1_19SingleTileSchedulerILb0ELb1ELb1ELi128EEEEEEEEEvNT_6ParamsE)
        /*0d48*/ 	.short	0x0210
        /*0d4a*/ 	.short	0x0a70


	//----- nvinfo : EIATTR_SW_WAR
	.align		4
.L_281:
        /*0d4c*/ 	.byte	0x04, 0x36
        /*0d4e*/ 	.short	(.L_283 - .L_282)
.L_282:
        /*0d50*/ 	.word	0x00000008
.L_283:


//--------------------- .nv.info._ZN7cutlass13device_kernelIN5flash11enable_sm90INS1_16FlashAttnFwdSm90INS1_25CollectiveMainloopFwdSm90ILi2EN4cute5tupleIJNS5_1CILi1EEES8_S8_EEENS6_IJNS7_ILi128EEENS7_ILi160EEENS7_ILi192EEEEEELi128ENS_12float_e4m3_tEfNS_4arch4Sm90ELb1ELb0ELb1ELb1ELb1ELb0ELb0ELb1ELb1ELb1ELb1ELb0EEENS1_21CollectiveEpilogueFwdINS6_IJSA_SA_SB_EEES9_NS_10bfloat16_tESG_Li256ELb1ELb1ELb1ELb1EEENS1_36VarlenDynamicPersistentTileSchedulerILi128ELi160ELi256ELi128ELb1ELb1ELb1ELb1ELb1ELb1EEEEEEEEEvNT_6ParamsE --------------------------
	.section	.nv.info._ZN7cutlass13device_kernelIN5flash11enable_sm90INS1_16FlashAttnFwdSm90INS1_25CollectiveMainloopFwdSm90ILi2EN4cute5tupleIJNS5_1CILi1EEES8_S8_EEENS6_IJNS7_ILi128EEENS7_ILi160EEENS7_ILi192EEEEEELi128ENS_12float_e4m3_tEfNS_4arch4Sm90ELb1ELb0ELb1ELb1ELb1ELb0ELb0ELb1ELb1ELb1ELb1ELb0EEENS1_21CollectiveEpilogueFwdINS6_IJSA_SA_SB_EEES9_NS_10bfloat16_tESG_Li256ELb1ELb1ELb1ELb1EEENS1_36VarlenDynamicPersistentTileSchedulerILi128ELi160ELi256ELi128ELb1ELb1ELb1ELb1ELb1ELb1EEEEEEEEEvNT_6ParamsE,"",@"SHT_CUDA_INFO"
	.sectionflags	@""
	.align	4


	//----- nvinfo : EIATTR_CUDA_API_VERSION
	.align		4
        /*0000*/ 	.byte	0x04, 0x37
        /*0002*/ 	.short	(.L_285 - .L_284)
.L_284:
        /*0004*/ 	.word	0x00000082


	//----- nvinfo : EIATTR_KPARAM_INFO
	.align		4
.L_285:
        /*0008*/ 	.byte	0x04, 0x17
        /*000a*/ 	.short	(.L_287 - .L_286)
.L_286:
        /*000c*/ 	.word	0x00000000
        /*0010*/ 	.short	0x0000
        /*0012*/ 	.short	0x0070
        /*0014*/ 	.byte	0x00, 0xf0, 0x01, 0x2a


	//----- nvinfo : EIATTR_SPARSE_MMA_MASK
	.align		4
.L_287:
        /*0018*/ 	.byte	0x03, 0x50
        /*001a*/ 	.short	0x0000


	//----- nvinfo : EIATTR_MAXREG_COUNT
	.align		4
        /*001c*/ 	.byte	0x03, 0x1b
        /*001e*/ 	.short	0x00a8


	//----- nvinfo : EIATTR_NUM_BARRIERS
	.align		4
        /*0020*/ 	.byte	0x02, 0x4c
        /*0022*/ 	.byte	0x10
	.zero		1


	//----- nvinfo : EIATTR_EXTERNS
	.align		4
        /*0024*/ 	.byte	0x04, 0x0f
        /*0026*/ 	.short	(.L_289 - .L_288)


	//   ....[0]....
	.align		4
.L_288:
        /*0028*/ 	.word	index@(__assertfail)


	//----- nvinfo : EIATTR_ANNOTATIONS
	.align		4
.L_289:
        /*002c*/ 	.byte	0x04, 0x55
        /*002e*/ 	.short	(.L_291 - .L_290)


	//   ....[0]....
.L_290:
        /* <DEDUP_REMOVED lines=32> */


	//----- nvinfo : EIATTR_MERCURY_ISA_VERSION
	.align		4
.L_291:
        /*0220*/ 	.byte	0x03, 0x5f
        /*0222*/ 	.short	0x0101


	//----- nvinfo : EIATTR_UNUSED_LOAD_BYTE_OFFSET
	.align		4
        /*0224*/ 	.byte	0x04, 0x44
        /*0226*/ 	.short	(.L_293 - .L_292)


	//   ....[0]....
.L_292:
        /*0228*/ 	.word	0x000009a0
        /*022c*/ 	.word	0x0000fff0


	//   ....[1]....
        /*0230*/ 	.word	0x0000e440
        /*0234*/ 	.word	0x0000fff0


	//----- nvinfo : EIATTR_INT_WARP_WIDE_INSTR_OFFSETS
	.align		4
.L_293:
        /*0238*/ 	.byte	0x04, 0x31
        /*023a*/ 	.short	(.L_295 - .L_294)


	//   ....[0]....
.L_294:
        /*023c*/ 	.word	0x000000c0


	//   ....[1]....
        /*0240*/ 	.word	0x000000d0


	//   ....[2]....
        /*0244*/ 	.word	0x00000170


	//   ....[3]....
        /*0248*/ 	.word	0x00013c50


	//   ....[4]....
        /*024c*/ 	.word	0x00013ce0


	//   ....[5]....
        /*0250*/ 	.word	0x000178a0


	//   ....[6]....
        /*0254*/ 	.word	0x00017930


	//----- nvinfo : EIATTR_COOP_GROUP_MASK_REGIDS
	.align		4
.L_295:
        /*0258*/ 	.byte	0x04, 0x29
        /*025a*/ 	.short	(.L_297 - .L_296)


	//   ....[0]....
.L_296:
        /*025c*/ 	.word	0xffffffff


	//   ....[1]....
        /*0260*/ 	.word	0xffffffff


	//   ....[2]....
        /*0264*/ 	.word	0xffffffff


	//   ....[3]....
        /*0268*/ 	.word	0xffffffff


	//   ....[4]....
        /*026c*/ 	.word	0xffffffff


	//   ....[5]....
        /*0270*/ 	.word	0xffffffff


	//   ....[6]....
        /*0274*/ 	.word	0xffffffff


	//   ....[7]....
        /*0278*/ 	.word	0xffffffff


	//   ....[8]....
        /*027c*/ 	.word	0xffffffff


	//   ....[9]....
        /*0280*/ 	.word	0xffffffff


	//   ....[10]....
        /*0284*/ 	.word	0xffffffff


	//   ....[11]....
        /*0288*/ 	.word	0xffffffff


	//   ....[12]....
        /*028c*/ 	.word	0xffffffff


	//   ....[13]....
        /*0290*/ 	.word	0xffffffff


	//   ....[14]....
        /*0294*/ 	.word	0xffffffff


	//   ....[15]....
        /*0298*/ 	.word	0xffffffff


	//   ....[16]....
        /*029c*/ 	.word	0xffffffff


	//   ....[17]....
        /*02a0*/ 	.word	0xffffffff


	//   ....[18]....
        /*02a4*/ 	.word	0xffffffff


	//   ....[19]....
        /*02a8*/ 	.word	0xffffffff


	//   ....[20]....
        /*02ac*/ 	.word	0xffffffff


	//   ....[21]....
        /*02b0*/ 	.word	0xffffffff


	//   ....[22]....
        /*02b4*/ 	.word	0xffffffff


	//   ....[23]....
        /*02b8*/ 	.word	0xffffffff


	//   ....[24]....
        /*02bc*/ 	.word	0xffffffff


	//   ....[25]....
        /*02c0*/ 	.word	0xffffffff


	//   ....[26]....
        /*02c4*/ 	.word	0xffffffff


	//   ....[27]....
        /*02c8*/ 	.word	0xffffffff


	//   ....[28]....
        /*02cc*/ 	.word	0xffffffff


	//   ....[29]....
        /*02d0*/ 	.word	0xffffffff


	//   ....[30]....
        /*02d4*/ 	.word	0xffffffff


	//   ....[31]....
        /*02d8*/ 	.word	0xffffffff


	//   ....[32]....
        /*02dc*/ 	.word	0xffffffff


	//   ....[33]....
        /*02e0*/ 	.word	0xffffffff


	//   ....[34]....
        /*02e4*/ 	.word	0xffffffff


	//   ....[35]....
        /*02e8*/ 	.word	0xffffffff


	//   ....[36]....
        /*02ec*/ 	.word	0xffffffff


	//   ....[37]....
        /*02f0*/ 	.word	0xffffffff


	//   ....[38]....
        /*02f4*/ 	.word	0xffffffff


	//   ....[39]....
        /*02f8*/ 	.word	0xffffffff


	//   ....[40]....
        /*02fc*/ 	.word	0xffffffff


	//   ....[41]....
        /*0300*/ 	.word	0xffffffff


	//   ....[42]....
        /*0304*/ 	.word	0xffffffff


	//   ....[43]....
        /*0308*/ 	.word	0xffffffff


	//   ....[44]....
        /*030c*/ 	.word	0xffffffff


	//   ....[45]....
        /*0310*/ 	.word	0xffffffff


	//   ....[46]....
        /*0314*/ 	.word	0xffffffff


	//   ....[47]....
        /*0318*/ 	.word	0xffffffff


	//   ....[48]....
        /*031c*/ 	.word	0xffffffff


	//   ....[49]....
        /*0320*/ 	.word	0xffffffff


	//   ....[50]....
        /*0324*/ 	.word	0xffffffff


	//   ....[51]....
        /*0328*/ 	.word	0xffffffff


	//   ....[52]....
        /*032c*/ 	.word	0xffffffff


	//   ....[53]....
        /*0330*/ 	.word	0xffffffff


	//   ....[54]....
        /*0334*/ 	.word	0xffffffff


	//   ....[55]....
        /*0338*/ 	.word	0xffffffff


	//   ....[56]....
        /*033c*/ 	.word	0xffffffff


	//   ....[57]....
        /*0340*/ 	.word	0xffffffff


	//   ....[58]....
        /*0344*/ 	.word	0xffffffff


	//   ....[59]....
        /*0348*/ 	.word	0xffffffff


	//   ....[60]....
        /*034c*/ 	.word	0xffffffff


	//   ....[61]....
        /*0350*/ 	.word	0xffffffff


	//   ....[62]....
        /*0354*/ 	.word	0xffffffff


	//   ....[63]....
        /*0358*/ 	.word	0xffffffff


	//   ....[64]....
        /*035c*/ 	.word	0xffffffff


	//   ....[65]....
        /*0360*/ 	.word	0xffffffff


	//   ....[66]....
        /*0364*/ 	.word	0xffffffff


	//   ....[67]....
        /*0368*/ 	.word	0xffffffff


	//   ....[68]....
        /*036c*/ 	.word	0xffffffff


	//   ....[69]....
        /*0370*/ 	.word	0xffffffff


	//   ....[70]....
        /*0374*/ 	.word	0xffffffff


	//   ....[71]....
        /*0378*/ 	.word	0xffffffff


	//   ....[72]....
        /*037c*/ 	.word	0xffffffff


	//   ....[73]....
        /*0380*/ 	.word	0xffffffff


	//   ....[74]....
        /*0384*/ 	.word	0xffffffff


	//   ....[75]....
        /*0388*/ 	.word	0xffffffff


	//   ....[76]....
        /*038c*/ 	.word	0xffffffff


	//   ....[77]....
        /*0390*/ 	.word	0xffffffff


	//   ....[78]....
        /*0394*/ 	.word	0xffffffff


	//   ....[79]....
        /*0398*/ 	.word	0xffffffff


	//   ....[80]....
        /*039c*/ 	.word	0xffffffff


	//   ....[81]....
        /*03a0*/ 	.word	0xffffffff


	//   ....[82]....
        /*03a4*/ 	.word	0xffffffff


	//   ....[83]....
        /*03a8*/ 	.word	0xffffffff


	//   ....[84]....
        /*03ac*/ 	.word	0xffffffff


	//   ....[85]....
        /*03b0*/ 	.word	0xffffffff


	//   ....[86]....
        /*03b4*/ 	.word	0xffffffff


	//   ....[87]....
        /*03b8*/ 	.word	0xffffffff


	//   ....[88]....
        /*03bc*/ 	.word	0xffffffff


	//   ....[89]....
        /*03c0*/ 	.word	0xffffffff


	//   ....[90]....
        /*03c4*/ 	.word	0xffffffff


	//   ....[91]....
        /*03c8*/ 	.word	0xffffffff


	//   ....[92]....
        /*03cc*/ 	.word	0xffffffff


	//   ....[93]....
        /*03d0*/ 	.word	0xffffffff


	//   ....[94]....
        /*03d4*/ 	.word	0xffffffff


	//   ....[95]....
        /*03d8*/ 	.word	0xffffffff


	//   ....[96]....
        /*03dc*/ 	.word	0xffffffff


	//   ....[97]....
        /*03e0*/ 	.word	0xffffffff


	//   ....[98]....
        /*03e4*/ 	.word	0xffffffff


	//   ....[99]....
        /*03e8*/ 	.word	0xffffffff


	//   ....[100]....
        /*03ec*/ 	.word	0xffffffff


	//   ....[101]....
        /*03f0*/ 	.word	0xffffffff


	//   ....[102]....
        /*03f4*/ 	.word	0xffffffff


	//   ....[103]....
        /*03f8*/ 	.word	0xffffffff


	//   ....[104]....
        /*03fc*/ 	.word	0xffffffff


	//   ....[105]....
        /*0400*/ 	.word	0xffffffff


	//   ....[106]....
        /*0404*/ 	.word	0xffffffff


	//   ....[107]....
        /*0408*/ 	.word	0xffffffff


	//   ....[108]....
        /*040c*/ 	.word	0xffffffff


	//   ....[109]....
        /*0410*/ 	.word	0xffffffff


	//   ....[110]....
        /*0414*/ 	.word	0xffffffff


	//   ....[111]....
        /*0418*/ 	.word	0xffffffff


	//   ....[112]....
        /*041c*/ 	.word	0xffffffff


	//   ....[113]....
        /*0420*/ 	.word	0xffffffff


	//   ....[114]....
        /*0424*/ 	.word	0xffffffff


	//   ....[115]....
        /*0428*/ 	.word	0xffffffff


	//   ....[116]....
        /*042c*/ 	.word	0xffffffff


	//   ....[117]....
        /*0430*/ 	.word	0xffffffff


	//   ....[118]....
        /*0434*/ 	.word	0xffffffff


	//   ....[119]....
        /*0438*/ 	.word	0xffffffff


	//   ....[120]....
        /*043c*/ 	.word	0xffffffff


	//   ....[121]....
        /*0440*/ 	.word	0xffffffff


	//   ....[122]....
        /*0444*/ 	.word	0xffffffff


	//   ....[123]....
        /*0448*/ 	.word	0xffffffff


	//   ....[124]....
        /*044c*/ 	.word	0xffffffff


	//   ....[125]....
        /*0450*/ 	.word	0xffffffff


	//   ....[126]....
        /*0454*/ 	.word	0xffffffff


	//   ....[127]....
        /*0458*/ 	.word	0xffffffff


	//   ....[128]....
        /*045c*/ 	.word	0xffffffff


	//   ....[129]....
        /*0460*/ 	.word	0xffffffff


	//   ....[130]....
        /*0464*/ 	.word	0xffffffff


	//   ....[131]....
        /*0468*/ 	.word	0xffffffff


	//   ....[132]....
        /*046c*/ 	.word	0xffffffff


	//   ....[133]....
        /*0470*/ 	.word	0xffffffff


	//   ....[134]....
        /*0474*/ 	.word	0xffffffff


	//   ....[135]....
        /*0478*/ 	.word	0xffffffff


	//   ....[136]....
        /*047c*/ 	.word	0xffffffff


	//   ....[137]....
        /*0480*/ 	.word	0xffffffff


	//   ....[138]....
        /*0484*/ 	.word	0xffffffff


	//   ....[139]....
        /*0488*/ 	.word	0xffffffff


	//   ....[140]....
        /*048c*/ 	.word	0xffffffff


	//   ....[141]....
        /*0490*/ 	.word	0xffffffff


	//   ....[142]....
        /*0494*/ 	.word	0xffffffff


	//   ....[143]....
        /*0498*/ 	.word	0xffffffff


	//   ....[144]....
        /*049c*/ 	.word	0xffffffff


	//   ....[145]....
        /*04a0*/ 	.word	0xffffffff


	//   ....[146]....
        /*04a4*/ 	.word	0xffffffff


	//   ....[147]....
        /*04a8*/ 	.word	0xffffffff


	//   ....[148]....
        /*04ac*/ 	.word	0xffffffff


	//   ....[149]....
        /*04b0*/ 	.word	0xffffffff


	//   ....[150]....
        /*04b4*/ 	.word	0xffffffff


	//   ....[151]....
        /*04b8*/ 	.word	0xffffffff


	//   ....[152]....
        /*04bc*/ 	.word	0xffffffff


	//   ....[153]....
        /*04c0*/ 	.word	0xffffffff


	//   ....[154]....
        /*04c4*/ 	.word	0xffffffff


	//   ....[155]....
        /*04c8*/ 	.word	0xffffffff


	//   ....[156]....
        /*04cc*/ 	.word	0xffffffff


	//   ....[157]....
        /*04d0*/ 	.word	0xffffffff


	//   ....[158]....
        /*04d4*/ 	.word	0xffffffff


	//   ....[159]....
        /*04d8*/ 	.word	0xffffffff


	//   ....[160]....
        /*04dc*/ 	.word	0xffffffff


	//   ....[161]....
        /*04e0*/ 	.word	0xffffffff


	//   ....[162]....
        /*04e4*/ 	.word	0xffffffff


	//   ....[163]....
        /*04e8*/ 	.word	0xffffffff


	//   ....[164]....
        /*04ec*/ 	.word	0xffffffff


	//   ....[165]....
        /*04f0*/ 	.word	0xffffffff


	//   ....[166]....
        /*04f4*/ 	.word	0xffffffff


	//   ....[167]....
        /*04f8*/ 	.word	0xffffffff


	//   ....[168]....
        /*04fc*/ 	.word	0xffffffff


	//   ....[169]....
        /*0500*/ 	.word	0xffffffff


	//   ....[170]....
        /*0504*/ 	.word	0xffffffff


	//   ....[171]....
        /*0508*/ 	.word	0xffffffff


	//   ....[172]....
        /*050c*/ 	.word	0xffffffff


	//   ....[173]....
        /*0510*/ 	.word	0xffffffff


	//   ....[174]....
        /*0514*/ 	.word	0xffffffff


	//   ....[175]....
        /*0518*/ 	.word	0xffffffff


	//   ....[176]....
        /*051c*/ 	.word	0xffffffff


	//   ....[177]....
        /*0520*/ 	.word	0xffffffff


	//   ....[178]....
        /*0524*/ 	.word	0xffffffff


	//   ....[179]....
        /*0528*/ 	.word	0xffffffff


	//   ....[180]....
        /*052c*/ 	.word	0xffffffff


	//   ....[181]....
        /*0530*/ 	.word	0xffffffff


	//   ....[182]....
        /*0534*/ 	.word	0xffffffff


	//   ....[183]....
        /*0538*/ 	.word	0xffffffff


	//   ....[184]....
        /*053c*/ 	.word	0xffffffff


	//   ....[185]....
        /*0540*/ 	.word	0xffffffff


	//   ....[186]....
        /*0544*/ 	.word	0xffffffff


	//   ....[187]....
        /*0548*/ 	.word	0xffffffff


	//   ....[188]....
        /*054c*/ 	.word	0xffffffff


	//   ....[189]....
        /*0550*/ 	.word	0xffffffff


	//   ....[190]....
        /*0554*/ 	.word	0xffffffff


	//   ....[191]....
        /*0558*/ 	.word	0xffffffff


	//   ....[192]....
        /*055c*/ 	.word	0xffffffff


	//   ....[193]....
        /*0560*/ 	.word	0xffffffff


	//   ....[194]....
        /*0564*/ 	.word	0xffffffff


	//   ....[195]....
        /*0568*/ 	.word	0xffffffff


	//   ....[196]....
        /*056c*/ 	.word	0xffffffff


	//   ....[197]....
        /*0570*/ 	.word	0xffffffff


	//   ....[198]....
        /*0574*/ 	.word	0xffffffff


	//   ....[199]....
        /*0578*/ 	.word	0x0500000f


	//   ....[200]....
        /*057c*/ 	.word	0x0500000f


	//   ....[201]....
        /*0580*/ 	.word	0x0500000f


	//   ....[202]....
        /*0584*/ 	.word	0x0500000f


	//   ....[203]....
        /*0588*/ 	.word	0x0500000f


	//   ....[204]....
        /*058c*/ 	.word	0x0500000f


	//   ....[205]....
        /*0590*/ 	.word	0x0500000f


	//   ....[206]....
        /*0594*/ 	.word	0x0500000f


	//   ....[207]....
        /*0598*/ 	.word	0x0500000f


	//   ....[208]....
        /*059c*/ 	.word	0x0500000f


	//   ....[209]....
        /*05a0*/ 	.word	0x0500000f


	//   ....[210]....
        /*05a4*/ 	.word	0x0500000f


	//   ....[211]....
        /*05a8*/ 	.word	0x0500000f


	//   ....[212]....
        /*05ac*/ 	.word	0x0500000f


	//   ....[213]....
        /*05b0*/ 	.word	0x0500000f


	//   ....[214]....
        /*05b4*/ 	.word	0x0500000f


	//   ....[215]....
        /*05b8*/ 	.word	0x0500000f


	//   ....[216]....
        /*05bc*/ 	.word	0x0500000f


	//   ....[217]....
        /*05c0*/ 	.word	0x0500000f


	//   ....[218]....
        /*05c4*/ 	.word	0x0500000f


	//   ....[219]....
        /*05c8*/ 	.word	0x0500000f


	//   ....[220]....
        /*05cc*/ 	.word	0x0500000f


	//   ....[221]....
        /*05d0*/ 	.word	0x0500000f


	//   ....[222]....
        /*05d4*/ 	.word	0x0500000f


	//   ....[223]....
        /*05d8*/ 	.word	0x0500000f


	//   ....[224]....
        /*05dc*/ 	.word	0x0500000f


	//   ....[225]....
        /*05e0*/ 	.word	0x0500000f


	//   ....[226]....
        /*05e4*/ 	.word	0x0500000f


	//   ....[227]....
        /*05e8*/ 	.word	0x0500000f


	//   ....[228]....
        /*05ec*/ 	.word	0x0500000f


	//   ....[229]....
        /*05f0*/ 	.word	0x0500000f


	//   ....[230]....
        /*05f4*/ 	.word	0x0500000f


	//   ....[231]....
        /*05f8*/ 	.word	0x0500000f


	//   ....[232]....
        /*05fc*/ 	.word	0x0500000f


	//   ....[233]....
        /*0600*/ 	.word	0x0500000f


	//   ....[234]....
        /*0604*/ 	.word	0x0500000f


	//   ....[235]....
        /*0608*/ 	.word	0x0500000f


	//   ....[236]....
        /*060c*/ 	.word	0x0500000f


	//   ....[237]....
        /*0610*/ 	.word	0x0500000f


	//   ....[238]....
        /*0614*/ 	.word	0x0500000f


	//   ....[239]....
        /*0618*/ 	.word	0x0500000f


	//   ....[240]....
        /*061c*/ 	.word	0x0500000f


	//   ....[241]....
        /*0620*/ 	.word	0x0500000f


	//   ....[242]....
        /*0624*/ 	.word	0x0500000f


	//   ....[243]....
        /*0628*/ 	.word	0x0500000f


	//   ....[244]....
        /*062c*/ 	.word	0x0500000f


	//   ....[245]....
        /*0630*/ 	.word	0x0500000f


	//   ....[246]....
        /*0634*/ 	.word	0x0500000f


	//   ....[247]....
        /*0638*/ 	.word	0x0500000f


	//   ....[248]....
        /*063c*/ 	.word	0x0500000f


	//----- nvinfo : EIATTR_COOP_GROUP_INSTR_OFFSETS
	.align		4
.L_297:
        /*0640*/ 	.byte	0x04, 0x28
        /*0642*/ 	.short	(.L_299 - .L_298)


	//   ....[0]....
.L_298:
        /*0644*/ 	.word	0x00000080


	//   ....[1]....
        /*0648*/ 	.word	0x00000090


	//   ....[2]....
        /*064c*/ 	.word	0x000002d0


	//   ....[3]....
        /*0650*/ 	.word	0x00000430


	//   ....[4]....
        /*0654*/ 	.word	0x00000550


	//   ....[5]....
        /*0658*/ 	.word	0x000006b0


	//   ....[6]....
        /*065c*/ 	.word	0x00001b00


	//   ....[7]....
        /*0660*/ 	.word	0x00003050


	//   ....[8]....
        /*0664*/ 	.word	0x00003500


	//   ....[9]....
        /*0668*/ 	.word	0x00003ff0


	//   ....[10]....
        /*066c*/ 	.word	0x00004070


	//   ....[11]....
        /*0670*/ 	.word	0x00004d00


	//   ....[12]....
        /*0674*/ 	.word	0x00004d70


	//   ....[13]....
        /*0678*/ 	.word	0x00007220


	//   ....[14]....
        /*067c*/ 	.word	0x000080c0


	//   ....[15]....
        /*0680*/ 	.word	0x00008120


	//   ....[16]....
        /*0684*/ 	.word	0x000081b0


	//   ....[17]....
        /*0688*/ 	.word	0x00008e20


	//   ....[18]....
        /*068c*/ 	.word	0x00008e70


	//   ....[19]....
        /*0690*/ 	.word	0x0000c200


	//   ....[20]....
        /*0694*/ 	.word	0x0000c220


	//   ....[21]....
        /*0698*/ 	.word	0x0000c250


	//   ....[22]....
        /*069c*/ 	.word	0x0000c260


	//   ....[23]....
        /*06a0*/ 	.word	0x0000dc80


	//   ....[24]....
        /*06a4*/ 	.word	0x0000dc90


	//   ....[25]....
        /*06a8*/ 	.word	0x0000dd10


	//   ....[26]....
        /*06ac*/ 	.word	0x0000dd20


	//   ....[27]....
        /*06b0*/ 	.word	0x0000ec90


	//   ....[28]....
        /*06b4*/ 	.word	0x0000eca0


	//   ....[29]....
        /*06b8*/ 	.word	0x0000ecb0


	//   ....[30]....
        /*06bc*/ 	.word	0x0000ecc0


	//   ....[31]....
        /*06c0*/ 	.word	0x0000ecd0


	//   ....[32]....
        /*06c4*/ 	.word	0x0000ece0


	//   ....[33]....
        /*06c8*/ 	.word	0x0000ecf0


	//   ....[34]....
        /*06cc*/ 	.word	0x0000ed00


	//   ....[35]....
        /*06d0*/ 	.word	0x0000ed10


	//   ....[36]....
        /*06d4*/ 	.word	0x0000ed20


	//   ....[37]....
        /*06d8*/ 	.word	0x0000ed30


	//   ....[38]....
        /*06dc*/ 	.word	0x0000ed40


	//   ....[39]....
        /*06e0*/ 	.word	0x0000ed50


	//   ....[40]....
        /*06e4*/ 	.word	0x0000ed60


	//   ....[41]....
        /*06e8*/ 	.word	0x0000ed70


	//   ....[42]....
        /*06ec*/ 	.word	0x0000eda0


	//   ....[43]....
        /*06f0*/ 	.word	0x0000edb0


	//   ....[44]....
        /*06f4*/ 	.word	0x0000edc0


	//   ....[45]....
        /*06f8*/ 	.word	0x0000edd0


	//   ....[46]....
        /*06fc*/ 	.word	0x0000ee00


	//   ....[47]....
        /*0700*/ 	.word	0x0000ee10


	//   ....[48]....
        /*0704*/ 	.word	0x0000ee20


	//   ....[49]....
        /*0708*/ 	.word	0x0000ee30


	//   ....[50]....
        /*070c*/ 	.word	0x0000ee40


	//   ....[51]....
        /*0710*/ 	.word	0x0000ee50


	//   ....[52]....
        /*0714*/ 	.word	0x0000ee60


	//   ....[53]....
        /*0718*/ 	.word	0x0000ee70


	//   ....[54]....
        /*071c*/ 	.word	0x0000ee80


	//   ....[55]....
        /*0720*/ 	.word	0x0000ee90


	//   ....[56]....
        /*0724*/ 	.word	0x0000eea0


	//   ....[57]....
        /*0728*/ 	.word	0x0000eec0


	//   ....[58]....
        /*072c*/ 	.word	0x0000eed0


	//   ....[59]....
        /*0730*/ 	.word	0x0000eef0


	//   ....[60]....
        /*0734*/ 	.word	0x0000ef00


	//   ....[61]....
        /*0738*/ 	.word	0x0000ef10


	//   ....[62]....
        /*073c*/ 	.word	0x0000ef30


	//   ....[63]....
        /*0740*/ 	.word	0x0000ef50


	//   ....[64]....
        /*0744*/ 	.word	0x0000ef70


	//   ....[65]....
        /*0748*/ 	.word	0x0000ef80


	//   ....[66]....
        /*074c*/ 	.word	0x0000efa0


	//   ....[67]....
        /*0750*/ 	.word	0x0000efc0


	//   ....[68]....
        /*0754*/ 	.word	0x0000eff0


	//   ....[69]....
        /*0758*/ 	.word	0x0000f010


	//   ....[70]....
        /*075c*/ 	.word	0x0000f020


	//   ....[71]....
        /*0760*/ 	.word	0x0000f040


	//   ....[72]....
        /*0764*/ 	.word	0x0000f070


	//   ....[73]....
        /*0768*/ 	.word	0x0000f080


	//   ....[74]....
        /*076c*/ 	.word	0x0000f090


	//   ....[75]....
        /*0770*/ 	.word	0x0000f0c0


	//   ....[76]....
        /*0774*/ 	.word	0x0000f0f0


	//   ....[77]....
        /*0778*/ 	.word	0x0000f120


	//   ....[78]....
        /*077c*/ 	.word	0x0000f150


	//   ....[79]....
        /*0780*/ 	.word	0x0000f180


	//   ....[80]....
        /*0784*/ 	.word	0x0000f1b0


	//   ....[81]....
        /*0788*/ 	.word	0x0000f1e0


	//   ....[82]....
        /*078c*/ 	.word	0x0000f210


	//   ....[83]....
        /*0790*/ 	.word	0x0000f240


	//   ....[84]....
        /*0794*/ 	.word	0x0000f270


	//   ....[85]....
        /*0798*/ 	.word	0x0000f2a0


	//   ....[86]....
        /*079c*/ 	.word	0x0000f2d0


	//   ....[87]....
        /*07a0*/ 	.word	0x0000f300


	//   ....[88]....
        /*07a4*/ 	.word	0x0000f330


	//   ....[89]....
        /*07a8*/ 	.word	0x0000f360


	//   ....[90]....
        /*07ac*/ 	.word	0x0000f390


	//   ....[91]....
        /*07b0*/ 	.word	0x0000fbc0


	//   ....[92]....
        /*07b4*/ 	.word	0x0000fc00


	//   ....[93]....
        /*07b8*/ 	.word	0x0000fc30


	//   ....[94]....
        /*07bc*/ 	.word	0x0000fc60


	//   ....[95]....
        /*07c0*/ 	.word	0x00010330


	//   ....[96]....
        /*07c4*/ 	.word	0x00010350


	//   ....[97]....
        /*07c8*/ 	.word	0x00010420


	//   ....[98]....
        /*07cc*/ 	.word	0x00010440


	//   ....[99]....
        /*07d0*/ 	.word	0x00010500


	//   ....[100]....
        /*07d4*/ 	.word	0x00010520


	//   ....[101]....
        /*07d8*/ 	.word	0x000105f0


	//   ....[102]....
        /*07dc*/ 	.word	0x00010610


	//   ....[103]....
        /*07e0*/ 	.word	0x000109c0


	//   ....[104]....
        /*07e4*/ 	.word	0x000109d0


	//   ....[105]....
        /*07e8*/ 	.word	0x00010e00


	//   ....[106]....
        /*07ec*/ 	.word	0x00010e10


	//   ....[107]....
        /*07f0*/ 	.word	0x00011b00


	//   ....[108]....
        /*07f4*/ 	.word	0x00011b20


	//   ....[109]....
        /*07f8*/ 	.word	0x00011be0


	//   ....[110]....
        /*07fc*/ 	.word	0x00011c00


	//   ....[111]....
        /*0800*/ 	.word	0x00011cc0


	//   ....[112]....
        /*0804*/ 	.word	0x00011ce0


	//   ....[113]....
        /*0808*/ 	.word	0x00011db0


	//   ....[114]....
        /*080c*/ 	.word	0x00011dd0


	//   ....[115]....
        /*0810*/ 	.word	0x00011f10


	//   ....[116]....
        /*0814*/ 	.word	0x00012120


	//   ....[117]....
        /*0818*/ 	.word	0x00012150


	//   ....[118]....
        /*081c*/ 	.word	0x00012180


	//   ....[119]....
        /*0820*/ 	.word	0x000121b0


	//   ....[120]....
        /*0824*/ 	.word	0x000121e0


	//   ....[121]....
        /*0828*/ 	.word	0x00012230


	//   ....[122]....
        /*082c*/ 	.word	0x000123b0


	//   ....[123]....
        /*0830*/ 	.word	0x000123e0


	//   ....[124]....
        /*0834*/ 	.word	0x00012410


	//   ....[125]....
        /*0838*/ 	.word	0x00012440


	//   ....[126]....
        /*083c*/ 	.word	0x00012470


	//   ....[127]....
        /*0840*/ 	.word	0x000124a0


	//   ....[128]....
        /*0844*/ 	.word	0x00012530


	//   ....[129]....
        /*0848*/ 	.word	0x00012590


	//   ....[130]....
        /*084c*/ 	.word	0x000125a0


	//   ....[131]....
        /*0850*/ 	.word	0x000125f0


	//   ....[132]....
        /*0854*/ 	.word	0x00014c00


	//   ....[133]....
        /*0858*/ 	.word	0x00014c30


	//   ....[134]....
        /*085c*/ 	.word	0x00014c60


	//   ....[135]....
        /*0860*/ 	.word	0x00014c80


	//   ....[136]....
        /*0864*/ 	.word	0x00014d10


	//   ....[137]....
        /*0868*/ 	.word	0x00014d50


	//   ....[138]....
        /*086c*/ 	.word	0x00014d90


	//   ....[139]....
        /*0870*/ 	.word	0x00014da0


	//   ....[140]....
        /*0874*/ 	.word	0x00014e80


	//   ....[141]....
        /*0878*/ 	.word	0x00014ea0


	//   ....[142]....
        /*087c*/ 	.word	0x00015280


	//   ....[143]....
        /*0880*/ 	.word	0x000152c0


	//   ....[144]....
        /*0884*/ 	.word	0x000152e0


	//   ....[145]....
        /*0888*/ 	.word	0x00015390


	//   ....[146]....
        /*088c*/ 	.word	0x000153b0


	//   ....[147]....
        /*0890*/ 	.word	0x00015440


	//   ....[148]....
        /*0894*/ 	.word	0x00015460


	//   ....[149]....
        /*0898*/ 	.word	0x00015470


	//   ....[150]....
        /*089c*/ 	.word	0x00015500


	//   ....[151]....
        /*08a0*/ 	.word	0x00015560


	//   ....[152]....
        /*08a4*/ 	.word	0x00015cb0


	//   ....[153]....
        /*08a8*/ 	.word	0x00015ce0


	//   ....[154]....
        /*08ac*/ 	.word	0x00015d00


	//   ....[155]....
        /*08b0*/ 	.word	0x00015d90


	//   ....[156]....
        /*08b4*/ 	.word	0x00015db0


	//   ....[157]....
        /*08b8*/ 	.word	0x00015e40


	//   ....[158]....
        /*08bc*/ 	.word	0x00015e60


	//   ....[159]....
        /*08c0*/ 	.word	0x00015e70


	//   ....[160]....
        /*08c4*/ 	.word	0x00016890


	//   ....[161]....
        /*08c8*/ 	.word	0x000168b0


	//   ....[162]....
        /*08cc*/ 	.word	0x000168d0


	//   ....[163]....
        /*08d0*/ 	.word	0x00016920


	//   ....[164]....
        /*08d4*/ 	.word	0x00016930


	//   ....[165]....
        /*08d8*/ 	.word	0x00016980


	//   ....[166]....
        /*08dc*/ 	.word	0x00016990


	//   ....[167]....
        /*08e0*/ 	.word	0x000169a0


	//   ....[168]....
        /*08e4*/ 	.word	0x000169f0


	//   ....[169]....
        /*08e8*/ 	.word	0x00016a40


	//   ....[170]....
        /*08ec*/ 	.word	0x00016e30


	//   ....[171]....
        /*08f0*/ 	.word	0x00016e50


	//   ....[172]....
        /*08f4*/ 	.word	0x00016e60


	//   ....[173]....
        /*08f8*/ 	.word	0x00016e70


	//   ....[174]....
        /*08fc*/ 	.word	0x00016ed0


	//   ....[175]....
        /*0900*/ 	.word	0x00016ee0


	//   ....[176]....
        /*0904*/ 	.word	0x00016f40


	//   ....[177]....
        /*0908*/ 	.word	0x00016f70


	//   ....[178]....
        /*090c*/ 	.word	0x00016fb0


	//   ....[179]....
        /*0910*/ 	.word	0x00017010


	//   ....[180]....
        /*0914*/ 	.word	0x00018250


	//   ....[181]....
        /*0918*/ 	.word	0x000182a0


	//   ....[182]....
        /*091c*/ 	.word	0x000182d0


	//   ....[183]....
        /*0920*/ 	.word	0x00018300


	//   ....[184]....
        /*0924*/ 	.word	0x00018330


	//   ....[185]....
        /*0928*/ 	.word	0x00018340


	//   ....[186]....
        /*092c*/ 	.word	0x00018370


	//   ....[187]....
        /*0930*/ 	.word	0x000183c0


	//   ....[188]....
        /*0934*/ 	.word	0x00018520


	//   ....[189]....
        /*0938*/ 	.word	0x00018550


	//   ....[190]....
        /*093c*/ 	.word	0x00018590


	//   ....[191]....
        /*0940*/ 	.word	0x000185c0


	//   ....[192]....
        /*0944*/ 	.word	0x000185f0


	//   ....[193]....
        /*0948*/ 	.word	0x00018620


	//   ....[194]....
        /*094c*/ 	.word	0x000186c0


	//   ....[195]....
        /*0950*/ 	.word	0x00018710


	//   ....[196]....
        /*0954*/ 	.word	0x00018720


	//   ....[197]....
        /*0958*/ 	.word	0x00018760


	//   ....[198]....
        /*095c*/ 	.word	0x00019250


	//   ....[199]....
        /*0960*/ 	.word	0x00019880


	//   ....[200]....
        /*0964*/ 	.word	0x00019960


	//   ....[201]....
        /*0968*/ 	.word	0x00019a30


	//   ....[202]....
        /*096c*/ 	.word	0x00019ac0


	//   ....[203]....
        /*0970*/ 	.word	0x00019b90


	//   ....[204]....
        /*0974*/ 	.word	0x00019c20


	//   ....[205]....
        /*0978*/ 	.word	0x00019cd0


	//   ....[206]....
        /*097c*/ 	.word	0x00019d60


	//   ....[207]....
        /*0980*/ 	.word	0x00019e10


	//   ....[208]....
        /*0984*/ 	.word	0x00019e70


	//   ....[209]....
        /*0988*/ 	.word	0x00019f70


	//   ....[210]....
        /*098c*/ 	.word	0x0001a070


	//   ....[211]....
        /*0990*/ 	.word	0x0001a120


	//   ....[212]....
        /*0994*/ 	.word	0x0001a250


	//   ....[213]....
        /*0998*/ 	.word	0x0001a300


	//   ....[214]....
        /*099c*/ 	.word	0x0001a400


	//   ....[215]....
        /*09a0*/ 	.word	0x0001a4c0


	//   ....[216]....
        /*09a4*/ 	.word	0x0001a520


	//   ....[217]....
        /*09a8*/ 	.word	0x0001a5c0


	//   ....[218]....
        /*09ac*/ 	.word	0x0001a680


	//   ....[219]....
        /*09b0*/ 	.word	0x0001a750


	//   ....[220]....
        /*09b4*/ 	.word	0x0001a800


	//   ....[221]....
        /*09b8*/ 	.word	0x0001a860


	//   ....[222]....
        /*09bc*/ 	.word	0x0001a8c0


	//   ....[223]....
        /*09c0*/ 	.word	0x0001a9c0


	//   ....[224]....
        /*09c4*/ 	.word	0x0001aa20


	//   ....[225]....
        /*09c8*/ 	.word	0x0001ab20


	//   ....[226]....
        /*09cc*/ 	.word	0x0001ab80


	//   ....[227]....
        /*09d0*/ 	.word	0x0001ac60


	//   ....[228]....
        /*09d4*/ 	.word	0x0001ad90


	//   ....[229]....
        /*09d8*/ 	.word	0x0001ae40


	//   ....[230]....
        /*09dc*/ 	.word	0x0001aea0


	//   ....[231]....
        /*09e0*/ 	.word	0x0001af60


	//   ....[232]....
        /*09e4*/ 	.word	0x0001afc0


	//   ....[233]....
        /*09e8*/ 	.word	0x0001b080


	//   ....[234]....
        /*09ec*/ 	.word	0x0001b0e0


	//   ....[235]....
        /*09f0*/ 	.word	0x0001b1a0


	//   ....[236]....
        /*09f4*/ 	.word	0x0001b200


	//   ....[237]....
        /*09f8*/ 	.word	0x0001b2c0


	//   ....[238]....
        /*09fc*/ 	.word	0x0001b3b0


	//   ....[239]....
        /*0a00*/ 	.word	0x0001b450


	//   ....[240]....
        /*0a04*/ 	.word	0x0001b4b0


	//   ....[241]....
        /*0a08*/ 	.word	0x0001b580


	//   ....[242]....
        /*0a0c*/ 	.word	0x0001b5e0


	//   ....[243]....
        /*0a10*/ 	.word	0x0001b6b0


	//   ....[244]....
        /*0a14*/ 	.word	0x0001b710


	//   ....[245]....
        /*0a18*/ 	.word	0x0001b7e0


	//   ....[246]....
        /*0a1c*/ 	.word	0x0001b840


	//   ....[247]....
        /*0a20*/ 	.word	0x0001b910


	//   ....[248]....
        /*0a24*/ 	.word	0x0001bb70


	//----- nvinfo : EIATTR_REG_RECONFIG
	.align		4
.L_299:
        /*0a28*/ 	.byte	0x01, 0x54
	.zero		2


	//----- nvinfo : EIATTR_SYSCALL_OFFSETS
	.align		4
        /*0a2c*/ 	.byte	0x04, 0x46
        /*0a2e*/ 	.short	(.L_301 - .L_300)


	//   ....[0]....
.L_300:
        /*0a30*/ 	.word	0x00001ce0


	//   ....[1]....
        /*0a34*/ 	.word	0x00013e50


	//   ....[2]....
        /*0a38*/ 	.word	0x00013fc0


	//   ....[3]....
        /*0a3c*/ 	.word	0x00014110


	//   ....[4]....
        /*0a40*/ 	.word	0x00014250


	//   ....[5]....
        /*0a44*/ 	.word	0x00015920


	//----- nvinfo : EIATTR_MBARRIER_INSTR_OFFSETS
	.align		4
.L_301:
        /*0a48*/ 	.byte	0x04, 0x39
        /*0a4a*/ 	.short	(.L_303 - .L_302)


	//   ....[0]....
.L_302:
        /*0a4c*/ 	.word	0x00000180
        /*0a50*/ 	.word	0x000000ff
        /*0a54*/ 	.word	0x00029800
        /*0a58*/ 	.short	0x0100
        /*0a5a*/ 	.byte	0x08
	.zero		1


	//   ....[1]....
        /*0a5c*/ 	.word	0x00000190
        /*0a60*/ 	.word	0x000000ff
        /*0a64*/ 	.word	0x00029820
        /*0a68*/ 	.short	0x0100
        /*0a6a*/ 	.byte	0x08
	.zero		1


	//   ....[2]....
        /*0a6c*/ 	.word	0x00000280
        /*0a70*/ 	.word	0x000000ff
        /*0a74*/ 	.word	0x00029830
        /*0a78*/ 	.short	0x0100
        /*0a7a*/ 	.byte	0x08
	.zero		1


	//   ....[3]....
        /*0a7c*/ 	.word	0x00000290
        /*0a80*/ 	.word	0x000000ff
        /*0a84*/ 	.word	0x00029840
        /*0a88*/ 	.short	0x0100
        /*0a8a*/ 	.byte	0x08
	.zero		1


	//   ....[4]....
        /*0a8c*/ 	.word	0x000002a0
        /*0a90*/ 	.word	0x000000ff
        /*0a94*/ 	.word	0x00029838
        /*0a98*/ 	.short	0x0100
        /*0a9a*/ 	.byte	0x08
	.zero		1


	//   ....[5]....
        /*0a9c*/ 	.word	0x000002b0
        /*0aa0*/ 	.word	0x000000ff
        /*0aa4*/ 	.word	0x00029848
        /*0aa8*/ 	.short	0x0100
        /*0aaa*/ 	.byte	0x08
	.zero		1


	//   ....[6]....
        /*0aac*/ 	.word	0x000003e0
        /*0ab0*/ 	.word	0x000000ff
        /*0ab4*/ 	.word	0x00029850
        /*0ab8*/ 	.short	0x0100
        /*0aba*/ 	.byte	0x08
	.zero		1


	//   ....[7]....
        /*0abc*/ 	.word	0x000003f0
        /*0ac0*/ 	.word	0x000000ff
        /*0ac4*/ 	.word	0x00029860
        /*0ac8*/ 	.short	0x0100
        /*0aca*/ 	.byte	0x08
	.zero		1


	//   ....[8]....
        /*0acc*/ 	.word	0x00000400
        /*0ad0*/ 	.word	0x000000ff
        /*0ad4*/ 	.word	0x00029858
        /*0ad8*/ 	.short	0x0100
        /*0ada*/ 	.byte	0x08
	.zero		1


	//   ....[9]....
        /*0adc*/ 	.word	0x00000410
        /*0ae0*/ 	.word	0x000000ff
        /*0ae4*/ 	.word	0x00029868
        /*0ae8*/ 	.short	0x0100
        /*0aea*/ 	.byte	0x08
	.zero		1


	//   ....[10]....
        /*0aec*/ 	.word	0x00000500
        /*0af0*/ 	.word	0x000000ff
        /*0af4*/ 	.word	0x00029870
        /*0af8*/ 	.short	0x0100
        /*0afa*/ 	.byte	0x06
	.zero		1


	//   ....[11]....
        /*0afc*/ 	.word	0x00000510
        /*0b00*/ 	.word	0x000000ff
        /*0b04*/ 	.word	0x00029880
        /*0b08*/ 	.short	0x0100
        /*0b0a*/ 	.byte	0x06
	.zero		1


	//   ....[12]....
        /*0b0c*/ 	.word	0x00000520
        /*0b10*/ 	.word	0x000000ff
        /*0b14*/ 	.word	0x00029878
        /*0b18*/ 	.short	0x0100
        /*0b1a*/ 	.byte	0x06
	.zero		1


	//   ....[13]....
        /*0b1c*/ 	.word	0x00000530
        /*0b20*/ 	.word	0x000000ff
        /*0b24*/ 	.word	0x00029888
        /*0b28*/ 	.short	0x0100
        /*0b2a*/ 	.byte	0x06
	.zero		1


	//   ....[14]....
        /*0b2c*/ 	.word	0x00000660
        /*0b30*/ 	.word	0x000000ff
        /*0b34*/ 	.word	0x00029890
        /*0b38*/ 	.short	0x0100
        /*0b3a*/ 	.byte	0x08
	.zero		1


	//   ....[15]....
        /*0b3c*/ 	.word	0x00000670
        /*0b40*/ 	.word	0x000000ff
        /*0b44*/ 	.word	0x000298a0
        /*0b48*/ 	.short	0x0100
        /*0b4a*/ 	.byte	0x08
	.zero		1


	//   ....[16]....
        /*0b4c*/ 	.word	0x00000680
        /*0b50*/ 	.word	0x000000ff
        /*0b54*/ 	.word	0x00029898
        /*0b58*/ 	.short	0x0100
        /*0b5a*/ 	.byte	0x08
	.zero		1


	//   ....[17]....
        /*0b5c*/ 	.word	0x00000690
        /*0b60*/ 	.word	0x000000ff
        /*0b64*/ 	.word	0x000298a8
        /*0b68*/ 	.short	0x0100
        /*0b6a*/ 	.byte	0x08
	.zero		1


	//   ....[18]....
        /*0b6c*/ 	.word	0x000007e0
        /*0b70*/ 	.word	0x000000ff
        /*0b74*/ 	.word	0x000298b0
        /*0b78*/ 	.short	0x0100
        /*0b7a*/ 	.byte	0x08
	.zero		1


	//   ....[19]....
        /*0b7c*/ 	.word	0x000007f0
        /*0b80*/ 	.word	0x000000ff
        /*0b84*/ 	.word	0x000298c0
        /*0b88*/ 	.short	0x0100
        /*0b8a*/ 	.byte	0x08
	.zero		1


	//   ....[20]....
        /*0b8c*/ 	.word	0x00000800
        /*0b90*/ 	.word	0x000000ff
        /*0b94*/ 	.word	0x000298b8
        /*0b98*/ 	.short	0x0100
        /*0b9a*/ 	.byte	0x08
	.zero		1


	//   ....[21]....
        /*0b9c*/ 	.word	0x00000810
        /*0ba0*/ 	.word	0x000000ff
        /*0ba4*/ 	.word	0x000298c8
        /*0ba8*/ 	.short	0x0100
        /*0baa*/ 	.byte	0x08
	.zero		1


	//   ....[22]....
        /*0bac*/ 	.word	0x00001f30
        /*0bb0*/ 	.word	0x000000ff
        /*0bb4*/ 	.word	0x00029800
        /*0bb8*/ 	.short	0x010a
        /*0bba*/ 	.byte	0x27
	.zero		1


	//   ....[23]....
        /*0bbc*/ 	.word	0x00001ff0
        /*0bc0*/ 	.word	0x00000002
        /*0bc4*/ 	.word	0x00029830
        /*0bc8*/ 	.short	0x010a
        /*0bca*/ 	.byte	0x3f
	.zero		1


	//   ....[24]....
        /*0bcc*/ 	.word	0x00002030
        /*0bd0*/ 	.word	0x00000002
        /*0bd4*/ 	.word	0x00029830
        /*0bd8*/ 	.short	0x010a
        /*0bda*/ 	.byte	0x3f
	.zero		1


	//   ....[25]....
        /*0bdc*/ 	.word	0x000039b0
        /*0be0*/ 	.word	0x000000ff
        /*0be4*/ 	.word	0x00000000
        /*0be8*/ 	.short	0x0101
        /*0bea*/ 	.byte	0x05
	.zero		1


	//   ....[26]....
        /*0bec*/ 	.word	0x00006130
        /*0bf0*/ 	.word	0x000000ff
        /*0bf4*/ 	.word	0x00029830
        /*0bf8*/ 	.short	0x010a
        /*0bfa*/ 	.byte	0x06
	.zero		1


	//   ....[27]....
        /*0bfc*/ 	.word	0x00006170
        /*0c00*/ 	.word	0x000000ff
        /*0c04*/ 	.word	0x00029830
        /*0c08*/ 	.short	0x010a
        /*0c0a*/ 	.byte	0x06
	.zero		1


	//   ....[28]....
        /*0c0c*/ 	.word	0x00006db0
        /*0c10*/ 	.word	0x000000ff
        /*0c14*/ 	.word	0x00029850
        /*0c18*/ 	.short	0x010a
        /*0c1a*/ 	.byte	0x06
	.zero		1


	//   ....[29]....
        /*0c1c*/ 	.word	0x00006df0
        /*0c20*/ 	.word	0x000000ff
        /*0c24*/ 	.word	0x00029850
        /*0c28*/ 	.short	0x010a
        /*0c2a*/ 	.byte	0x06
	.zero		1


	//   ....[30]....
        /*0c2c*/ 	.word	0x00007920
        /*0c30*/ 	.word	0x000000ff
        /*0c34*/ 	.word	0x00000000
        /*0c38*/ 	.short	0x0101
        /*0c3a*/ 	.byte	0x06
	.zero		1


	//   ....[31]....
        /*0c3c*/ 	.word	0x00009c60
        /*0c40*/ 	.word	0x000000ff
        /*0c44*/ 	.word	0x00000000
        /*0c48*/ 	.short	0x0101
        /*0c4a*/ 	.byte	0x05
	.zero		1


	//   ....[32]....
        /*0c4c*/ 	.word	0x0000a3c0
        /*0c50*/ 	.word	0x000000ff
        /*0c54*/ 	.word	0x00029830
        /*0c58*/ 	.short	0x010a
        /*0c5a*/ 	.byte	0x06
	.zero		1


	//   ....[33]....
        /*0c5c*/ 	.word	0x0000a400
        /*0c60*/ 	.word	0x000000ff
        /*0c64*/ 	.word	0x00029830
        /*0c68*/ 	.short	0x010a
        /*0c6a*/ 	.byte	0x06
	.zero		1


	//   ....[34]....
        /*0c6c*/ 	.word	0x0000b010
        /*0c70*/ 	.word	0x000000ff
        /*0c74*/ 	.word	0x00029850
        /*0c78*/ 	.short	0x010a
        /*0c7a*/ 	.byte	0x06
	.zero		1


	//   ....[35]....
        /*0c7c*/ 	.word	0x0000b050
        /*0c80*/ 	.word	0x000000ff
        /*0c84*/ 	.word	0x00029850
        /*0c88*/ 	.short	0x010a
        /*0c8a*/ 	.byte	0x06
	.zero		1


	//   ....[36]....
        /*0c8c*/ 	.word	0x0000b9c0
        /*0c90*/ 	.word	0x000000ff
        /*0c94*/ 	.word	0x00000000
        /*0c98*/ 	.short	0x0101
        /*0c9a*/ 	.byte	0x06
	.zero		1


	//   ....[37]....
        /*0c9c*/ 	.word	0x0000d360
        /*0ca0*/ 	.word	0x000000ff
        /*0ca4*/ 	.word	0x00000000
        /*0ca8*/ 	.short	0x0101
        /*0caa*/ 	.byte	0x05
	.zero		1


	//   ....[38]....
        /*0cac*/ 	.word	0x0000d9e0
        /*0cb0*/ 	.word	0x000000ff
        /*0cb4*/ 	.word	0x00029850
        /*0cb8*/ 	.short	0x010a
        /*0cba*/ 	.byte	0x05
	.zero		1


	//   ....[39]....
        /*0cbc*/ 	.word	0x0000da20
        /*0cc0*/ 	.word	0x000000ff
        /*0cc4*/ 	.word	0x00029850
        /*0cc8*/ 	.short	0x010a
        /*0cca*/ 	.byte	0x05
	.zero		1


	//   ....[40]....
        /*0ccc*/ 	.word	0x0000e000
        /*0cd0*/ 	.word	0x000000ff
        /*0cd4*/ 	.word	0x00000000
        /*0cd8*/ 	.short	0x0101
        /*0cda*/ 	.byte	0x04
	.zero		1


	//   ....[41]....
        /*0cdc*/ 	.word	0x00010320
        /*0ce0*/ 	.word	0x00000003
        /*0ce4*/ 	.word	0x00000000
        /*0ce8*/ 	.short	0x0101
        /*0cea*/ 	.byte	0x3f
	.zero		1


	//   ....[42]....
        /*0cec*/ 	.word	0x000107c0
        /*0cf0*/ 	.word	0x00000002
        /*0cf4*/ 	.word	0x00000000
        /*0cf8*/ 	.short	0x0101
        /*0cfa*/ 	.byte	0x3f
	.zero		1


	//   ....[43]....
        /*0cfc*/ 	.word	0x00014920
        /*0d00*/ 	.word	0x00000000
        /*0d04*/ 	.word	0x00029880
        /*0d08*/ 	.short	0x010a
        /*0d0a*/ 	.byte	0x3f
	.zero		1


	//   ....[44]....
        /*0d0c*/ 	.word	0x00014f60
        /*0d10*/ 	.word	0x00000000
        /*0d14*/ 	.word	0x00029870
        /*0d18*/ 	.short	0x0107
        /*0d1a*/ 	.byte	0x3f
	.zero		1


	//   ....[45]....
        /*0d1c*/ 	.word	0x00015010
        /*0d20*/ 	.word	0x00000000
        /*0d24*/ 	.word	0x00029870
        /*0d28*/ 	.short	0x0101
        /*0d2a*/ 	.byte	0x3f
	.zero		1


	//   ....[46]....
        /*0d2c*/ 	.word	0x00015040
        /*0d30*/ 	.word	0x00000000
        /*0d34*/ 	.word	0x00029840
        /*0d38*/ 	.short	0x010a
        /*0d3a*/ 	.byte	0x3f
	.zero		1


	//   ....[47]....
        /*0d3c*/ 	.word	0x00015670
        /*0d40*/ 	.word	0x00000000
        /*0d44*/ 	.word	0x00029830
        /*0d48*/ 	.short	0x0107
        /*0d4a*/ 	.byte	0x3f
	.zero		1


	//   ....[48]....
        /*0d4c*/ 	.word	0x00015730
        /*0d50*/ 	.word	0x00000000
        /*0d54*/ 	.word	0x00029830
        /*0d58*/ 	.short	0x0101
        /*0d5a*/ 	.byte	0x3f
	.zero		1


	//   ....[49]....
        /*0d5c*/ 	.word	0x00015fb0
        /*0d60*/ 	.word	0x00000010
        /*0d64*/ 	.word	0x00029800
        /*0d68*/ 	.short	0x0107
        /*0d6a*/ 	.byte	0x3f
	.zero		1


	//   ....[50]....
        /*0d6c*/ 	.word	0x000160b0
        /*0d70*/ 	.word	0x00000010
        /*0d74*/ 	.word	0x00029800
        /*0d78*/ 	.short	0x0101
        /*0d7a*/ 	.byte	0x3f
	.zero		1


	//   ....[51]....
        /*0d7c*/ 	.word	0x000160d0
        /*0d80*/ 	.word	0x00000010
        /*0d84*/ 	.word	0x00029820
        /*0d88*/ 	.short	0x010a
        /*0d8a*/ 	.byte	0x3f
	.zero		1


	//   ....[52]....
        /*0d8c*/ 	.word	0x000165f0
        /*0d90*/ 	.word	0x00000000
        /*0d94*/ 	.word	0x00029880
        /*0d98*/ 	.short	0x010a
        /*0d9a*/ 	.byte	0x3f
	.zero		1


	//   ....[53]....
        /*0d9c*/ 	.word	0x00016ad0
        /*0da0*/ 	.word	0x00000000
        /*0da4*/ 	.word	0x00029870
        /*0da8*/ 	.short	0x0107
        /*0daa*/ 	.byte	0x3f
	.zero		1


	//   ....[54]....
        /*0dac*/ 	.word	0x00016b80
        /*0db0*/ 	.word	0x00000000
        /*0db4*/ 	.word	0x00029870
        /*0db8*/ 	.short	0x0101
        /*0dba*/ 	.byte	0x3f
	.zero		1


	//   ....[55]....
        /*0dbc*/ 	.word	0x00016bb0
        /*0dc0*/ 	.word	0x00000000
        /*0dc4*/ 	.word	0x00029840
        /*0dc8*/ 	.short	0x010a
        /*0dca*/ 	.byte	0x3f
	.zero		1


	//   ....[56]....
        /*0dcc*/ 	.word	0x000170b0
        /*0dd0*/ 	.word	0x00000000
        /*0dd4*/ 	.word	0x00029830
        /*0dd8*/ 	.short	0x0107
        /*0dda*/ 	.byte	0x3f
	.zero		1


	//   ....[57]....
        /*0ddc*/ 	.word	0x00017160
        /*0de0*/ 	.word	0x00000000
        /*0de4*/ 	.word	0x00029830
        /*0de8*/ 	.short	0x0101
        /*0dea*/ 	.byte	0x3f
	.zero		1


	//   ....[58]....
        /*0dec*/ 	.word	0x000171f0
        /*0df0*/ 	.word	0x00000000
        /*0df4*/ 	.word	0x00029870
        /*0df8*/ 	.short	0x010a
        /*0dfa*/ 	.byte	0x3f
	.zero		1


	//   ....[59]....
        /*0dfc*/ 	.word	0x00017270
        /*0e00*/ 	.word	0x00000000
        /*0e04*/ 	.word	0x00029860
        /*0e08*/ 	.short	0x010a
        /*0e0a*/ 	.byte	0x3f
	.zero		1


	//   ....[60]....
        /*0e0c*/ 	.word	0x00017770
        /*0e10*/ 	.word	0x00000000
        /*0e14*/ 	.word	0x00029850
        /*0e18*/ 	.short	0x0101
        /*0e1a*/ 	.byte	0x3f
	.zero		1


	//   ....[61]....
        /*0e1c*/ 	.word	0x00017800
        /*0e20*/ 	.word	0x00000000
        /*0e24*/ 	.word	0x00000000
        /*0e28*/ 	.short	0x0101
        /*0e2a*/ 	.byte	0x3f
	.zero		1


	//   ....[62]....
        /*0e2c*/ 	.word	0x000179d0
        /*0e30*/ 	.word	0x00000012
        /*0e34*/ 	.word	0x00029870
        /*0e38*/ 	.short	0x010a
        /*0e3a*/ 	.byte	0x3f
	.zero		1


	//   ....[63]....
        /*0e3c*/ 	.word	0x00017a40
        /*0e40*/ 	.word	0x00000012
        /*0e44*/ 	.word	0x00029860
        /*0e48*/ 	.short	0x010a
        /*0e4a*/ 	.byte	0x3f
	.zero		1


	//   ....[64]....
        /*0e4c*/ 	.word	0x00017f50
        /*0e50*/ 	.word	0x00000012
        /*0e54*/ 	.word	0x00029850
        /*0e58*/ 	.short	0x0101
        /*0e5a*/ 	.byte	0x3f
	.zero		1


	//   ....[65]....
        /*0e5c*/ 	.word	0x00018010
        /*0e60*/ 	.word	0x00000012
        /*0e64*/ 	.word	0x00000000
        /*0e68*/ 	.short	0x0101
        /*0e6a*/ 	.byte	0x3f
	.zero		1


	//   ....[66]....
        /*0e6c*/ 	.word	0x000191d0
        /*0e70*/ 	.word	0x00000004
        /*0e74*/ 	.word	0x00029820
        /*0e78*/ 	.short	0x010a
        /*0e7a*/ 	.byte	0x3f
	.zero		1


	//   ....[67]....
        /*0e7c*/ 	.word	0x00019370
        /*0e80*/ 	.word	0x00000005
        /*0e84*/ 	.word	0x00029840
        /*0e88*/ 	.short	0x010a
        /*0e8a*/ 	.byte	0x3f
	.zero		1


	//   ....[68]....
        /*0e8c*/ 	.word	0x00019410
        /*0e90*/ 	.word	0x00000013
        /*0e94*/ 	.word	0x00029840
        /*0e98*/ 	.short	0x010a
        /*0e9a*/ 	.byte	0x3f
	.zero		1


	//   ....[69]....
        /*0e9c*/ 	.word	0x00019450
        /*0ea0*/ 	.word	0x00000005
        /*0ea4*/ 	.word	0x00029860
        /*0ea8*/ 	.short	0x010a
        /*0eaa*/ 	.byte	0x3f
	.zero		1


	//   ....[70]....
        /*0eac*/ 	.word	0x00019490
        /*0eb0*/ 	.word	0x00000013
        /*0eb4*/ 	.word	0x00029860
        /*0eb8*/ 	.short	0x010a
        /*0eba*/ 	.byte	0x3f
	.zero		1


	//   ....[71]....
        /*0ebc*/ 	.word	0x000194d0
        /*0ec0*/ 	.word	0x00000005
        /*0ec4*/ 	.word	0x00029880
        /*0ec8*/ 	.short	0x010a
        /*0eca*/ 	.byte	0x3f
	.zero		1


	//   ....[72]....
        /*0ecc*/ 	.word	0x00019510
        /*0ed0*/ 	.word	0x00000013
        /*0ed4*/ 	.word	0x00029880
        /*0ed8*/ 	.short	0x010a
        /*0eda*/ 	.byte	0x3f
	.zero		1


	//   ....[73]....
        /*0edc*/ 	.word	0x00019580
        /*0ee0*/ 	.word	0x00000003
        /*0ee4*/ 	.word	0x00029800
        /*0ee8*/ 	.short	0x010a
        /*0eea*/ 	.byte	0x3f
	.zero		1


	//   ....[74]....
        /*0eec*/ 	.word	0x000195d0
        /*0ef0*/ 	.word	0x00000002
        /*0ef4*/ 	.word	0x00029830
        /*0ef8*/ 	.short	0x010a
        /*0efa*/ 	.byte	0x3f
	.zero		1


	//   ....[75]....
        /*0efc*/ 	.word	0x00019630
        /*0f00*/ 	.word	0x00000007
        /*0f04*/ 	.word	0x00029830
        /*0f08*/ 	.short	0x010a
        /*0f0a*/ 	.byte	0x3f
	.zero		1


	//   ....[76]....
        /*0f0c*/ 	.word	0x00019690
        /*0f10*/ 	.word	0x00000007
        /*0f14*/ 	.word	0x00029850
        /*0f18*/ 	.short	0x010a
        /*0f1a*/ 	.byte	0x3f
	.zero		1


	//   ....[77]....
        /*0f1c*/ 	.word	0x000196f0
        /*0f20*/ 	.word	0x00000007
        /*0f24*/ 	.word	0x00029830
        /*0f28*/ 	.short	0x010a
        /*0f2a*/ 	.byte	0x3f
	.zero		1


	//   ....[78]....
        /*0f2c*/ 	.word	0x00019750
        /*0f30*/ 	.word	0x00000007
        /*0f34*/ 	.word	0x00029850
        /*0f38*/ 	.short	0x010a
        /*0f3a*/ 	.byte	0x3f
	.zero		1


	//   ....[79]....
        /*0f3c*/ 	.word	0x000197b0
        /*0f40*/ 	.word	0x00000005
        /*0f44*/ 	.word	0x00029850
        /*0f48*/ 	.short	0x010a
        /*0f4a*/ 	.byte	0x3f
	.zero		1


	//   ....[80]....
        /*0f4c*/ 	.word	0x000198b0
        /*0f50*/ 	.word	0x00000000
        /*0f54*/ 	.word	0x00029880
        /*0f58*/ 	.short	0x010a
        /*0f5a*/ 	.byte	0x3f
	.zero		1


	//   ....[81]....
        /*0f5c*/ 	.word	0x00019fc0
        /*0f60*/ 	.word	0x00000000
        /*0f64*/ 	.word	0x00029840
        /*0f68*/ 	.short	0x010a
        /*0f6a*/ 	.byte	0x3f
	.zero		1


	//   ....[82]....
        /*0f6c*/ 	.word	0x0001ac90
        /*0f70*/ 	.word	0x00000010
        /*0f74*/ 	.word	0x00029820
        /*0f78*/ 	.short	0x010a
        /*0f7a*/ 	.byte	0x3f
	.zero		1


	//   ....[83]....
        /*0f7c*/ 	.word	0x0001ace0
        /*0f80*/ 	.word	0x00000000
        /*0f84*/ 	.word	0x00029880
        /*0f88*/ 	.short	0x010a
        /*0f8a*/ 	.byte	0x3f
	.zero		1


	//   ....[84]....
        /*0f8c*/ 	.word	0x0001b300
        /*0f90*/ 	.word	0x00000000
        /*0f94*/ 	.word	0x00029840
        /*0f98*/ 	.short	0x010a
        /*0f9a*/ 	.byte	0x3f
	.zero		1


	//   ....[85]....
        /*0f9c*/ 	.word	0x0001b950
        /*0fa0*/ 	.word	0x00000000
        /*0fa4*/ 	.word	0x00029870
        /*0fa8*/ 	.short	0x010a
        /*0faa*/ 	.byte	0x3f
	.zero		1


	//   ....[86]....
        /*0fac*/ 	.word	0x0001b9a0
        /*0fb0*/ 	.word	0x00000000
        /*0fb4*/ 	.word	0x00029860
        /*0fb8*/ 	.short	0x010a
        /*0fba*/ 	.byte	0x3f
	.zero		1


	//   ....[87]....
        /*0fbc*/ 	.word	0x0001b9f0
        /*0fc0*/ 	.word	0x00000012
        /*0fc4*/ 	.word	0x00029870
        /*0fc8*/ 	.short	0x010a
        /*0fca*/ 	.byte	0x3f
	.zero		1


	//   ....[88]....
        /*0fcc*/ 	.word	0x0001ba40
        /*0fd0*/ 	.word	0x00000012
        /*0fd4*/ 	.word	0x00029860
        /*0fd8*/ 	.short	0x010a
        /*0fda*/ 	.byte	0x3f
	.zero		1


	//   ....[89]....
        /*0fdc*/ 	.word	0x0001ba90
        /*0fe0*/ 	.word	0x00000004
        /*0fe4*/ 	.word	0x00029820
        /*0fe8*/ 	.short	0x010a
        /*0fea*/ 	.byte	0x3f
	.zero		1


	//   ....[90]....
        /*0fec*/ 	.word	0x0001bc30
        /*0ff0*/ 	.word	0x00000005
        /*0ff4*/ 	.word	0x00029840
        /*0ff8*/ 	.short	0x010a
        /*0ffa*/ 	.byte	0x3f
	.zero		1


	//   ....[91]....
        /*0ffc*/ 	.word	0x0001bc80
        /*1000*/ 	.word	0x00000013
        /*1004*/ 	.word	0x00029840
        /*1008*/ 	.short	0x010a
        /*100a*/ 	.byte	0x3f
	.zero		1


	//   ....[92]....
        /*100c*/ 	.word	0x0001bcd0
        /*1010*/ 	.word	0x00000005
        /*1014*/ 	.word	0x00029860
        /*1018*/ 	.short	0x010a
        /*101a*/ 	.byte	0x3f
	.zero		1


	//   ....[93]....
        /*101c*/ 	.word	0x0001bd20
        /*1020*/ 	.word	0x00000013
        /*1024*/ 	.word	0x00029860
        /*1028*/ 	.short	0x010a
        /*102a*/ 	.byte	0x3f
	.zero		1


	//   ....[94]....
        /*102c*/ 	.word	0x0001bd70
        /*1030*/ 	.word	0x00000005
        /*1034*/ 	.word	0x00029880
        /*1038*/ 	.short	0x010a
        /*103a*/ 	.byte	0x3f
	.zero		1


	//----- nvinfo : EIATTR_NUM_MBARRIERS
	.align		4
.L_303:
        /*103c*/ 	.byte	0x03, 0x38
        /*103e*/ 	.short	0x0016


	//----- nvinfo : EIATTR_EXIT_INSTR_OFFSETS
	.align		4
        /*1040*/ 	.byte	0x04, 0x1c
        /*1042*/ 	.short	(.L_305 - .L_304)


	//   ....[0]....
.L_304:
        /*1044*/ 	.word	0x000009e0


	//   ....[1]....
        /*1048*/ 	.word	0x00011ec0


	//   ....[2]....
        /*104c*/ 	.word	0x00019560


	//----- nvinfo : EIATTR_MAX_THREADS
	.align		4
.L_305:
        /*1050*/ 	.byte	0x04, 0x05
        /*1052*/ 	.short	(.L_307 - .L_306)
.L_306:
        /*1054*/ 	.word	0x00000180
        /*1058*/ 	.word	0x00000001
        /*105c*/ 	.word	0x00000001


	//----- nvinfo : EIATTR_CRS_STACK_SIZE
	.align		4
.L_307:
        /*1060*/ 	.byte	0x04, 0x1e
        /*1062*/ 	.short	(.L_309 - .L_308)
.L_308:
        /*1064*/ 	.word	0x00000000


	//----- nvinfo : EIATTR_CBANK_PARAM_SIZE
	.align		4
.L_309:
        /*1068*/ 	.byte	0x03, 0x19
        /*106a*/ 	.short	0x0af0


	//----- nvinfo : EIATTR_PARAM_CBANK
	.align		4
        /*106c*/ 	.byte	0x04, 0x0a
        /*106e*/ 	.short	(.L_311 - .L_310)
	.align		4
.L_310:
        /*1070*/ 	.word	index@(.nv.constant0._ZN7cutlass13device_kernelIN5flash11enable_sm90INS1_16FlashAttnFwdSm90INS1_25CollectiveMainloopFwdSm90ILi2EN4cute5tupleIJNS5_1CILi1EEES8_S8_EEENS6_IJNS7_ILi128EEENS7_ILi160EEENS7_ILi192EEEEEELi128ENS_12float_e4m3_tEfNS_4arch4Sm90ELb1ELb0ELb1ELb1ELb1ELb0ELb0ELb1ELb1ELb1ELb1ELb0EEENS1_21CollectiveEpilogueFwdINS6_IJSA_SA_SB_EEES9_NS_10bfloat16_tESG_Li256ELb1ELb1ELb1ELb1EEENS1_36VarlenDynamicPersistentTileSchedulerILi128ELi160ELi256ELi128ELb1ELb1ELb1ELb1ELb1ELb1EEEEEEEEEvNT_6ParamsE)
        /*1074*/ 	.short	0x0210
        /*1076*/ 	.short	0x0af0


	//----- nvinfo : EIATTR_SW_WAR
	.align		4
.L_311:
        /*1078*/ 	.byte	0x04, 0x36
        /*107a*/ 	.short	(.L_313 - .L_312)
.L_312:
        /*107c*/ 	.word	0x00000008
.L_313:


//--------------------- .nv.info._ZN7cutlass13device_kernelIN5flash11enable_sm90INS1_16FlashAttnFwdSm90INS1_25CollectiveMainloopFwdSm90ILi2EN4cute5tupleIJNS5_1CILi1EEES8_S8_EEENS6_IJNS7_ILi128EEENS7_ILi160EEENS7_ILi192EEEEEELi128ENS_12float_e4m3_tEfNS_4arch4Sm90ELb1ELb0ELb1ELb1ELb1ELb1ELb0ELb1ELb1ELb1ELb1ELb0EEENS1_21CollectiveEpilogueFwdINS6_IJSA_SA_SB_EEES9_NS_10bfloat16_tESG_Li256ELb1ELb1ELb1ELb1EEENS1_36VarlenDynamicPersistentTileSchedulerILi128ELi160ELi256ELi128ELb1ELb1ELb1ELb1ELb1ELb1EEEEEEEEEvNT_6ParamsE --------------------------
	.section	.nv.info._ZN7cutlass13device_kernelIN5flash11enable_sm90INS1_16FlashAttnFwdSm90INS1_25CollectiveMainloopFwdSm90ILi2EN4cute5tupleIJNS5_1CILi1EEES8_S8_EEENS6_IJNS7_ILi128EEENS7_ILi160EEENS7_ILi192EEEEEELi128ENS_12float_e4m3_tEfNS_4arch4Sm90ELb1ELb0ELb1ELb1ELb1ELb1ELb0ELb1ELb1ELb1ELb1ELb0EEENS1_21CollectiveEpilogueFwdINS6_IJSA_SA_SB_EEES9_NS_10bfloat16_tESG_Li256ELb1ELb1ELb1ELb1EEENS1_36VarlenDynamicPersistentTileSchedulerILi128ELi160ELi256ELi128ELb1ELb1ELb1ELb1ELb1ELb1EEEEEEEEEvNT_6ParamsE,"",@"SHT_CUDA_INFO"
	.sectionflags	@""
	.align	4


	//----- nvinfo : EIATTR_CUDA_API_VERSION
	.align		4
        /*0000*/ 	.byte	0x04, 0x37
        /*0002*/ 	.short	(.L_315 - .L_314)
.L_314:
        /*0004*/ 	.word	0x00000082


	//----- nvinfo : EIATTR_KPARAM_INFO
	.align		4
.L_315:
        /*0008*/ 	.byte	0x04, 0x17
        /*000a*/ 	.short	(.L_317 - .L_316)
.L_316:
        /*000c*/ 	.word	0x00000000
        /*0010*/ 	.short	0x0000
        /*0012*/ 	.short	0x0070
        /*0014*/ 	.byte	0x00, 0xf0, 0x01, 0x2a


	//----- nvinfo : EIATTR_SPARSE_MMA_MASK
	.align		4
.L_317:
        /*0018*/ 	.byte	0x03, 0x50
        /*001a*/ 	.short	0x0000


	//----- nvinfo : EIATTR_MAXREG_COUNT
	.align		4
        /*001c*/ 	.byte	0x03, 0x1b
        /*001e*/ 	.short	0x00a8


	//----- nvinfo : EIATTR_NUM_BARRIERS
	.align		4
        /*0020*/ 	.byte	0x02, 0x4c
        /*0022*/ 	.byte	0x10
	.zero		1


	//----- nvinfo : EIATTR_EXTERNS
	.align		4
        /*0024*/ 	.byte	0x04, 0x0f
        /*0026*/ 	.short	(.L_319 - .L_318)


	//   ....[0]....
	.align		4
.L_318:
        /*0028*/ 	.word	index@(__assertfail)


	//----- nvinfo : EIATTR_ANNOTATIONS
	.align		4
.L_319:
        /*002c*/ 	.byte	0x04, 0x55
        /*002e*/ 	.short	(.L_321 - .L_320)


	//   ....[0]....
.L_320:
        /* <DEDUP_REMOVED lines=36> */


	//----- nvinfo : EIATTR_MERCURY_ISA_VERSION
	.align		4
.L_321:
        /*0258*/ 	.byte	0x03, 0x5f
        /*025a*/ 	.short	0x0101


	//----- nvinfo : EIATTR_UNUSED_LOAD_BYTE_OFFSET
	.align		4
        /*025c*/ 	.byte	0x04, 0x44
        /*025e*/ 	.short	(.L_323 - .L_322)


	//   ....[0]....
.L_322:
        /*0260*/ 	.word	0x00000aa0
        /*0264*/ 	.word	0x0000fff0


	//   ....[1]....
        /*0268*/ 	.word	0x00025290
        /*026c*/ 	.word	0x0000fff0


	//----- nvinfo : EIATTR_INT_WARP_WIDE_INSTR_OFFSETS
	.align		4
.L_323:
        /*0270*/ 	.byte	0x04, 0x31
        /*0272*/ 	.short	(.L_325 - .L_324)


	//   ....[0]....
.L_324:
        /*0274*/ 	.word	0x00000130


	//   ....[1]....
        /*0278*/ 	.word	0x00000170


	//   ....[2]....
        /*027c*/ 	.word	0x000001e0


	//   ....[3]....
        /*0280*/ 	.word	0x0002c5d0


	//   ....[4]....
        /*0284*/ 	.word	0x0002c660


	//   ....[5]....
        /*0288*/ 	.word	0x000304c0


	//   ....[6]....
        /*028c*/ 	.word	0x00030550


	//----- nvinfo : EIATTR_COOP_GROUP_MASK_REGIDS
	.align		4
.L_325:
        /*0290*/ 	.byte	0x04, 0x29
        /*0292*/ 	.short	(.L_327 - .L_326)


	//   ....[0]....
.L_326:
        /*0294*/ 	.word	0xffffffff


	//   ....[1]....
        /*0298*/ 	.word	0xffffffff


	//   ....[2]....
        /*029c*/ 	.word	0xffffffff


	//   ....[3]....
        /*02a0*/ 	.word	0xffffffff


	//   ....[4]....
        /*02a4*/ 	.word	0xffffffff


	//   ....[5]....
        /*02a8*/ 	.word	0xffffffff


	//   ....[6]....
        /*02ac*/ 	.word	0xffffffff


	//   ....[7]....
        /*02b0*/ 	.word	0xffffffff


	//   ....[8]....
        /*02b4*/ 	.word	0xffffffff


	//   ....[9]....
        /*02b8*/ 	.word	0xffffffff


	//   ....[10]....
        /*02bc*/ 	.word	0xffffffff


	//   ....[11]....
        /*02c0*/ 	.word	0xffffffff


	//   ....[12]....
        /*02c4*/ 	.word	0xffffffff


	//   ....[13]....
        /*02c8*/ 	.word	0xffffffff


	//   ....[14]....
        /*02cc*/ 	.word	0xffffffff


	//   ....[15]....
        /*02d0*/ 	.word	0xffffffff


	//   ....[16]....
        /*02d4*/ 	.word	0xffffffff


	//   ....[17]....
        /*02d8*/ 	.word	0xffffffff


	//   ....[18]....
        /*02dc*/ 	.word	0xffffffff


	//   ....[19]....
        /*02e0*/ 	.word	0xffffffff


	//   ....[20]....
        /*02e4*/ 	.word	0xffffffff


	//   ....[21]....
        /*02e8*/ 	.word	0xffffffff


	//   ....[22]....
        /*02ec*/ 	.word	0xffffffff


	//   ....[23]....
        /*02f0*/ 	.word	0xffffffff


	//   ....[24]....
        /*02f4*/ 	.word	0xffffffff


	//   ....[25]....
        /*02f8*/ 	.word	0xffffffff


	//   ....[26]....
        /*02fc*/ 	.word	0xffffffff


	//   ....[27]....
        /*0300*/ 	.word	0xffffffff


	//   ....[28]....
        /*0304*/ 	.word	0xffffffff


	//   ....[29]....
        /*0308*/ 	.word	0xffffffff


	//   ....[30]....
        /*030c*/ 	.word	0xffffffff


	//   ....[31]....
        /*0310*/ 	.word	0xffffffff


	//   ....[32]....
        /*0314*/ 	.word	0xffffffff


	//   ....[33]....
        /*0318*/ 	.word	0xffffffff


	//   ....[34]....
        /*031c*/ 	.word	0xffffffff


	//   ....[35]....
        /*0320*/ 	.word	0xffffffff


	//   ....[36]....
        /*0324*/ 	.word	0xffffffff


	//   ....[37]....
        /*0328*/ 	.word	0xffffffff


	//   ....[38]....
        /*032c*/ 	.word	0xffffffff


	//   ....[39]....
        /*0330*/ 	.word	0xffffffff


	//   ....[40]....
        /*0334*/ 	.word	0xffffffff


	//   ....[41]....
        /*0338*/ 	.word	0xffffffff


	//   ....[42]....
        /*033c*/ 	.word	0xffffffff


	//   ....[43]....
        /*0340*/ 	.word	0xffffffff


	//   ....[44]....
        /*0344*/ 	.word	0xffffffff


	//   ....[45]....
        /*0348*/ 	.word	0xffffffff


	//   ....[46]....
        /*034c*/ 	.word	0xffffffff


	//   ....[47]....
        /*0350*/ 	.word	0xffffffff


	//   ....[48]....
        /*0354*/ 	.word	0xffffffff


	//   ....[49]....
        /*0358*/ 	.word	0xffffffff


	//   ....[50]....
        /*035c*/ 	.word	0xffffffff


	//   ....[51]....
        /*0360*/ 	.word	0xffffffff


	//   ....[52]....
        /*0364*/ 	.word	0xffffffff


	//   ....[53]....
        /*0368*/ 	.word	0xffffffff


	//   ....[54]....
        /*036c*/ 	.word	0xffffffff


	//   ....[55]....
        /*0370*/ 	.word	0xffffffff


	//   ....[56]....
        /*0374*/ 	.word	0xffffffff


	//   ....[57]....
        /*0378*/ 	.word	0xffffffff


	//   ....[58]....
        /*037c*/ 	.word	0xffffffff


	//   ....[59]....
        /*0380*/ 	.word	0xffffffff


	//   ....[60]....
        /*0384*/ 	.word	0xffffffff


	//   ....[61]....
        /*0388*/ 	.word	0xffffffff


	//   ....[62]....
        /*038c*/ 	.word	0xffffffff


	//   ....[63]....
        /*0390*/ 	.word	0xffffffff


	//   ....[64]....
        /*0394*/ 	.word	0xffffffff


	//   ....[65]....
        /*0398*/ 	.word	0xffffffff


	//   ....[66]....
        /*039c*/ 	.word	0xffffffff


	//   ....[67]....
        /*03a0*/ 	.word	0xffffffff


	//   ....[68]....
        /*03a4*/ 	.word	0xffffffff


	//   ....[69]....
        /*03a8*/ 	.word	0xffffffff


	//   ....[70]....
        /*03ac*/ 	.word	0xffffffff


	//   ....[71]....
        /*03b0*/ 	.word	0xffffffff


	//   ....[72]....
        /*03b4*/ 	.word	0xffffffff


	//   ....[73]....
        /*03b8*/ 	.word	0xffffffff


	//   ....[74]....
        /*03bc*/ 	.word	0xffffffff


	//   ....[75]....
        /*03c0*/ 	.word	0xffffffff


	//   ....[76]....
        /*03c4*/ 	.word	0xffffffff


	//   ....[77]....
        /*03c8*/ 	.word	0xffffffff


	//   ....[78]....
        /*03cc*/ 	.word	0xffffffff


	//   ....[79]....
        /*03d0*/ 	.word	0xffffffff


	//   ....[80]....
        /*03d4*/ 	.word	0xffffffff


	//   ....[81]....
        /*03d8*/ 	.word	0xffffffff


	//   ....[82]....
        /*03dc*/ 	.word	0xffffffff


	//   ....[83]....
        /*03e0*/ 	.word	0xffffffff


	//   ....[84]....
        /*03e4*/ 	.word	0xffffffff


	//   ....[85]....
        /*03e8*/ 	.word	0xffffffff


	//   ....[86]....
        /*03ec*/ 	.word	0xffffffff


	//   ....[87]....
        /*03f0*/ 	.word	0xffffffff


	//   ....[88]....
        /*03f4*/ 	.word	0xffffffff


	//   ....[89]....
        /*03f8*/ 	.word	0xffffffff


	//   ....[90]....
        /*03fc*/ 	.word	0xffffffff


	//   ....[91]....
        /*0400*/ 	.word	0xffffffff


	//   ....[92]....
        /*0404*/ 	.word	0xffffffff


	//   ....[93]....
        /*0408*/ 	.word	0xffffffff


	//   ....[94]....
        /*040c*/ 	.word	0xffffffff


	//   ....[95]....
        /*0410*/ 	.word	0xffffffff


	//   ....[96]....
        /*0414*/ 	.word	0xffffffff


	//   ....[97]....
        /*0418*/ 	.word	0xffffffff


	//   ....[98]....
        /*041c*/ 	.word	0xffffffff


	//   ....[99]....
        /*0420*/ 	.word	0xffffffff


	//   ....[100]....
        /*0424*/ 	.word	0xffffffff


	//   ....[101]....
        /*0428*/ 	.word	0xffffffff


	//   ....[102]....
        /*042c*/ 	.word	0xffffffff


	//   ....[103]....
        /*0430*/ 	.word	0xffffffff


	//   ....[104]....
        /*0434*/ 	.word	0xffffffff


	//   ....[105]....
        /*0438*/ 	.word	0xffffffff


	//   ....[106]....
        /*043c*/ 	.word	0xffffffff


	//   ....[107]....
        /*0440*/ 	.word	0xffffffff


	//   ....[108]....
        /*0444*/ 	.word	0xffffffff


	//   ....[109]....
        /*0448*/ 	.word	0xffffffff


	//   ....[110]....
        /*044c*/ 	.word	0xffffffff


	//   ....[111]....
        /*0450*/ 	.word	0xffffffff


	//   ....[112]....
        /*0454*/ 	.word	0xffffffff


	//   ....[113]....
        /*0458*/ 	.word	0xffffffff


	//   ....[114]....
        /*045c*/ 	.word	0xffffffff


	//   ....[115]....
        /*0460*/ 	.word	0xffffffff


	//   ....[116]....
        /*0464*/ 	.word	0xffffffff


	//   ....[117]....
        /*0468*/ 	.word	0xffffffff


	//   ....[118]....
        /*046c*/ 	.word	0xffffffff


	//   ....[119]....
        /*0470*/ 	.word	0xffffffff


	//   ....[120]....
        /*0474*/ 	.word	0xffffffff


	//   ....[121]....
        /*0478*/ 	.word	0xffffffff


	//   ....[122]....
        /*047c*/ 	.word	0xffffffff


	//   ....[123]....
        /*0480*/ 	.word	0xffffffff


	//   ....[124]....
        /*0484*/ 	.word	0xffffffff


	//   ....[125]....
        /*0488*/ 	.word	0xffffffff


	//   ....[126]....
        /*048c*/ 	.word	0xffffffff


	//   ....[127]....
        /*0490*/ 	.word	0xffffffff


	//   ....[128]....
        /*0494*/ 	.word	0xffffffff


	//   ....[129]....
        /*0498*/ 	.word	0xffffffff


	//   ....[130]....
        /*049c*/ 	.word	0xffffffff


	//   ....[131]....
        /*04a0*/ 	.word	0xffffffff


	//   ....[132]....
        /*04a4*/ 	.word	0xffffffff


	//   ....[133]....
        /*04a8*/ 	.word	0xffffffff


	//   ....[134]....
        /*04ac*/ 	.word	0xffffffff


	//   ....[135]....
        /*04b0*/ 	.word	0xffffffff


	//   ....[136]....
        /*04b4*/ 	.word	0xffffffff


	//   ....[137]....
        /*04b8*/ 	.word	0xffffffff


	//   ....[138]....
        /*04bc*/ 	.word	0xffffffff


	//   ....[139]....
        /*04c0*/ 	.word	0xffffffff


	//   ....[140]....
        /*04c4*/ 	.word	0xffffffff


	//   ....[141]....
        /*04c8*/ 	.word	0xffffffff


	//   ....[142]....
        /*04cc*/ 	.word	0xffffffff


	//   ....[143]....
        /*04d0*/ 	.word	0xffffffff


	//   ....[144]....
        /*04d4*/ 	.word	0xffffffff


	//   ....[145]....
        /*04d8*/ 	.word	0xffffffff


	//   ....[146]....
        /*04dc*/ 	.word	0xffffffff


	//   ....[147]....
        /*04e0*/ 	.word	0xffffffff


	//   ....[148]....
        /*04e4*/ 	.word	0xffffffff


	//   ....[149]....
        /*04e8*/ 	.word	0xffffffff


	//   ....[150]....
        /*04ec*/ 	.word	0xffffffff


	//   ....[151]....
        /*04f0*/ 	.word	0xffffffff


	//   ....[152]....
        /*04f4*/ 	.word	0xffffffff


	//   ....[153]....
        /*04f8*/ 	.word	0xffffffff


	//   ....[154]....
        /*04fc*/ 	.word	0xffffffff


	//   ....[155]....
        /*0500*/ 	.word	0xffffffff


	//   ....[156]....
        /*0504*/ 	.word	0xffffffff


	//   ....[157]....
        /*0508*/ 	.word	0xffffffff


	//   ....[158]....
        /*050c*/ 	.word	0xffffffff


	//   ....[159]....
        /*0510*/ 	.word	0xffffffff


	//   ....[160]....
        /*0514*/ 	.word	0xffffffff


	//   ....[161]....
        /*0518*/ 	.word	0xffffffff


	//   ....[162]....
        /*051c*/ 	.word	0xffffffff


	//   ....[163]....
        /*0520*/ 	.word	0xffffffff


	//   ....[164]....
        /*0524*/ 	.word	0xffffffff


	//   ....[165]....
        /*0528*/ 	.word	0xffffffff


	//   ....[166]....
        /*052c*/ 	.word	0xffffffff


	//   ....[167]....
        /*0530*/ 	.word	0xffffffff


	//   ....[168]....
        /*0534*/ 	.word	0xffffffff


	//   ....[169]....
        /*0538*/ 	.word	0xffffffff


	//   ....[170]....
        /*053c*/ 	.word	0xffffffff


	//   ....[171]....
        /*0540*/ 	.word	0xffffffff


	//   ....[172]....
        /*0544*/ 	.word	0xffffffff


	//   ....[173]....
        /*0548*/ 	.word	0xffffffff


	//   ....[174]....
        /*054c*/ 	.word	0xffffffff


	//   ....[175]....
        /*0550*/ 	.word	0xffffffff


	//   ....[176]....
        /*0554*/ 	.word	0xffffffff


	//   ....[177]....
        /*0558*/ 	.word	0xffffffff


	//   ....[178]....
        /*055c*/ 	.word	0xffffffff


	//   ....[179]....
        /*0560*/ 	.word	0xffffffff


	//   ....[180]....
        /*0564*/ 	.word	0xffffffff


	//   ....[181]....
        /*0568*/ 	.word	0xffffffff


	//   ....[182]....
        /*056c*/ 	.word	0xffffffff


	//   ....[183]....
        /*0570*/ 	.word	0xffffffff


	//   ....[184]....
        /*0574*/ 	.word	0xffffffff


	//   ....[185]....
        /*0578*/ 	.word	0xffffffff


	//   ....[186]....
        /*057c*/ 	.word	0xffffffff


	//   ....[187]....
        /*0580*/ 	.word	0xffffffff


	//   ....[188]....
        /*0584*/ 	.word	0xffffffff


	//   ....[189]....
        /*0588*/ 	.word	0xffffffff


	//   ....[190]....
        /*058c*/ 	.word	0xffffffff


	//   ....[191]....
        /*0590*/ 	.word	0xffffffff


	//   ....[192]....
        /*0594*/ 	.word	0xffffffff


	//   ....[193]....
        /*0598*/ 	.word	0xffffffff


	//   ....[194]....
        /*059c*/ 	.word	0xffffffff


	//   ....[195]....
        /*05a0*/ 	.word	0xffffffff


	//   ....[196]....
        /*05a4*/ 	.word	0xffffffff


	//   ....[197]....
        /*05a8*/ 	.word	0xffffffff


	//   ....[198]....
        /*05ac*/ 	.word	0xffffffff


	//   ....[199]....
        /*05b0*/ 	.word	0xffffffff


	//   ....[200]....
        /*05b4*/ 	.word	0xffffffff


	//   ....[201]....
        /*05b8*/ 	.word	0xffffffff


	//   ....[202]....
        /*05bc*/ 	.word	0xffffffff


	//   ....[203]....
        /*05c0*/ 	.word	0xffffffff


	//   ....[204]....
        /*05c4*/ 	.word	0xffffffff


	//   ....[205]....
        /*05c8*/ 	.word	0xffffffff


	//   ....[206]....
        /*05cc*/ 	.word	0xffffffff


	//   ....[207]....
        /*05d0*/ 	.word	0xffffffff


	//   ....[208]....
        /*05d4*/ 	.word	0xffffffff


	//   ....[209]....
        /*05d8*/ 	.word	0xffffffff


	//   ....[210]....
        /*05dc*/ 	.word	0xffffffff


	//   ....[211]....
        /*05e0*/ 	.word	0xffffffff


	//   ....[212]....
        /*05e4*/ 	.word	0xffffffff


	//   ....[213]....
        /*05e8*/ 	.word	0xffffffff


	//   ....[214]....
        /*05ec*/ 	.word	0xffffffff


	//   ....[215]....
        /*05f0*/ 	.word	0xffffffff


	//   ....[216]....
        /*05f4*/ 	.word	0xffffffff


	//   ....[217]....
        /*05f8*/ 	.word	0xffffffff


	//   ....[218]....
        /*05fc*/ 	.word	0xffffffff


	//   ....[219]....
        /*0600*/ 	.word	0xffffffff


	//   ....[220]....
        /*0604*/ 	.word	0xffffffff


	//   ....[221]....
        /*0608*/ 	.word	0xffffffff


	//   ....[222]....
        /*060c*/ 	.word	0xffffffff


	//   ....[223]....
        /*0610*/ 	.word	0xffffffff


	//   ....[224]....
        /*0614*/ 	.word	0xffffffff


	//   ....[225]....
        /*0618*/ 	.word	0x0500000f


	//   ....[226]....
        /*061c*/ 	.word	0x0500000f


	//   ....[227]....
        /*0620*/ 	.word	0x0500000f


	//   ....[228]....
        /*0624*/ 	.word	0x0500000f


	//   ....[229]....
        /*0628*/ 	.word	0x0500000f


	//   ....[230]....
        /*062c*/ 	.word	0x0500000f


	//   ....[231]....
        /*0630*/ 	.word	0x0500000f


	//   ....[232]....
        /*0634*/ 	.word	0x0500000f


	//   ....[233]....
        /*0638*/ 	.word	0x0500000f


	//   ....[234]....
        /*063c*/ 	.word	0x0500000f


	//   ....[235]....
        /*0640*/ 	.word	0x0500000f


	//   ....[236]....
        /*0644*/ 	.word	0x0500000f


	//   ....[237]....
        /*0648*/ 	.word	0x0500000f


	//   ....[238]....
        /*064c*/ 	.word	0x0500000f


	//   ....[239]....
        /*0650*/ 	.word	0x0500000f


	//   ....[240]....
        /*0654*/ 	.word	0x0500000f


	//   ....[241]....
        /*0658*/ 	.word	0x0500000f


	//   ....[242]....
        /*065c*/ 	.word	0x0500000f


	//   ....[243]....
        /*0660*/ 	.word	0x0500000f


	//   ....[244]....
        /*0664*/ 	.word	0x0500000f


	//   ....[245]....
        /*0668*/ 	.word	0x0500000f


	//   ....[246]....
        /*066c*/ 	.word	0x0500000f


	//   ....[247]....
        /*0670*/ 	.word	0x0500000f


	//   ....[248]....
        /*0674*/ 	.word	0x0500000f


	//   ....[249]....
        /*0678*/ 	.word	0x0500000f


	//   ....[250]....
        /*067c*/ 	.word	0x0500000f


	//   ....[251]....
        /*0680*/ 	.word	0x0500000f


	//   ....[252]....
        /*0684*/ 	.word	0x0500000f


	//   ....[253]....
        /*0688*/ 	.word	0x0500000f


	//   ....[254]....
        /*068c*/ 	.word	0x0500000f


	//   ....[255]....
        /*0690*/ 	.word	0x0500000f


	//   ....[0]....
        /*0694*/ 	.word	0x0500000f


	//   ....[1]....
        /*0698*/ 	.word	0x0500000f


	//   ....[2]....
        /*069c*/ 	.word	0x0500000f


	//   ....[3]....
        /*06a0*/ 	.word	0x0500000f


	//   ....[4]....
        /*06a4*/ 	.word	0x0500000f


	//   ....[5]....
        /*06a8*/ 	.word	0x0500000f


	//   ....[6]....
        /*06ac*/ 	.word	0x0500000f


	//   ....[7]....
        /*06b0*/ 	.word	0x0500000f


	//   ....[8]....
        /*06b4*/ 	.word	0x0500000f


	//   ....[9]....
        /*06b8*/ 	.word	0x0500000f


	//   ....[10]....
        /*06bc*/ 	.word	0x0500000f


	//   ....[11]....
        /*06c0*/ 	.word	0x0500000f


	//   ....[12]....
        /*06c4*/ 	.word	0x0500000f


	//   ....[13]....
        /*06c8*/ 	.word	0x0500000f


	//   ....[14]....
        /*06cc*/ 	.word	0x0500000f


	//   ....[15]....
        /*06d0*/ 	.word	0x0500000f


	//   ....[16]....
        /*06d4*/ 	.word	0x0500000f


	//   ....[17]....
        /*06d8*/ 	.word	0x0500000f


	//   ....[18]....
        /*06dc*/ 	.word	0x0500000f


	//   ....[19]....
        /*06e0*/ 	.word	0x0500000f


	//   ....[20]....
        /*06e4*/ 	.word	0x0500000f


	//   ....[21]....
        /*06e8*/ 	.word	0x0500000f


	//   ....[22]....
        /*06ec*/ 	.word	0x0500000f


	//   ....[23]....
        /*06f0*/ 	.word	0x0500000f


	//   ....[24]....
        /*06f4*/ 	.word	0x0500000f


	//   ....[25]....
        /*06f8*/ 	.word	0x0500000f


	//   ....[26]....
        /*06fc*/ 	.word	0x0500000f


	//   ....[27]....
        /*0700*/ 	.word	0x0500000f


	//   ....[28]....
        /*0704*/ 	.word	0x0500000f


	//   ....[29]....
        /*0708*/ 	.word	0x0500000f


	//   ....[30]....
        /*070c*/ 	.word	0x0500000f


	//   ....[31]....
        /*0710*/ 	.word	0x0500000f


	//   ....[32]....
        /*0714*/ 	.word	0x0500000f


	//   ....[33]....
        /*0718*/ 	.word	0x0500000f


	//   ....[34]....
        /*071c*/ 	.word	0x0500000f


	//   ....[35]....
        /*0720*/ 	.word	0x0500000f


	//   ....[36]....
        /*0724*/ 	.word	0x0500000f


	//   ....[37]....
        /*0728*/ 	.word	0x0500000f


	//   ....[38]....
        /*072c*/ 	.word	0x0500000f


	//   ....[39]....
        /*0730*/ 	.word	0x0500000f


	//   ....[40]....
        /*0734*/ 	.word	0x0500000f


	//   ....[41]....
        /*0738*/ 	.word	0x0500000f


	//   ....[42]....
        /*073c*/ 	.word	0x0500000f


	//   ....[43]....
        /*0740*/ 	.word	0x0500000f


	//   ....[44]....
        /*0744*/ 	.word	0x0500000f


	//   ....[45]....
        /*0748*/ 	.word	0x0500000f


	//   ....[46]....
        /*074c*/ 	.word	0x0500000f


	//   ....[47]....
        /*0750*/ 	.word	0x0500000f


	//   ....[48]....
        /*0754*/ 	.word	0x0500000f


	//   ....[49]....
        /*0758*/ 	.word	0x0500000f


	//   ....[50]....
        /*075c*/ 	.word	0x0500000f


	//   ....[51]....
        /*0760*/ 	.word	0x0500000f


	//   ....[52]....
        /*0764*/ 	.word	0x0500000f


	//   ....[53]....
        /*0768*/ 	.word	0x0500000f


	//   ....[54]....
        /*076c*/ 	.word	0x0500000f


	//   ....[55]....
        /*0770*/ 	.word	0x0500000f


	//   ....[56]....
        /*0774*/ 	.word	0x0500000f


	//   ....[57]....
        /*0778*/ 	.word	0x0500000f


	//   ....[58]....
        /*077c*/ 	.word	0x0500000f


	//   ....[59]....
        /*0780*/ 	.word	0x0500000f


	//   ....[60]....
        /*0784*/ 	.word	0x0500000f


	//   ....[61]....
        /*0788*/ 	.word	0x0500000f


	//   ....[62]....
        /*078c*/ 	.word	0x0500000f


	//   ....[63]....
        /*0790*/ 	.word	0x0500000f


	//   ....[64]....
        /*0794*/ 	.word	0x0500000f


	//   ....[65]....
        /*0798*/ 	.word	0x0500000f


	//   ....[66]....
        /*079c*/ 	.word	0x0500000f


	//   ....[67]....
        /*07a0*/ 	.word	0x0500000f


	//   ....[68]....
        /*07a4*/ 	.word	0x0500000f


	//   ....[69]....
        /*07a8*/ 	.word	0x0500000f


	//   ....[70]....
        /*07ac*/ 	.word	0x0500000f


	//   ....[71]....
        /*07b0*/ 	.word	0x0500000f


	//   ....[72]....
        /*07b4*/ 	.word	0x0500000f


	//   ....[73]....
        /*07b8*/ 	.word	0x0500000f


	//   ....[74]....
        /*07bc*/ 	.word	0x0500000f


	//   ....[75]....
        /*07c0*/ 	.word	0x0500000f


	//   ....[76]....
        /*07c4*/ 	.word	0x0500000f


	//   ....[77]....
        /*07c8*/ 	.word	0x0500000f


	//   ....[78]....
        /*07cc*/ 	.word	0x0500000f


	//   ....[79]....
        /*07d0*/ 	.word	0x0500000f


	//   ....[80]....
        /*07d4*/ 	.word	0x0500000f


	//   ....[81]....
        /*07d8*/ 	.word	0x0500000f


	//   ....[82]....
        /*07dc*/ 	.word	0x0500000f


	//   ....[83]....
        /*07e0*/ 	.word	0x0500000f


	//   ....[84]....
        /*07e4*/ 	.word	0x0500000f


	//   ....[85]....
        /*07e8*/ 	.word	0x0500000f


	//   ....[86]....
        /*07ec*/ 	.word	0x0500000f


	//   ....[87]....
        /*07f0*/ 	.word	0x0500000f


	//   ....[88]....
        /*07f4*/ 	.word	0x0500000f


	//   ....[89]....
        /*07f8*/ 	.word	0x0500000f


	//   ....[90]....
        /*07fc*/ 	.word	0x0500000f


	//   ....[91]....
        /*0800*/ 	.word	0x0500000f


	//   ....[92]....
        /*0804*/ 	.word	0x0500000f


	//   ....[93]....
        /*0808*/ 	.word	0x0500000f


	//   ....[94]....
        /*080c*/ 	.word	0x0500000f


	//   ....[95]....
        /*0810*/ 	.word	0x0500000f


	//   ....[96]....
        /*0814*/ 	.word	0x0500000f


	//   ....[97]....
        /*0818*/ 	.word	0x0500000f


	//   ....[98]....
        /*081c*/ 	.word	0x0500000f


	//   ....[99]....
        /*0820*/ 	.word	0x0500000f


	//   ....[100]....
        /*0824*/ 	.word	0x0500000f


	//   ....[101]....
        /*0828*/ 	.word	0x0500000f


	//   ....[102]....
        /*082c*/ 	.word	0x0500000f


	//   ....[103]....
        /*0830*/ 	.word	0x0500000f


	//   ....[104]....
        /*0834*/ 	.word	0x0500000f


	//   ....[105]....
        /*0838*/ 	.word	0x0500000f


	//   ....[106]....
        /*083c*/ 	.word	0x0500000f


	//   ....[107]....
        /*0840*/ 	.word	0x0500000f


	//   ....[108]....
        /*0844*/ 	.word	0x0500000f


	//   ....[109]....
        /*0848*/ 	.word	0x0500000f


	//   ....[110]....
        /*084c*/ 	.word	0x0500000f


	//   ....[111]....
        /*0850*/ 	.word	0x0500000f


	//   ....[112]....
        /*0854*/ 	.word	0x0500000f


	//   ....[113]....
        /*0858*/ 	.word	0x0500000f


	//   ....[114]....
        /*085c*/ 	.word	0x0500000f


	//   ....[115]....
        /*0860*/ 	.word	0x0500000f


	//   ....[116]....
        /*0864*/ 	.word	0x0500000f


	//   ....[117]....
        /*0868*/ 	.word	0x0500000f


	//   ....[118]....
        /*086c*/ 	.word	0x0500000f


	//   ....[119]....
        /*0870*/ 	.word	0x0500000f


	//   ....[120]....
        /*0874*/ 	.word	0x0500000f


	//   ....[121]....
        /*0878*/ 	.word	0x0500000f


	//   ....[122]....
        /*087c*/ 	.word	0x0500000f


	//   ....[123]....
        /*0880*/ 	.word	0x0500000f


	//   ....[124]....
        /*0884*/ 	.word	0x0500000f


	//   ....[125]....
        /*0888*/ 	.word	0x0500000f


	//   ....[126]....
        /*088c*/ 	.word	0x0500000f


	//   ....[127]....
        /*0890*/ 	.word	0x0500000f


	//   ....[128]....
        /*0894*/ 	.word	0x0500000f


	//   ....[129]....
        /*0898*/ 	.word	0x0500000f


	//   ....[130]....
        /*089c*/ 	.word	0x0500000f


	//   ....[131]....
        /*08a0*/ 	.word	0x0500000f


	//   ....[132]....
        /*08a4*/ 	.word	0x0500000f


	//   ....[133]....
        /*08a8*/ 	.word	0x0500000f


	//   ....[134]....
        /*08ac*/ 	.word	0x0500000f


	//   ....[135]....
        /*08b0*/ 	.word	0x0500000f


	//   ....[136]....
        /*08b4*/ 	.word	0x0500000f


	//   ....[137]....
        /*08b8*/ 	.word	0x0500000f


	//   ....[138]....
        /*08bc*/ 	.word	0x0500000f


	//   ....[139]....
        /*08c0*/ 	.word	0x0500000f


	//   ....[140]....
        /*08c4*/ 	.word	0x0500000f


	//   ....[141]....
        /*08c8*/ 	.word	0x0500000f


	//   ....[142]....
        /*08cc*/ 	.word	0x0500000f


	//----- nvinfo : EIATTR_COOP_GROUP_INSTR_OFFSETS
	.align		4
.L_327:
        /*08d0*/ 	.byte	0x04, 0x28
        /*08d2*/ 	.short	(.L_329 - .L_328)


	//   ....[0]....
.L_328:
        /*08d4*/ 	.word	0x00000070


	//   ....[1]....
        /*08d8*/ 	.word	0x00000140


	//   ....[2]....
        /*08dc*/ 	.word	0x00000190


	//   ....[3]....
        /*08e0*/ 	.word	0x000003c0


	//   ....[4]....
        /*08e4*/ 	.word	0x00000520


	//   ....[5]....
        /*08e8*/ 	.word	0x00000640


	//   ....[6]....
        /*08ec*/ 	.word	0x000007a0


	//   ....[7]....
        /*08f0*/ 	.word	0x00003960


	//   ....[8]....
        /*08f4*/ 	.word	0x00003970


	//   ....[9]....
        /*08f8*/ 	.word	0x000065e0


	//   ....[10]....
        /*08fc*/ 	.word	0x000065f0


	//   ....[11]....
        /*0900*/ 	.word	0x00009970


	//   ....[12]....
        /*0904*/ 	.word	0x00009980


	//   ....[13]....
        /*0908*/ 	.word	0x0000c7d0


	//   ....[14]....
        /*090c*/ 	.word	0x0000c7e0


	//   ....[15]....
        /*0910*/ 	.word	0x0000f800


	//   ....[16]....
        /*0914*/ 	.word	0x0000f810


	//   ....[17]....
        /*0918*/ 	.word	0x0000fa80


	//   ....[18]....
        /*091c*/ 	.word	0x0000fa90


	//   ....[19]....
        /*0920*/ 	.word	0x0000ffa0


	//   ....[20]....
        /*0924*/ 	.word	0x0000ffc0


	//   ....[21]....
        /*0928*/ 	.word	0x00010160


	//   ....[22]....
        /*092c*/ 	.word	0x00010180


	//   ....[23]....
        /*0930*/ 	.word	0x00010b10


	//   ....[24]....
        /*0934*/ 	.word	0x000113e0


	//   ....[25]....
        /*0938*/ 	.word	0x000113f0


	//   ....[26]....
        /*093c*/ 	.word	0x00011400


	//   ....[27]....
        /*0940*/ 	.word	0x00011410


	//   ....[28]....
        /*0944*/ 	.word	0x00014a40


	//   ....[29]....
        /*0948*/ 	.word	0x00014a50


	//   ....[30]....
        /*094c*/ 	.word	0x00014a60


	//   ....[31]....
        /*0950*/ 	.word	0x00014a70


	//   ....[32]....
        /*0954*/ 	.word	0x000195f0


	//   ....[33]....
        /*0958*/ 	.word	0x00019630


	//   ....[34]....
        /*095c*/ 	.word	0x0001a1f0


	//   ....[35]....
        /*0960*/ 	.word	0x0001a240


	//   ....[36]....
        /*0964*/ 	.word	0x0001aed0


	//   ....[37]....
        /*0968*/ 	.word	0x0001af50


	//   ....[38]....
        /*096c*/ 	.word	0x0001dbb0


	//   ....[39]....
        /*0970*/ 	.word	0x0001dbf0


	//   ....[40]....
        /*0974*/ 	.word	0x0001ef90


	//   ....[41]....
        /*0978*/ 	.word	0x0001eff0


	//   ....[42]....
        /*097c*/ 	.word	0x0001f700


	//   ....[43]....
        /*0980*/ 	.word	0x0001f760


	//   ....[44]....
        /*0984*/ 	.word	0x00022a90


	//   ....[45]....
        /*0988*/ 	.word	0x00022b00


	//   ....[46]....
        /*098c*/ 	.word	0x00022fe0


	//   ....[47]....
        /*0990*/ 	.word	0x00023000


	//   ....[48]....
        /*0994*/ 	.word	0x00024aa0


	//   ....[49]....
        /*0998*/ 	.word	0x00024ab0


	//   ....[50]....
        /*099c*/ 	.word	0x00024b30


	//   ....[51]....
        /*09a0*/ 	.word	0x00024b40


	//   ....[52]....
        /*09a4*/ 	.word	0x00025720


	//   ....[53]....
        /*09a8*/ 	.word	0x00025770


	//   ....[54]....
        /*09ac*/ 	.word	0x000257a0


	//   ....[55]....
        /*09b0*/ 	.word	0x000257d0


	//   ....[56]....
        /*09b4*/ 	.word	0x00025800


	//   ....[57]....
        /*09b8*/ 	.word	0x00025830


	//   ....[58]....
        /*09bc*/ 	.word	0x00025860


	//   ....[59]....
        /*09c0*/ 	.word	0x00025890


	//   ....[60]....
        /*09c4*/ 	.word	0x000258c0


	//   ....[61]....
        /*09c8*/ 	.word	0x000258f0


	//   ....[62]....
        /*09cc*/ 	.word	0x00025920


	//   ....[63]....
        /*09d0*/ 	.word	0x00025950


	//   ....[64]....
        /*09d4*/ 	.word	0x00025980


	//   ....[65]....
        /*09d8*/ 	.word	0x000259b0


	//   ....[66]....
        /*09dc*/ 	.word	0x000259e0


	//   ....[67]....
        /*09e0*/ 	.word	0x00025a10


	//   ....[68]....
        /*09e4*/ 	.word	0x00025a40


	//   ....[69]....
        /*09e8*/ 	.word	0x00025a70


	//   ....[70]....
        /*09ec*/ 	.word	0x00025aa0


	//   ....[71]....
        /*09f0*/ 	.word	0x00025ad0


	//   ....[72]....
        /*09f4*/ 	.word	0x00025b00


	//   ....[73]....
        /*09f8*/ 	.word	0x00025b30


	//   ....[74]....
        /*09fc*/ 	.word	0x00025b60


	//   ....[75]....
        /*0a00*/ 	.word	0x00025b90


	//   ....[76]....
        /*0a04*/ 	.word	0x00025bc0


	//   ....[77]....
        /*0a08*/ 	.word	0x00025bf0


	//   ....[78]....
        /*0a0c*/ 	.word	0x00025c20


	//   ....[79]....
        /*0a10*/ 	.word	0x00025c50


	//   ....[80]....
        /*0a14*/ 	.word	0x00025c80


	//   ....[81]....
        /*0a18*/ 	.word	0x00025cb0


	//   ....[82]....
        /*0a1c*/ 	.word	0x00025ce0


	//   ....[83]....
        /*0a20*/ 	.word	0x00025d10


	//   ....[84]....
        /*0a24*/ 	.word	0x00025d40


	//   ....[85]....
        /*0a28*/ 	.word	0x00025d70


	//   ....[86]....
        /*0a2c*/ 	.word	0x00025da0


	//   ....[87]....
        /*0a30*/ 	.word	0x00025dd0


	//   ....[88]....
        /*0a34*/ 	.word	0x00025e00


	//   ....[89]....
        /*0a38*/ 	.word	0x00025e30


	//   ....[90]....
        /*0a3c*/ 	.word	0x00025e60


	//   ....[91]....
        /*0a40*/ 	.word	0x00025e70


	//   ....[92]....
        /*0a44*/ 	.word	0x00025e80


	//   ....[93]....
        /*0a48*/ 	.word	0x00025e90


	//   ....[94]....
        /*0a4c*/ 	.word	0x00025ea0


	//   ....[95]....
        /*0a50*/ 	.word	0x00025eb0


	//   ....[96]....
        /*0a54*/ 	.word	0x00025ec0


	//   ....[97]....
        /*0a58*/ 	.word	0x00025ed0


	//   ....[98]....
        /*0a5c*/ 	.word	0x00025ee0


	//   ....[99]....
        /*0a60*/ 	.word	0x00025ef0


	//   ....[100]....
        /*0a64*/ 	.word	0x00025f20


	//   ....[101]....
        /*0a68*/ 	.word	0x00025f50


	//   ....[102]....
        /*0a6c*/ 	.word	0x00025f80


	//   ....[103]....
        /*0a70*/ 	.word	0x00025fb0


	//   ....[104]....
        /*0a74*/ 	.word	0x00025fe0


	//   ....[105]....
        /*0a78*/ 	.word	0x00026010


	//   ....[106]....
        /*0a7c*/ 	.word	0x00026040


	//   ....[107]....
        /*0a80*/ 	.word	0x00026070


	//   ....[108]....
        /*0a84*/ 	.word	0x000260a0


	//   ....[109]....
        /*0a88*/ 	.word	0x000260d0


	//   ....[110]....
        /*0a8c*/ 	.word	0x00026100


	//   ....[111]....
        /*0a90*/ 	.word	0x00026130


	//   ....[112]....
        /*0a94*/ 	.word	0x00026160


	//   ....[113]....
        /*0a98*/ 	.word	0x00026190


	//   ....[114]....
        /*0a9c*/ 	.word	0x000261c0


	//   ....[115]....
        /*0aa0*/ 	.word	0x000261f0


	//   ....[116]....
        /*0aa4*/ 	.word	0x00026a30


	//   ....[117]....
        /*0aa8*/ 	.word	0x00026a50


	//   ....[118]....
        /*0aac*/ 	.word	0x00026a60


	//   ....[119]....
        /*0ab0*/ 	.word	0x00026a70


	//   ....[120]....
        /*0ab4*/ 	.word	0x00027190


	//   ....[121]....
        /*0ab8*/ 	.word	0x000271a0


	//   ....[122]....
        /*0abc*/ 	.word	0x000272b0


	//   ....[123]....
        /*0ac0*/ 	.word	0x000272c0


	//   ....[124]....
        /*0ac4*/ 	.word	0x000273d0


	//   ....[125]....
        /*0ac8*/ 	.word	0x000273e0


	//   ....[126]....
        /*0acc*/ 	.word	0x000274f0


	//   ....[127]....
        /*0ad0*/ 	.word	0x00027500


	//   ....[128]....
        /*0ad4*/ 	.word	0x000278b0


	//   ....[129]....
        /*0ad8*/ 	.word	0x000278f0


	//   ....[130]....
        /*0adc*/ 	.word	0x00028130


	//   ....[131]....
        /*0ae0*/ 	.word	0x00028140


	//   ....[132]....
        /*0ae4*/ 	.word	0x000290a0


	//   ....[133]....
        /*0ae8*/ 	.word	0x000290b0


	//   ....[134]....
        /*0aec*/ 	.word	0x000291d0


	//   ....[135]....
        /*0af0*/ 	.word	0x000291e0


	//   ....[136]....
        /*0af4*/ 	.word	0x000292f0


	//   ....[137]....
        /*0af8*/ 	.word	0x00029300


	//   ....[138]....
        /*0afc*/ 	.word	0x00029410


	//   ....[139]....
        /*0b00*/ 	.word	0x00029420


	//   ....[140]....
        /*0b04*/ 	.word	0x00029580


	//   ....[141]....
        /*0b08*/ 	.word	0x00029770


	//   ....[142]....
        /*0b0c*/ 	.word	0x000297a0


	//   ....[143]....
        /*0b10*/ 	.word	0x000297d0


	//   ....[144]....
        /*0b14*/ 	.word	0x00029800


	//   ....[145]....
        /*0b18*/ 	.word	0x00029830


	//   ....[146]....
        /*0b1c*/ 	.word	0x00029860


	//   ....[147]....
        /*0b20*/ 	.word	0x000299f0


	//   ....[148]....
        /*0b24*/ 	.word	0x00029a20


	//   ....[149]....
        /*0b28*/ 	.word	0x00029a50


	//   ....[150]....
        /*0b2c*/ 	.word	0x00029a80


	//   ....[151]....
        /*0b30*/ 	.word	0x00029ab0


	//   ....[152]....
        /*0b34*/ 	.word	0x00029ae0


	//   ....[153]....
        /*0b38*/ 	.word	0x00029b70


	//   ....[154]....
        /*0b3c*/ 	.word	0x00029ba0


	//   ....[155]....
        /*0b40*/ 	.word	0x00029bb0


	//   ....[156]....
        /*0b44*/ 	.word	0x00029bf0


	//   ....[157]....
        /*0b48*/ 	.word	0x0002b270


	//   ....[158]....
        /*0b4c*/ 	.word	0x0002d5e0


	//   ....[159]....
        /*0b50*/ 	.word	0x0002d5f0


	//   ....[160]....
        /*0b54*/ 	.word	0x0002d6a0


	//   ....[161]....
        /*0b58*/ 	.word	0x0002d710


	//   ....[162]....
        /*0b5c*/ 	.word	0x0002d770


	//   ....[163]....
        /*0b60*/ 	.word	0x0002d790


	//   ....[164]....
        /*0b64*/ 	.word	0x0002d7a0


	//   ....[165]....
        /*0b68*/ 	.word	0x0002d7b0


	//   ....[166]....
        /*0b6c*/ 	.word	0x0002d890


	//   ....[167]....
        /*0b70*/ 	.word	0x0002d8a0


	//   ....[168]....
        /*0b74*/ 	.word	0x0002dd40


	//   ....[169]....
        /*0b78*/ 	.word	0x0002dd60


	//   ....[170]....
        /*0b7c*/ 	.word	0x0002dd80


	//   ....[171]....
        /*0b80*/ 	.word	0x0002de40


	//   ....[172]....
        /*0b84*/ 	.word	0x0002de60


	//   ....[173]....
        /*0b88*/ 	.word	0x0002def0


	//   ....[174]....
        /*0b8c*/ 	.word	0x0002df10


	//   ....[175]....
        /*0b90*/ 	.word	0x0002df20


	//   ....[176]....
        /*0b94*/ 	.word	0x0002dfb0


	//   ....[177]....
        /*0b98*/ 	.word	0x0002e010


	//   ....[178]....
        /*0b9c*/ 	.word	0x0002e7d0


	//   ....[179]....
        /*0ba0*/ 	.word	0x0002e800


	//   ....[180]....
        /*0ba4*/ 	.word	0x0002e8c0


	//   ....[181]....
        /*0ba8*/ 	.word	0x0002e8e0


	//   ....[182]....
        /*0bac*/ 	.word	0x0002e980


	//   ....[183]....
        /*0bb0*/ 	.word	0x0002e9a0


	//   ....[184]....
        /*0bb4*/ 	.word	0x0002e9b0


	//   ....[185]....
        /*0bb8*/ 	.word	0x0002ea40


	//   ....[186]....
        /*0bbc*/ 	.word	0x0002f3f0


	//   ....[187]....
        /*0bc0*/ 	.word	0x0002f420


	//   ....[188]....
        /*0bc4*/ 	.word	0x0002f480


	//   ....[189]....
        /*0bc8*/ 	.word	0x0002f4b0


	//   ....[190]....
        /*0bcc*/ 	.word	0x0002f4c0


	//   ....[191]....
        /*0bd0*/ 	.word	0x0002f510


	//   ....[192]....
        /*0bd4*/ 	.word	0x0002f520


	//   ....[193]....
        /*0bd8*/ 	.word	0x0002f530


	//   ....[194]....
        /*0bdc*/ 	.word	0x0002f580


	//   ....[195]....
        /*0be0*/ 	.word	0x0002f5d0


	//   ....[196]....
        /*0be4*/ 	.word	0x0002fa20


	//   ....[197]....
        /*0be8*/ 	.word	0x0002fa40


	//   ....[198]....
        /*0bec*/ 	.word	0x0002fa50


	//   ....[199]....
        /*0bf0*/ 	.word	0x0002fa60


	//   ....[200]....
        /*0bf4*/ 	.word	0x0002fac0


	//   ....[201]....
        /*0bf8*/ 	.word	0x0002fad0


	//   ....[202]....
        /*0bfc*/ 	.word	0x0002fb30


	//   ....[203]....
        /*0c00*/ 	.word	0x0002fb60


	//   ....[204]....
        /*0c04*/ 	.word	0x0002fba0


	//   ....[205]....
        /*0c08*/ 	.word	0x0002fc00


	//   ....[206]....
        /*0c0c*/ 	.word	0x00030e20


	//   ....[207]....
        /*0c10*/ 	.word	0x00030e50


	//   ....[208]....
        /*0c14*/ 	.word	0x00030ec0


	//   ....[209]....
        /*0c18*/ 	.word	0x00030ef0


	//   ....[210]....
        /*0c1c*/ 	.word	0x00030f20


	//   ....[211]....
        /*0c20*/ 	.word	0x00030f50


	//   ....[212]....
        /*0c24*/ 	.word	0x00030f80


	//   ....[213]....
        /*0c28*/ 	.word	0x00030fb0


	//   ....[214]....
        /*0c2c*/ 	.word	0x00031150


	//   ....[215]....
        /*0c30*/ 	.word	0x00031180


	//   ....[216]....
        /*0c34*/ 	.word	0x000311b0


	//   ....[217]....
        /*0c38*/ 	.word	0x000311e0


	//   ....[218]....
        /*0c3c*/ 	.word	0x00031210


	//   ....[219]....
        /*0c40*/ 	.word	0x00031240


	//   ....[220]....
        /*0c44*/ 	.word	0x00031300


	//   ....[221]....
        /*0c48*/ 	.word	0x00031320


	//   ....[222]....
        /*0c4c*/ 	.word	0x00031340


	//   ....[223]....
        /*0c50*/ 	.word	0x000313a0


	//   ....[224]....
        /*0c54*/ 	.word	0x00031de0


	//   ....[225]....
        /*0c58*/ 	.word	0x00032180


	//   ....[226]....
        /*0c5c*/ 	.word	0x00032210


	//   ....[227]....
        /*0c60*/ 	.word	0x000322b0


	//   ....[228]....
        /*0c64*/ 	.word	0x00032340


	//   ....[229]....
        /*0c68*/ 	.word	0x00032430


	//   ....[230]....
        /*0c6c*/ 	.word	0x000324c0


	//   ....[231]....
        /*0c70*/ 	.word	0x00032560


	//   ....[232]....
        /*0c74*/ 	.word	0x000325f0


	//   ....[233]....
        /*0c78*/ 	.word	0x000326e0


	//   ....[234]....
        /*0c7c*/ 	.word	0x00032770


	//   ....[235]....
        /*0c80*/ 	.word	0x00032810


	//   ....[236]....
        /*0c84*/ 	.word	0x000328a0


	//   ....[237]....
        /*0c88*/ 	.word	0x000329e0


	//   ....[238]....
        /*0c8c*/ 	.word	0x00032a80


	//   ....[239]....
        /*0c90*/ 	.word	0x00032b10


	//   ....[240]....
        /*0c94*/ 	.word	0x00032b60


	//   ....[241]....
        /*0c98*/ 	.word	0x00032bb0


	//   ....[242]....
        /*0c9c*/ 	.word	0x00032c80


	//   ....[243]....
        /*0ca0*/ 	.word	0x00032d10


	//   ....[244]....
        /*0ca4*/ 	.word	0x00032d60


	//   ....[245]....
        /*0ca8*/ 	.word	0x00032db0


	//   ....[246]....
        /*0cac*/ 	.word	0x000330a0


	//   ....[247]....
        /*0cb0*/ 	.word	0x000331d0


	//   ....[248]....
        /*0cb4*/ 	.word	0x000332f0


	//   ....[249]....
        /*0cb8*/ 	.word	0x00033410


	//   ....[250]....
        /*0cbc*/ 	.word	0x00033530


	//   ....[251]....
        /*0cc0*/ 	.word	0x00033630


	//   ....[252]....
        /*0cc4*/ 	.word	0x00033690


	//   ....[253]....
        /*0cc8*/ 	.word	0x000336e0


	//   ....[254]....
        /*0ccc*/ 	.word	0x00033760


	//   ....[255]....
        /*0cd0*/ 	.word	0x000337b0


	//   ....[0]....
        /*0cd4*/ 	.word	0x00033810


	//   ....[1]....
        /*0cd8*/ 	.word	0x00033880


	//   ....[2]....
        /*0cdc*/ 	.word	0x00033900


	//   ....[3]....
        /*0ce0*/ 	.word	0x00033970


	//   ....[4]....
        /*0ce4*/ 	.word	0x000339d0


	//   ....[5]....
        /*0ce8*/ 	.word	0x00033a20


	//   ....[6]....
        /*0cec*/ 	.word	0x00033aa0


	//   ....[7]....
        /*0cf0*/ 	.word	0x00033b10


	//   ....[8]....
        /*0cf4*/ 	.word	0x00033b70


	//   ....[9]....
        /*0cf8*/ 	.word	0x00033bc0


	//   ....[10]....
        /*0cfc*/ 	.word	0x00033c40


	//   ....[11]....
        /*0d00*/ 	.word	0x00033c90


	//   ....[12]....
        /*0d04*/ 	.word	0x00033cf0


	//   ....[13]....
        /*0d08*/ 	.word	0x00033d40


	//   ....[14]....
        /*0d0c*/ 	.word	0x00033da0


	//   ....[15]....
        /*0d10*/ 	.word	0x00033e10


	//   ....[16]....
        /*0d14*/ 	.word	0x00033e70


	//   ....[17]....
        /*0d18*/ 	.word	0x00033ec0


	//   ....[18]....
        /*0d1c*/ 	.word	0x00033f40


	//   ....[19]....
        /*0d20*/ 	.word	0x00033fb0


	//   ....[20]....
        /*0d24*/ 	.word	0x00034010


	//   ....[21]....
        /*0d28*/ 	.word	0x00034060


	//   ....[22]....
        /*0d2c*/ 	.word	0x000340e0


	//   ....[23]....
        /*0d30*/ 	.word	0x00034130


	//   ....[24]....
        /*0d34*/ 	.word	0x000341b0


	//   ....[25]....
        /*0d38*/ 	.word	0x00034220


	//   ....[26]....
        /*0d3c*/ 	.word	0x000342a0


	//   ....[27]....
        /*0d40*/ 	.word	0x000342f0


	//   ....[28]....
        /*0d44*/ 	.word	0x00034370


	//   ....[29]....
        /*0d48*/ 	.word	0x000343c0


	//   ....[30]....
        /*0d4c*/ 	.word	0x00034420


	//   ....[31]....
        /*0d50*/ 	.word	0x00034490


	//   ....[32]....
        /*0d54*/ 	.word	0x00034500


	//   ....[33]....
        /*0d58*/ 	.word	0x00034570


	//   ....[34]....
        /*0d5c*/ 	.word	0x000345d0


	//   ....[35]....
        /*0d60*/ 	.word	0x00034630


	//   ....[36]....
        /*0d64*/ 	.word	0x000346c0


	//   ....[37]....
        /*0d68*/ 	.word	0x00034720


	//   ....[38]....
        /*0d6c*/ 	.word	0x000347a0


	//   ....[39]....
        /*0d70*/ 	.word	0x00034810


	//   ....[40]....
        /*0d74*/ 	.word	0x00034870


	//   ....[41]....
        /*0d78*/ 	.word	0x000348c0


	//   ....[42]....
        /*0d7c*/ 	.word	0x00034940


	//   ....[43]....
        /*0d80*/ 	.word	0x000349b0


	//   ....[44]....
        /*0d84*/ 	.word	0x00034a10


	//   ....[45]....
        /*0d88*/ 	.word	0x00034a60


	//   ....[46]....
        /*0d8c*/ 	.word	0x00034ae0


	//   ....[47]....
        /*0d90*/ 	.word	0x00034b50


	//   ....[48]....
        /*0d94*/ 	.word	0x00034bb0


	//   ....[49]....
        /*0d98*/ 	.word	0x00034c00


	//   ....[50]....
        /*0d9c*/ 	.word	0x00034c80


	//   ....[51]....
        /*0da0*/ 	.word	0x00034cf0


	//   ....[52]....
        /*0da4*/ 	.word	0x00034d50


	//   ....[53]....
        /*0da8*/ 	.word	0x00034da0


	//   ....[54]....
        /*0dac*/ 	.word	0x00034e20


	//   ....[55]....
        /*0db0*/ 	.word	0x00034e70


	//   ....[56]....
        /*0db4*/ 	.word	0x00034f00


	//   ....[57]....
        /*0db8*/ 	.word	0x00034f90


	//   ....[58]....
        /*0dbc*/ 	.word	0x00035020


	//   ....[59]....
        /*0dc0*/ 	.word	0x000350b0


	//   ....[60]....
        /*0dc4*/ 	.word	0x00035140


	//   ....[61]....
        /*0dc8*/ 	.word	0x000351d0


	//   ....[62]....
        /*0dcc*/ 	.word	0x00035290


	//   ....[63]....
        /*0dd0*/ 	.word	0x00035310


	//   ....[64]....
        /*0dd4*/ 	.word	0x000353b0


	//   ....[65]....
        /*0dd8*/ 	.word	0x00035440


	//   ....[66]....
        /*0ddc*/ 	.word	0x000354c0


	//   ....[67]....
        /*0de0*/ 	.word	0x00035510


	//   ....[68]....
        /*0de4*/ 	.word	0x000355a0


	//   ....[69]....
        /*0de8*/ 	.word	0x00035630


	//   ....[70]....
        /*0dec*/ 	.word	0x000356c0


	//   ....[71]....
        /*0df0*/ 	.word	0x00035750


	//   ....[72]....
        /*0df4*/ 	.word	0x000357e0


	//   ....[73]....
        /*0df8*/ 	.word	0x00035870


	//   ....[74]....
        /*0dfc*/ 	.word	0x00035930


	//   ....[75]....
        /*0e00*/ 	.word	0x00035c00


	//   ....[76]....
        /*0e04*/ 	.word	0x00035d00


	//   ....[77]....
        /*0e08*/ 	.word	0x00035db0


	//   ....[78]....
        /*0e0c*/ 	.word	0x00035f00


	//   ....[79]....
        /*0e10*/ 	.word	0x00035f60


	//   ....[80]....
        /*0e14*/ 	.word	0x00036010


	//   ....[81]....
        /*0e18*/ 	.word	0x000360d0


	//   ....[82]....
        /*0e1c*/ 	.word	0x00036180


	//   ....[83]....
        /*0e20*/ 	.word	0x00036240


	//   ....[84]....
        /*0e24*/ 	.word	0x000362f0


	//   ....[85]....
        /*0e28*/ 	.word	0x000363a0


	//   ....[86]....
        /*0e2c*/ 	.word	0x00036500


	//   ....[87]....
        /*0e30*/ 	.word	0x000365c0


	//   ....[88]....
        /*0e34*/ 	.word	0x00036710


	//   ....[89]....
        /*0e38*/ 	.word	0x000367c0


	//   ....[90]....
        /*0e3c*/ 	.word	0x000368c0


	//   ....[91]....
        /*0e40*/ 	.word	0x00036980


	//   ....[92]....
        /*0e44*/ 	.word	0x000369e0


	//   ....[93]....
        /*0e48*/ 	.word	0x00036a80


	//   ....[94]....
        /*0e4c*/ 	.word	0x00036b40


	//   ....[95]....
        /*0e50*/ 	.word	0x00036c10


	//   ....[96]....
        /*0e54*/ 	.word	0x00036cc0


	//   ....[97]....
        /*0e58*/ 	.word	0x00036d30


	//   ....[98]....
        /*0e5c*/ 	.word	0x00036d90


	//   ....[99]....
        /*0e60*/ 	.word	0x00036ea0


	//   ....[100]....
        /*0e64*/ 	.word	0x00036f00


	//   ....[101]....
        /*0e68*/ 	.word	0x00037020


	//   ....[102]....
        /*0e6c*/ 	.word	0x00037080


	//   ....[103]....
        /*0e70*/ 	.word	0x00037120


	//   ....[104]....
        /*0e74*/ 	.word	0x000372c0


	//   ....[105]....
        /*0e78*/ 	.word	0x00037380


	//   ....[106]....
        /*0e7c*/ 	.word	0x00037430


	//   ....[107]....
        /*0e80*/ 	.word	0x000374f0


	//   ....[108]....
        /*0e84*/ 	.word	0x000375a0


	//   ....[109]....
        /*0e88*/ 	.word	0x00037650


	//   ....[110]....
        /*0e8c*/ 	.word	0x00037700


	//   ....[111]....
        /*0e90*/ 	.word	0x000377b0


	//   ....[112]....
        /*0e94*/ 	.word	0x00037810


	//   ....[113]....
        /*0e98*/ 	.word	0x000378f0


	//   ....[114]....
        /*0e9c*/ 	.word	0x000379e0


	//   ....[115]....
        /*0ea0*/ 	.word	0x00037a80


	//   ....[116]....
        /*0ea4*/ 	.word	0x00037ae0


	//   ....[117]....
        /*0ea8*/ 	.word	0x00037bb0


	//   ....[118]....
        /*0eac*/ 	.word	0x00037c10


	//   ....[119]....
        /*0eb0*/ 	.word	0x00037ce0


	//   ....[120]....
        /*0eb4*/ 	.word	0x00037d40


	//   ....[121]....
        /*0eb8*/ 	.word	0x00037e10


	//   ....[122]....
        /*0ebc*/ 	.word	0x00037e70


	//   ....[123]....
        /*0ec0*/ 	.word	0x00037f40


	//   ....[124]....
        /*0ec4*/ 	.word	0x00038120


	//   ....[125]....
        /*0ec8*/ 	.word	0x000381c0


	//   ....[126]....
        /*0ecc*/ 	.word	0x00038330


	//   ....[127]....
        /*0ed0*/ 	.word	0x000383a0


	//   ....[128]....
        /*0ed4*/ 	.word	0x00038410


	//   ....[129]....
        /*0ed8*/ 	.word	0x00038480


	//   ....[130]....
        /*0edc*/ 	.word	0x000384f0


	//   ....[131]....
        /*0ee0*/ 	.word	0x00038570


	//   ....[132]....
        /*0ee4*/ 	.word	0x000385f0


	//   ....[133]....
        /*0ee8*/ 	.word	0x00038680


	//   ....[134]....
        /*0eec*/ 	.word	0x000386f0


	//   ....[135]....
        /*0ef0*/ 	.word	0x00038760


	//   ....[136]....
        /*0ef4*/ 	.word	0x000387d0


	//   ....[137]....
        /*0ef8*/ 	.word	0x00038850


	//   ....[138]....
        /*0efc*/ 	.word	0x000388c0


	//   ....[139]....
        /*0f00*/ 	.word	0x00038970


	//   ....[140]....
        /*0f04*/ 	.word	0x000389c0


	//   ....[141]....
        /*0f08*/ 	.word	0x00038a50


	//   ....[142]....
        /*0f0c*/ 	.word	0x00038b80


	//----- nvinfo : EIATTR_REG_RECONFIG
	.align		4
.L_329:
        /*0f10*/ 	.byte	0x01, 0x54
	.zero		2


	//----- nvinfo : EIATTR_SYSCALL_OFFSETS
	.align		4
        /*0f14*/ 	.byte	0x04, 0x46
        /*0f16*/ 	.short	(.L_331 - .L_330)


	//   ....[0]....
.L_330:
        /*0f18*/ 	.word	0x00002010


	//   ....[1]....
        /*0f1c*/ 	.word	0x00002160


	//   ....[2]....
        /*0f20*/ 	.word	0x00010ca0


	//   ....[3]....
        /*0f24*/ 	.word	0x000111c0


	//   ....[4]....
        /*0f28*/ 	.word	0x0002c7c0


	//   ....[5]....
        /*0f2c*/ 	.word	0x0002c930


	//   ....[6]....
        /*0f30*/ 	.word	0x0002ca80


	//   ....[7]....
        /*0f34*/ 	.word	0x0002cbc0


	//   ....[8]....
        /*0f38*/ 	.word	0x0002e440


	//----- nvinfo : EIATTR_MBARRIER_INSTR_OFFSETS
	.align		4
.L_331:
        /*0f3c*/ 	.byte	0x04, 0x39
        /*0f3e*/ 	.short	(.L_333 - .L_332)


	//   ....[0]....
.L_332:
        /*0f40*/ 	.word	0x00000270
        /*0f44*/ 	.word	0x000000ff
        /*0f48*/ 	.word	0x00029800
        /*0f4c*/ 	.short	0x0100
        /*0f4e*/ 	.byte	0x08
	.zero		1


	//   ....[1]....
        /*0f50*/ 	.word	0x00000280
        /*0f54*/ 	.word	0x000000ff
        /*0f58*/ 	.word	0x00029820
        /*0f5c*/ 	.short	0x0100
        /*0f5e*/ 	.byte	0x08
	.zero		1


	//   ....[2]....
        /*0f60*/ 	.word	0x00000370
        /*0f64*/ 	.word	0x000000ff
        /*0f68*/ 	.word	0x00029830
        /*0f6c*/ 	.short	0x0100
        /*0f6e*/ 	.byte	0x08
	.zero		1


	//   ....[3]....
        /*0f70*/ 	.word	0x00000380
        /*0f74*/ 	.word	0x000000ff
        /*0f78*/ 	.word	0x00029840
        /*0f7c*/ 	.short	0x0100
        /*0f7e*/ 	.byte	0x08
	.zero		1


	//   ....[4]....
        /*0f80*/ 	.word	0x00000390
        /*0f84*/ 	.word	0x000000ff
        /*0f88*/ 	.word	0x00029838
        /*0f8c*/ 	.short	0x0100
        /*0f8e*/ 	.byte	0x08
	.zero		1


	//   ....[5]....
        /*0f90*/ 	.word	0x000003a0
        /*0f94*/ 	.word	0x000000ff
        /*0f98*/ 	.word	0x00029848
        /*0f9c*/ 	.short	0x0100
        /*0f9e*/ 	.byte	0x08
	.zero		1


	//   ....[6]....
        /*0fa0*/ 	.word	0x000004d0
        /*0fa4*/ 	.word	0x000000ff
        /*0fa8*/ 	.word	0x00029850
        /*0fac*/ 	.short	0x0100
        /*0fae*/ 	.byte	0x08
	.zero		1


	//   ....[7]....
        /*0fb0*/ 	.word	0x000004e0
        /*0fb4*/ 	.word	0x000000ff
        /*0fb8*/ 	.word	0x00029860
        /*0fbc*/ 	.short	0x0100
        /*0fbe*/ 	.byte	0x08
	.zero		1


	//   ....[8]....
        /*0fc0*/ 	.word	0x000004f0
        /*0fc4*/ 	.word	0x000000ff
        /*0fc8*/ 	.word	0x00029858
        /*0fcc*/ 	.short	0x0100
        /*0fce*/ 	.byte	0x08
	.zero		1


	//   ....[9]....
        /*0fd0*/ 	.word	0x00000500
        /*0fd4*/ 	.word	0x000000ff
        /*0fd8*/ 	.word	0x00029868
        /*0fdc*/ 	.short	0x0100
        /*0fde*/ 	.byte	0x08
	.zero		1


	//   ....[10]....
        /*0fe0*/ 	.word	0x000005f0
        /*0fe4*/ 	.word	0x000000ff
        /*0fe8*/ 	.word	0x00029870
        /*0fec*/ 	.short	0x0100
        /*0fee*/ 	.byte	0x06
	.zero		1


	//   ....[11]....
        /*0ff0*/ 	.word	0x00000600
        /*0ff4*/ 	.word	0x000000ff
        /*0ff8*/ 	.word	0x00029880
        /*0ffc*/ 	.short	0x0100
        /*0ffe*/ 	.byte	0x06
	.zero		1


	//   ....[12]....
        /*1000*/ 	.word	0x00000610
        /*1004*/ 	.word	0x000000ff
        /*1008*/ 	.word	0x00029878
        /*100c*/ 	.short	0x0100
        /*100e*/ 	.byte	0x06
	.zero		1


	//   ....[13]....
        /*1010*/ 	.word	0x00000620
        /*1014*/ 	.word	0x000000ff
        /*1018*/ 	.word	0x00029888
        /*101c*/ 	.short	0x0100
        /*101e*/ 	.byte	0x06
	.zero		1


	//   ....[14]....
        /*1020*/ 	.word	0x00000750
        /*1024*/ 	.word	0x000000ff
        /*1028*/ 	.word	0x00029890
        /*102c*/ 	.short	0x0100
        /*102e*/ 	.byte	0x08
	.zero		1


	//   ....[15]....
        /*1030*/ 	.word	0x00000760
        /*1034*/ 	.word	0x000000ff
        /*1038*/ 	.word	0x000298a0
        /*103c*/ 	.short	0x0100
        /*103e*/ 	.byte	0x08
	.zero		1


	//   ....[16]....
        /*1040*/ 	.word	0x00000770
        /*1044*/ 	.word	0x000000ff
        /*1048*/ 	.word	0x00029898
        /*104c*/ 	.short	0x0100
        /*104e*/ 	.byte	0x08
	.zero		1


	//   ....[17]....
        /*1050*/ 	.word	0x00000780
        /*1054*/ 	.word	0x000000ff
        /*1058*/ 	.word	0x000298a8
        /*105c*/ 	.short	0x0100
        /*105e*/ 	.byte	0x08
	.zero		1


	//   ....[18]....
        /*1060*/ 	.word	0x000008c0
        /*1064*/ 	.word	0x000000ff
        /*1068*/ 	.word	0x000298b0
        /*106c*/ 	.short	0x0100
        /*106e*/ 	.byte	0x08
	.zero		1


	//   ....[19]....
        /*1070*/ 	.word	0x000008d0
        /*1074*/ 	.word	0x000000ff
        /*1078*/ 	.word	0x000298c0
        /*107c*/ 	.short	0x0100
        /*107e*/ 	.byte	0x08
	.zero		1


	//   ....[20]....
        /*1080*/ 	.word	0x000008e0
        /*1084*/ 	.word	0x000000ff
        /*1088*/ 	.word	0x000298b8
        /*108c*/ 	.short	0x0100
        /*108e*/ 	.byte	0x08
	.zero		1


	//   ....[21]....
        /*1090*/ 	.word	0x000008f0
        /*1094*/ 	.word	0x000000ff
        /*1098*/ 	.word	0x000298c8
        /*109c*/ 	.short	0x0100
        /*109e*/ 	.byte	0x08
	.zero		1


	//   ....[22]....
        /*10a0*/ 	.word	0x00003910
        /*10a4*/ 	.word	0x0000005f
        /*10a8*/ 	.word	0x00029890
        /*10ac*/ 	.short	0x010a
        /*10ae*/ 	.byte	0x3f
	.zero		1


	//   ....[23]....
        /*10b0*/ 	.word	0x00009910
        /*10b4*/ 	.word	0x0000005f
        /*10b8*/ 	.word	0x00029890
        /*10bc*/ 	.short	0x010a
        /*10be*/ 	.byte	0x3f
	.zero		1


	//   ....[24]....
        /*10c0*/ 	.word	0x0000f660
        /*10c4*/ 	.word	0x0000005f
        /*10c8*/ 	.word	0x00029890
        /*10cc*/ 	.short	0x010a
        /*10ce*/ 	.byte	0x3f
	.zero		1


	//   ....[25]....
        /*10d0*/ 	.word	0x0000fdb0
        /*10d4*/ 	.word	0x0000000b
        /*10d8*/ 	.word	0x00000000
        /*10dc*/ 	.short	0x0101
        /*10de*/ 	.byte	0x3f
	.zero		1


	//   ....[26]....
        /*10e0*/ 	.word	0x0000fdf0
        /*10e4*/ 	.word	0x0000005f
        /*10e8*/ 	.word	0x000298b0
        /*10ec*/ 	.short	0x010a
        /*10ee*/ 	.byte	0x3f
	.zero		1


	//   ....[27]....
        /*10f0*/ 	.word	0x00010400
        /*10f4*/ 	.word	0x0000005f
        /*10f8*/ 	.word	0x00000000
        /*10fc*/ 	.short	0x0101
        /*10fe*/ 	.byte	0x3f
	.zero		1


	//   ....[28]....
        /*1100*/ 	.word	0x00010f40
        /*1104*/ 	.word	0x00000012
        /*1108*/ 	.word	0x00029800
        /*110c*/ 	.short	0x010a
        /*110e*/ 	.byte	0x3f
	.zero		1


	//   ....[29]....
        /*1110*/ 	.word	0x00010f90
        /*1114*/ 	.word	0x00000012
        /*1118*/ 	.word	0x00029800
        /*111c*/ 	.short	0x010a
        /*111e*/ 	.byte	0x3f
	.zero		1


	//   ....[30]....
        /*1120*/ 	.word	0x00011980
        /*1124*/ 	.word	0x00000012
        /*1128*/ 	.word	0x00029800
        /*112c*/ 	.short	0x010a
        /*112e*/ 	.byte	0x3f
	.zero		1


	//   ....[31]....
        /*1130*/ 	.word	0x00014e90
        /*1134*/ 	.word	0x00000012
        /*1138*/ 	.word	0x00029800
        /*113c*/ 	.short	0x010a
        /*113e*/ 	.byte	0x3f
	.zero		1


	//   ....[32]....
        /*1140*/ 	.word	0x00017fb0
        /*1144*/ 	.word	0x00000000
        /*1148*/ 	.word	0x00029830
        /*114c*/ 	.short	0x010a
        /*114e*/ 	.byte	0x3f
	.zero		1


	//   ....[33]....
        /*1150*/ 	.word	0x00017ff0
        /*1154*/ 	.word	0x00000000
        /*1158*/ 	.word	0x00029830
        /*115c*/ 	.short	0x010a
        /*115e*/ 	.byte	0x3f
	.zero		1


	//   ....[34]....
        /*1160*/ 	.word	0x0001b230
        /*1164*/ 	.word	0x00000040
        /*1168*/ 	.word	0x00000000
        /*116c*/ 	.short	0x0101
        /*116e*/ 	.byte	0x3f
	.zero		1


	//   ....[35]....
        /*1170*/ 	.word	0x0001c400
        /*1174*/ 	.word	0x0000000b
        /*1178*/ 	.word	0x00029830
        /*117c*/ 	.short	0x010a
        /*117e*/ 	.byte	0x3f
	.zero		1


	//   ....[36]....
        /*1180*/ 	.word	0x0001c450
        /*1184*/ 	.word	0x0000000b
        /*1188*/ 	.word	0x00029830
        /*118c*/ 	.short	0x010a
        /*118e*/ 	.byte	0x3f
	.zero		1


	//   ....[37]....
        /*1190*/ 	.word	0x0001d550
        /*1194*/ 	.word	0x0000000a
        /*1198*/ 	.word	0x00029850
        /*119c*/ 	.short	0x010a
        /*119e*/ 	.byte	0x3f
	.zero		1


	//   ....[38]....
        /*11a0*/ 	.word	0x0001d590
        /*11a4*/ 	.word	0x0000000a
        /*11a8*/ 	.word	0x00029850
        /*11ac*/ 	.short	0x010a
        /*11ae*/ 	.byte	0x3f
	.zero		1


	//   ....[39]....
        /*11b0*/ 	.word	0x0001fb70
        /*11b4*/ 	.word	0x000000a3
        /*11b8*/ 	.word	0x00000000
        /*11bc*/ 	.short	0x0101
        /*11be*/ 	.byte	0x3f
	.zero		1


	//   ....[40]....
        /*11c0*/ 	.word	0x00020440
        /*11c4*/ 	.word	0x00000008
        /*11c8*/ 	.word	0x00000000
        /*11cc*/ 	.short	0x0101
        /*11ce*/ 	.byte	0x3f
	.zero		1


	//   ....[41]....
        /*11d0*/ 	.word	0x00020bc0
        /*11d4*/ 	.word	0x0000000a
        /*11d8*/ 	.word	0x00029830
        /*11dc*/ 	.short	0x010a
        /*11de*/ 	.byte	0x3f
	.zero		1


	//   ....[42]....
        /*11e0*/ 	.word	0x00020c10
        /*11e4*/ 	.word	0x0000000a
        /*11e8*/ 	.word	0x00029830
        /*11ec*/ 	.short	0x010a
        /*11ee*/ 	.byte	0x3f
	.zero		1


	//   ....[43]....
        /*11f0*/ 	.word	0x00021ce0
        /*11f4*/ 	.word	0x0000000a
        /*11f8*/ 	.word	0x00029850
        /*11fc*/ 	.short	0x010a
        /*11fe*/ 	.byte	0x3f
	.zero		1


	//   ....[44]....
        /*1200*/ 	.word	0x00021d20
        /*1204*/ 	.word	0x0000000a
        /*1208*/ 	.word	0x00029850
        /*120c*/ 	.short	0x010a
        /*120e*/ 	.byte	0x3f
	.zero		1


	//   ....[45]....
        /*1210*/ 	.word	0x000223c0
        /*1214*/ 	.word	0x0000000a
        /*1218*/ 	.word	0x00000000
        /*121c*/ 	.short	0x0101
        /*121e*/ 	.byte	0x3f
	.zero		1


	//   ....[46]....
        /*1220*/ 	.word	0x000240f0
        /*1224*/ 	.word	0x00000004
        /*1228*/ 	.word	0x00000000
        /*122c*/ 	.short	0x0101
        /*122e*/ 	.byte	0x3f
	.zero		1


	//   ....[47]....
        /*1230*/ 	.word	0x00024760
        /*1234*/ 	.word	0x0000000b
        /*1238*/ 	.word	0x00029850
        /*123c*/ 	.short	0x010a
        /*123e*/ 	.byte	0x3f
	.zero		1


	//   ....[48]....
        /*1240*/ 	.word	0x000247e0
        /*1244*/ 	.word	0x0000000b
        /*1248*/ 	.word	0x00029850
        /*124c*/ 	.short	0x010a
        /*124e*/ 	.byte	0x3f
	.zero		1


	//   ....[49]....
        /*1250*/ 	.word	0x00024e00
        /*1254*/ 	.word	0x00000002
        /*1258*/ 	.word	0x00000000
        /*125c*/ 	.short	0x0101
        /*125e*/ 	.byte	0x3f
	.zero		1


	//   ....[50]....
        /*1260*/ 	.word	0x00027140
        /*1264*/ 	.word	0x00000000
        /*1268*/ 	.word	0x00000000
        /*126c*/ 	.short	0x0101
        /*126e*/ 	.byte	0x3f
	.zero		1


	//   ....[51]....
        /*1270*/ 	.word	0x000277b0
        /*1274*/ 	.word	0x0000000c
        /*1278*/ 	.word	0x00000000
        /*127c*/ 	.short	0x0101
        /*127e*/ 	.byte	0x3f
	.zero		1


	//   ....[52]....
        /*1280*/ 	.word	0x0002b350
        /*1284*/ 	.word	0x00000017
        /*1288*/ 	.word	0x00029820
        /*128c*/ 	.short	0x010a
        /*128e*/ 	.byte	0x3f
	.zero		1


	//   ....[53]....
        /*1290*/ 	.word	0x0002b3e0
        /*1294*/ 	.word	0x00000009
        /*1298*/ 	.word	0x000298a0
        /*129c*/ 	.short	0x010a
        /*129e*/ 	.byte	0x3f
	.zero		1


	//   ....[54]....
        /*12a0*/ 	.word	0x0002b810
        /*12a4*/ 	.word	0x00000009
        /*12a8*/ 	.word	0x000298c0
        /*12ac*/ 	.short	0x010a
        /*12ae*/ 	.byte	0x3f
	.zero		1


	//   ....[55]....
        /*12b0*/ 	.word	0x0002bb50
        /*12b4*/ 	.word	0x00000009
        /*12b8*/ 	.word	0x000298a0
        /*12bc*/ 	.short	0x010a
        /*12be*/ 	.byte	0x3f
	.zero		1


	//   ....[56]....
        /*12c0*/ 	.word	0x0002bf70
        /*12c4*/ 	.word	0x00000009
        /*12c8*/ 	.word	0x000298c0
        /*12cc*/ 	.short	0x010a
        /*12ce*/ 	.byte	0x3f
	.zero		1


	//   ....[57]....
        /*12d0*/ 	.word	0x0002d2a0
        /*12d4*/ 	.word	0x00000000
        /*12d8*/ 	.word	0x00029880
        /*12dc*/ 	.short	0x010a
        /*12de*/ 	.byte	0x3f
	.zero		1


	//   ....[58]....
        /*12e0*/ 	.word	0x0002d9a0
        /*12e4*/ 	.word	0x00000000
        /*12e8*/ 	.word	0x00029870
        /*12ec*/ 	.short	0x0107
        /*12ee*/ 	.byte	0x3f
	.zero		1


	//   ....[59]....
        /*12f0*/ 	.word	0x0002da60
        /*12f4*/ 	.word	0x00000000
        /*12f8*/ 	.word	0x00029870
        /*12fc*/ 	.short	0x0101
        /*12fe*/ 	.byte	0x3f
	.zero		1


	//   ....[60]....
        /*1300*/ 	.word	0x0002dab0
        /*1304*/ 	.word	0x00000000
        /*1308*/ 	.word	0x00029840
        /*130c*/ 	.short	0x010a
        /*130e*/ 	.byte	0x3f
	.zero		1


	//   ....[61]....
        /*1310*/ 	.word	0x0002e150
        /*1314*/ 	.word	0x00000000
        /*1318*/ 	.word	0x00029830
        /*131c*/ 	.short	0x0107
        /*131e*/ 	.byte	0x3f
	.zero		1


	//   ....[62]....
        /*1320*/ 	.word	0x0002e230
        /*1324*/ 	.word	0x00000000
        /*1328*/ 	.word	0x00029830
        /*132c*/ 	.short	0x0101
        /*132e*/ 	.byte	0x3f
	.zero		1


	//   ....[63]....
        /*1330*/ 	.word	0x0002eb20
        /*1334*/ 	.word	0x00000017
        /*1338*/ 	.word	0x00029800
        /*133c*/ 	.short	0x0107
        /*133e*/ 	.byte	0x3f
	.zero		1


	//   ....[64]....
        /*1340*/ 	.word	0x0002ec30
        /*1344*/ 	.word	0x00000017
        /*1348*/ 	.word	0x00029800
        /*134c*/ 	.short	0x0101
        /*134e*/ 	.byte	0x3f
	.zero		1


	//   ....[65]....
        /*1350*/ 	.word	0x0002ec50
        /*1354*/ 	.word	0x00000017
        /*1358*/ 	.word	0x00029820
        /*135c*/ 	.short	0x010a
        /*135e*/ 	.byte	0x3f
	.zero		1


	//   ....[66]....
        /*1360*/ 	.word	0x0002f130
        /*1364*/ 	.word	0x00000000
        /*1368*/ 	.word	0x00029880
        /*136c*/ 	.short	0x010a
        /*136e*/ 	.byte	0x3f
	.zero		1


	//   ....[67]....
        /*1370*/ 	.word	0x0002f690
        /*1374*/ 	.word	0x00000000
        /*1378*/ 	.word	0x00029870
        /*137c*/ 	.short	0x0107
        /*137e*/ 	.byte	0x3f
	.zero		1


	//   ....[68]....
        /*1380*/ 	.word	0x0002f750
        /*1384*/ 	.word	0x00000000
        /*1388*/ 	.word	0x00029870
        /*138c*/ 	.short	0x0101
        /*138e*/ 	.byte	0x3f
	.zero		1


	//   ....[69]....
        /*1390*/ 	.word	0x0002f780
        /*1394*/ 	.word	0x00000000
        /*1398*/ 	.word	0x00029840
        /*139c*/ 	.short	0x010a
        /*139e*/ 	.byte	0x3f
	.zero		1


	//   ....[70]....
        /*13a0*/ 	.word	0x0002fca0
        /*13a4*/ 	.word	0x00000000
        /*13a8*/ 	.word	0x00029830
        /*13ac*/ 	.short	0x0107
        /*13ae*/ 	.byte	0x3f
	.zero		1


	//   ....[71]....
        /*13b0*/ 	.word	0x0002fd60
        /*13b4*/ 	.word	0x00000000
        /*13b8*/ 	.word	0x00029830
        /*13bc*/ 	.short	0x0101
        /*13be*/ 	.byte	0x3f
	.zero		1


	//   ....[72]....
        /*13c0*/ 	.word	0x0002fdf0
        /*13c4*/ 	.word	0x00000003
        /*13c8*/ 	.word	0x00029870
        /*13cc*/ 	.short	0x010a
        /*13ce*/ 	.byte	0x3f
	.zero		1


	//   ....[73]....
        /*13d0*/ 	.word	0x0002fe80
        /*13d4*/ 	.word	0x00000003
        /*13d8*/ 	.word	0x00029860
        /*13dc*/ 	.short	0x010a
        /*13de*/ 	.byte	0x3f
	.zero		1


	//   ....[74]....
        /*13e0*/ 	.word	0x00030390
        /*13e4*/ 	.word	0x00000003
        /*13e8*/ 	.word	0x00029850
        /*13ec*/ 	.short	0x0101
        /*13ee*/ 	.byte	0x3f
	.zero		1


	//   ....[75]....
        /*13f0*/ 	.word	0x00030420
        /*13f4*/ 	.word	0x00000003
        /*13f8*/ 	.word	0x00000000
        /*13fc*/ 	.short	0x0101
        /*13fe*/ 	.byte	0x3f
	.zero		1


	//   ....[76]....
        /*1400*/ 	.word	0x000305e0
        /*1404*/ 	.word	0x00000011
        /*1408*/ 	.word	0x00029870
        /*140c*/ 	.short	0x010a
        /*140e*/ 	.byte	0x3f
	.zero		1


	//   ....[77]....
        /*1410*/ 	.word	0x00030660
        /*1414*/ 	.word	0x00000011
        /*1418*/ 	.word	0x00029860
        /*141c*/ 	.short	0x010a
        /*141e*/ 	.byte	0x3f
	.zero		1


	//   ....[78]....
        /*1420*/ 	.word	0x00030b80
        /*1424*/ 	.word	0x00000011
        /*1428*/ 	.word	0x00029850
        /*142c*/ 	.short	0x0101
        /*142e*/ 	.byte	0x3f
	.zero		1


	//   ....[79]....
        /*1430*/ 	.word	0x00030c30
        /*1434*/ 	.word	0x00000011
        /*1438*/ 	.word	0x00000000
        /*143c*/ 	.short	0x0101
        /*143e*/ 	.byte	0x3f
	.zero		1


	//   ....[80]....
        /*1440*/ 	.word	0x00031d60
        /*1444*/ 	.word	0x00000005
        /*1448*/ 	.word	0x00029820
        /*144c*/ 	.short	0x010a
        /*144e*/ 	.byte	0x3f
	.zero		1


	//   ....[81]....
        /*1450*/ 	.word	0x00031ed0
        /*1454*/ 	.word	0x00000003
        /*1458*/ 	.word	0x00029840
        /*145c*/ 	.short	0x010a
        /*145e*/ 	.byte	0x3f
	.zero		1


	//   ....[82]....
        /*1460*/ 	.word	0x00031f70
        /*1464*/ 	.word	0x00000005
        /*1468*/ 	.word	0x00029840
        /*146c*/ 	.short	0x010a
        /*146e*/ 	.byte	0x3f
	.zero		1


	//   ....[83]....
        /*1470*/ 	.word	0x00031fb0
        /*1474*/ 	.word	0x00000003
        /*1478*/ 	.word	0x00029860
        /*147c*/ 	.short	0x010a
        /*147e*/ 	.byte	0x3f
	.zero		1


	//   ....[84]....
        /*1480*/ 	.word	0x00031ff0
        /*1484*/ 	.word	0x00000005
        /*1488*/ 	.word	0x00029860
        /*148c*/ 	.short	0x010a
        /*148e*/ 	.byte	0x3f
	.zero		1


	//   ....[85]....
        /*1490*/ 	.word	0x00032030
        /*1494*/ 	.word	0x00000003
        /*1498*/ 	.word	0x00029880
        /*149c*/ 	.short	0x010a
        /*149e*/ 	.byte	0x3f
	.zero		1


	//   ....[86]....
        /*14a0*/ 	.word	0x00032070
        /*14a4*/ 	.word	0x00000005
        /*14a8*/ 	.word	0x00029880
        /*14ac*/ 	.short	0x010a
        /*14ae*/ 	.byte	0x3f
	.zero		1


	//   ....[87]....
        /*14b0*/ 	.word	0x000320d0
        /*14b4*/ 	.word	0x0000005f
        /*14b8*/ 	.word	0x00029890
        /*14bc*/ 	.short	0x010a
        /*14be*/ 	.byte	0x3f
	.zero		1


	//   ....[88]....
        /*14c0*/ 	.word	0x00032380
        /*14c4*/ 	.word	0x0000005f
        /*14c8*/ 	.word	0x00029890
        /*14cc*/ 	.short	0x010a
        /*14ce*/ 	.byte	0x3f
	.zero		1


	//   ....[89]....
        /*14d0*/ 	.word	0x00032630
        /*14d4*/ 	.word	0x0000005f
        /*14d8*/ 	.word	0x00029890
        /*14dc*/ 	.short	0x010a
        /*14de*/ 	.byte	0x3f
	.zero		1


	//   ....[90]....
        /*14e0*/ 	.word	0x000328e0
        /*14e4*/ 	.word	0x0000005f
        /*14e8*/ 	.word	0x000298b0
        /*14ec*/ 	.short	0x010a
        /*14ee*/ 	.byte	0x3f
	.zero		1


	//   ....[91]....
        /*14f0*/ 	.word	0x00032be0
        /*14f4*/ 	.word	0x00000012
        /*14f8*/ 	.word	0x00029800
        /*14fc*/ 	.short	0x010a
        /*14fe*/ 	.byte	0x3f
	.zero		1


	//   ....[92]....
        /*1500*/ 	.word	0x00032df0
        /*1504*/ 	.word	0x00000012
        /*1508*/ 	.word	0x00029800
        /*150c*/ 	.short	0x010a
        /*150e*/ 	.byte	0x3f
	.zero		1


	//   ....[93]....
        /*1510*/ 	.word	0x00032e40
        /*1514*/ 	.word	0x00000000
        /*1518*/ 	.word	0x00029830
        /*151c*/ 	.short	0x010a
        /*151e*/ 	.byte	0x3f
	.zero		1


	//   ....[94]....
        /*1520*/ 	.word	0x00032e90
        /*1524*/ 	.word	0x0000000b
        /*1528*/ 	.word	0x00029830
        /*152c*/ 	.short	0x010a
        /*152e*/ 	.byte	0x3f
	.zero		1


	//   ....[95]....
        /*1530*/ 	.word	0x00032ee0
        /*1534*/ 	.word	0x0000000a
        /*1538*/ 	.word	0x00029850
        /*153c*/ 	.short	0x010a
        /*153e*/ 	.byte	0x3f
	.zero		1


	//   ....[96]....
        /*1540*/ 	.word	0x00032f30
        /*1544*/ 	.word	0x0000000a
        /*1548*/ 	.word	0x00029830
        /*154c*/ 	.short	0x010a
        /*154e*/ 	.byte	0x3f
	.zero		1


	//   ....[97]....
        /*1550*/ 	.word	0x00032f80
        /*1554*/ 	.word	0x0000000a
        /*1558*/ 	.word	0x00029850
        /*155c*/ 	.short	0x010a
        /*155e*/ 	.byte	0x3f
	.zero		1


	//   ....[98]....
        /*1560*/ 	.word	0x00032fd0
        /*1564*/ 	.word	0x0000000b
        /*1568*/ 	.word	0x00029850
        /*156c*/ 	.short	0x010a
        /*156e*/ 	.byte	0x3f
	.zero		1


	//   ....[99]....
        /*1570*/ 	.word	0x000359f0
        /*1574*/ 	.word	0x00000017
        /*1578*/ 	.word	0x00029820
        /*157c*/ 	.short	0x010a
        /*157e*/ 	.byte	0x3f
	.zero		1


	//   ....[100]....
        /*1580*/ 	.word	0x00035a40
        /*1584*/ 	.word	0x00000009
        /*1588*/ 	.word	0x000298a0
        /*158c*/ 	.short	0x010a
        /*158e*/ 	.byte	0x3f
	.zero		1


	//   ....[101]....
        /*1590*/ 	.word	0x00035a90
        /*1594*/ 	.word	0x00000009
        /*1598*/ 	.word	0x000298c0
        /*159c*/ 	.short	0x010a
        /*159e*/ 	.byte	0x3f
	.zero		1


	//   ....[102]....
        /*15a0*/ 	.word	0x00035ae0
        /*15a4*/ 	.word	0x00000009
        /*15a8*/ 	.word	0x000298a0
        /*15ac*/ 	.short	0x010a
        /*15ae*/ 	.byte	0x3f
	.zero		1


	//   ....[103]....
        /*15b0*/ 	.word	0x00035b30
        /*15b4*/ 	.word	0x00000009
        /*15b8*/ 	.word	0x000298c0
        /*15bc*/ 	.short	0x010a
        /*15be*/ 	.byte	0x3f
	.zero		1


	//   ....[104]....
        /*15c0*/ 	.word	0x00035c50
        /*15c4*/ 	.word	0x00000000
        /*15c8*/ 	.word	0x00029880
        /*15cc*/ 	.short	0x010a
        /*15ce*/ 	.byte	0x3f
	.zero		1


	//   ....[105]....
        /*15d0*/ 	.word	0x00036450
        /*15d4*/ 	.word	0x00000000
        /*15d8*/ 	.word	0x00029840
        /*15dc*/ 	.short	0x010a
        /*15de*/ 	.byte	0x3f
	.zero		1


	//   ....[106]....
        /*15e0*/ 	.word	0x000371c0
        /*15e4*/ 	.word	0x00000017
        /*15e8*/ 	.word	0x00029820
        /*15ec*/ 	.short	0x010a
        /*15ee*/ 	.byte	0x3f
	.zero		1


	//   ....[107]....
        /*15f0*/ 	.word	0x00037210
        /*15f4*/ 	.word	0x00000000
        /*15f8*/ 	.word	0x00029880
        /*15fc*/ 	.short	0x010a
        /*15fe*/ 	.byte	0x3f
	.zero		1


	//   ....[108]....
        /*1600*/ 	.word	0x00037930
        /*1604*/ 	.word	0x00000000
        /*1608*/ 	.word	0x00029840
        /*160c*/ 	.short	0x010a
        /*160e*/ 	.byte	0x3f
	.zero		1


	//   ....[109]....
        /*1610*/ 	.word	0x00037f80
        /*1614*/ 	.word	0x00000003
        /*1618*/ 	.word	0x00029870
        /*161c*/ 	.short	0x010a
        /*161e*/ 	.byte	0x3f
	.zero		1


	//   ....[110]....
        /*1620*/ 	.word	0x00037fd0
        /*1624*/ 	.word	0x00000003
        /*1628*/ 	.word	0x00029860
        /*162c*/ 	.short	0x010a
        /*162e*/ 	.byte	0x3f
	.zero		1


	//   ....[111]....
        /*1630*/ 	.word	0x00038020
        /*1634*/ 	.word	0x00000011
        /*1638*/ 	.word	0x00029870
        /*163c*/ 	.short	0x010a
        /*163e*/ 	.byte	0x3f
	.zero		1


	//   ....[112]....
        /*1640*/ 	.word	0x00038070
        /*1644*/ 	.word	0x00000011
        /*1648*/ 	.word	0x00029860
        /*164c*/ 	.short	0x010a
        /*164e*/ 	.byte	0x3f
	.zero		1


	//   ....[113]....
        /*1650*/ 	.word	0x00038aa0
        /*1654*/ 	.word	0x00000005
        /*1658*/ 	.word	0x00029820
        /*165c*/ 	.short	0x010a
        /*165e*/ 	.byte	0x3f
	.zero		1


	//   ....[114]....
        /*1660*/ 	.word	0x00038c40
        /*1664*/ 	.word	0x00000003
        /*1668*/ 	.word	0x00029840
        /*166c*/ 	.short	0x010a
        /*166e*/ 	.byte	0x3f
	.zero		1


	//   ....[115]....
        /*1670*/ 	.word	0x00038c90
        /*1674*/ 	.word	0x00000005
        /*1678*/ 	.word	0x00029840
        /*167c*/ 	.short	0x010a
        /*167e*/ 	.byte	0x3f
	.zero		1


	//   ....[116]....
        /*1680*/ 	.word	0x00038ce0
        /*1684*/ 	.word	0x00000003
        /*1688*/ 	.word	0x00029860
        /*168c*/ 	.short	0x010a
        /*168e*/ 	.byte	0x3f
	.zero		1


	//   ....[117]....
        /*1690*/ 	.word	0x00038d30
        /*1694*/ 	.word	0x00000005
        /*1698*/ 	.word	0x00029860
        /*169c*/ 	.short	0x010a
        /*169e*/ 	.byte	0x3f
	.zero		1


	//   ....[118]....
        /*16a0*/ 	.word	0x00038d80
        /*16a4*/ 	.word	0x00000003
        /*16a8*/ 	.word	0x00029880
        /*16ac*/ 	.short	0x010a
        /*16ae*/ 	.byte	0x3f
	.zero		1


	//----- nvinfo : EIATTR_NUM_MBARRIERS
	.align		4
.L_333:
        /*16b0*/ 	.byte	0x03, 0x38
        /*16b2*/ 	.short	0x0016


	//----- nvinfo : EIATTR_EXIT_INSTR_OFFSETS
	.align		4
        /*16b4*/ 	.byte	0x04, 0x1c
        /*16b6*/ 	.short	(.L_335 - .L_334)


	//   ....[0]....
.L_334:
        /*16b8*/ 	.word	0x000320c0


	//----- nvinfo : EIATTR_MAX_THREADS
	.align		4
.L_335:
        /*16bc*/ 	.byte	0x04, 0x05
        /*16be*/ 	.short	(.L_337 - .L_336)
.L_336:
        /*16c0*/ 	.word	0x00000180
        /*16c4*/ 	.word	0x00000001
        /*16c8*/ 	.word	0x00000001


	//----- nvinfo : EIATTR_CRS_STACK_SIZE
	.align		4
.L_337:
        /*16cc*/ 	.byte	0x04, 0x1e
        /*16ce*/ 	.short	(.L_339 - .L_338)
.L_338:
        /*16d0*/ 	.word	0x00000000


	//----- nvinfo : EIATTR_CBANK_PARAM_SIZE
	.align		4
.L_339:
        /*16d4*/ 	.byte	0x03, 0x19
        /*16d6*/ 	.short	0x0af0


	//----- nvinfo : EIATTR_PARAM_CBANK
	.align		4
        /*16d8*/ 	.byte	0x04, 0x0a
        /*16da*/ 	.short	(.L_341 - .L_340)
	.align		4
.L_340:
        /*16dc*/ 	.word	index@(.nv.constant0._ZN7cutlass13device_kernelIN5flash11enable_sm90INS1_16FlashAttnFwdSm90INS1_25CollectiveMainloopFwdSm90ILi2EN4cute5tupleIJNS5_1CILi1EEES8_S8_EEENS6_IJNS7_ILi128EEENS7_ILi160EEENS7_ILi192EEEEEELi128ENS_12float_e4m3_tEfNS_4arch4Sm90ELb1ELb0ELb1ELb1ELb1ELb1ELb0ELb1ELb1ELb1ELb1ELb0EEENS1_21CollectiveEpilogueFwdINS6_IJSA_SA_SB_EEES9_NS_10bfloat16_tESG_Li256ELb1ELb1ELb1ELb1EEENS1_36VarlenDynamicPersistentTileSchedulerILi128ELi160ELi256ELi128ELb1ELb1ELb1ELb1ELb1ELb1EEEEEEEEEvNT_6ParamsE)
        /*16e0*/ 	.short	0x0210
        /*16e2*/ 	.short	0x0af0


	//----- nvinfo : EIATTR_SW_WAR
	.align		4
.L_341:
        /*16e4*/ 	.byte	0x04, 0x36
        /*16e6*/ 	.short	(.L_343 - .L_342)
.L_342:
        /*16e8*/ 	.word	0x00000008
.L_343:


//--------------------- .nv.callgraph             --------------------------
	.section	.nv.callgraph,"",@"SHT_CUDA_CALLGRAPH"
	.align	4
	.sectionentsize	8
	.align		4
        /*0000*/ 	.word	0x00000000
	.align		4
        /*0004*/ 	.word	0xffffffff
	.align		4
        /*0008*/ 	.word	index@(_ZN7cutlass13device_kernelIN5flash11enable_sm90INS1_16FlashAttnFwdSm90INS1_25CollectiveMainloopFwdSm90ILi2EN4cute5tupleIJNS5_1CILi1EEES8_S8_EEENS6_IJNS7_ILi128EEENS7_ILi160EEENS7_ILi192EEEEEELi128ENS_12float_e4m3_tEfNS_4arch4Sm90ELb0ELb0ELb1ELb0ELb1ELb0ELb0ELb1ELb1ELb1ELb1ELb0EEENS1_21CollectiveEpilogueFwdINS6_IJSA_SA_SB_EEES9_NS_10bfloat16_tESG_Li256ELb0ELb1ELb1ELb1EEENS1_19SingleTileSchedulerILb0ELb1ELb1ELi128EEEEEEEEEvNT_6ParamsE)
	.align		4
        /*000c*/ 	.word	index@(__assertfail)
	.align		4
        /*0010*/ 	.word	index@(_ZN7cutlass13device_kernelIN5flash11enable_sm90INS1_16FlashAttnFwdSm90INS1_25CollectiveMainloopFwdSm90ILi2EN4cute5tupleIJNS5_1CILi1EEES8_S8_EEENS6_IJNS7_ILi128EEENS7_ILi160EEENS7_ILi192EEEEEELi128ENS_12float_e4m3_tEfNS_4arch4Sm90ELb0ELb0ELb1ELb1ELb1ELb0ELb0ELb1ELb1ELb1ELb1ELb0EEENS1_21CollectiveEpilogueFwdINS6_IJSA_SA_SB_EEES9_NS_10bfloat16_tESG_Li256ELb1ELb1ELb1ELb1EEENS1_36VarlenDynamicPersistentTileSchedulerILi128ELi160ELi256ELi128ELb1ELb1ELb1ELb0ELb1ELb1EEEEEEEEEvNT_6ParamsE)
	.align		4
        /*0014*/ 	.word	index@(__assertfail)
	.align		4
        /*0018*/ 	.word	index@(_ZN7cutlass13device_kernelIN5flash11enable_sm90INS1_16FlashAttnFwdSm90INS1_25CollectiveMainloopFwdSm90ILi2EN4cute5tupleIJNS5_1CILi1EEES8_S8_EEENS6_IJNS7_ILi128EEENS7_ILi160EEENS7_ILi192EEEEEELi128ENS_12float_e4m3_tEfNS_4arch4Sm90ELb0ELb0ELb1ELb1ELb1ELb1ELb0ELb1ELb1ELb1ELb1ELb0EEENS1_21CollectiveEpilogueFwdINS6_IJSA_SA_SB_EEES9_NS_10bfloat16_tESG_Li256ELb1ELb1ELb1ELb1EEENS1_36VarlenDynamicPersistentTileSchedulerILi128ELi160ELi256ELi128ELb1ELb1ELb1ELb0ELb1ELb1EEEEEEEEEvNT_6ParamsE)
	.align		4
        /*001c*/ 	.word	index@(__assertfail)
	.align		4
        /*0020*/ 	.word	index@(_ZN7cutlass13device_kernelIN5flash11enable_sm90INS1_16FlashAttnFwdSm90INS1_25CollectiveMainloopFwdSm90ILi2EN4cute5tupleIJNS5_1CILi1EEES8_S8_EEENS6_IJNS7_ILi128EEESA_NS7_ILi192EEEEEELi128ENS_12float_e4m3_tEfNS_4arch4Sm90ELb0ELb1ELb1ELb0ELb1ELb0ELb0ELb1ELb1ELb1ELb1ELb0EEENS1_21CollectiveEpilogueFwdINS6_IJSA_SA_SA_EEES9_NS_10bfloat16_tESF_Li256ELb0ELb1ELb1ELb1EEENS1_19SingleTileSchedulerILb0ELb1ELb1ELi128EEEEEEEEEvNT_6ParamsE)
	.align		4
        /*0024*/ 	.word	index@(__assertfail)
	.align		4
        /*0028*/ 	.word	index@(_ZN7cutlass13device_kernelIN5flash11enable_sm90INS1_16FlashAttnFwdSm90INS1_25CollectiveMainloopFwdSm90ILi2EN4cute5tupleIJNS5_1CILi1EEES8_S8_EEENS6_IJNS7_ILi128EEESA_NS7_ILi192EEEEEELi128ENS_12float_e4m3_tEfNS_4arch4Sm90ELb0ELb1ELb1ELb1ELb1ELb0ELb0ELb1ELb1ELb1ELb1ELb0EEENS1_21CollectiveEpilogueFwdINS6_IJSA_SA_SA_EEES9_NS_10bfloat16_tESF_Li256ELb1ELb1ELb1ELb1EEENS1_36VarlenDynamicPersistentTileSchedulerILi128ELi128ELi256ELi128ELb1ELb1ELb1ELb1ELb0ELb1EEEEEEEEEvNT_6ParamsE)
	.align		4
        /*002c*/ 	.word	index@(__assertfail)
	.align		4
        /*0030*/ 	.word	index@(_ZN7cutlass13device_kernelIN5flash11enable_sm90INS1_16FlashAttnFwdSm90INS1_25CollectiveMainloopFwdSm90ILi2EN4cute5tupleIJNS5_1CILi1EEES8_S8_EEENS6_IJNS7_ILi128EEESA_NS7_ILi192EEEEEELi128ENS_12float_e4m3_tEfNS_4arch4Sm90ELb0ELb1ELb1ELb1ELb1ELb1ELb0ELb1ELb1ELb1ELb1ELb0EEENS1_21CollectiveEpilogueFwdINS6_IJSA_SA_SA_EEES9_NS_10bfloat16_tESF_Li256ELb1ELb1ELb1ELb1EEENS1_36VarlenDynamicPersistentTileSchedulerILi128ELi128ELi256ELi128ELb1ELb1ELb1ELb1ELb0ELb1EEEEEEEEEvNT_6ParamsE)
	.align		4
        /*0034*/ 	.word	index@(__assertfail)
	.align		4
        /*0038*/ 	.word	index@(_ZN7cutlass13device_kernelIN5flash11enable_sm90INS1_16FlashAttnFwdSm90INS1_25CollectiveMainloopFwdSm90ILi2EN4cute5tupleIJNS5_1CILi1EEES8_S8_EEENS6_IJNS7_ILi128EEENS7_ILi160EEENS7_ILi192EEEEEELi128ENS_12float_e4m3_tEfNS_4arch4Sm90ELb1ELb0ELb1ELb0ELb1ELb0ELb0ELb1ELb1ELb1ELb1ELb0EEENS1_21CollectiveEpilogueFwdINS6_IJSA_SA_SB_EEES9_NS_10bfloat16_tESG_Li256ELb0ELb1ELb1ELb1EEENS1_19SingleTileSchedulerILb0ELb1ELb1ELi128EEEEEEEEEvNT_6ParamsE)
	.align		4
        /*003c*/ 	.word	index@(__assertfail)
	.align		4
        /*0040*/ 	.word	index@(_ZN7cutlass13device_kernelIN5flash11enable_sm90INS1_16FlashAttnFwdSm90INS1_25CollectiveMainloopFwdSm90ILi2EN4cute5tupleIJNS5_1CILi1EEES8_S8_EEENS6_IJNS7_ILi128EEENS7_ILi160EEENS7_ILi192EEEEEELi128ENS_12float_e4m3_tEfNS_4arch4Sm90ELb1ELb0ELb1ELb1ELb1ELb0ELb0ELb1ELb1ELb1ELb1ELb0EEENS1_21CollectiveEpilogueFwdINS6_IJSA_SA_SB_EEES9_NS_10bfloat16_tESG_Li256ELb1ELb1ELb1ELb1EEENS1_36VarlenDynamicPersistentTileSchedulerILi128ELi160ELi256ELi128ELb1ELb1ELb1ELb1ELb1ELb1EEEEEEEEEvNT_6ParamsE)
	.align		4
        /*0044*/ 	.word	index@(__assertfail)
	.align		4
        /*0048*/ 	.word	index@(_ZN7cutlass13device_kernelIN5flash11enable_sm90INS1_16FlashAttnFwdSm90INS1_25CollectiveMainloopFwdSm90ILi2EN4cute5tupleIJNS5_1CILi1EEES8_S8_EEENS6_IJNS7_ILi128EEENS7_ILi160EEENS7_ILi192EEEEEELi128ENS_12float_e4m3_tEfNS_4arch4Sm90ELb1ELb0ELb1ELb1ELb1ELb1ELb0ELb1ELb1ELb1ELb1ELb0EEENS1_21CollectiveEpilogueFwdINS6_IJSA_SA_SB_EEES9_NS_10bfloat16_tESG_Li256ELb1ELb1ELb1ELb1EEENS1_36VarlenDynamicPersistentTileSchedulerILi128ELi160ELi256ELi128ELb1ELb1ELb1ELb1ELb1ELb1EEEEEEEEEvNT_6ParamsE)
	.align		4
        /*004c*/ 	.word	index@(__assertfail)
	.align		4
        /*0050*/ 	.word	0x00000000
	.align		4
        /*0054*/ 	.word	0xfffffffe
	.align		4
        /*0058*/ 	.word	0x00000000
	.align		4
        /*005c*/ 	.word	0xfffffffd
	.align		4
        /*0060*/ 	.word	0x00000000
	.align		4
        /*0064*/ 	.word	0xfffffffc


//--------------------- .nv.constant4             --------------------------
	.section	.nv.constant4,"a",@progbits
	.align	8
	.align		8
.nv.constant4:
        /*0000*/ 	.dword	__assertfail
	.align		8
        /*0008*/ 	.dword	__unnamed_1
	.align		8
        /*0010*/ 	.dword	__unnamed_2
	.align		8
        /*0018*/ 	.dword	__unnamed_3
	.align		8
        /*0020*/ 	.dword	__unnamed_4
	.align		8
        /*0028*/ 	.dword	__unnamed_5
	.align		8
        /*0030*/ 	.dword	__unnamed_6
	.align		8
        /*0038*/ 	.dword	__unnamed_7
	.align		8
        /*0040*/ 	.dword	_ZZN5flash28permute_output_fp8_VcolmajorIN4cute6TensorINS1_11ArrayEngineIfLm64EEENS1_6LayoutINS1_5tupleIJNS6_IJNS1_1CILi2EEES8_NS7_ILi16EEEEEENS7_ILi1EEESB_EEENS6_IJNS6_IJSB_S8_NS7_ILi4EEEEEENS7_ILi0EEESF_EEEEEEEEEvRT_E9upper_map
	.align		8
        /*0048*/ 	.dword	__unnamed_8
	.align		8
        /*0050*/ 	.dword	__unnamed_9
	.align		8
        /*0058*/ 	.dword	__unnamed_10
	.align		8
        /*0060*/ 	.dword	__unnamed_11
	.align		8
        /*0068*/ 	.dword	__unnamed_12
	.align		8
        /*0070*/ 	.dword	_ZN87_INTERNAL_2a0913c8_51_flash_fwd_hdimdiff_e4m3_paged_split_softcap_sm90_cu_b81ac279_37034cuda3std3__45__cpo5beginE
	.align		8
        /*0078*/ 	.dword	_ZN87_INTERNAL_2a0913c8_51_flash_fwd_hdimdiff_e4m3_paged_split_softcap_sm90_cu_b81ac279_37034cuda3std3__45__cpo3endE
	.align		8
        /*0080*/ 	.dword	_ZN87_INTERNAL_2a0913c8_51_flash_fwd_hdimdiff_e4m3_paged_split_softcap_sm90_cu_b81ac279_37034cuda3std3__45__cpo6cbeginE
	.align		8
        /*0088*/ 	.dword	_ZN87_INTERNAL_2a0913c8_51_flash_fwd_hdimdiff_e4m3_paged_split_softcap_sm90_cu_b81ac279_37034cuda3std3__45__cpo4cendE
	.align		8
        /*0090*/ 	.dword	_ZN87_INTERNAL_2a0913c8_51_flash_fwd_hdimdiff_e4m3_paged_split_softcap_sm90_cu_b81ac279_37034cuda3std3__489_GLOBAL__N__2a0913c8_51_flash_fwd_hdimdiff_e4m3_paged_split_softcap_sm90_cu_b81ac279_37036ignoreE
	.align		8
        /*0098*/ 	.dword	_ZN87_INTERNAL_2a0913c8_51_flash_fwd_hdimdiff_e4m3_paged_split_softcap_sm90_cu_b81ac279_37034cuda3std3__419piecewise_constructE
	.align		8
        /*00a0*/ 	.dword	_ZN87_INTERNAL_2a0913c8_51_flash_fwd_hdimdiff_e4m3_paged_split_softcap_sm90_cu_b81ac279_37034cuda3std3__48in_placeE
	.align		8
        /*00a8*/ 	.dword	_ZN87_INTERNAL_2a0913c8_51_flash_fwd_hdimdiff_e4m3_paged_split_softcap_sm90_cu_b81ac279_37034cuda3std6ranges3__45__cpo4swapE
	.align		8
        /*00b0*/ 	.dword	_ZN87_INTERNAL_2a0913c8_51_flash_fwd_hdimdiff_e4m3_paged_split_softcap_sm90_cu_b81ac279_37034cuda3std6ranges3__45__cpo9iter_moveE
	.align		8
        /*00b8*/ 	.dword	_ZN87_INTERNAL_2a0913c8_51_flash_fwd_hdimdiff_e4m3_paged_split_softcap_sm90_cu_b81ac279_37034cute7productE
	.align		8
        /*00c0*/ 	.dword	_ZN87_INTERNAL_2a0913c8_51_flash_fwd_hdimdiff_e4m3_paged_split_softcap_sm90_cu_b81ac279_37034cute1_E
	.align		8
        /*00c8*/ 	.dword	$str$23
	.align		8
        /*00d0*/ 	.dword	$str$24


//--------------------- .text._ZN7cutlass13device_kernelIN5flash11enable_sm90INS1_16FlashAttnFwdSm90INS1_25CollectiveMainloopFwdSm90ILi2EN4cute5tupleIJNS5_1CILi1EEES8_S8_EEENS6_IJNS7_ILi128EEENS7_ILi160EEENS7_ILi192EEEEEELi128ENS_12float_e4m3_tEfNS_4arch4Sm90ELb0ELb0ELb1ELb0ELb1ELb0ELb0ELb1ELb1ELb1ELb1ELb0EEENS1_21CollectiveEpilogueFwdINS6_IJSA_SA_SB_EEES9_NS_10bfloat16_tESG_Li256ELb0ELb1ELb1ELb1EEENS1_19SingleTileSchedulerILb0ELb1ELb1ELi128EEEEEEEEEvNT_6ParamsE --------------------------
	.section	.text._ZN7cutlass13device_kernelIN5flash11enable_sm90INS1_16FlashAttnFwdSm90INS1_25CollectiveMainloopFwdSm90ILi2EN4cute5tupleIJNS5_1CILi1EEES8_S8_EEENS6_IJNS7_ILi128EEENS7_ILi160EEENS7_ILi192EEEEEELi128ENS_12float_e4m3_tEfNS_4arch4Sm90ELb0ELb0ELb1ELb0ELb1ELb0ELb0ELb1ELb1ELb1ELb1ELb0EEENS1_21CollectiveEpilogueFwdINS6_IJSA_SA_SB_EEES9_NS_10bfloat16_tESG_Li256ELb0ELb1ELb1ELb1EEENS1_19SingleTileSchedulerILb0ELb1ELb1ELi128EEEEEEEEEvNT_6ParamsE,"ax",@progbits
	.align	128
.text._ZN7cutlass13device_kernelIN5flash11enable_sm90INS1_16FlashAttnFwdSm90INS1_25CollectiveMainloopFwdSm90ILi2EN4cute5tupleIJNS5_1CILi1EEES8_S8_EEENS6_IJNS7_ILi128EEENS7_ILi160EEENS7_ILi192EEEEEELi128ENS_12float_e4m3_tEfNS_4arch4Sm90ELb0ELb0ELb1ELb0ELb1ELb0ELb0ELb1ELb1ELb1ELb1ELb0EEENS1_21CollectiveEpilogueFwdINS6_IJSA_SA_SB_EEES9_NS_10bfloat16_tESG_Li256ELb0ELb1ELb1ELb1EEENS1_19SingleTileSchedulerILb0ELb1ELb1ELi128EEEEEEEEEvNT_6ParamsE:
        .type           _ZN7cutlass13device_kernelIN5flash11enable_sm90INS1_16FlashAttnFwdSm90INS1_25CollectiveMainloopFwdSm90ILi2EN4cute5tupleIJNS5_1CILi1EEES8_S8_EEENS6_IJNS7_ILi128EEENS7_ILi160EEENS7_ILi192EEEEEELi128ENS_12float_e4m3_tEfNS_4arch4Sm90ELb0ELb0ELb1ELb0ELb1ELb0ELb0ELb1ELb1ELb1ELb1ELb0EEENS1_21CollectiveEpilogueFwdINS6_IJSA_SA_SB_EEES9_NS_10bfloat16_tESG_Li256ELb0ELb1ELb1ELb1EEENS1_19SingleTileSchedulerILb0ELb1ELb1ELi128EEEEEEEEEvNT_6ParamsE,@function
        .size           _ZN7cutlass13device_kernelIN5flash11enable_sm90INS1_16FlashAttnFwdSm90INS1_25CollectiveMainloopFwdSm90ILi2EN4cute5tupleIJNS5_1CILi1EEES8_S8_EEENS6_IJNS7_ILi128EEENS7_ILi160EEENS7_ILi192EEEEEELi128ENS_12float_e4m3_tEfNS_4arch4Sm90ELb0ELb0ELb1ELb0ELb1ELb0ELb0ELb1ELb1ELb1ELb1ELb0EEENS1_21CollectiveEpilogueFwdINS6_IJSA_SA_SB_EEES9_NS_10bfloat16_tESG_Li256ELb0ELb1ELb1ELb1EEENS1_19SingleTileSchedulerILb0ELb1ELb1ELi128EEEEEEEEEvNT_6ParamsE,(.L_x_3314 - _ZN7cutlass13device_kernelIN5flash11enable_sm90INS1_16FlashAttnFwdSm90INS1_25CollectiveMainloopFwdSm90ILi2EN4cute5tupleIJNS5_1CILi1EEES8_S8_EEENS6_IJNS7_ILi128EEENS7_ILi160EEENS7_ILi192EEEEEELi128ENS_12float_e4m3_tEfNS_4arch4Sm90ELb0ELb0ELb1ELb0ELb1ELb0ELb0ELb1ELb1ELb1ELb1ELb0EEENS1_21CollectiveEpilogueFwdINS6_IJSA_SA_SB_EEES9_NS_10bfloat16_tESG_Li256ELb0ELb1ELb1ELb1EEENS1_19SingleTileSchedulerILb0ELb1ELb1ELi128EEEEEEEEEvNT_6ParamsE)
        .other          _ZN7cutlass13device_kernelIN5flash11enable_sm90INS1_16FlashAttnFwdSm90INS1_25CollectiveMainloopFwdSm90ILi2EN4cute5tupleIJNS5_1CILi1EEES8_S8_EEENS6_IJNS7_ILi128EEENS7_ILi160EEENS7_ILi192EEEEEELi128ENS_12float_e4m3_tEfNS_4arch4Sm90ELb0ELb0ELb1ELb0ELb1ELb0ELb0ELb1ELb1ELb1ELb1ELb0EEENS1_21CollectiveEpilogueFwdINS6_IJSA_SA_SB_EEES9_NS_10bfloat16_tESG_Li256ELb0ELb1ELb1ELb1EEENS1_19SingleTileSchedulerILb0ELb1ELb1ELi128EEEEEEEEEvNT_6ParamsE,@"STO_CUDA_ENTRY STV_DEFAULT"
_ZN7cutlass13device_kernelIN5flash11enable_sm90INS1_16FlashAttnFwdSm90INS1_25CollectiveMainloopFwdSm90ILi2EN4cute5tupleIJNS5_1CILi1EEES8_S8_EEENS6_IJNS7_ILi128EEENS7_ILi160EEENS7_ILi192EEEEEELi128ENS_12float_e4m3_tEfNS_4arch4Sm90ELb0ELb0ELb1ELb0ELb1ELb0ELb0ELb1ELb1ELb1ELb1ELb0EEENS1_21CollectiveEpilogueFwdINS6_IJSA_SA_SB_EEES9_NS_10bfloat16_tESG_Li256ELb0ELb1ELb1ELb1EEENS1_19SingleTileSchedulerILb0ELb1ELb1ELi128EEEEEEEEEvNT_6ParamsE:
[----:B------:R-:W0:Y:S02]  /*0000*/  LDC R1, c[0x0][0x28] ;  /* 0x00000a00ff017b82 */ /* 0x000e240000000800 */
[----:B0-----:R-:W-:Y:S01]  /*0010*/  VIADD R1, R1, 0xfffffff0 ;  /* 0xfffffff001017836 */ /* 0x001fe20000000000 */
[----:B------:R-:W0:Y:S01]  /*0020*/  S2R R31, SR_TID.X ;  /* 0x00000000001f7919 */ /* 0x000e220000002100 */
[----:B------:R-:W-:Y:S01]  /*0030*/  ELECT P0, URZ, PT ;  /* 0x00000000003f782f */ /* 0x000fe20003800000 */
[----:B------:R-:W-:Y:S01]  /*0040*/  UMOV UR4, 0x80 ;  /* 0x0000008000047882 */ /* 0x000fe20000000000 */
[----:B------:R-:W-:Y:S01]  /*0050*/  UMOV UR7, 0x100 ;  /* 0x0000010000077882 */ /* 0x000fe20000000000 */
[----:B0-----:R-:W-:-:S05]  /*0060*/  SHF.R.U32.HI R0, RZ, 0x5, R31 ;  /* 0x00000005ff007819 */ /* 0x001fca000001161f */
[----:B------:R-:W0:Y:S02]  /*0070*/  SHFL.IDX PT, R2, R0, RZ, 0x1f ;  /* 0x00001fff00027589 */ /* 0x000e2400000e0000 */
[C---:B0-----:R-:W-:Y:S02]  /*0080*/  ISETP.NE.OR P0, PT, R2.reuse, RZ, !P0 ;  /* 0x000000ff0200720c */ /* 0x041fe40004705670 */
[----:B------:R-:W-:Y:S02]  /*0090*/  ISETP.NE.AND P1, PT, R2, RZ, PT ;  /* 0x000000ff0200720c */ /* 0x000fe40003f25270 */
[----:B------:R-:W-:-:S05]  /*00a0*/  SHF.R.U32.HI R2, RZ, 0x7, R31 ;  /* 0x00000007ff027819 */ /* 0x000fca000001161f */
[----:B------:R0:W1:Y:S04]  /*00b0*/  SHFL.IDX PT, R4, R2, RZ, 0x1f ;  /* 0x00001fff02047589 */ /* 0x00006800000e0000 */
[----:B------:R-:W-:Y:S01]  /*00c0*/  VOTEU.ALL UP0, P0 ;  /* 0x00000000003f7886 */ /* 0x000fe20000000000 */
[----:B------:R-:W-:-:S04]  /*00d0*/  VOTEU.ALL UP1, P0 ;  /* 0x00000000003f7886 */ /* 0x000fc80000020000 */
[----:B------:R-:W2:Y:S01]  /*00e0*/  @!UP0 S2UR UR8, SR_CgaCtaId ;  /* 0x00000000000889c3 */ /* 0x000ea20000008800 */
[----:B------:R-:W-:Y:S01]  /*00f0*/  @!UP0 UMOV UR6, 0x400 ;  /* 0x0000040000068882 */ /* 0x000fe20000000000 */
[----:B------:R-:W-:-:S04]  /*0100*/  @!UP0 UIADD3 UR4, -UR4, 0x100000, URZ ;  /* 0x0010000004048890 */ /* 0x000fc8000fffe13f */
[----:B------:R-:W-:Y:S02]  /*0110*/  @!UP0 USHF.L.U32 UR5, UR4, 0xb, URZ ;  /* 0x0000000b04058899 */ /* 0x000fe4000800063f */
[----:B------:R-:W-:Y:S02]  /*0120*/  @!UP0 USHF.L.U32 UR4, UR4, 0x1, URZ ;  /* 0x0000000104048899 */ /* 0x000fe4000800063f */
[----:B--2---:R-:W-:Y:S02]  /*0130*/  @!UP0 ULEA UR8, UR8, UR6, 0x18 ;  /* 0x0000000608088291 */ /* 0x004fe4000f8ec03f */
[----:B------:R-:W-:-:S04]  /*0140*/  @!UP0 UIADD3 UR6, -UR7, 0x100000, URZ ;  /* 0x0010000007068890 */ /* 0x000fc8000fffe13f */
[----:B------:R-:W-:Y:S02]  /*0150*/  @!UP0 USHF.L.U32 UR7, UR6, 0xb, URZ ;  /* 0x0000000b06078899 */ /* 0x000fe4000800063f */
[----:B------:R-:W-:Y:S01]  /*0160*/  @!UP0 USHF.L.U32 UR6, UR6, 0x1, URZ ;  /* 0x0000000106068899 */ /* 0x000fe2000800063f */
[----:B------:R-:W-:-:S05]  /*0170*/  VOTEU.ALL UP0, P0 ;  /* 0x00000000003f7886 */ /* 0x000fca0000000000 */
[----:B------:R0:W2:Y:S06]  /*0180*/  @!UP0 SYNCS.EXCH.64 URZ, [UR8+0x29800], UR4 ;  /* 0x02980004083f85b2 */ /* 0x0000ac0008000100 */
[----:B------:R0:W3:Y:S02]  /*0190*/  @!UP1 SYNCS.EXCH.64 URZ, [UR8+0x29820], UR6 ;  /* 0x02982006083f95b2 */ /* 0x0000e40008000100 */
[----:B01----:R-:W-:Y:S05]  /*01a0*/  @P1 BRA `(.L_x_0) ;  /* 0x0000000000481947 */ /* 0x003fea0003800000 */
[----:B------:R-:W0:Y:S01]  /*01b0*/  S2UR UR5, SR_CgaCtaId ;  /* 0x00000000000579c3 */ /* 0x000e220000008800 */
[----:B------:R-:W-:Y:S01]  /*01c0*/  UMOV UR4, 0x400 ;  /* 0x0000040000047882 */ /* 0x000fe20000000000 */
[----:B------:R-:W-:Y:S01]  /*01d0*/  UMOV UR6, 0x80 ;  /* 0x0000008000067882 */ /* 0x000fe20000000000 */
[----:B------:R-:W-:Y:S01]  /*01e0*/  UMOV UR7, 0x100 ;  /* 0x0000010000077882 */ /* 0x000fe20000000000 */
[----:B------:R-:W-:Y:S01]  /*01f0*/  ELECT P0, URZ, PT ;  /* 0x00000000003f782f */ /* 0x000fe20003800000 */
[----:B0-----:R-:W-:Y:S02]  /*0200*/  ULEA UR8, UR5, UR4, 0x18 ;  /* 0x0000000405087291 */ /* 0x001fe4000f8ec03f */
[----:B------:R-:W-:-:S04]  /*0210*/  UIADD3 UR4, -UR6, 0x100000, URZ ;  /* 0x0010000006047890 */ /* 0x000fc8000fffe13f */
[----:B------:R-:W-:Y:S02]  /*0220*/  USHF.L.U32 UR5, UR4, 0xb, URZ ;  /* 0x0000000b04057899 */ /* 0x000fe4000800063f */
[----:B------:R-:W-:Y:S02]  /*0230*/  USHF.L.U32 UR4, UR4, 0x1, URZ ;  /* 0x0000000104047899 */ /* 0x000fe4000800063f */
[----:B------:R-:W-:-:S04]  /*0240*/  UIADD3 UR6, -UR7, 0x100000, URZ ;  /* 0x0010000007067890 */ /* 0x000fc8000fffe13f */
[----:B------:R-:W-:Y:S02]  /*0250*/  USHF.L.U32 UR7, UR6, 0xb, URZ ;  /* 0x0000000b06077899 */ /* 0x000fe4000800063f */
[----:B------:R-:W-:Y:S01]  /*0260*/  USHF.L.U32 UR6, UR6, 0x1, URZ ;  /* 0x0000000106067899 */ /* 0x000fe2000800063f */
[----:B------:R-:W0:Y:S03]  /*0270*/  FENCE.VIEW.ASYNC.S ;  /* 0x00000000000073c6 */ /* 0x000e260000000000 */
[----:B0-----:R0:W1:Y:S08]  /*0280*/  SYNCS.EXCH.64 URZ, [UR8+0x29830], UR4 ;  /* 0x02983004083f75b2 */ /* 0x0010700008000100 */
[----:B------:R0:W4:Y:S01]  /*0290*/  SYNCS.EXCH.64 URZ, [UR8+0x29840], UR6 ;  /* 0x02984006083f75b2 */ /* 0x0001220008000100 */
[----:B------:R0:W0:Y:S01]  /*02a0*/  SYNCS.EXCH.64 URZ, [UR8+0x29838], UR4 ;  /* 0x02983804083f75b2 */ /* 0x0000220008000100 */
[----:B------:R0:W0:Y:S01]  /*02b0*/  SYNCS.EXCH.64 URZ, [UR8+0x29848], UR6 ;  /* 0x02984806083f75b2 */ /* 0x0000220008000100 */
[----:B------:R-:W-:Y:S01]  /*02c0*/  NOP ;  /* 0x0000000000007918 */ /* 0x000fe20000000000 */
.L_x_0:
[----:B------:R-:W5:Y:S01]  /*02d0*/  SHFL.IDX PT, R3, R0, RZ, 0x1f ;  /* 0x00001fff00037589 */ /* 0x000f6200000e0000 */
[----:B------:R-:W-:Y:S01]  /*02e0*/  NOP ;  /* 0x0000000000007918 */ /* 0x000fe20000000000 */
[----:B-----5:R-:W-:-:S13]  /*02f0*/  ISETP.NE.AND P0, PT, R3, RZ, PT ;  /* 0x000000ff0300720c */ /* 0x020fda0003f05270 */
[----:B------:R-:W-:Y:S05]  /*0300*/  @P0 BRA `(.L_x_1) ;  /* 0x0000000000480947 */ /* 0x000fea0003800000 */
[----:B0-----:R-:W0:Y:S01]  /*0310*/  S2UR UR5, SR_CgaCtaId ;  /* 0x00000000000579c3 */ /* 0x001e220000008800 */
        /* <DEDUP_REMOVED lines=12> */
[----:B0-----:R0:W0:Y:S08]  /*03e0*/  SYNCS.EXCH.64 URZ, [UR8+0x29850], UR4 ;  /* 0x02985004083f75b2 */ /* 0x0010300008000100 */
[----:B------:R0:W0:Y:S01]  /*03f0*/  SYNCS.EXCH.64 URZ, [UR8+0x29860], UR6 ;  /* 0x02986006083f75b2 */ /* 0x0000220008000100 */
[----:B------:R0:W0:Y:S01]  /*0400*/  SYNCS.EXCH.64 URZ, [UR8+0x29858], UR4 ;  /* 0x02985804083f75b2 */ /* 0x0000220008000100 */
[----:B------:R0:W0:Y:S01]  /*0410*/  SYNCS.EXCH.64 URZ, [UR8+0x29868], UR6 ;  /* 0x02986806083f75b2 */ /* 0x0000220008000100 */
[----:B------:R-:W-:Y:S01]  /*0420*/  NOP ;  /* 0x0000000000007918 */ /* 0x000fe20000000000 */
.L_x_1:
[----:B------:R-:W5:Y:S01]  /*0430*/  SHFL.IDX PT, R3, R0, RZ, 0x1f ;  /* 0x00001fff00037589 */ /* 0x000f6200000e0000 */
[----:B------:R-:W-:Y:S01]  /*0440*/  NOP ;  /* 0x0000000000007918 */ /* 0x000fe20000000000 */
[----:B-----5:R-:W-:-:S13]  /*0450*/  ISETP.NE.AND P0, PT, R3, RZ, PT ;  /* 0x000000ff0300720c */ /* 0x020fda0003f05270 */
[----:B------:R-:W-:Y:S05]  /*0460*/  @P0 BRA `(.L_x_2) ;  /* 0x0000000000380947 */ /* 0x000fea0003800000 */
[----:B0-----:R-:W0:Y:S01]  /*0470*/  S2UR UR5, SR_CgaCtaId ;  /* 0x00000000000579c3 */ /* 0x001e220000008800 */
[----:B------:R-:W-:Y:S01]  /*0480*/  UMOV UR4, 0x400 ;  /* 0x0000040000047882 */ /* 0x000fe20000000000 */
[----:B------:R-:W-:Y:S01]  /*0490*/  UMOV UR7, 0x80 ;  /* 0x0000008000077882 */ /* 0x000fe20000000000 */
[----:B------:R-:W-:Y:S01]  /*04a0*/  ELECT P0, URZ, PT ;  /* 0x00000000003f782f */ /* 0x000fe20003800000 */
[----:B0-----:R-:W-:Y:S02]  /*04b0*/  ULEA UR6, UR5, UR4, 0x18 ;  /* 0x0000000405067291 */ /* 0x001fe4000f8ec03f */
[----:B------:R-:W-:-:S04]  /*04c0*/  UIADD3 UR4, -UR7, 0x100000, URZ ;  /* 0x0010000007047890 */ /* 0x000fc8000fffe13f */
[----:B------:R-:W-:Y:S02]  /*04d0*/  USHF.L.U32 UR5, UR4, 0xb, URZ ;  /* 0x0000000b04057899 */ /* 0x000fe4000800063f */
[----:B------:R-:W-:Y:S01]  /*04e0*/  USHF.L.U32 UR4, UR4, 0x1, URZ ;  /* 0x0000000104047899 */ /* 0x000fe2000800063f */
[----:B------:R-:W0:Y:S11]  /*04f0*/  FENCE.VIEW.ASYNC.S ;  /* 0x00000000000073c6 */ /* 0x000e360000000000 */
[----:B0-----:R0:W0:Y:S01]  /*0500*/  SYNCS.EXCH.64 URZ, [UR6+0x29870], UR4 ;  /* 0x02987004063f75b2 */ /* 0x0010220008000100 */
[----:B------:R0:W0:Y:S01]  /*0510*/  SYNCS.EXCH.64 URZ, [UR6+0x29880], UR4 ;  /* 0x02988004063f75b2 */ /* 0x0000220008000100 */
[----:B------:R0:W0:Y:S01]  /*0520*/  SYNCS.EXCH.64 URZ, [UR6+0x29878], UR4 ;  /* 0x02987804063f75b2 */ /* 0x0000220008000100 */
[----:B------:R0:W0:Y:S01]  /*0530*/  SYNCS.EXCH.64 URZ, [UR6+0x29888], UR4 ;  /* 0x02988804063f75b2 */ /* 0x0000220008000100 */
[----:B------:R-:W-:Y:S01]  /*0540*/  NOP ;  /* 0x0000000000007918 */ /* 0x000fe20000000000 */
.L_x_2:
        /* <DEDUP_REMOVED lines=22> */
.L_x_3:
[----:B------:R-:W5:Y:S01]  /*06b0*/  SHFL.IDX PT, R3, R0, RZ, 0x1f ;  /* 0x00001fff00037589 */ /* 0x000f6200000e0000 */
[----:B------:R-:W-:Y:S01]  /*06c0*/  R2UR UR9, R4 ;  /* 0x00000000040972ca */ /* 0x000fe200000e0000 */
        /* <DEDUP_REMOVED lines=21> */
.L_x_4:
[----:B------:R-:W-:Y:S01]  /*0820*/  UISETP.NE.AND UP0, UPT, UR9, URZ, UPT ;  /* 0x0000003f0900728c */ /* 0x000fe2000bf05270 */
[----:B------:R-:W-:Y:S01]  /*0830*/  NOP ;  /* 0x0000000000007918 */ /* 0x000fe20000000000 */
[----:B------:R-:W-:Y:S01]  /*0840*/  UMOV UR39, 0x1 ;  /* 0x0000000100277882 */ /* 0x000fe20000000000 */
[----:B------:R-:W-:Y:S01]  /*0850*/  ULDC.64 UR54, c[0x0][0x208] ;  /* 0x0000820000367ab9 */ /* 0x000fe20000000a00 */
[----:B------:R-:W-:Y:S01]  /*0860*/  USEL UR39, UR39, 0x2, !UP0 ;  /* 0x0000000227277887 */ /* 0x000fe2000c000000 */
[----:B------:R-:W-:Y:S01]  /*0870*/  BSSY B6, `(.L_x_5) ;  /* 0x0000fe4000067945 */ /* 0x000fe20003800000 */
[----:B01234-:R-:W-:Y:S01]  /*0880*/  BAR.SYNC.DEFER_BLOCKING 0x0 ;  /* 0x0000000000007b1d */ /* 0x01ffe20000010000 */
[----:B------:R-:W-:-:S13]  /*0890*/  PLOP3.LUT P0, PT, PT, PT, UP0, 0x80, 0x0 ;  /* 0x000000000000781c */ /* 0x000fda0003f0f008 */
[----:B------:R-:W-:Y:S05]  /*08a0*/  @!P0 BRA `(.L_x_6) ;  /* 0x000000b000ac8947 */ /* 0x000fea0003800000 */
.L_x_7:
[----:B------:R-:W-:-:S08]  /*08b0*/  NOP ;  /* 0x0000000000007918 */ /* 0x000fd00000000000 */
[----:B------:R-:W0:Y:S02]  /*08c0*/  USETMAXREG.TRY_ALLOC.CTAPOOL UP0, 0xe8 ;  /* 0x000000e8000079c8 */ /* 0x000e240008000600 */
[----:B0-----:R-:W-:-:S13]  /*08d0*/  PLOP3.LUT P0, PT, PT, PT, UP0, 0x80, 0x0 ;  /* 0x000000000000781c */ /* 0x001fda0003f0f008 */
[----:B------:R-:W-:Y:S05]  /*08e0*/  @!P0 BRA `(.L_x_7) ;  /* 0xfffffffc00f08947 */ /* 0x000fea000383ffff */
[----:B------:R-:W0:Y:S01]  /*08f0*/  S2UR UR6, SR_CTAID.Y ;  /* 0x00000000000679c3 */ /* 0x000e220000002600 */
[----:B------:R-:W-:Y:S01]  /*0900*/  LOP3.LUT R0, R31, 0xffffff80, RZ, 0xc0, !PT ;  /* 0xffffff801f007812 */ /* 0x000fe200078ec0ff */
[----:B------:R-:W-:Y:S02]  /*0910*/  ULDC UR7, c[0x0][0xc50] ;  /* 0x0003140000077ab9 */ /* 0x000fe40000000800 */
[----:B------:R-:W-:-:S04]  /*0920*/  UISETP.NE.AND UP0, UPT, UR7, 0x1, UPT ;  /* 0x000000010700788c */ /* 0x000fc8000bf05270 */
[----:B------:R-:W-:Y:S08]  /*0930*/  BAR.ARV 0x8, 0x180 ;  /* 0x0206000000007b1d */ /* 0x000ff00000002000 */
[----:B------:R-:W1:Y:S01]  /*0940*/  S2UR UR48, SR_CTAID.Z ;  /* 0x00000000003079c3 */ /* 0x000e620000002700 */
[----:B------:R-:W-:Y:S01]  /*0950*/  ISETP.NE.AND P0, PT, R0, 0x80, PT ;  /* 0x000000800000780c */ /* 0x000fe20003f05270 */
[----:B------:R-:W-:Y:S01]  /*0960*/  @UP0 ULDC UR4, c[0x0][0xc54] ;  /* 0x0003150000040ab9 */ /* 0x000fe20000000800 */
[----:B------:R-:W-:Y:S01]  /*0970*/  @UP0 ULDC UR8, c[0x0][0xc58] ;  /* 0x0003160000080ab9 */ /* 0x000fe20000000800 */
[----:B0-----:R-:W-:-:S10]  /*0980*/  UIMAD.WIDE.U32 UR4, UR6, UR4, URZ ;  /* 0x00000004060472a5 */ /* 0x001fd4000f8e003f */
[----:B------:R-:W-:Y:S06]  /*0990*/  @!P0 BAR.ARV 0x9, 0x100 ;  /* 0x0244000000008b1d */ /* 0x000fec0000002000 */
[----:B------:R-:W-:Y:S01]  /*09a0*/  UMOV UR50, UR6 ;  /* 0x0000000600327c82 */ /* 0x000fe20008000000 */
[----:B------:R-:W-:Y:S01]  /*09b0*/  @UP0 USHF.R.U32.HI UR50, URZ, UR8, UR5 ;  /* 0x000000083f320299 */ /* 0x000fe20008011605 */
[----:B-1----:R-:W-:-:S03]  /*09c0*/  ISETP.LE.AND P0, PT, RZ, UR48, PT ;  /* 0x00000030ff007c0c */ /* 0x002fc6000bf03270 */
[----:B------:R-:W-:-:S04]  /*09d0*/  UIADD3 UR4, -UR50, URZ, URZ ;  /* 0x0000003f32047290 */ /* 0x000fc8000fffe13f */
[----:B------:R-:W-:-:S06]  /*09e0*/  UIMAD UR7, UR7, UR4, UR6 ;  /* 0x00000004070772a4 */ /* 0x000fcc000f8e0206 */
[----:B------:R-:W-:Y:S06]  /*09f0*/  @!P0 BRA `(.L_x_8) ;  /* 0x000000fc002c8947 */ /* 0x000fec0003800000 */
[----:B------:R-:W-:Y:S01]  /*0a00*/  ULDC.64 UR4, c[0x0][0x418] ;  /* 0x0001060000047ab9 */ /* 0x000fe20000000a00 */
[----:B------:R-:W-:Y:S01]  /*0a10*/  ULDC UR51, c[0x0][0x424] ;  /* 0x0001090000337ab9 */ /* 0x000fe20000000800 */
[----:B------:R-:W-:Y:S02]  /*0a20*/  UISETP.NE.U32.AND UP0, UPT, UR4, URZ, UPT ;  /* 0x0000003f0400728c */ /* 0x000fe4000bf05070 */
[----:B------:R-:W-:Y:S02]  /*0a30*/  ULOP3.LUT UR38, UR7, 0xffff, URZ, 0xc0, !UPT ;  /* 0x0000ffff07267892 */ /* 0x000fe4000f8ec03f */
[----:B------:R-:W-:Y:S01]  /*0a40*/  UISETP.NE.AND.EX UP0, UPT, UR5, URZ, UPT, UP0 ;  /* 0x0000003f0500728c */ /* 0x000fe2000bf05300 */
[----:B------:R-:W-:-:S03]  /*0a50*/  ULDC UR4, c[0x0][0x2f0] ;  /* 0x0000bc0000047ab9 */ /* 0x000fc60000000800 */
[----:B------:R-:W-:-:S04]  /*0a60*/  USEL UR51, UR51, 0x1, UP0 ;  /* 0x0000000133337887 */ /* 0x000fc80008000000 */
[----:B------:R-:W-:-:S04]  /*0a70*/  UIMAD UR51, UR51, UR4, URZ ;  /* 0x00000004333372a4 */ /* 0x000fc8000f8e023f */
[----:B------:R-:W-:Y:S02]  /*0a80*/  UISETP.GE.AND UP0, UPT, UR51, 0x1, UPT ;  /* 0x000000013300788c */ /* 0x000fe4000bf06270 */
[----:B------:R-:W-:-:S04]  /*0a90*/  UIADD3 UR4, UR51, 0x9f, URZ ;  /* 0x0000009f33047890 */ /* 0x000fc8000fffe03f */
[----:B------:R-:W-:Y:S01]  /*0aa0*/  PLOP3.LUT P0, PT, PT, PT, UP0, 0x80, 0x0 ;  /* 0x000000000000781c */ /* 0x000fe20003f0f008 */
[----:B------:R-:W-:-:S04]  /*0ab0*/  UIMAD.WIDE UR4, UR4, 0x66666667, URZ ;  /* 0x66666667040478a5 */ /* 0x000fc8000f8e023f */
[----:B------:R-:W-:-:S03]  /*0ac0*/  USHF.R.U32.HI UR6, URZ, 0x1f, UR5 ;  /* 0x0000001f3f067899 */ /* 0x000fc60008011605 */
[----:B------:R-:W-:Y:S01]  /*0ad0*/  UMOV UR4, URZ ;  /* 0x0000003f00047c82 */ /* 0x000fe20008000000 */
[----:B------:R-:W-:-:S04]  /*0ae0*/  ULEA.HI.SX32 UR6, UR5, UR6, 0x1a ;  /* 0x0000000605067291 */ /* 0x000fc8000f8fd23f */
[----:B------:R-:W-:Y:S08]  /*0af0*/  @!P0 BRA `(.L_x_9) ;  /* 0x0000000000908947 */ /* 0x000ff00003800000 */
[----:B------:R-:W-:Y:S01]  /*0b00*/  USHF.R.U32.HI UR7, URZ, 0x10, UR7 ;  /* 0x000000103f077899 */ /* 0x000fe20008011607 */
[----:B------:R-:W-:-:S03]  /*0b10*/  UMOV UR4, URZ ;  /* 0x0000003f00047c82 */ /* 0x000fc60008000000 */
[----:B------:R-:W-:-:S11]  /*0b20*/  UISETP.NE.AND UP0, UPT, UR7, URZ, UPT ;  /* 0x0000003f0700728c */ /* 0x000fd6000bf05270 */
[----:B------:R-:W-:Y:S02]  /*0b30*/  @!UP0 ULDC UR7, c[0x0][0x9f0] ;  /* 0x00027c0000078ab9 */ /* 0x000fe40000000800 */
[----:B------:R-:W-:Y:S01]  /*0b40*/  IMAD.U32 R4, RZ, RZ, UR7 ;  /* 0x00000007ff047e24 */ /* 0x000fe2000f8e00ff */
[----:B------:R-:W-:-:S04]  /*0b50*/  UIADD3 UR8, UR6, -0x1, UR7 ;  /* 0xffffffff06087890 */ /* 0x000fc8000fffe007 */
[-C--:B------:R-:W-:Y:S02]  /*0b60*/  IABS R0, R4.reuse ;  /* 0x0000000400007213 */ /* 0x080fe40000000000 */
[----:B------:R-:W-:Y:S01]  /*0b70*/  IMAD.U32 R5, RZ, RZ, UR8 ;  /* 0x00000008ff057e24 */ /* 0x000fe2000f8e00ff */
[----:B------:R-:W-:Y:S01]  /*0b80*/  IABS R6, R4 ;  /* 0x0000000400067213 */ /* 0x000fe20000000000 */
[----:B------:R-:W-:Y:S01]  /*0b90*/  ULOP3.LUT UR8, UR8, UR7, URZ, 0x3c, !UPT ;  /* 0x0000000708087292 */ /* 0x000fe2000f8e3c3f */
[----:B------:R-:W-:Y:S02]  /*0ba0*/  R2UR UR11, R0 ;  /* 0x00000000000b72ca */ /* 0x000fe400000e0000 */
[----:B------:R-:W-:-:S05]  /*0bb0*/  IABS R5, R5 ;  /* 0x0000000500057213 */ /* 0x000fca0000000000 */
[----:B------:R-:W-:-:S05]  /*0bc0*/  IMAD.MOV.U32 R4, RZ, RZ, R5 ;  /* 0x000000ffff047224 */ /* 0x000fca00078e0005 */
[----:B------:R-:W-:Y:S01]  /*0bd0*/  R2UR UR10, R4 ;  /* 0x00000000040a72ca */ /* 0x000fe200000e0000 */
[----:B------:R-:W0:Y:S08]  /*0be0*/  I2F.RP R0, UR11 ;  /* 0x0000000b00007d06 */ /* 0x000e300008209400 */
[----:B0-----:R-:W0:Y:S02]  /*0bf0*/  MUFU.RCP R0, R0 ;  /* 0x0000000000007308 */ /* 0x001e240000001000 */
[----:B0-----:R-:W-:Y:S01]  /*0c00*/  VIADD R3, R0, 0xffffffe ;  /* 0x0ffffffe00037836 */ /* 0x001fe20000000000 */
[----:B------:R-:W-:-:S05]  /*0c10*/  IADD3 R0, RZ, -R6, RZ ;  /* 0x80000006ff007210 */ /* 0x000fca0007ffe0ff */
[----:B------:R-:W0:Y:S02]  /*0c20*/  F2I.FTZ.U32.TRUNC.NTZ R3, R3 ;  /* 0x0000000300037305 */ /* 0x000e24000021f000 */
[----:B0-----:R-:W-:-:S13]  /*0c30*/  R2UR UR5, R3 ;  /* 0x00000000030572ca */ /* 0x001fda00000e0000 */
[----:B------:R-:W-:-:S04]  /*0c40*/  UIADD3 UR9, URZ, -UR5, URZ ;  /* 0x800000053f097290 */ /* 0x000fc8000fffe03f */
[----:B------:R-:W-:-:S04]  /*0c50*/  UIMAD UR9, UR9, UR11, URZ ;  /* 0x0000000b090972a4 */ /* 0x000fc8000f8e023f */
[----:B------:R-:W-:-:S03]  /*0c60*/  UIMAD.WIDE.U32 UR4, UR5, UR9, UR4 ;  /* 0x00000009050472a5 */ /* 0x000fc6000f8e0004 */
[----:B------:R-:W-:Y:S01]  /*0c70*/  R2UR UR9, R0 ;  /* 0x00000000000972ca */ /* 0x000fe200000e0000 */
[----:B------:R-:W-:-:S12]  /*0c80*/  UIMAD.WIDE.U32 UR4, UR5, UR10, URZ ;  /* 0x0000000a050472a5 */ /* 0x000fd8000f8e003f */
[----:B------:R-:W-:-:S04]  /*0c90*/  UIMAD UR4, UR5, UR9, UR10 ;  /* 0x00000009050472a4 */ /* 0x000fc8000f8e020a */
[----:B------:R-:W-:-:S11]  /*0ca0*/  UISETP.GT.U32.AND UP1, UPT, UR11, UR4, UPT ;  /* 0x000000040b00728c */ /* 0x000fd6000bf24070 */
[----:B------:R-:W-:Y:S02]  /*0cb0*/  @!UP1 UIADD3 UR4, UR4, -UR11, URZ ;  /* 0x8000000b04049290 */ /* 0x000fe4000fffe03f */
[----:B------:R-:W-:Y:S02]  /*0cc0*/  @!UP1 UIADD3 UR5, UR5, 0x1, URZ ;  /* 0x0000000105059890 */ /* 0x000fe4000fffe03f */
[----:B------:R-:W-:Y:S02]  /*0cd0*/  UISETP.GE.U32.AND UP0, UPT, UR4, UR11, UPT ;  /* 0x0000000b0400728c */ /* 0x000fe4000bf06070 */
[----:B------:R-:W-:-:S09]  /*0ce0*/  UISETP.GE.AND UP1, UPT, UR8, URZ, UPT ;  /* 0x0000003f0800728c */ /* 0x000fd2000bf26270 */
[----:B------:R-:W-:Y:S02]  /*0cf0*/  @UP0 UIADD3 UR5, UR5, 0x1, URZ ;  /* 0x0000000105050890 */ /* 0x000fe4000fffe03f */
[----:B------:R-:W-:-:S05]  /*0d00*/  UISETP.NE.AND UP0, UPT, UR7, URZ, UPT ;  /* 0x0000003f0700728c */ /* 0x000fca000bf05270 */
[----:B------:R-:W-:Y:S02]  /*0d10*/  UMOV UR4, UR5 ;  /* 0x0000000500047c82 */ /* 0x000fe40008000000 */
[----:B------:R-:W-:-:S04]  /*0d20*/  @!UP1 UIADD3 UR4, -UR4, URZ, URZ ;  /* 0x0000003f04049290 */ /* 0x000fc8000fffe13f */
[----:B------:R-:W-:-:S12]  /*0d30*/  @!UP0 ULOP3.LUT UR4, URZ, UR7, URZ, 0x33, !UPT ;  /* 0x000000073f048292 */ /* 0x000fd8000f8e333f */
.L_x_9:
[----:B------:R-:W-:Y:S01]  /*0d40*/  UIMAD UR38, UR38, UR4, URZ ;  /* 0x00000004262672a4 */ /* 0x000fe2000f8e023f */
[----:B------:R-:W-:Y:S01]  /*0d50*/  IMAD.U32 R0, RZ, RZ, UR6 ;  /* 0x00000006ff007e24 */ /* 0x000fe2000f8e00ff */
[----:B------:R-:W-:Y:S01]  /*0d60*/  USHF.R.S32.HI UR37, URZ, 0x1f, UR48 ;  /* 0x0000001f3f257899 */ /* 0x000fe20008011430 */
[----:B------:R-:W-:Y:S01]  /*0d70*/  IMAD.U32 R3, RZ, RZ, UR4 ;  /* 0x00000004ff037e24 */ /* 0x000fe2000f8e00ff */
[----:B------:R-:W-:Y:S01]  /*0d80*/  PLOP3.LUT P0, PT, PT, PT, PT, 0x80, 0x0 ;  /* 0x000000000000781c */ /* 0x000fe20003f0f070 */
[----:B------:R-:W-:Y:S01]  /*0d90*/  VIADD R16, R31, 0xffffff80 ;  /* 0xffffff801f107836 */ /* 0x000fe20000000000 */
[----:B------:R-:W-:Y:S02]  /*0da0*/  CS2R R6, SRZ ;  /* 0x0000000000067805 */ /* 0x000fe4000001ff00 */
[----:B------:R-:W-:Y:S02]  /*0db0*/  CS2R R30, SRZ ;  /* 0x00000000001e7805 */ /* 0x000fe4000001ff00 */
[----:B------:R-:W-:Y:S01]  /*0dc0*/  VIADDMNMX R0, R3, UR38, R0, PT ;  /* 0x0000002603007c46 */ /* 0x000fe2000b800100 */
[----:B------:R-:W-:Y:S01]  /*0dd0*/  IMAD.MOV.U32 R3, RZ, RZ, RZ ;  /* 0x000000ffff037224 */ /* 0x000fe200078e00ff */
[----:B------:R-:W-:-:S02]  /*0de0*/  CS2R R26, SRZ ;  /* 0x00000000001a7805 */ /* 0x000fc4000001ff00 */
[----:B------:R-:W-:Y:S02]  /*0df0*/  CS2R R8, SRZ ;  /* 0x0000000000087805 */ /* 0x000fe4000001ff00 */
[----:B------:R-:W-:Y:S01]  /*0e00*/  R2UR UR43, R0 ;  /* 0x00000000002b72ca */ /* 0x000fe200000e0000 */
[----:B------:R-:W-:Y:S01]  /*0e10*/  IMAD.MOV.U32 R0, RZ, RZ, RZ ;  /* 0x000000ffff007224 */ /* 0x000fe200078e00ff */
[----:B------:R-:W-:Y:S02]  /*0e20*/  MOV R36, RZ ;  /* 0x000000ff00247202 */ /* 0x000fe40000000f00 */
[----:B------:R-:W-:Y:S02]  /*0e30*/  CS2R R10, SRZ ;  /* 0x00000000000a7805 */ /* 0x000fe4000001ff00 */
[----:B------:R-:W-:Y:S02]  /*0e40*/  CS2R R38, SRZ ;  /* 0x0000000000267805 */ /* 0x000fe4000001ff00 */
[----:B------:R-:W-:Y:S01]  /*0e50*/  CS2R R34, SRZ ;  /* 0x0000000000227805 */ /* 0x000fe2000001ff00 */
[----:B------:R-:W-:Y:S01]  /*0e60*/  IMAD.MOV.U32 R33, RZ, RZ, RZ ;  /* 0x000000ffff217224 */ /* 0x000fe200078e00ff */
[----:B------:R-:W-:Y:S01]  /*0e70*/  CS2R R12, SRZ ;  /* 0x00000000000c7805 */ /* 0x000fe2000001ff00 */
[----:B------:R-:W-:Y:S01]  /*0e80*/  IMAD.MOV.U32 R44, RZ, RZ, RZ ;  /* 0x000000ffff2c7224 */ /* 0x000fe200078e00ff */
[----:B------:R-:W-:-:S02]  /*0e90*/  CS2R R46, SRZ ;  /* 0x00000000002e7805 */ /* 0x000fc4000001ff00 */
[----:B------:R-:W-:Y:S01]  /*0ea0*/  CS2R R42, SRZ ;  /* 0x00000000002a7805 */ /* 0x000fe2000001ff00 */
[----:B------:R-:W-:Y:S01]  /*0eb0*/  IMAD.MOV.U32 R41, RZ, RZ, RZ ;  /* 0x000000ffff297224 */ /* 0x000fe200078e00ff */
[----:B------:R-:W-:Y:S01]  /*0ec0*/  CS2R R14, SRZ ;  /* 0x00000000000e7805 */ /* 0x000fe2000001ff00 */
[----:B------:R-:W-:Y:S01]  /*0ed0*/  UISETP.GT.AND UP0, UPT, UR43, UR38, UPT ;  /* 0x000000262b00728c */ /* 0x000fe2000bf04270 */
[----:B------:R-:W-:Y:S01]  /*0ee0*/  IMAD.MOV.U32 R52, RZ, RZ, RZ ;  /* 0x000000ffff347224 */ /* 0x000fe200078e00ff */
[----:B------:R-:W-:Y:S02]  /*0ef0*/  CS2R R54, SRZ ;  /* 0x0000000000367805 */ /* 0x000fe4000001ff00 */
[----:B------:R-:W-:Y:S01]  /*0f00*/  CS2R R50, SRZ ;  /* 0x0000000000327805 */ /* 0x000fe2000001ff00 */
[----:B------:R-:W-:Y:S01]  /*0f10*/  IMAD.MOV.U32 R49, RZ, RZ, RZ ;  /* 0x000000ffff317224 */ /* 0x000fe200078e00ff */
[----:B------:R-:W-:Y:S01]  /*0f20*/  MOV R60, RZ ;  /* 0x000000ff003c7202 */ /* 0x000fe20000000f00 */
[----:B------:R-:W-:Y:S01]  /*0f30*/  IMAD.MOV.U32 R17, RZ, RZ, RZ ;  /* 0x000000ffff117224 */ /* 0x000fe200078e00ff */
[----:B------:R-:W-:-:S02]  /*0f40*/  PLOP3.LUT P1, PT, PT, PT, UP0, 0x80, 0x0 ;  /* 0x000000000000781c */ /* 0x000fc40003f2f008 */
[----:B------:R-:W-:Y:S02]  /*0f50*/  CS2R R62, SRZ ;  /* 0x00000000003e7805 */ /* 0x000fe4000001ff00 */
[----:B------:R-:W-:Y:S02]  /*0f60*/  CS2R R58, SRZ ;  /* 0x00000000003a7805 */ /* 0x000fe4000001ff00 */
[----:B------:R-:W-:Y:S01]  /*0f70*/  CS2R R18, SRZ ;  /* 0x0000000000127805 */ /* 0x000fe2000001ff00 */
[----:B------:R-:W-:Y:S01]  /*0f80*/  IMAD.MOV.U32 R68, RZ, RZ, RZ ;  /* 0x000000ffff447224 */ /* 0x000fe200078e00ff */
        /* <DEDUP_REMOVED lines=9> */
[----:B------:R-:W-:Y:S01]  /*1020*/  MOV R84, RZ ;  /* 0x000000ff00547202 */ /* 0x000fe20000000f00 */
[----:B------:R-:W-:Y:S01]  /*1030*/  IMAD.MOV.U32 R24, RZ, RZ, RZ ;  /* 0x000000ffff187224 */ /* 0x000fe200078e00ff */
[----:B------:R-:W-:Y:S02]  /*1040*/  CS2R R86, SRZ ;  /* 0x0000000000567805 */ /* 0x000fe4000001ff00 */
[----:B------:R-:W-:Y:S01]  /*1050*/  CS2R R82, SRZ ;  /* 0x0000000000527805 */ /* 0x000fe2000001ff00 */
[----:B------:R-:W-:Y:S02]  /*1060*/  IMAD.MOV.U32 R29, RZ, RZ, RZ ;  /* 0x000000ffff1d7224 */ /* 0x000fe400078e00ff */
[----:B------:R-:W-:Y:S01]  /*1070*/  IMAD.MOV.U32 R81, RZ, RZ, RZ ;  /* 0x000000ffff517224 */ /* 0x000fe200078e00ff */
[----:B------:R-:W-:Y:S06]  /*1080*/  @!P1 BRA `(.L_x_10) ;  /* 0x00000084005c9947 */ /* 0x000fec0003800000 */
[----:B------:R-:W-:Y:S01]  /*1090*/  SHF.R.S32.HI R17, RZ, 0x1f, R16 ;  /* 0x0000001fff117819 */ /* 0x000fe20000011410 */
[----:B------:R-:W0:Y:S01]  /*10a0*/  S2UR UR42, SR_CgaCtaId ;  /* 0x00000000002a79c3 */ /* 0x000e220000008800 */
[----:B------:R-:W-:Y:S02]  /*10b0*/  UMOV UR36, 0x400 ;  /* 0x0000040000247882 */ /* 0x000fe40000000000 */
[----:B------:R-:W-:-:S04]  /*10c0*/  LEA.HI R17, R17, R16, RZ, 0x7 ;  /* 0x0000001011117211 */ /* 0x000fc800078f38ff */
[----:B------:R-:W-:-:S06]  /*10d0*/  SHF.R.S32.HI R0, RZ, 0x7, R17 ;  /* 0x00000007ff007819 */ /* 0x000fcc0000011411 */
[----:B------:R-:W1:Y:S01]  /*10e0*/  SHFL.IDX PT, R0, R0, RZ, 0x1f ;  /* 0x00001fff00007589 */ /* 0x000e6200000e0000 */
[----:B0-----:R-:W-:-:S04]  /*10f0*/  ULEA UR36, UR42, UR36, 0x18 ;  /* 0x000000242a247291 */ /* 0x001fc8000f8ec03f */
[----:B------:R-:W-:-:S04]  /*1100*/  UIADD3 UR5, UR36, 0x14400, URZ ;  /* 0x0001440024057890 */ /* 0x000fc8000fffe03f */
[----:B------:R-:W-:Y:S01]  /*1110*/  ULOP3.LUT UP0, URZ, UR5, 0x9f, URZ, 0xc0, !UPT ;  /* 0x0000009f053f7892 */ /* 0x000fe2000f80c03f */
[----:B-1----:R-:W-:-:S05]  /*1120*/  R2UR UR49, R0 ;  /* 0x00000000003172ca */ /* 0x002fca00000e0000 */
[----:B------:R-:W-:-:S08]  /*1130*/  PLOP3.LUT P0, PT, PT, PT, UP0, 0x80, 0x0 ;  /* 0x000000000000781c */ /* 0x000fd00003f0f008 */
[----:B------:R-:W-:-:S04]  /*1140*/  ULEA.HI UR4, UR49, UR49, URZ, 0x1 ;  /* 0x0000003131047291 */ /* 0x000fc8000f8f083f */
[----:B------:R-:W-:-:S04]  /*1150*/  ULOP3.LUT UR4, UR4, 0x3e, URZ, 0xc0, !UPT ;  /* 0x0000003e04047892 */ /* 0x000fc8000f8ec03f */
[----:B------:R-:W-:-:S04]  /*1160*/  UIADD3 UR4, UR49, -UR4, URZ ;  /* 0x8000000431047290 */ /* 0x000fc8000fffe03f */
[----:B------:R-:W-:-:S04]  /*1170*/  ULEA UR4, UR4, UR5, 0xc ;  /* 0x0000000504047291 */ /* 0x000fc8000f8e603f */
[----:B------:R-:W-:-:S04]  /*1180*/  USHF.R.U32.HI UR4, URZ, 0x4, UR4 ;  /* 0x000000043f047899 */ /* 0x000fc80008011604 */
[----:B------:R-:W-:Y:S01]  /*1190*/  ULOP3.LUT UR40, UR4, 0x3fff, URZ, 0xc0, !UPT ;  /* 0x00003fff04287892 */ /* 0x000fe2000f8ec03f */
[----:B------:R-:W-:Y:S11]  /*11a0*/  @!P0 BRA `(.L_x_11) ;  /* 0x0000000000408947 */ /* 0x000ff60003800000 */
[----:B------:R-:W-:Y:S01]  /*11b0*/  MOV R0, 0x0 ;  /* 0x0000000000007802 */ /* 0x000fe20000000f00 */
[----:B------:R-:W-:Y:S01]  /*11c0*/  ULDC.64 UR4, c[0x4][0xc8] ;  /* 0x0100320000047ab9 */ /* 0x000fe20000000a00 */
[----:B------:R-:W-:Y:S01]  /*11d0*/  ULDC.64 UR6, c[0x4][0x38] ;  /* 0x01000e0000067ab9 */ /* 0x000fe20000000a00 */
[----:B------:R-:W-:Y:S01]  /*11e0*/  IMAD.U32 R4, RZ, RZ, UR4 ;  /* 0x00000004ff047e24 */ /* 0x000fe2000f8e00ff */
[----:B------:R0:W1:Y:S01]  /*11f0*/  LDC.64 R14, c[0x4][R0] ;  /* 0x01000000000e7b82 */ /* 0x0000620000000a00 */
[----:B------:R-:W-:Y:S01]  /*1200*/  IMAD.U32 R5, RZ, RZ, UR5 ;  /* 0x00000005ff057e24 */ /* 0x000fe2000f8e00ff */
[----:B------:R-:W-:Y:S01]  /*1210*/  ULDC.64 UR4, c[0x4][0xd0] ;  /* 0x0100340000047ab9 */ /* 0x000fe20000000a00 */
[----:B------:R-:W-:Y:S01]  /*1220*/  IMAD.U32 R10, RZ, RZ, UR6 ;  /* 0x00000006ff0a7e24 */ /* 0x000fe2000f8e00ff */
[----:B------:R-:W-:Y:S01]  /*1230*/  MOV R6, UR4 ;  /* 0x0000000400067c02 */ /* 0x000fe20008000f00 */
[----:B------:R-:W-:Y:S01]  /*1240*/  IMAD.U32 R7, RZ, RZ, UR5 ;  /* 0x00000005ff077e24 */ /* 0x000fe2000f8e00ff */
[----:B------:R-:W-:Y:S01]  /*1250*/  MOV R13, RZ ;  /* 0x000000ff000d7202 */ /* 0x000fe20000000f00 */
[----:B------:R-:W-:-:S02]  /*1260*/  IMAD.U32 R11, RZ, RZ, UR7 ;  /* 0x00000007ff0b7e24 */ /* 0x000fc4000f8e00ff */
[----:B------:R-:W-:Y:S02]  /*1270*/  IMAD.MOV.U32 R8, RZ, RZ, 0x70 ;  /* 0x00000070ff087424 */ /* 0x000fe400078e00ff */
[----:B0-----:R-:W-:-:S07]  /*1280*/  IMAD.MOV.U32 R12, RZ, RZ, 0x1 ;  /* 0x00000001ff0c7424 */ /* 0x001fce00078e00ff */
[----:B------:R-:W-:-:S07]  /*1290*/  LEPC R20, `(.L_x_11) ;  /* 0x000000001014794e */ /* 0x000fce0000000000 */
[----:B-1----:R-:W-:Y:S05]  /*12a0*/  CALL.ABS.NOINC R14 ;  /* 0x000000000e007343 */ /* 0x002fea0003c00000 */
.L_x_11:
[----:B------:R-:W-:Y:S01]  /*12b0*/  ULDC.64 UR6, c[0x0][0x990] ;  /* 0x0002640000067ab9 */ /* 0x000fe20000000a00 */
[----:B------:R-:W-:Y:S01]  /*12c0*/  ULDC.64 UR4, c[0x0][0x998] ;  /* 0x0002660000047ab9 */ /* 0x000fe20000000a00 */
[----:B------:R-:W-:Y:S01]  /*12d0*/  UISETP.NE.U32.AND UP0, UPT, UR6, URZ, UPT ;  /* 0x0000003f0600728c */ /* 0x000fe2000bf05070 */
[----:B------:R-:W-:Y:S01]  /*12e0*/  IMAD.MOV.U32 R3, RZ, RZ, 0x3f800000 ;  /* 0x3f800000ff037424 */ /* 0x000fe200078e00ff */
[----:B------:R-:W-:Y:S01]  /*12f0*/  UISETP.NE.U32.AND UP1, UPT, UR4, URZ, UPT ;  /* 0x0000003f0400728c */ /* 0x000fe2000bf25070 */
[----:B------:R-:W-:Y:S01]  /*1300*/  IMAD.MOV.U32 R0, RZ, RZ, 0x3f800000 ;  /* 0x3f800000ff007424 */ /* 0x000fe200078e00ff */
[----:B------:R-:W-:Y:S02]  /*1310*/  UISETP.NE.AND.EX UP0, UPT, UR7, URZ, UPT, UP0 ;  /* 0x0000003f0700728c */ /* 0x000fe4000bf05300 */
[----:B------:R-:W-:-:S04]  /*1320*/  UISETP.NE.AND.EX UP1, UPT, UR5, URZ, UPT, UP1 ;  /* 0x0000003f0500728c */ /* 0x000fc8000bf25310 */
[----:B------:R-:W-:Y:S02]  /*1330*/  PLOP3.LUT P0, PT, PT, PT, UP0, 0x80, 0x0 ;  /* 0x000000000000781c */ /* 0x000fe40003f0f008 */
[----:B------:R-:W-:-:S03]  /*1340*/  PLOP3.LUT P1, PT, PT, PT, UP1, 0x80, 0x0 ;  /* 0x000000000000781c */ /* 0x000fc60003f2f018 */
[----:B------:R-:W-:Y:S01]  /*1350*/  @UP0 ULDC.64 UR12, c[0x0][0x9a8] ;  /* 0x00026a00000c0ab9 */ /* 0x000fe20000000a00 */
[----:B------:R-:W-:Y:S01]  /*1360*/  @UP0 ULDC.64 UR16, c[0x0][0x9b0] ;  /* 0x00026c0000100ab9 */ /* 0x000fe20000000a00 */
[----:B------:R-:W-:Y:S01]  /*1370*/  @UP1 ULDC.64 UR14, c[0x0][0x9b8] ;  /* 0x00026e00000e1ab9 */ /* 0x000fe20000000a00 */
[----:B------:R-:W-:Y:S02]  /*1380*/  @UP0 UIMAD UR8, UR37, UR12, URZ ;  /* 0x0000000c250802a4 */ /* 0x000fe4000f8e023f */
[----:B------:R-:W-:Y:S02]  /*1390*/  @UP0 UIMAD.WIDE.U32 UR10, UR48, UR12, URZ ;  /* 0x0000000c300a02a5 */ /* 0x000fe4000f8e003f */
[----:B------:R-:W-:Y:S02]  /*13a0*/  @UP1 UIMAD UR12, UR37, UR14, URZ ;  /* 0x0000000e250c12a4 */ /* 0x000fe4000f8e023f */
[----:B------:R-:W-:Y:S02]  /*13b0*/  @UP0 UIMAD UR13, UR48, UR13, UR8 ;  /* 0x0000000d300d02a4 */ /* 0x000fe4000f8e0208 */
[----:B------:R-:W-:-:S02]  /*13c0*/  @UP1 UIMAD.WIDE.U32 UR8, UR48, UR14, URZ ;  /* 0x0000000e300812a5 */ /* 0x000fc4000f8e003f */
[----:B------:R-:W-:Y:S02]  /*13d0*/  @UP1 UIMAD UR14, UR48, UR15, UR12 ;  /* 0x0000000f300e12a4 */ /* 0x000fe4000f8e020c */
[----:B------:R-:W-:Y:S02]  /*13e0*/  @UP0 USHF.R.S32.HI UR12, URZ, 0x1f, UR50 ;  /* 0x0000001f3f0c0899 */ /* 0x000fe40008011432 */
[----:B------:R-:W-:Y:S01]  /*13f0*/  @UP1 USHF.R.S32.HI UR15, URZ, 0x1f, UR50 ;  /* 0x0000001f3f0f1899 */ /* 0x000fe20008011432 */
[----:B------:R-:W-:Y:S01]  /*1400*/  @UP1 ULDC.64 UR18, c[0x0][0x9c0] ;  /* 0x0002700000121ab9 */ /* 0x000fe20000000a00 */
[----:B------:R-:W-:Y:S02]  /*1410*/  @UP0 UIADD3 UR11, UR11, UR13, URZ ;  /* 0x0000000d0b0b0290 */ /* 0x000fe4000fffe03f */
[----:B------:R-:W-:Y:S02]  /*1420*/  @UP0 UIMAD UR12, UR12, UR16, URZ ;  /* 0x000000100c0c02a4 */ /* 0x000fe4000f8e023f */
[----:B------:R-:W-:-:S02]  /*1430*/  @UP1 UIMAD UR13, UR15, UR18, URZ ;  /* 0x000000120f0d12a4 */ /* 0x000fc4000f8e023f */
[----:B------:R-:W-:Y:S02]  /*1440*/  @UP1 UIADD3 UR9, UR9, UR14, URZ ;  /* 0x0000000e09091290 */ /* 0x000fe4000fffe03f */
[----:B------:R-:W-:Y:S02]  /*1450*/  @UP0 UIMAD UR12, UR50, UR17, UR12 ;  /* 0x00000011320c02a4 */ /* 0x000fe4000f8e020c */
[----:B------:R-:W-:Y:S02]  /*1460*/  @UP0 UIMAD.WIDE.U32 UR10, UR50, UR16, UR10 ;  /* 0x00000010320a02a5 */ /* 0x000fe4000f8e000a */
[----:B------:R-:W-:Y:S02]  /*1470*/  @UP1 UIMAD UR13, UR50, UR19, UR13 ;  /* 0x00000013320d12a4 */ /* 0x000fe4000f8e020d */
[----:B------:R-:W-:Y:S02]  /*1480*/  @UP1 UIMAD.WIDE.U32 UR8, UR50, UR18, UR8 ;  /* 0x00000012320812a5 */ /* 0x000fe4000f8e0008 */
[----:B------:R-:W-:-:S02]  /*1490*/  @UP0 UIADD3 UR11, UR11, UR12, URZ ;  /* 0x0000000c0b0b0290 */ /* 0x000fc4000fffe03f */
[----:B------:R-:W-:Y:S02]  /*14a0*/  @UP0 ULEA UR6, UP2, UR10, UR6, 0x2 ;  /* 0x000000060a060291 */ /* 0x000fe4000f84103f */
[----:B------:R-:W-:Y:S02]  /*14b0*/  @UP1 UIADD3 UR9, UR9, UR13, URZ ;  /* 0x0000000d09091290 */ /* 0x000fe4000fffe03f */
[----:B------:R-:W-:Y:S02]  /*14c0*/  @UP1 ULEA UR4, UP3, UR8, UR4, 0x2 ;  /* 0x0000000408041291 */ /* 0x000fe4000f86103f */
[----:B------:R-:W-:Y:S01]  /*14d0*/  @UP0 ULEA.HI.X UR7, UR10, UR7, UR11, 0x2, UP2 ;  /* 0x000000070a070291 */ /* 0x000fe200090f140b */
[----:B------:R-:W-:Y:S01]  /*14e0*/  IMAD.U32 R4, RZ, RZ, UR6 ;  /* 0x00000006ff047e24 */ /* 0x000fe2000f8e00ff */
[----:B------:R-:W-:Y:S02]  /*14f0*/  @UP1 ULEA.HI.X UR5, UR8, UR5, UR9, 0x2, UP3 ;  /* 0x0000000508051291 */ /* 0x000fe400098f1409 */
[----:B------:R-:W-:Y:S01]  /*1500*/  IMAD.U32 R6, RZ, RZ, UR4 ;  /* 0x00000004ff067e24 */ /* 0x000fe2000f8e00ff */
[----:B------:R-:W-:Y:S01]  /*1510*/  SHF.L.U32 R8, RZ, 0x1f, RZ ;  /* 0x0000001fff087819 */ /* 0x000fe200000006ff */
[----:B------:R-:W-:Y:S01]  /*1520*/  IMAD.U32 R5, RZ, RZ, UR7 ;  /* 0x00000007ff057e24 */ /* 0x000fe2000f8e00ff */
[----:B------:R-:W-:Y:S01]  /*1530*/  ULDC UR4, c[0x0][0x9d8] ;  /* 0x0002760000047ab9 */ /* 0x000fe20000000800 */
[----:B------:R-:W-:-:S03]  /*1540*/  MOV R7, UR5 ;  /* 0x0000000500077c02 */ /* 0x000fc60008000f00 */
[----:B------:R-:W2:Y:S04]  /*1550*/  @P0 LDG.E R3, desc[UR54][R4.64] ;  /* 0x0000003604030981 */ /* 0x000ea8000c1e1900 */
[----:B------:R-:W2:Y:S01]  /*1560*/  @P1 LDG.E R0, desc[UR54][R6.64] ;  /* 0x0000003606001981 */ /* 0x000ea2000c1e1900 */
[----:B------:R-:W0:Y:S01]  /*1570*/  SYNCS.PHASECHK.TRANS64.TRYWAIT P0, [UR36+0x29800], R8 ;  /* 0x02980008ff0075a7 */ /* 0x000e220008000164 */
[----:B--2---:R-:W-:-:S04]  /*1580*/  FMUL.FTZ R0, R3, R0 ;  /* 0x0000000003007220 */ /* 0x004fc80000410000 */
[----:B------:R-:W-:Y:S01]  /*1590*/  FMUL.FTZ R0, R0, UR4 ;  /* 0x0000000400007c20 */ /* 0x000fe20008410000 */
[----:B0-----:R-:W-:Y:S06]  /*15a0*/  @!P0 BRA `(.L_x_12) ;  /* 0x000000f000488947 */ /* 0x001fec0003800000 */
.L_x_98:
[----:B------:R-:W-:-:S06]  /*15b0*/  ULOP3.LUT UR4, UR39, 0x1, URZ, 0xfc, !UPT ;  /* 0x0000000127047892 */ /* 0x000fcc000f8efc3f */
[----:B0-----:R-:W-:-:S05]  /*15c0*/  IMAD.U32 R3, RZ, RZ, UR4 ;  /* 0x00000004ff037e24 */ /* 0x001fca000f8e00ff */
[----:B------:R-:W-:-:S13]  /*15d0*/  ISETP.NE.AND P0, PT, R3, 0x3, PT ;  /* 0x000000030300780c */ /* 0x000fda0003f05270 */
[----:B------:R-:W-:Y:S05]  /*15e0*/  @!P0 BRA `(.L_x_13) ;  /* 0x0000000000048947 */ /* 0x000fea0003800000 */
[----:B------:R-:W-:Y:S01]  /*15f0*/  BPT.TRAP 0x1 ;  /* 0x000000040000795c */ /* 0x000fe20000300000 */
.L_x_13:
[----:B------:R0:W1:Y:S01]  /*1600*/  SYNCS.PHASECHK.TRANS64.TRYWAIT P1, [UR36+0x29830], R8 ;  /* 0x02983008ff0075a7 */ /* 0x0000620008020164 */
[----:B------:R-:W-:Y:S05]  /*1610*/  @!P0 BRA `(.L_x_14) ;  /* 0x0000000000048947 */ /* 0x000fea0003800000 */
[----:B------:R-:W-:Y:S01]  /*1620*/  BPT.TRAP 0x1 ;  /* 0x000000040000795c */ /* 0x000fe20000300000 */
.L_x_14:
[----:B------:R-:W-:Y:S02]  /*1630*/  IMAD.U32 R4, RZ, RZ, UR40 ;  /* 0x00000028ff047e24 */ /* 0x000fe4000f8e00ff */
[----:B------:R-:W-:Y:S01]  /*1640*/  IMAD.MOV.U32 R3, RZ, RZ, RZ ;  /* 0x000000ffff037224 */ /* 0x000fe200078e00ff */
[----:B-1----:R-:W-:Y:S06]  /*1650*/  @P1 BRA `(.L_x_15) ;  /* 0x0000000000081947 */ /* 0x002fec0003800000 */
[----:B------:R-:W1:Y:S02]  /*1660*/  SYNCS.PHASECHK.TRANS64.TRYWAIT P1, [UR36+0x29830], R8 ;  /* 0x02983008ff0075a7 */ /* 0x000e640008020164 */
[----:B-1----:R-:W-:Y:S05]  /*1670*/  @!P1 BRA `(.L_x_16) ;  /* 0x000000f0002c9947 */ /* 0x002fea0003800000 */
.L_x_15:
[----:B------:R-:W-:Y:S05]  /*1680*/  WARPSYNC.ALL ;  /* 0x0000000000007948 */ /* 0x000fea0003800000 */
[----:B------:R-:W-:Y:S01]  /*1690*/  IMAD.MOV.U32 R25, RZ, RZ, RZ ;  /* 0x000000ffff197224 */ /* 0x000fe200078e00ff */
[----:B------:R-:W-:Y:S01]  /*16a0*/  LOP3.LUT R4, R4, 0x10000, RZ, 0xfc, !PT ;  /* 0x0001000004047812 */ /* 0x000fe200078efcff */
[----:B-1----:R-:W-:Y:S01]  /*16b0*/  IMAD.MOV.U32 R5, RZ, RZ, -0x7fffffe0 ;  /* 0x80000020ff057424 */ /* 0x002fe200078e00ff */
[----:B------:R-:W-:-:S04]  /*16c0*/  UIADD3 UR4, UR36, 0x1a400, URZ ;  /* 0x0001a40024047890 */ /* 0x000fc8000fffe03f */
[C---:B------:R-:W-:Y:S01]  /*16d0*/  R2UR UR5, R5.reuse ;  /* 0x00000000050572ca */ /* 0x040fe200000e0000 */
[----:B------:R-:W-:Y:S01]  /*16e0*/  WARPGROUP.ARRIVE ;  /* 0x00000000000079c5 */ /* 0x000fe20000000000 */
[----:B------:R-:W-:Y:S01]  /*16f0*/  UMOV UR7, 0x80000020 ;  /* 0x8000002000077882 */ /* 0x000fe20000000000 */
[----:B------:R-:W-:Y:S01]  /*1700*/  USHF.R.U32.HI UR6, URZ, 0x4, UR4 ;  /* 0x000000043f067899 */ /* 0x000fe20008011604 */
[C---:B------:R-:W-:Y:S01]  /*1710*/  R2UR UR8, R4.reuse ;  /* 0x00000000040872ca */ /* 0x040fe200000e0000 */
[----:B------:R-:W-:Y:S01]  /*1720*/  UMOV UR11, 0x80000020 ;  /* 0x80000020000b7882 */ /* 0x000fe20000000000 */
[C---:B------:R-:W-:Y:S01]  /*1730*/  R2UR UR4, R4.reuse ;  /* 0x00000000040472ca */ /* 0x040fe200000e0000 */
[----:B------:R-:W-:Y:S01]  /*1740*/  ULOP3.LUT UR6, UR6, 0x3fff, URZ, 0xc0, !UPT ;  /* 0x00003fff06067892 */ /* 0x000fe2000f8ec03f */
[C---:B------:R-:W-:Y:S01]  /*1750*/  R2UR UR9, R5.reuse ;  /* 0x00000000050972ca */ /* 0x040fe200000e0000 */
[----:B------:R-:W-:Y:S01]  /*1760*/  UMOV UR15, 0x80000020 ;  /* 0x80000020000f7882 */ /* 0x000fe20000000000 */
[C---:B------:R-:W-:Y:S01]  /*1770*/  R2UR UR12, R4.reuse ;  /* 0x00000000040c72ca */ /* 0x040fe200000e0000 */
[----:B------:R-:W-:Y:S01]  /*1780*/  ULOP3.LUT UR52, UR6, 0x10000, URZ, 0xfc, !UPT ;  /* 0x0001000006347892 */ /* 0x000fe2000f8efc3f */
[C---:B------:R-:W-:Y:S01]  /*1790*/  R2UR UR13, R5.reuse ;  /* 0x00000000050d72ca */ /* 0x040fe200000e0000 */
[----:B------:R-:W-:Y:S01]  /*17a0*/  UMOV UR19, 0x80000020 ;  /* 0x8000002000137882 */ /* 0x000fe20000000000 */
[C---:B------:R-:W-:Y:S01]  /*17b0*/  R2UR UR16, R4.reuse ;  /* 0x00000000041072ca */ /* 0x040fe200000e0000 */
[----:B------:R-:W-:Y:S01]  /*17c0*/  UIADD3 UR10, UR52, 0x80, URZ ;  /* 0x00000080340a7890 */ /* 0x000fe2000fffe03f */
[C---:B------:R-:W-:Y:S01]  /*17d0*/  R2UR UR17, R5.reuse ;  /* 0x00000000051172ca */ /* 0x040fe200000e0000 */
[----:B------:R-:W-:Y:S01]  /*17e0*/  UIADD3 UR14, UR52, 0x100, URZ ;  /* 0x00000100340e7890 */ /* 0x000fe2000fffe03f */
[----:B------:R-:W-:Y:S01]  /*17f0*/  R2UR UR20, R4 ;  /* 0x00000000041472ca */ /* 0x000fe200000e0000 */
[----:B------:R-:W-:Y:S01]  /*1800*/  UMOV UR6, UR52 ;  /* 0x0000003400067c82 */ /* 0x000fe20008000000 */
[----:B------:R-:W-:Y:S01]  /*1810*/  UIADD3 UR18, UR52, 0x180, URZ ;  /* 0x0000018034127890 */ /* 0x000fe2000fffe03f */
[----:B------:R-:W-:Y:S01]  /*1820*/  QGMMA.64x32x32.F32.E4M3.E4M3 R92, gdesc[UR4], RZ, !UPT, gsb0 ;  /* 0x00600000045c79f3 */ /* 0x000fe2000c0008ff */
[----:B------:R-:W-:Y:S01]  /*1830*/  R2UR UR21, R5 ;  /* 0x00000000051572ca */ /* 0x000fe200000e0000 */
[----:B------:R-:W-:Y:S01]  /*1840*/  UIADD3 UR22, UR52, 0x200, URZ ;  /* 0x0000020034167890 */ /* 0x000fe2000fffe03f */
[----:B------:R-:W-:Y:S01]  /*1850*/  UMOV UR23, 0x80000020 ;  /* 0x8000002000177882 */ /* 0x000fe20000000000 */
[----:B------:R-:W-:Y:S01]  /*1860*/  UIADD3 UR26, UR52, 0x2, URZ ;  /* 0x00000002341a7890 */ /* 0x000fe2000fffe03f */
[----:B------:R-:W-:Y:S01]  /*1870*/  UMOV UR25, 0x80000020 ;  /* 0x8000002000197882 */ /* 0x000fe20000000000 */
[----:B------:R-:W-:Y:S01]  /*1880*/  UMOV UR27, 0x80000020 ;  /* 0x80000020001b7882 */ /* 0x000fe20000000000 */
[----:B------:R-:W-:Y:S01]  /*1890*/  UIADD3 UR6, UR52, 0x82, URZ ;  /* 0x0000008234067890 */ /* 0x000fe2000fffe03f */
[----:B------:R-:W-:Y:S01]  /*18a0*/  UMOV UR5, UR25 ;  /* 0x0000001900057c82 */ /* 0x000fe20008000000 */
[----:B------:R-:W-:Y:S01]  /*18b0*/  UMOV UR7, 0x80000020 ;  /* 0x8000002000077882 */ /* 0x000fe20000000000 */
[----:B------:R-:W-:Y:S01]  /*18c0*/  UIADD3 UR30, UR52, 0x280, URZ ;  /* 0x00000280341e7890 */ /* 0x000fe2000fffe03f */
[----:B------:R-:W-:Y:S01]  /*18d0*/  UMOV UR29, 0x80000020 ;  /* 0x80000020001d7882 */ /* 0x000fe20000000000 */
[----:B------:R-:W-:Y:S01]  /*18e0*/  UMOV UR31, 0x80000020 ;  /* 0x80000020001f7882 */ /* 0x000fe20000000000 */
[----:B------:R-:W-:Y:S01]  /*18f0*/  UIADD3 UR34, UR52, 0x282, URZ ;  /* 0x0000028234227890 */ /* 0x000fe2000fffe03f */
[----:B------:R-:W-:Y:S01]  /*1900*/  UMOV UR33, 0x80000020 ;  /* 0x8000002000217882 */ /* 0x000fe20000000000 */
[----:B------:R-:W-:Y:S01]  /*1910*/  UMOV UR35, 0x80000020 ;  /* 0x8000002000237882 */ /* 0x000fe20000000000 */
[----:B------:R-:W-:Y:S01]  /*1920*/  UMOV UR41, 0x80000020 ;  /* 0x8000002000297882 */ /* 0x000fe20000000000 */
[----:B------:R-:W-:Y:S01]  /*1930*/  UIADD3 UR46, UR52, 0x502, URZ ;  /* 0x00000502342e7890 */ /* 0x000fe2000fffe03f */
[----:B------:R-:W-:Y:S01]  /*1940*/  UMOV UR45, 0x80000020 ;  /* 0x80000020002d7882 */ /* 0x000fe20000000000 */
[----:B------:R-:W-:Y:S01]  /*1950*/  UMOV UR47, 0x80000020 ;  /* 0x80000020002f7882 */ /* 0x000fe20000000000 */
[----:B------:R-:W-:-:S02]  /*1960*/  WARPGROUP.DEPBAR.LE gsb0, 0x0 ;  /* 0x00008000000079c5 */ /* 0x000fc40000010000 */
[----:B------:R-:W-:-:S06]  /*1970*/  WARPGROUP.ARRIVE ;  /* 0x00000000000079c5 */ /* 0x000fcc0000000000 */
[----:B------:R-:W-:Y:S01]  /*1980*/  QGMMA.64x32x32.F32.E4M3.E4M3 R76, gdesc[UR8], RZ, !UPT, gsb0 ;  /* 0x00600000084c79f3 */ /* 0x000fe2000c0008ff */
[----:B------:R-:W-:Y:S01]  /*1990*/  UIADD3 UR10, UR52, 0x102, URZ ;  /* 0x00000102340a7890 */ /* 0x000fe2000fffe03f */
[----:B------:R-:W-:Y:S01]  /*19a0*/  UMOV UR9, UR25 ;  /* 0x0000001900097c82 */ /* 0x000fe20008000000 */
[----:B------:R-:W-:Y:S01]  /*19b0*/  UMOV UR11, 0x80000020 ;  /* 0x80000020000b7882 */ /* 0x000fe20000000000 */
[----:B------:R-:W-:Y:S02]  /*19c0*/  WARPGROUP.DEPBAR.LE gsb0, 0x0 ;  /* 0x00008000000079c5 */ /* 0x000fe40000010000 */
        /* <DEDUP_REMOVED lines=8> */
[----:B------:R-:W-:-:S13]  /*1a50*/  R2UR UR16, R4 ;  /* 0x00000000041072ca */ /* 0x000fda00000e0000 */
[----:B------:R-:W-:Y:S02]  /*1a60*/  UIADD3 UR24, UR16, 0x2, URZ ;  /* 0x0000000210187890 */ /* 0x000fe4000fffe03f */
[----:B------:R-:W-:Y:S02]  /*1a70*/  UIADD3 UR28, UR16, 0x200, URZ ;  /* 0x00000200101c7890 */ /* 0x000fe4000fffe03f */
[----:B------:R-:W-:Y:S02]  /*1a80*/  UIADD3 UR32, UR16, 0x202, URZ ;  /* 0x0000020210207890 */ /* 0x000fe4000fffe03f */
[----:B------:R-:W-:Y:S01]  /*1a90*/  UIADD3 UR40, UR16, 0x400, URZ ;  /* 0x0000040010287890 */ /* 0x000fe2000fffe03f */
[----:B------:R-:W-:Y:S01]  /*1aa0*/  UMOV UR4, UR24 ;  /* 0x0000001800047c82 */ /* 0x000fe20008000000 */
[----:B------:R-:W-:Y:S01]  /*1ab0*/  UMOV UR8, UR24 ;  /* 0x0000001800087c82 */ /* 0x000fe20008000000 */
[----:B------:R-:W-:-:S04]  /*1ac0*/  UIADD3 UR44, UR16, 0x402, URZ ;  /* 0x00000402102c7890 */ /* 0x000fc8000fffe03f */
[----:B------:R-:W-:Y:S01]  /*1ad0*/  UMOV UR12, UR40 ;  /* 0x00000028000c7c82 */ /* 0x000fe20008000000 */
[----:B------:R-:W-:Y:S02]  /*1ae0*/  WARPGROUP.DEPBAR.LE gsb0, 0x0 ;  /* 0x00008000000079c5 */ /* 0x000fe40000010000 */
[----:B------:R-:W-:-:S06]  /*1af0*/  WARPGROUP.ARRIVE ;  /* 0x00000000000079c5 */ /* 0x000fcc0000000000 */
[----:B------:R-:W-:Y:S03]  /*1b00*/  QGMMA.64x32x32.F32.E4M3.E4M3 R28, gdesc[UR20], RZ, !UPT, gsb0 ;  /* 0x00600000141c79f3 */ /* 0x000fe6000c0008ff */
[----:B------:R-:W-:Y:S02]  /*1b10*/  WARPGROUP.DEPBAR.LE gsb0, 0x0 ;  /* 0x00008000000079c5 */ /* 0x000fe40000010000 */
[----:B------:R-:W-:-:S06]  /*1b20*/  WARPGROUP.ARRIVE ;  /* 0x00000000000079c5 */ /* 0x000fcc0000000000 */
[----:B------:R-:W-:Y:S01]  /*1b30*/  QGMMA.64x32x32.F32.E4M3.E4M3 R92, gdesc[UR24], R92, gsb0 ;  /* 0x00600000185c79f3 */ /* 0x000fe2000800085c */
[----:B------:R-:W-:Y:S01]  /*1b40*/  UIADD3 UR26, UR52, 0x182, URZ ;  /* 0x00000182341a7890 */ /* 0x000fe2000fffe03f */
[----:B------:R-:W-:Y:S01]  /*1b50*/  UMOV UR27, 0x80000020 ;  /* 0x80000020001b7882 */ /* 0x000fe20000000000 */
[----:B------:R-:W-:Y:S02]  /*1b60*/  WARPGROUP.DEPBAR.LE gsb0, 0x0 ;  /* 0x00008000000079c5 */ /* 0x000fe40000010000 */
[----:B------:R-:W-:-:S06]  /*1b70*/  WARPGROUP.ARRIVE ;  /* 0x00000000000079c5 */ /* 0x000fcc0000000000 */
[----:B------:R-:W-:Y:S01]  /*1b80*/  QGMMA.64x32x32.F32.E4M3.E4M3 R76, gdesc[UR4], R76, gsb0 ;  /* 0x00600000044c79f3 */ /* 0x000fe2000800084c */
[----:B------:R-:W-:Y:S02]  /*1b90*/  UIADD3 UR4, UR52, 0x202, URZ ;  /* 0x0000020234047890 */ /* 0x000fe4000fffe03f */
[----:B------:R-:W-:Y:S01]  /*1ba0*/  UIADD3 UR6, UR52, 0x300, URZ ;  /* 0x0000030034067890 */ /* 0x000fe2000fffe03f */
[----:B------:R-:W-:Y:S01]  /*1bb0*/  UMOV UR5, UR29 ;  /* 0x0000001d00057c82 */ /* 0x000fe20008000000 */
[----:B------:R-:W-:Y:S01]  /*1bc0*/  UMOV UR7, 0x80000020 ;  /* 0x8000002000077882 */ /* 0x000fe20000000000 */
[----:B------:R-:W-:Y:S02]  /*1bd0*/  WARPGROUP.DEPBAR.LE gsb0, 0x0 ;  /* 0x00008000000079c5 */ /* 0x000fe40000010000 */
[----:B------:R-:W-:-:S06]  /*1be0*/  WARPGROUP.ARRIVE ;  /* 0x00000000000079c5 */ /* 0x000fcc0000000000 */
[----:B------:R-:W-:Y:S01]  /*1bf0*/  QGMMA.64x32x32.F32.E4M3.E4M3 R60, gdesc[UR8], R60, gsb0 ;  /* 0x00600000083c79f3 */ /* 0x000fe2000800083c */
[----:B------:R-:W-:Y:S01]  /*1c00*/  UIADD3 UR10, UR52, 0x380, URZ ;  /* 0x00000380340a7890 */ /* 0x000fe2000fffe03f */
[----:B------:R-:W-:Y:S01]  /*1c10*/  UMOV UR8, UR28 ;  /* 0x0000001c00087c82 */ /* 0x000fe20008000000 */
[----:B------:R-:W-:Y:S01]  /*1c20*/  UMOV UR9, UR29 ;  /* 0x0000001d00097c82 */ /* 0x000fe20008000000 */
[----:B------:R-:W-:Y:S01]  /*1c30*/  UMOV UR11, 0x80000020 ;  /* 0x80000020000b7882 */ /* 0x000fe20000000000 */
[----:B------:R-:W-:Y:S02]  /*1c40*/  WARPGROUP.DEPBAR.LE gsb0, 0x0 ;  /* 0x00008000000079c5 */ /* 0x000fe40000010000 */
[----:B------:R-:W-:-:S06]  /*1c50*/  WARPGROUP.ARRIVE ;  /* 0x00000000000079c5 */ /* 0x000fcc0000000000 */
[----:B------:R-:W-:Y:S01]  /*1c60*/  QGMMA.64x32x32.F32.E4M3.E4M3 R44, gdesc[UR24], R44, gsb0 ;  /* 0x00600000182c79f3 */ /* 0x000fe2000800082c */
[----:B------:R-:W-:Y:S01]  /*1c70*/  UMOV UR26, UR4 ;  /* 0x00000004001a7c82 */ /* 0x000fe20008000000 */
[----:B------:R-:W-:Y:S01]  /*1c80*/  UMOV UR27, 0x80000020 ;  /* 0x80000020001b7882 */ /* 0x000fe20000000000 */
[----:B------:R-:W-:Y:S01]  /*1c90*/  UMOV UR4, UR28 ;  /* 0x0000001c00047c82 */ /* 0x000fe20008000000 */
[----:B------:R-:W-:Y:S02]  /*1ca0*/  WARPGROUP.DEPBAR.LE gsb0, 0x0 ;  /* 0x00008000000079c5 */ /* 0x000fe40000010000 */
[----:B------:R-:W-:-:S06]  /*1cb0*/  WARPGROUP.ARRIVE ;  /* 0x00000000000079c5 */ /* 0x000fcc0000000000 */
[----:B------:R-:W-:Y:S03]  /*1cc0*/  QGMMA.64x32x32.F32.E4M3.E4M3 R28, gdesc[UR24], R28, gsb0 ;  /* 0x00600000181c79f3 */ /* 0x000fe6000800081c */
        /* <DEDUP_REMOVED lines=72> */
[----:B------:R-:W-:Y:S03]  /*2150*/  QGMMA.64x32x32.F32.E4M3.E4M3 R60, gdesc[UR12], R60, gsb0 ;  /* 0x006000000c3c79f3 */ /* 0x000fe6000800083c */
[----:B------:R-:W-:Y:S02]  /*2160*/  WARPGROUP.DEPBAR.LE gsb0, 0x0 ;  /* 0x00008000000079c5 */ /* 0x000fe40000010000 */
[----:B------:R-:W-:-:S06]  /*2170*/  WARPGROUP.ARRIVE ;  /* 0x00000000000079c5 */ /* 0x000fcc0000000000 */
[----:B------:R-:W-:Y:S01]  /*2180*/  QGMMA.64x32x32.F32.E4M3.E4M3 R44, gdesc[UR4], R44, gsb0 ;  /* 0x00600000042c79f3 */ /* 0x000fe2000800082c */
[----:B------:R-:W-:Y:S01]  /*2190*/  UMOV UR4, UR40 ;  /* 0x0000002800047c82 */ /* 0x000fe20008000000 */
[----:B------:R-:W-:Y:S01]  /*21a0*/  UMOV UR5, UR41 ;  /* 0x0000002900057c82 */ /* 0x000fe20008000000 */
[----:B------:R-:W-:Y:S01]  /*21b0*/  UMOV UR6, UR8 ;  /* 0x0000000800067c82 */ /* 0x000fe20008000000 */
[----:B------:R-:W-:Y:S01]  /*21c0*/  UMOV UR7, 0x80000020 ;  /* 0x8000002000077882 */ /* 0x000fe20000000000 */
[----:B------:R-:W-:Y:S01]  /*21d0*/  UMOV UR8, UR44 ;  /* 0x0000002c00087c82 */ /* 0x000fe20008000000 */
        /* <DEDUP_REMOVED lines=16> */
[----:B------:R-:W-:Y:S02]  /*22e0*/  WARPGROUP.DEPBAR.LE gsb0, 0x0 ;  /* 0x00008000000079c5 */ /* 0x000fe40000010000 */
[----:B------:R-:W-:-:S06]  /*22f0*/  WARPGROUP.ARRIVE ;  /* 0x00000000000079c5 */ /* 0x000fcc0000000000 */
[----:B------:R-:W-:Y:S03]  /*2300*/  QGMMA.64x32x32.F32.E4M3.E4M3 R60, gdesc[UR8], R60, gsb0 ;  /* 0x00600000083c79f3 */ /* 0x000fe6000800083c */
[----:B------:R-:W-:Y:S02]  /*2310*/  WARPGROUP.DEPBAR.LE gsb0, 0x0 ;  /* 0x00008000000079c5 */ /* 0x000fe40000010000 */
[----:B------:R-:W-:-:S06]  /*2320*/  WARPGROUP.ARRIVE ;  /* 0x00000000000079c5 */ /* 0x000fcc0000000000 */
[----:B------:R-:W-:Y:S01]  /*2330*/  QGMMA.64x32x32.F32.E4M3.E4M3 R44, gdesc[UR44], R44, gsb0 ;  /* 0x006000002c2c79f3 */ /* 0x000fe2000800082c */
[----:B------:R-:W-:Y:S01]  /*2340*/  UMOV UR46, UR4 ;  /* 0x00000004002e7c82 */ /* 0x000fe20008000000 */
[----:B------:R-:W-:Y:S01]  /*2350*/  UMOV UR47, 0x80000020 ;  /* 0x80000020002f7882 */ /* 0x000fe20000000000 */
[----:B------:R-:W-:Y:S02]  /*2360*/  WARPGROUP.DEPBAR.LE gsb0, 0x0 ;  /* 0x00008000000079c5 */ /* 0x000fe40000010000 */
[----:B------:R-:W-:-:S06]  /*2370*/  WARPGROUP.ARRIVE ;  /* 0x00000000000079c5 */ /* 0x000fcc0000000000 */
[----:B------:R-:W-:Y:S03]  /*2380*/  QGMMA.64x32x32.F32.E4M3.E4M3 R28, gdesc[UR44], R28, gsb0 ;  /* 0x006000002c1c79f3 */ /* 0x000fe6000800081c */
[----:B------:R-:W-:Y:S02]  /*2390*/  WARPGROUP.DEPBAR.LE gsb0, 0x0 ;  /* 0x00008000000079c5 */ /* 0x000fe40000010000 */
[----:B------:R-:W-:Y:S05]  /*23a0*/  @!P0 BRA `(.L_x_17) ;  /* 0x0000000000048947 */ /* 0x000fea0003800000 */
[----:B------:R-:W-:Y:S01]  /*23b0*/  BPT.TRAP 0x1 ;  /* 0x000000040000795c */ /* 0x000fe20000300000 */
.L_x_17:
[----:B------:R-:W-:Y:S01]  /*23c0*/  LOP3.LUT R17, R17, 0xffffff80, RZ, 0xc0, !PT ;  /* 0xffffff8011117812 */ /* 0x000fe200078ec0ff */
[C---:B------:R-:W-:Y:S01]  /*23d0*/  FMUL.FTZ R10, R0.reuse, R94 ;  /* 0x0000005e000a7220 */ /* 0x040fe20000410000 */
[C---:B------:R-:W-:Y:S01]  /*23e0*/  FMUL.FTZ R11, R0.reuse, R95 ;  /* 0x0000005f000b7220 */ /* 0x040fe20000410000 */
[----:B------:R-:W-:Y:S01]  /*23f0*/  FMUL.FTZ R14, R0, R98 ;  /* 0x00000062000e7220 */ /* 0x000fe20000410000 */
[----:B------:R-:W-:Y:S01]  /*2400*/  IADD3 R17, R16, -R17, RZ ;  /* 0x8000001110117210 */ /* 0x000fe20007ffe0ff */
[C---:B------:R-:W-:Y:S01]  /*2410*/  FMUL.FTZ R15, R0.reuse, R99 ;  /* 0x00000063000f7220 */ /* 0x040fe20000410000 */
[C---:B------:R-:W-:Y:S01]  /*2420*/  FMUL.FTZ R24, R0.reuse, R102 ;  /* 0x0000006600187220 */ /* 0x040fe20000410000 */
[----:B------:R-:W1:Y:S01]  /*2430*/  MUFU.TANH R10, R10 ;  /* 0x0000000a000a7308 */ /* 0x000e620000002400 */
[----:B------:R-:W-:Y:S01]  /*2440*/  SHF.R.S32.HI R16, RZ, 0x1f, R17 ;  /* 0x0000001fff107819 */ /* 0x000fe20000011411 */
[C---:B------:R-:W-:Y:S01]  /*2450*/  FMUL.FTZ R6, R0.reuse, R92 ;  /* 0x0000005c00067220 */ /* 0x040fe20000410000 */
[C---:B------:R-:W-:Y:S01]  /*2460*/  FMUL.FTZ R26, R0.reuse, R103 ;  /* 0x00000067001a7220 */ /* 0x040fe20000410000 */
[----:B------:R-:W-:Y:S01]  /*2470*/  FMUL.FTZ R7, R0, R93 ;  /* 0x0000005d00077220 */ /* 0x000fe20000410000 */
[----:B------:R-:W-:Y:S01]  /*2480*/  LEA.HI R16, R16, R17, RZ, 0x2 ;  /* 0x0000001110107211 */ /* 0x000fe200078f10ff */
[C---:B------:R-:W-:Y:S01]  /*2490*/  FMUL.FTZ R93, R0.reuse, R106 ;  /* 0x0000006a005d7220 */ /* 0x040fe20000410000 */
[----:B------:R-:W-:Y:S01]  /*24a0*/  FMUL.FTZ R20, R0, R76 ;  /* 0x0000004c00147220 */ /* 0x000fe20000410000 */
[----:B------:R-:W2:Y:S01]  /*24b0*/  MUFU.TANH R11, R11 ;  /* 0x0000000b000b7308 */ /* 0x000ea20000002400 */
[----:B------:R-:W-:Y:S01]  /*24c0*/  LOP3.LUT R16, R16, 0x7ffffffc, RZ, 0xc0, !PT ;  /* 0x7ffffffc10107812 */ /* 0x000fe200078ec0ff */
[C---:B0-----:R-:W-:Y:S01]  /*24d0*/  FMUL.FTZ R8, R0.reuse, R96 ;  /* 0x0000006000087220 */ /* 0x041fe20000410000 */
[C---:B------:R-:W-:Y:S01]  /*24e0*/  FMUL.FTZ R76, R0.reuse, R84 ;  /* 0x00000054004c7220 */ /* 0x040fe20000410000 */
[C---:B------:R-:W-:Y:S01]  /*24f0*/  FMUL.FTZ R92, R0.reuse, R107 ;  /* 0x0000006b005c7220 */ /* 0x040fe20000410000 */
[----:B------:R-:W-:Y:S01]  /*2500*/  FMUL.FTZ R9, R0, R97 ;  /* 0x0000006100097220 */ /* 0x000fe20000410000 */
[----:B------:R-:W-:-:S02]  /*2510*/  IMAD.IADD R16, R17, 0x1, -R16 ;  /* 0x0000000111107824 */ /* 0x000fc400078e0a10 */
[C---:B------:R-:W-:Y:S01]  /*2520*/  FMUL.FTZ R78, R0.reuse, R78 ;  /* 0x0000004e004e7220 */ /* 0x040fe20000410000 */
[----:B------:R-:W-:Y:S01]  /*2530*/  IMAD.MOV.U32 R17, RZ, RZ, -0x2 ;  /* 0xfffffffeff117424 */ /* 0x000fe200078e00ff */
[----:B------:R-:W0:Y:S01]  /*2540*/  MUFU.TANH R14, R14 ;  /* 0x0000000e000e7308 */ /* 0x000e220000002400 */
[C---:B------:R-:W-:Y:S01]  /*2550*/  FMUL.FTZ R12, R0.reuse, R100 ;  /* 0x00000064000c7220 */ /* 0x040fe20000410000 */
[----:B------:R-:W-:Y:S01]  /*2560*/  FMUL.FTZ R79, R0, R79 ;  /* 0x0000004f004f7220 */ /* 0x000fe20000410000 */
[----:B------:R-:W-:Y:S02]  /*2570*/  IMAD R16, R16, R17, 0xa0 ;  /* 0x000000a010107424 */ /* 0x000fe400078e0211 */
[C---:B------:R-:W-:Y:S01]  /*2580*/  FMUL.FTZ R13, R0.reuse, R101 ;  /* 0x00000065000d7220 */ /* 0x040fe20000410000 */
[----:B------:R-:W-:Y:S02]  /*2590*/  IMAD.U32 R17, RZ, RZ, UR43 ;  /* 0x0000002bff117e24 */ /* 0x000fe4000f8e00ff */
[----:B------:R-:W-:Y:S01]  /*25a0*/  FMUL.FTZ R82, R0, R82 ;  /* 0x0000005200527220 */ /* 0x000fe20000410000 */
[----:B------:R-:W-:Y:S01]  /*25b0*/  VIADD R16, R16, UR51 ;  /* 0x0000003310107c36 */ /* 0x000fe20008000000 */
[----:B------:R-:W3:Y:S01]  /*25c0*/  MUFU.TANH R15, R15 ;  /* 0x0000000f000f7308 */ /* 0x000ee20000002400 */
[C---:B------:R-:W-:Y:S01]  /*25d0*/  FMUL.FTZ R18, R0.reuse, R104 ;  /* 0x0000006800127220 */ /* 0x040fe20000410000 */
[----:B------:R-:W-:Y:S01]  /*25e0*/  FMUL.FTZ R83, R0, R83 ;  /* 0x0000005300537220 */ /* 0x000fe20000410000 */
[----:B------:R-:W-:-:S02]  /*25f0*/  IMAD R17, R17, -0xa0, R16 ;  /* 0xffffff6011117824 */ /* 0x000fc400078e0210 */
[C---:B------:R-:W-:Y:S01]  /*2600*/  FMUL.FTZ R19, R0.reuse, R105 ;  /* 0x0000006900137220 */ /* 0x040fe20000410000 */
[C---:B------:R-:W-:Y:S01]  /*2610*/  FMUL.FTZ R86, R0.reuse, R86 ;  /* 0x0000005600567220 */ /* 0x040fe20000410000 */
[C---:B------:R-:W-:Y:S01]  /*2620*/  FMUL.FTZ R87, R0.reuse, R87 ;  /* 0x0000005700577220 */ /* 0x040fe20000410000 */
[C---:B------:R-:W-:Y:S01]  /*2630*/  FMUL.FTZ R21, R0.reuse, R77 ;  /* 0x0000004d00157220 */ /* 0x040fe20000410000 */
[----:B------:R-:W4:Y:S01]  /*2640*/  MUFU.TANH R24, R24 ;  /* 0x0000001800187308 */ /* 0x000f220000002400 */
[C---:B------:R-:W-:Y:S01]  /*2650*/  ISETP.GT.AND P4, PT, R17.reuse, RZ, PT ;  /* 0x000000ff1100720c */ /* 0x040fe20003f84270 */
[C---:B------:R-:W-:Y:S01]  /*2660*/  FMUL.FTZ R90, R0.reuse, R90 ;  /* 0x0000005a005a7220 */ /* 0x040fe20000410000 */
[C---:B------:R-:W-:Y:S01]  /*2670*/  ISETP.GT.AND P3, PT, R17.reuse, 0x1, PT ;  /* 0x000000011100780c */ /* 0x040fe20003f64270 */
[C---:B------:R-:W-:Y:S01]  /*2680*/  FMUL.FTZ R23, R0.reuse, R80 ;  /* 0x0000005000177220 */ /* 0x040fe20000410000 */
[----:B------:R-:W-:Y:S01]  /*2690*/  ISETP.GT.AND P2, PT, R17, 0x8, PT ;  /* 0x000000081100780c */ /* 0x000fe20003f44270 */
[----:B------:R-:W-:Y:S01]  /*26a0*/  FMUL.FTZ R91, R0, R91 ;  /* 0x0000005b005b7220 */ /* 0x000fe20000410000 */
[----:B-1----:R-:W-:Y:S01]  /*26b0*/  FSEL R84, R10, -INF , P4 ;  /* 0xff8000000a547808 */ /* 0x002fe20002000000 */
[----:B------:R-:W1:Y:S01]  /*26c0*/  MUFU.TANH R6, R6 ;  /* 0x0000000600067308 */ /* 0x000e620000002400 */
[----:B--2---:R-:W-:Y:S01]  /*26d0*/  FSEL R96, R11, -INF , P3 ;  /* 0xff8000000b607808 */ /* 0x004fe20001800000 */
[C---:B------:R-:W-:Y:S01]  /*26e0*/  FMUL.FTZ R22, R0.reuse, R81 ;  /* 0x0000005100167220 */ /* 0x040fe20000410000 */
[C---:B------:R-:W-:Y:S01]  /*26f0*/  ISETP.GT.AND P1, PT, R17.reuse, 0x9, PT ;  /* 0x000000091100780c */ /* 0x040fe20003f24270 */
[----:B------:R-:W-:Y:S01]  /*2700*/  FMUL.FTZ R80, R0, R62 ;  /* 0x0000003e00507220 */ /* 0x000fe20000410000 */
[----:B0-----:R-:W-:Y:S01]  /*2710*/  FSEL R124, R14, -INF , P2 ;  /* 0xff8000000e7c7808 */ /* 0x001fe20001000000 */
[----:B------:R-:W-:Y:S01]  /*2720*/  FMUL.FTZ R81, R0, R63 ;  /* 0x0000003f00517220 */ /* 0x000fe20000410000 */
[----:B------:R-:W-:Y:S01]  /*2730*/  FMNMX.FTZ R11, R84, R96, !PT ;  /* 0x00000060540b7209 */ /* 0x000fe20007810000 */
[----:B------:R-:W0:Y:S01]  /*2740*/  MUFU.TANH R26, R26 ;  /* 0x0000001a001a7308 */ /* 0x000e220000002400 */
[----:B------:R-:W-:Y:S01]  /*2750*/  ISETP.GT.AND P6, PT, R17, 0x10, PT ;  /* 0x000000101100780c */ /* 0x000fe20003fc4270 */
[C---:B------:R-:W-:Y:S01]  /*2760*/  FMUL.FTZ R27, R0.reuse, R85 ;  /* 0x00000055001b7220 */ /* 0x040fe20000410000 */
[----:B---3--:R-:W-:Y:S01]  /*2770*/  FSEL R130, R15, -INF , P1 ;  /* 0xff8000000f827808 */ /* 0x008fe20000800000 */
[----:B------:R-:W-:Y:S01]  /*2780*/  FMUL.FTZ R28, R0, R28 ;  /* 0x0000001c001c7220 */ /* 0x000fe20000410000 */
[----:B------:R-:W-:Y:S01]  /*2790*/  FMNMX.FTZ R11, R124, R11, !PT ;  /* 0x0000000b7c0b7209 */ /* 0x000fe20007810000 */
[----:B------:R-:W-:Y:S01]  /*27a0*/  FMUL.FTZ R66, R0, R66 ;  /* 0x0000004200427220 */ /* 0x000fe20000410000 */
[C---:B------:R-:W-:Y:S01]  /*27b0*/  ISETP.GT.AND P5, PT, R17.reuse, 0x11, PT ;  /* 0x000000111100780c */ /* 0x040fe20003fa4270 */
[----:B------:R-:W2:Y:S01]  /*27c0*/  MUFU.TANH R7, R7 ;  /* 0x0000000700077308 */ /* 0x000ea20000002400 */
[----:B----4-:R-:W-:Y:S01]  /*27d0*/  FSEL R136, R24, -INF , P6 ;  /* 0xff80000018887808 */ /* 0x010fe20003000000 */
[----:B------:R-:W-:Y:S01]  /*27e0*/  FMUL.FTZ R30, R0, R30 ;  /* 0x0000001e001e7220 */ /* 0x000fe20000410000 */
[----:B------:R-:W-:Y:S01]  /*27f0*/  FMNMX.FTZ R11, R130, R11, !PT ;  /* 0x0000000b820b7209 */ /* 0x000fe20007810000 */
[----:B------:R-:W-:Y:S01]  /*2800*/  FMUL.FTZ R67, R0, R67 ;  /* 0x0000004300437220 */ /* 0x000fe20000410000 */
[----:B-1----:R-:W-:Y:S01]  /*2810*/  FSEL R6, R6, -INF , P4 ;  /* 0xff80000006067808 */ /* 0x002fe20002000000 */
[----:B------:R-:W-:Y:S01]  /*2820*/  FMUL.FTZ R77, R0, R89 ;  /* 0x00000059004d7220 */ /* 0x000fe20000410000 */
[----:B------:R-:W-:Y:S01]  /*2830*/  ISETP.GT.AND P4, PT, R17, 0x18, PT ;  /* 0x000000181100780c */ /* 0x000fe20003f84270 */
[----:B------:R-:W1:Y:S01]  /*2840*/  MUFU.TANH R93, R93 ;  /* 0x0000005d005d7308 */ /* 0x000e620000002400 */
[----:B0-----:R-:W-:Y:S01]  /*2850*/  FSEL R138, R26, -INF , P5 ;  /* 0xff8000001a8a7808 */ /* 0x001fe20002800000 */
[----:B------:R-:W-:Y:S01]  /*2860*/  FMUL.FTZ R70, R0, R70 ;  /* 0x0000004600467220 */ /* 0x000fe20000410000 */
[----:B------:R-:W-:Y:S01]  /*2870*/  FMNMX.FTZ R11, R136, R11, !PT ;  /* 0x0000000b880b7209 */ /* 0x000fe20007810000 */
[C---:B------:R-:W-:Y:S01]  /*2880*/  FMUL.FTZ R71, R0.reuse, R71 ;  /* 0x0000004700477220 */ /* 0x040fe20000410000 */
[C---:B------:R-:W-:Y:S01]  /*2890*/  FMUL.FTZ R74, R0.reuse, R74 ;  /* 0x0000004a004a7220 */ /* 0x040fe20000410000 */
[----:B------:R-:W-:Y:S01]  /*28a0*/  FMUL.FTZ R34, R0, R34 ;  /* 0x0000002200227220 */ /* 0x000fe20000410000 */
[----:B------:R-:W-:Y:S01]  /*28b0*/  FMNMX.FTZ R11, R138, R11, !PT ;  /* 0x0000000b8a0b7209 */ /* 0x000fe20007810000 */
[----:B------:R-:W0:Y:S01]  /*28c0*/  MUFU.TANH R8, R8 ;  /* 0x0000000800087308 */ /* 0x000e220000002400 */
[----:B--2---:R-:W-:Y:S01]  /*28d0*/  FSEL R7, R7, -INF , P3 ;  /* 0xff80000007077808 */ /* 0x004fe20001800000 */
[C---:B------:R-:W-:Y:S01]  /*28e0*/  FMUL.FTZ R62, R0.reuse, R64 ;  /* 0x00000040003e7220 */ /* 0x040fe20000410000 */
[----:B------:R-:W-:Y:S01]  /*28f0*/  ISETP.GT.AND P3, PT, R17, 0x19, PT ;  /* 0x000000191100780c */ /* 0x000fe20003f64270 */
[C---:B------:R-:W-:Y:S01]  /*2900*/  FMUL.FTZ R75, R0.reuse, R75 ;  /* 0x0000004b004b7220 */ /* 0x040fe20000410000 */
[C---:B------:R-:W-:Y:S01]  /*2910*/  FMUL.FTZ R46, R0.reuse, R46 ;  /* 0x0000002e002e7220 */ /* 0x040fe20000410000 */
[C---:B------:R-:W-:Y:S01]  /*2920*/  FMUL.FTZ R38, R0.reuse, R38 ;  /* 0x0000002600267220 */ /* 0x040fe20000410000 */
[C---:B------:R-:W-:Y:S01]  /*2930*/  FMUL.FTZ R63, R0.reuse, R68 ;  /* 0x00000044003f7220 */ /* 0x040fe20000410000 */
[----:B------:R-:W2:Y:S01]  /*2940*/  MUFU.TANH R92, R92 ;  /* 0x0000005c005c7308 */ /* 0x000ea20000002400 */
[----:B-1----:R-:W-:Y:S01]  /*2950*/  FSEL R140, R93, -INF , P4 ;  /* 0xff8000005d8c7808 */ /* 0x002fe20002000000 */
[C---:B------:R-:W-:Y:S01]  /*2960*/  FMUL.FTZ R47, R0.reuse, R47 ;  /* 0x0000002f002f7220 */ /* 0x040fe20000410000 */
[C---:B------:R-:W-:Y:S01]  /*2970*/  FMUL.FTZ R42, R0.reuse, R42 ;  /* 0x0000002a002a7220 */ /* 0x040fe20000410000 */
[----:B------:R-:W-:Y:S01]  /*2980*/  FMUL.FTZ R64, R0, R69 ;  /* 0x0000004500407220 */ /* 0x000fe20000410000 */
[----:B------:R-:W-:Y:S01]  /*2990*/  FMNMX.FTZ R11, R140, R11, !PT ;  /* 0x0000000b8c0b7209 */ /* 0x000fe20007810000 */
[C---:B------:R-:W-:Y:S01]  /*29a0*/  FMUL.FTZ R50, R0.reuse, R50 ;  /* 0x0000003200327220 */ /* 0x040fe20000410000 */
[----:B------:R-:W-:Y:S01]  /*29b0*/  FMUL.FTZ R51, R0, R51 ;  /* 0x0000003300337220 */ /* 0x000fe20000410000 */
[----:B------:R-:W1:Y:S01]  /*29c0*/  MUFU.TANH R9, R9 ;  /* 0x0000000900097308 */ /* 0x000e620000002400 */
[----:B0-----:R-:W-:Y:S01]  /*29d0*/  FSEL R14, R8, -INF , P2 ;  /* 0xff800000080e7808 */ /* 0x001fe20001000000 */
[C---:B------:R-:W-:Y:S01]  /*29e0*/  FMUL.FTZ R54, R0.reuse, R54 ;  /* 0x0000003600367220 */ /* 0x040fe20000410000 */
[----:B------:R-:W-:Y:S01]  /*29f0*/  ISETP.GT.AND P2, PT, R17, 0x20, PT ;  /* 0x000000201100780c */ /* 0x000fe20003f44270 */
[C---:B------:R-:W-:Y:S01]  /*2a00*/  FMUL.FTZ R55, R0.reuse, R55 ;  /* 0x0000003700377220 */ /* 0x040fe20000410000 */
[C---:B------:R-:W-:Y:S01]  /*2a10*/  FMUL.FTZ R45, R0.reuse, R45 ;  /* 0x0000002d002d7220 */ /* 0x040fe20000410000 */
[C---:B------:R-:W-:Y:S01]  /*2a20*/  FMUL.FTZ R58, R0.reuse, R58 ;  /* 0x0000003a003a7220 */ /* 0x040fe20000410000 */
[----:B------:R-:W-:Y:S01]  /*2a30*/  FMUL.FTZ R59, R0, R59 ;  /* 0x0000003b003b7220 */ /* 0x000fe20000410000 */
[----:B------:R0:W3:Y:S01]  /*2a40*/  MUFU.TANH R94, R78 ;  /* 0x0000004e005e7308 */ /* 0x0000e20000002400 */
[----:B--2---:R-:W-:Y:S01]  /*2a50*/  FSEL R142, R92, -INF , P3 ;  /* 0xff8000005c8e7808 */ /* 0x004fe20001800000 */
[C---:B------:R-:W-:Y:S01]  /*2a60*/  FMUL.FTZ R48, R0.reuse, R48 ;  /* 0x0000003000307220 */ /* 0x040fe20000410000 */
[C---:B------:R-:W-:Y:S01]  /*2a70*/  FMUL.FTZ R49, R0.reuse, R49 ;  /* 0x0000003100317220 */ /* 0x040fe20000410000 */
[----:B------:R-:W-:Y:S01]  /*2a80*/  FMUL.FTZ R31, R0, R31 ;  /* 0x0000001f001f7220 */ /* 0x000fe20000410000 */
[----:B------:R-:W-:Y:S01]  /*2a90*/  FMNMX.FTZ R11, R142, R11, !PT ;  /* 0x0000000b8e0b7209 */ /* 0x000fe20007810000 */
[C---:B------:R-:W-:Y:S01]  /*2aa0*/  FMUL.FTZ R52, R0.reuse, R52 ;  /* 0x0000003400347220 */ /* 0x040fe20000410000 */
[C---:B------:R-:W-:Y:S01]  /*2ab0*/  FMUL.FTZ R53, R0.reuse, R53 ;  /* 0x0000003500357220 */ /* 0x040fe20000410000 */
[----:B------:R-:W2:Y:S01]  /*2ac0*/  MUFU.TANH R12, R12 ;  /* 0x0000000c000c7308 */ /* 0x000ea20000002400 */
[----:B-1----:R-:W-:Y:S01]  /*2ad0*/  FSEL R16, R9, -INF , P1 ;  /* 0xff80000009107808 */ /* 0x002fe20000800000 */
[C---:B0-----:R-:W-:Y:S01]  /*2ae0*/  FMUL.FTZ R78, R0.reuse, R88 ;  /* 0x00000058004e7220 */ /* 0x041fe20000410000 */
[C---:B------:R-:W-:Y:S01]  /*2af0*/  ISETP.GT.AND P1, PT, R17.reuse, 0x21, PT ;  /* 0x000000211100780c */ /* 0x040fe20003f24270 */
[C---:B------:R-:W-:Y:S01]  /*2b00*/  FMUL.FTZ R35, R0.reuse, R35 ;  /* 0x0000002300237220 */ /* 0x040fe20000410000 */
[C---:B------:R-:W-:Y:S01]  /*2b10*/  FMUL.FTZ R56, R0.reuse, R56 ;  /* 0x0000003800387220 */ /* 0x040fe20000410000 */
[C---:B------:R-:W-:Y:S01]  /*2b20*/  FMUL.FTZ R57, R0.reuse, R57 ;  /* 0x0000003900397220 */ /* 0x040fe20000410000 */
[----:B------:R-:W-:Y:S01]  /*2b30*/  FMUL.FTZ R39, R0, R39 ;  /* 0x0000002700277220 */ /* 0x000fe20000410000 */
[----:B------:R0:W1:Y:S01]  /*2b40*/  MUFU.TANH R95, R79 ;  /* 0x0000004f005f7308 */ /* 0x0000620000002400 */
[----:B---3--:R-:W-:Y:S01]  /*2b50*/  FSEL R144, R94, -INF , P2 ;  /* 0xff8000005e907808 */ /* 0x008fe20001000000 */
[C---:B------:R-:W-:Y:S01]  /*2b60*/  FMUL.FTZ R29, R0.reuse, R29 ;  /* 0x0000001d001d7220 */ /* 0x040fe20000410000 */
[C---:B------:R-:W-:Y:S01]  /*2b70*/  FMUL.FTZ R43, R0.reuse, R43 ;  /* 0x0000002b002b7220 */ /* 0x040fe20000410000 */
[----:B------:R-:W-:Y:S01]  /*2b80*/  FMUL.FTZ R33, R0, R33 ;  /* 0x0000002100217220 */ /* 0x000fe20000410000 */
[----:B------:R-:W-:Y:S01]  /*2b90*/  FMNMX.FTZ R11, R144, R11, !PT ;  /* 0x0000000b900b7209 */ /* 0x000fe20007810000 */
[----:B------:R-:W-:Y:S01]  /*2ba0*/  ULDC UR4, c[0x0][0x988] ;  /* 0x0002620000047ab9 */ /* 0x000fe20000000800 */
[----:B------:R-:W-:Y:S01]  /*2bb0*/  FMUL.FTZ R37, R0, R37 ;  /* 0x0000002500257220 */ /* 0x000fe20000410000 */
[----:B------:R-:W3:Y:S01]  /*2bc0*/  MUFU.TANH R13, R13 ;  /* 0x0000000d000d7308 */ /* 0x000ee20000002400 */
[----:B--2---:R-:W-:Y:S01]  /*2bd0*/  FSEL R12, R12, -INF , P6 ;  /* 0xff8000000c0c7808 */ /* 0x004fe20003000000 */
[C---:B0-----:R-:W-:Y:S01]  /*2be0*/  FMUL.FTZ R79, R0.reuse, R60 ;  /* 0x0000003c004f7220 */ /* 0x041fe20000410000 */
[----:B------:R-:W-:Y:S01]  /*2bf0*/  ISETP.GT.AND P6, PT, R17, 0x28, PT ;  /* 0x000000281100780c */ /* 0x000fe20003fc4270 */
[C---:B------:R-:W-:Y:S01]  /*2c00*/  FMUL.FTZ R60, R0.reuse, R61 ;  /* 0x0000003d003c7220 */ /* 0x040fe20000410000 */
[C---:B------:R-:W-:Y:S01]  /*2c10*/  FMUL.FTZ R61, R0.reuse, R65 ;  /* 0x00000041003d7220 */ /* 0x040fe20000410000 */
[C---:B------:R-:W-:Y:S01]  /*2c20*/  FMUL.FTZ R65, R0.reuse, R73 ;  /* 0x0000004900417220 */ /* 0x040fe20000410000 */
[----:B------:R-:W-:Y:S01]  /*2c30*/  IMAD.U32 R9, RZ, RZ, UR4 ;  /* 0x00000004ff097e24 */ /* 0x000fe2000f8e00ff */
[----:B------:R-:W0:Y:S01]  /*2c40*/  MUFU.TANH R82, R82 ;  /* 0x0000005200527308 */ /* 0x000e220000002400 */
[----:B-1----:R-:W-:Y:S01]  /*2c50*/  FSEL R146, R95, -INF , P1 ;  /* 0xff8000005f927808 */ /* 0x002fe20000800000 */
[C---:B------:R-:W-:Y:S01]  /*2c60*/  FMUL.FTZ R32, R0.reuse, R32 ;  /* 0x0000002000207220 */ /* 0x040fe20000410000 */
[----:B------:R-:W-:Y:S01]  /*2c70*/  P2R R109, PR, RZ, 0x1 ;  /* 0x00000001ff6d7803 */ /* 0x000fe20000000000 */
[----:B------:R-:W-:Y:S01]  /*2c80*/  FMUL.FTZ R36, R0, R36 ;  /* 0x0000002400247220 */ /* 0x000fe20000410000 */
[----:B------:R-:W-:Y:S01]  /*2c90*/  FMNMX.FTZ R11, R146, R11, !PT ;  /* 0x0000000b920b7209 */ /* 0x000fe20007810000 */
[C---:B------:R-:W-:Y:S01]  /*2ca0*/  FMUL.FTZ R40, R0.reuse, R40 ;  /* 0x0000002800287220 */ /* 0x040fe20000410000 */
[----:B------:R-:W-:Y:S01]  /*2cb0*/  FMUL.FTZ R41, R0, R41 ;  /* 0x0000002900297220 */ /* 0x000fe20000410000 */
[----:B------:R-:W1:Y:S01]  /*2cc0*/  MUFU.TANH R18, R18 ;  /* 0x0000001200127308 */ /* 0x000e620000002400 */
[----:B---3--:R-:W-:Y:S01]  /*2cd0*/  FSEL R24, R13, -INF , P5 ;  /* 0xff8000000d187808 */ /* 0x008fe20002800000 */
[----:B------:R-:W-:Y:S01]  /*2ce0*/  UIADD3 UR59, UR43, -0x2, URZ ;  /* 0xfffffffe2b3b7890 */ /* 0x000fe2000fffe03f */
[----:B------:R-:W-:Y:S01]  /*2cf0*/  ISETP.GT.AND P5, PT, R17, 0x29, PT ;  /* 0x000000291100780c */ /* 0x000fe20003fa4270 */
[----:B------:R-:W-:Y:S01]  /*2d00*/  UIADD3 UR4, UR36, 0x29840, URZ ;  /* 0x0002984024047890 */ /* 0x000fe2000fffe03f */
[----:B------:R-:W2:Y:S01]  /*2d10*/  S2UR UR51, SR_CgaCtaId ;  /* 0x00000000003379c3 */ /* 0x000ea20000008800 */
[----:B------:R-:W-:-:S02]  /*2d20*/  UISETP.GE.AND UP0, UPT, UR59, UR38, UPT ;  /* 0x000000263b00728c */ /* 0x000fc4000bf06270 */
[----:B------:R-:W3:Y:S01]  /*2d30*/  MUFU.TANH R83, R83 ;  /* 0x0000005300537308 */ /* 0x000ee20000002400 */
[----:B0-----:R-:W-:Y:S01]  /*2d40*/  FSEL R148, R82, -INF , P6 ;  /* 0xff80000052947808 */ /* 0x001fe20003000000 */
[----:B------:R-:W-:Y:S01]  /*2d50*/  UPRMT UR4, UR42, 0x654, UR4 ;  /* 0x000006542a047896 */ /* 0x000fe20008000004 */
[----:B------:R-:W-:Y:S02]  /*2d60*/  UMOV UR58, URZ ;  /* 0x0000003f003a7c82 */ /* 0x000fe40008000000 */
[----:B------:R-:W-:-:S03]  /*2d70*/  FMNMX.FTZ R11, R148, R11, !PT ;  /* 0x0000000b940b7209 */ /* 0x000fc60007810000 */
[----:B------:R-:W0:Y:S01]  /*2d80*/  MUFU.TANH R19, R19 ;  /* 0x0000001300137308 */ /* 0x000e220000002400 */
[----:B-1----:R-:W-:Y:S02]  /*2d90*/  FSEL R18, R18, -INF , P4 ;  /* 0xff80000012127808 */ /* 0x002fe40002000000 */
[----:B------:R-:W-:Y:S01]  /*2da0*/  ISETP.GT.AND P4, PT, R17, 0x30, PT ;  /* 0x000000301100780c */ /* 0x000fe20003f84270 */
[----:B------:R-:W-:Y:S04]  /*2db0*/  SYNCS.ARRIVE.TRANS64.RED.A1T0 RZ, [UR4], RZ ;  /* 0x000000ffffff79a7 */ /* 0x000fe80008100404 */
[----:B------:R-:W1:Y:S01]  /*2dc0*/  MUFU.TANH R86, R86 ;  /* 0x0000005600567308 */ /* 0x000e620000002400 */
[----:B---3--:R-:W-:-:S04]  /*2dd0*/  FSEL R150, R83, -INF , P5 ;  /* 0xff80000053967808 */ /* 0x008fc80002800000 */
[----:B------:R-:W-:-:S03]  /*2de0*/  FMNMX.FTZ R11, R150, R11, !PT ;  /* 0x0000000b960b7209 */ /* 0x000fc60007810000 */
[----:B------:R-:W3:Y:S01]  /*2df0*/  MUFU.TANH R20, R20 ;  /* 0x0000001400147308 */ /* 0x000ee20000002400 */
[----:B0-----:R-:W-:Y:S02]  /*2e00*/  FSEL R26, R19, -INF , P3 ;  /* 0xff800000131a7808 */ /* 0x001fe40001800000 */
[----:B------:R-:W-:Y:S02]  /*2e10*/  ISETP.GT.AND P3, PT, R17, 0x31, PT ;  /* 0x000000311100780c */ /* 0x000fe40003f64270 */
[----:B------:R-:W-:-:S03]  /*2e20*/  FMNMX.FTZ R19, R6, R7, !PT ;  /* 0x0000000706137209 */ /* 0x000fc60007810000 */
[----:B------:R-:W0:Y:S01]  /*2e30*/  MUFU.TANH R87, R87 ;  /* 0x0000005700577308 */ /* 0x000e220000002400 */
[----:B-1----:R-:W-:Y:S02]  /*2e40*/  FSEL R152, R86, -INF , P4 ;  /* 0xff80000056987808 */ /* 0x002fe40002000000 */
[----:B------:R-:W-:Y:S02]  /*2e50*/  FMNMX.FTZ R19, R14, R19, !PT ;  /* 0x000000130e137209 */ /* 0x000fe40007810000 */
[----:B------:R-:W-:-:S03]  /*2e60*/  FMNMX.FTZ R11, R152, R11, !PT ;  /* 0x0000000b980b7209 */ /* 0x000fc60007810000 */
[----:B------:R-:W-:Y:S01]  /*2e70*/  MUFU.TANH R21, R21 ;  /* 0x0000001500157308 */ /* 0x000fe20000002400 */
[----:B---3--:R-:W-:Y:S02]  /*2e80*/  FSEL R20, R20, -INF , P2 ;  /* 0xff80000014147808 */ /* 0x008fe40001000000 */
[----:B------:R-:W-:-:S05]  /*2e90*/  ISETP.GT.AND P2, PT, R17, 0x38, PT ;  /* 0x000000381100780c */ /* 0x000fca0003f44270 */
[----:B------:R-:W1:Y:S01]  /*2ea0*/  MUFU.TANH R90, R90 ;  /* 0x0000005a005a7308 */ /* 0x000e620000002400 */
[----:B0-----:R-:W-:Y:S01]  /*2eb0*/  FSEL R154, R87, -INF , P3 ;  /* 0xff800000579a7808 */ /* 0x001fe20001800000 */
[----:B------:R-:W-:-:S03]  /*2ec0*/  IMAD.MOV.U32 R87, RZ, RZ, R25 ;  /* 0x000000ffff577224 */ /* 0x000fc600078e0019 */
[----:B------:R-:W-:-:S03]  /*2ed0*/  FMNMX.FTZ R11, R154, R11, !PT ;  /* 0x0000000b9a0b7209 */ /* 0x000fc60007810000 */
[----:B------:R-:W-:Y:S08]  /*2ee0*/  MUFU.TANH R23, R23 ;  /* 0x0000001700177308 */ /* 0x000ff00000002400 */
[----:B------:R-:W-:Y:S01]  /*2ef0*/  MUFU.TANH R91, R91 ;  /* 0x0000005b005b7308 */ /* 0x000fe20000002400 */
[----:B-1----:R-:W-:-:S04]  /*2f00*/  FSEL R156, R90, -INF , P2 ;  /* 0xff8000005a9c7808 */ /* 0x002fc80001000000 */
[----:B------:R-:W-:-:S03]  /*2f10*/  FMNMX.FTZ R11, R156, R11, !PT ;  /* 0x0000000b9c0b7209 */ /* 0x000fc60007810000 */
[----:B------:R-:W0:Y:S08]  /*2f20*/  MUFU.TANH R22, R22 ;  /* 0x0000001600167308 */ /* 0x000e300000002400 */
[----:B------:R-:W-:Y:S08]  /*2f30*/  MUFU.TANH R80, R80 ;  /* 0x0000005000507308 */ /* 0x000ff00000002400 */
[----:B------:R-:W1:Y:S01]  /*2f40*/  MUFU.TANH R76, R76 ;  /* 0x0000004c004c7308 */ /* 0x000e620000002400 */
[----:B0-----:R-:W-:-:S02]  /*2f50*/  FSEL R22, R22, -INF , P5 ;  /* 0xff80000016167808 */ /* 0x001fc40002800000 */
[----:B------:R-:W-:-:S05]  /*2f60*/  ISETP.GT.AND P5, PT, R17, 0x41, PT ;  /* 0x000000411100780c */ /* 0x000fca0003fa4270 */
[----:B------:R-:W0:Y:S08]  /*2f70*/  MUFU.TANH R81, R81 ;  /* 0x0000005100517308 */ /* 0x000e300000002400 */
[----:B------:R-:W-:Y:S01]  /*2f80*/  MUFU.TANH R27, R27 ;  /* 0x0000001b001b7308 */ /* 0x000fe20000002400 */
[----:B-1----:R-:W-:Y:S02]  /*2f90*/  FSEL R76, R76, -INF , P4 ;  /* 0xff8000004c4c7808 */ /* 0x002fe40002000000 */
[----:B------:R-:W-:-:S05]  /*2fa0*/  ISETP.GT.AND P4, PT, R17, 0x48, PT ;  /* 0x000000481100780c */ /* 0x000fca0003f84270 */
[----:B------:R1:W-:Y:S01]  /*2fb0*/  MUFU.TANH R73, R28 ;  /* 0x0000001c00497308 */ /* 0x0003e20000002400 */
[----:B0-----:R-:W-:-:S07]  /*2fc0*/  FSEL R162, R81, -INF , P5 ;  /* 0xff80000051a27808 */ /* 0x001fce0002800000 */
[----:B------:R0:W3:Y:S01]  /*2fd0*/  MUFU.TANH R102, R66 ;  /* 0x0000004200667308 */ /* 0x0000e20000002400 */
[----:B-1----:R-:W-:Y:S02]  /*2fe0*/  FSEL R28, R21, -INF , P1 ;  /* 0xff800000151c7808 */ /* 0x002fe40000800000 */
[----:B------:R-:W-:Y:S02]  /*2ff0*/  ISETP.GT.AND P1, PT, R17, 0x39, PT ;  /* 0x000000391100780c */ /* 0x000fe40003f24270 */
[----:B------:R-:W-:Y:S02]  /*3000*/  FMNMX.FTZ R21, R16, R19, !PT ;  /* 0x0000001310157209 */ /* 0x000fe40007810000 */
[----:B------:R-:W-:Y:S01]  /*3010*/  FSEL R158, R91, -INF , P1 ;  /* 0xff8000005b9e7808 */ /* 0x000fe20000800000 */
[----:B------:R-:W1:Y:S01]  /*3020*/  MUFU.TANH R78, R78 ;  /* 0x0000004e004e7308 */ /* 0x000e620000002400 */
[----:B0-----:R-:W-:Y:S01]  /*3030*/  FMUL.FTZ R66, R0, R72 ;  /* 0x0000004800427220 */ /* 0x001fe20000410000 */
[----:B------:R-:W-:-:S02]  /*3040*/  FMNMX.FTZ R21, R12, R21, !PT ;  /* 0x000000150c157209 */ /* 0x000fc40007810000 */
[----:B------:R-:W-:Y:S02]  /*3050*/  FMNMX.FTZ R11, R158, R11, !PT ;  /* 0x0000000b9e0b7209 */ /* 0x000fe40007810000 */
[----:B------:R-:W-:Y:S02]  /*3060*/  FMNMX.FTZ R21, R24, R21, !PT ;  /* 0x0000001518157209 */ /* 0x000fe40007810000 */
[----:B------:R0:W-:Y:S01]  /*3070*/  MUFU.TANH R116, R30 ;  /* 0x0000001e00747308 */ /* 0x0001e20000002400 */
[----:B---3--:R-:W-:Y:S02]  /*3080*/  FSEL R102, R102, -INF , P4 ;  /* 0xff80000066667808 */ /* 0x008fe40002000000 */
[----:B------:R-:W-:-:S05]  /*3090*/  FMNMX.FTZ R21, R18, R21, !PT ;  /* 0x0000001512157209 */ /* 0x000fca0007810000 */
[----:B------:R3:W-:Y:S01]  /*30a0*/  MUFU.TANH R112, R67 ;  /* 0x0000004300707308 */ /* 0x0007e20000002400 */
[----:B0-----:R-:W-:Y:S02]  /*30b0*/  FSEL R30, R23, -INF , P6 ;  /* 0xff800000171e7808 */ /* 0x001fe40003000000 */
[C---:B------:R-:W-:Y:S02]  /*30c0*/  ISETP.GT.AND P6, PT, R17.reuse, 0x40, PT ;  /* 0x000000401100780c */ /* 0x040fe40003fc4270 */
[----:B-1----:R-:W-:Y:S02]  /*30d0*/  FSEL R78, R78, -INF , P2 ;  /* 0xff8000004e4e7808 */ /* 0x002fe40001000000 */
[----:B------:R-:W-:Y:S01]  /*30e0*/  FSEL R160, R80, -INF , P6 ;  /* 0xff80000050a07808 */ /* 0x000fe20003000000 */
[----:B------:R-:W-:Y:S01]  /*30f0*/  MUFU.TANH R77, R77 ;  /* 0x0000004d004d7308 */ /* 0x000fe20000002400 */
[----:B------:R-:W-:Y:S01]  /*3100*/  ISETP.GT.AND P2, PT, R17, 0x50, PT ;  /* 0x000000501100780c */ /* 0x000fe20003f44270 */
[----:B---3--:R-:W-:Y:S01]  /*3110*/  FMUL.FTZ R67, R0, R44 ;  /* 0x0000002c00437220 */ /* 0x008fe20000410000 */
[----:B------:R-:W-:-:S02]  /*3120*/  FMNMX.FTZ R11, R160, R11, !PT ;  /* 0x0000000ba00b7209 */ /* 0x000fc40007810000 */
[----:B------:R-:W-:Y:S02]  /*3130*/  FMNMX.FTZ R23, R26, R21, !PT ;  /* 0x000000151a177209 */ /* 0x000fe40007810000 */
[----:B------:R-:W-:Y:S01]  /*3140*/  FMNMX.FTZ R11, R162, R11, !PT ;  /* 0x0000000ba20b7209 */ /* 0x000fe20007810000 */
[----:B------:R-:W0:Y:S01]  /*3150*/  MUFU.TANH R70, R70 ;  /* 0x0000004600467308 */ /* 0x000e220000002400 */
[----:B------:R-:W-:Y:S02]  /*3160*/  FMNMX.FTZ R23, R20, R23, !PT ;  /* 0x0000001714177209 */ /* 0x000fe40007810000 */
[----:B------:R-:W-:Y:S02]  /*3170*/  FMNMX.FTZ R11, R102, R11, !PT ;  /* 0x0000000b660b7209 */ /* 0x000fe40007810000 */
[----:B------:R-:W-:-:S03]  /*3180*/  FMNMX.FTZ R23, R28, R23, !PT ;  /* 0x000000171c177209 */ /* 0x000fc60007810000 */
[----:B------:R-:W-:Y:S01]  /*3190*/  MUFU.TANH R79, R79 ;  /* 0x0000004f004f7308 */ /* 0x000fe20000002400 */
[----:B------:R-:W-:-:S07]  /*31a0*/  FMNMX.FTZ R23, R30, R23, !PT ;  /* 0x000000171e177209 */ /* 0x000fce0007810000 */
[----:B------:R-:W-:Y:S01]  /*31b0*/  MUFU.TANH R71, R71 ;  /* 0x0000004700477308 */ /* 0x000fe20000002400 */
[----:B0-----:R-:W-:-:S07]  /*31c0*/  FSEL R110, R70, -INF , P2 ;  /* 0xff800000466e7808 */ /* 0x001fce0001000000 */
[----:B------:R-:W0:Y:S08]  /*31d0*/  MUFU.TANH R60, R60 ;  /* 0x0000003c003c7308 */ /* 0x000e300000002400 */
[----:B------:R1:W-:Y:S08]  /*31e0*/  MUFU.TANH R120, R34 ;  /* 0x0000002200787308 */ /* 0x0003f00000002400 */
[----:B------:R-:W-:Y:S01]  /*31f0*/  MUFU.TANH R74, R74 ;  /* 0x0000004a004a7308 */ /* 0x000fe20000002400 */
[----:B-1----:R-:W-:-:S02]  /*3200*/  FSEL R34, R27, -INF , P3 ;  /* 0xff8000001b227808 */ /* 0x002fc40001800000 */
[C---:B------:R-:W-:Y:S02]  /*3210*/  ISETP.GT.AND P3, PT, R17.reuse, 0x49, PT ;  /* 0x000000491100780c */ /* 0x040fe40003f64270 */
[----:B0-----:R-:W-:Y:S02]  /*3220*/  FSEL R60, R60, -INF , P5 ;  /* 0xff8000003c3c7808 */ /* 0x001fe40002800000 */
[----:B------:R-:W-:Y:S01]  /*3230*/  FSEL R112, R112, -INF , P3 ;  /* 0xff80000070707808 */ /* 0x000fe20001800000 */
[----:B------:R-:W0:Y:S01]  /*3240*/  MUFU.TANH R62, R62 ;  /* 0x0000003e003e7308 */ /* 0x000e220000002400 */
[----:B------:R-:W-:Y:S02]  /*3250*/  ISETP.GT.AND P5, PT, R17, 0x59, PT ;  /* 0x000000591100780c */ /* 0x000fe40003fa4270 */
[----:B------:R-:W-:Y:S02]  /*3260*/  FMNMX.FTZ R11, R112, R11, !PT ;  /* 0x0000000b700b7209 */ /* 0x000fe40007810000 */
[----:B------:R-:W-:-:S02]  /*3270*/  FMNMX.FTZ R27, R22, R23, !PT ;  /* 0x00000017161b7209 */ /* 0x000fc40007810000 */
[----:B------:R-:W-:Y:S01]  /*3280*/  FMNMX.FTZ R11, R110, R11, !PT ;  /* 0x0000000b6e0b7209 */ /* 0x000fe20007810000 */
[----:B------:R-:W1:Y:S01]  /*3290*/  MUFU.TANH R75, R75 ;  /* 0x0000004b004b7308 */ /* 0x000e620000002400 */
[----:B------:R-:W-:-:S04]  /*32a0*/  FMNMX.FTZ R27, R76, R27, !PT ;  /* 0x0000001b4c1b7209 */ /* 0x000fc80007810000 */
[----:B------:R-:W-:-:S03]  /*32b0*/  FMNMX.FTZ R27, R34, R27, !PT ;  /* 0x0000001b221b7209 */ /* 0x000fc60007810000 */
[----:B------:R-:W3:Y:S01]  /*32c0*/  MUFU.TANH R61, R61 ;  /* 0x0000003d003d7308 */ /* 0x000ee20000002400 */
[----:B0-----:R-:W-:Y:S02]  /*32d0*/  FSEL R62, R62, -INF , P4 ;  /* 0xff8000003e3e7808 */ /* 0x001fe40002000000 */
[----:B------:R-:W-:Y:S02]  /*32e0*/  ISETP.GT.AND P4, PT, R17, 0x60, PT ;  /* 0x000000601100780c */ /* 0x000fe40003f84270 */
[----:B------:R-:W-:-:S03]  /*32f0*/  FMNMX.FTZ R27, R78, R27, !PT ;  /* 0x0000001b4e1b7209 */ /* 0x000fc60007810000 */
[----:B------:R0:W-:Y:S01]  /*3300*/  MUFU.TANH R126, R38 ;  /* 0x00000026007e7308 */ /* 0x0001e20000002400 */
[----:B-1----:R-:W-:-:S07]  /*3310*/  FSEL R100, R75, -INF , P5 ;  /* 0xff8000004b647808 */ /* 0x002fce0002800000 */
[----:B------:R-:W1:Y:S01]  /*3320*/  MUFU.TANH R46, R46 ;  /* 0x0000002e002e7308 */ /* 0x000e620000002400 */
[----:B0-----:R-:W-:Y:S02]  /*3330*/  FSEL R38, R77, -INF , P1 ;  /* 0xff8000004d267808 */ /* 0x001fe40000800000 */
[----:B------:R-:W-:Y:S02]  /*3340*/  ISETP.GT.AND P1, PT, R17, 0x51, PT ;  /* 0x000000511100780c */ /* 0x000fe40003f24270 */
[----:B---3--:R-:W-:Y:S02]  /*3350*/  FSEL R44, R61, -INF , P3 ;  /* 0xff8000003d2c7808 */ /* 0x008fe40001800000 */
[----:B------:R-:W-:Y:S01]  /*3360*/  FSEL R108, R71, -INF , P1 ;  /* 0xff800000476c7808 */ /* 0x000fe20000800000 */
[----:B------:R-:W0:Y:S01]  /*3370*/  MUFU.TANH R63, R63 ;  /* 0x0000003f003f7308 */ /* 0x000e220000002400 */
[----:B------:R-:W-:Y:S02]  /*3380*/  ISETP.GT.AND P3, PT, R17, 0x61, PT ;  /* 0x000000611100780c */ /* 0x000fe40003f64270 */
[----:B------:R-:W-:-:S05]  /*3390*/  FMNMX.FTZ R11, R108, R11, !PT ;  /* 0x0000000b6c0b7209 */ /* 0x000fca0007810000 */
[----:B------:R3:W-:Y:S01]  /*33a0*/  MUFU.TANH R134, R42 ;  /* 0x0000002a00867308 */ /* 0x0007e20000002400 */
[----:B-1----:R-:W-:-:S07]  /*33b0*/  FSEL R94, R46, -INF , P4 ;  /* 0xff8000002e5e7808 */ /* 0x002fce0002000000 */
[----:B------:R-:W1:Y:S01]  /*33c0*/  MUFU.TANH R47, R47 ;  /* 0x0000002f002f7308 */ /* 0x000e620000002400 */
[----:B---3--:R-:W-:Y:S02]  /*33d0*/  FSEL R42, R79, -INF , P6 ;  /* 0xff8000004f2a7808 */ /* 0x008fe40003000000 */
[----:B------:R-:W-:Y:S02]  /*33e0*/  ISETP.GT.AND P6, PT, R17, 0x58, PT ;  /* 0x000000581100780c */ /* 0x000fe40003fc4270 */
[----:B0-----:R-:W-:Y:S02]  /*33f0*/  FSEL R46, R63, -INF , P2 ;  /* 0xff8000003f2e7808 */ /* 0x001fe40001000000 */
[----:B------:R-:W-:Y:S01]  /*3400*/  FSEL R104, R74, -INF , P6 ;  /* 0xff8000004a687808 */ /* 0x000fe20003000000 */
[----:B------:R-:W0:Y:S01]  /*3410*/  MUFU.TANH R64, R64 ;  /* 0x0000004000407308 */ /* 0x000e220000002400 */
[----:B------:R-:W-:Y:S02]  /*3420*/  ISETP.GT.AND P2, PT, R17, 0x68, PT ;  /* 0x000000681100780c */ /* 0x000fe40003f44270 */
[----:B------:R-:W-:-:S04]  /*3430*/  FMNMX.FTZ R11, R104, R11, !PT ;  /* 0x0000000b680b7209 */ /* 0x000fc80007810000 */
[----:B------:R-:W-:Y:S01]  /*3440*/  FMNMX.FTZ R11, R100, R11, !PT ;  /* 0x0000000b640b7209 */ /* 0x000fe20007810000 */
[----:B------:R-:W3:Y:S01]  /*3450*/  MUFU.TANH R50, R50 ;  /* 0x0000003200327308 */ /* 0x000ee20000002400 */
[----:B-1----:R-:W-:Y:S02]  /*3460*/  FSEL R90, R47, -INF , P3 ;  /* 0xff8000002f5a7808 */ /* 0x002fe40001800000 */
[----:B------:R-:W-:-:S04]  /*3470*/  FMNMX.FTZ R11, R94, R11, !PT ;  /* 0x0000000b5e0b7209 */ /* 0x000fc80007810000 */
[----:B------:R-:W-:Y:S01]  /*3480*/  FMNMX.FTZ R11, R90, R11, !PT ;  /* 0x0000000b5a0b7209 */ /* 0x000fe20007810000 */
[----:B------:R-:W1:Y:S01]  /*3490*/  MUFU.TANH R66, R66 ;  /* 0x0000004200427308 */ /* 0x000e620000002400 */
[----:B0-----:R-:W-:Y:S02]  /*34a0*/  FSEL R64, R64, -INF , P1 ;  /* 0xff80000040407808 */ /* 0x001fe40000800000 */
[----:B------:R-:W-:-:S05]  /*34b0*/  ISETP.GT.AND P1, PT, R17, 0x69, PT ;  /* 0x000000691100780c */ /* 0x000fca0003f24270 */
[----:B------:R-:W0:Y:S01]  /*34c0*/  MUFU.TANH R51, R51 ;  /* 0x0000003300337308 */ /* 0x000e220000002400 */
[----:B---3--:R-:W-:-:S04]  /*34d0*/  FSEL R10, R50, -INF , P2 ;  /* 0xff800000320a7808 */ /* 0x008fc80001000000 */
[----:B------:R-:W-:-:S03]  /*34e0*/  FMNMX.FTZ R11, R10, R11, !PT ;  /* 0x0000000b0a0b7209 */ /* 0x000fc60007810000 */
[----:B------:R-:W-:Y:S01]  /*34f0*/  MUFU.TANH R65, R65 ;  /* 0x0000004100417308 */ /* 0x000fe20000002400 */
[----:B-1----:R-:W-:Y:S02]  /*3500*/  FSEL R66, R66, -INF , P6 ;  /* 0xff80000042427808 */ /* 0x002fe40003000000 */
[----:B------:R-:W-:-:S05]  /*3510*/  ISETP.GT.AND P6, PT, R17, 0x70, PT ;  /* 0x000000701100780c */ /* 0x000fca0003fc4270 */
[----:B------:R-:W1:Y:S01]  /*3520*/  MUFU.TANH R54, R54 ;  /* 0x0000003600367308 */ /* 0x000e620000002400 */
[----:B0-----:R-:W-:-:S04]  /*3530*/  FSEL R88, R51, -INF , P1 ;  /* 0xff80000033587808 */ /* 0x001fc80000800000 */
[----:B------:R-:W-:-:S03]  /*3540*/  FMNMX.FTZ R11, R88, R11, !PT ;  /* 0x0000000b580b7209 */ /* 0x000fc60007810000 */
[----:B------:R-:W0:Y:S08]  /*3550*/  MUFU.TANH R67, R67 ;  /* 0x0000004300437308 */ /* 0x000e300000002400 */
[----:B------:R-:W-:Y:S01]  /*3560*/  MUFU.TANH R55, R55 ;  /* 0x0000003700377308 */ /* 0x000fe20000002400 */
[----:B-1----:R-:W-:-:S04]  /*3570*/  FSEL R92, R54, -INF , P6 ;  /* 0xff800000365c7808 */ /* 0x002fc80003000000 */
[----:B------:R-:W-:-:S03]  /*3580*/  FMNMX.FTZ R11, R92, R11, !PT ;  /* 0x0000000b5c0b7209 */ /* 0x000fc60007810000 */
[----:B------:R-:W-:Y:S01]  /*3590*/  MUFU.TANH R45, R45 ;  /* 0x0000002d002d7308 */ /* 0x000fe20000002400 */
[----:B0-----:R-:W-:Y:S02]  /*35a0*/  FSEL R50, R67, -INF , P4 ;  /* 0xff80000043327808 */ /* 0x001fe40002000000 */
[----:B------:R-:W-:-:S05]  /*35b0*/  ISETP.GT.AND P4, PT, R17, 0x78, PT ;  /* 0x000000781100780c */ /* 0x000fca0003f84270 */
[----:B------:R-:W0:Y:S08]  /*35c0*/  MUFU.TANH R58, R58 ;  /* 0x0000003a003a7308 */ /* 0x000e300000002400 */
[----:B------:R1:W3:Y:S08]  /*35d0*/  MUFU.TANH R68, R48 ;  /* 0x0000003000447308 */ /* 0x0002f00000002400 */
[----:B------:R-:W4:Y:S01]  /*35e0*/  MUFU.TANH R59, R59 ;  /* 0x0000003b003b7308 */ /* 0x000f220000002400 */
[----:B-1----:R-:W-:-:S02]  /*35f0*/  FSEL R48, R65, -INF , P5 ;  /* 0xff80000041307808 */ /* 0x002fc40002800000 */
[----:B------:R-:W-:Y:S02]  /*3600*/  ISETP.GT.AND P5, PT, R17, 0x71, PT ;  /* 0x000000711100780c */ /* 0x000fe40003fa4270 */
[----:B0-----:R-:W-:Y:S02]  /*3610*/  FSEL R106, R58, -INF , P4 ;  /* 0xff8000003a6a7808 */ /* 0x001fe40002000000 */
[----:B------:R-:W-:Y:S01]  /*3620*/  FSEL R98, R55, -INF , P5 ;  /* 0xff80000037627808 */ /* 0x000fe20002800000 */
[----:B------:R-:W-:Y:S01]  /*3630*/  MUFU.TANH R49, R49 ;  /* 0x0000003100317308 */ /* 0x000fe20000002400 */
[----:B---3--:R-:W-:Y:S02]  /*3640*/  FSEL R54, R68, -INF , P2 ;  /* 0xff80000044367808 */ /* 0x008fe40001000000 */
[----:B------:R-:W-:Y:S02]  /*3650*/  FMNMX.FTZ R11, R98, R11, !PT ;  /* 0x0000000b620b7209 */ /* 0x000fe40007810000 */
[----:B------:R-:W-:-:S02]  /*3660*/  ISETP.GT.AND P2, PT, R17, 0x80, PT ;  /* 0x000000801100780c */ /* 0x000fc40003f44270 */
[----:B------:R-:W-:Y:S01]  /*3670*/  FMNMX.FTZ R11, R106, R11, !PT ;  /* 0x0000000b6a0b7209 */ /* 0x000fe20007810000 */
[----:B------:R0:W1:Y:S01]  /*3680*/  MUFU.TANH R69, R52 ;  /* 0x0000003400457308 */ /* 0x0000620000002400 */
[----:B------:R-:W-:Y:S02]  /*3690*/  FSEL R116, R116, -INF , P2 ;  /* 0xff80000074747808 */ /* 0x000fe40001000000 */
[----:B------:R-:W-:Y:S02]  /*36a0*/  FSEL R74, R73, -INF , P2 ;  /* 0xff800000494a7808 */ /* 0x000fe40001000000 */
[----:B------:R-:W-:-:S03]  /*36b0*/  ISETP.GT.AND P2, PT, R17, 0x98, PT ;  /* 0x000000981100780c */ /* 0x000fc60003f44270 */
[----:B------:R-:W-:Y:S01]  /*36c0*/  MUFU.TANH R31, R31 ;  /* 0x0000001f001f7308 */ /* 0x000fe20000002400 */
[----:B0-----:R-:W-:Y:S02]  /*36d0*/  FSEL R52, R45, -INF , P3 ;  /* 0xff8000002d347808 */ /* 0x001fe40001800000 */
[----:B------:R-:W-:Y:S02]  /*36e0*/  ISETP.GT.AND P3, PT, R17, 0x79, PT ;  /* 0x000000791100780c */ /* 0x000fe40003f64270 */
[----:B------:R-:W-:Y:S02]  /*36f0*/  FSEL R134, R134, -INF , P2 ;  /* 0xff80000086867808 */ /* 0x000fe40001000000 */
[----:B----4-:R-:W-:Y:S01]  /*3700*/  FSEL R114, R59, -INF , P3 ;  /* 0xff8000003b727808 */ /* 0x010fe20001800000 */
[----:B------:R-:W0:Y:S01]  /*3710*/  MUFU.TANH R53, R53 ;  /* 0x0000003500357308 */ /* 0x000e220000002400 */
[----:B-1----:R-:W-:Y:S02]  /*3720*/  FSEL R58, R69, -INF , P6 ;  /* 0xff800000453a7808 */ /* 0x002fe40003000000 */
[----:B------:R-:W-:-:S02]  /*3730*/  FMNMX.FTZ R11, R114, R11, !PT ;  /* 0x0000000b720b7209 */ /* 0x000fc40007810000 */
[----:B------:R-:W-:Y:S02]  /*3740*/  ISETP.GT.AND P6, PT, R17, 0x88, PT ;  /* 0x000000881100780c */ /* 0x000fe40003fc4270 */
[----:B------:R-:W-:Y:S01]  /*3750*/  FMNMX.FTZ R11, R116, R11, !PT ;  /* 0x0000000b740b7209 */ /* 0x000fe20007810000 */
[----:B------:R1:W3:Y:S01]  /*3760*/  MUFU.TANH R72, R56 ;  /* 0x0000003800487308 */ /* 0x0002e20000002400 */
[----:B------:R-:W-:-:S07]  /*3770*/  FSEL R120, R120, -INF , P6 ;  /* 0xff80000078787808 */ /* 0x000fce0003000000 */
[----:B------:R-:W4:Y:S01]  /*3780*/  MUFU.TANH R35, R35 ;  /* 0x0000002300237308 */ /* 0x000f220000002400 */
[----:B-1----:R-:W-:Y:S02]  /*3790*/  FSEL R56, R49, -INF , P1 ;  /* 0xff80000031387808 */ /* 0x002fe40000800000 */
[----:B------:R-:W-:Y:S02]  /*37a0*/  ISETP.GT.AND P1, PT, R17, 0x81, PT ;  /* 0x000000811100780c */ /* 0x000fe40003f24270 */
[----:B0-----:R-:W-:Y:S02]  /*37b0*/  FSEL R68, R53, -INF , P5 ;  /* 0xff80000035447808 */ /* 0x001fe40002800000 */
[----:B------:R-:W-:Y:S01]  /*37c0*/  FSEL R118, R31, -INF , P1 ;  /* 0xff8000001f767808 */ /* 0x000fe20000800000 */
[----:B------:R-:W0:Y:S01]  /*37d0*/  MUFU.TANH R57, R57 ;  /* 0x0000003900397308 */ /* 0x000e220000002400 */
[----:B------:R-:W-:Y:S02]  /*37e0*/  ISETP.GT.AND P5, PT, R17, 0x89, PT ;  /* 0x000000891100780c */ /* 0x000fe40003fa4270 */
[----:B------:R-:W-:-:S02]  /*37f0*/  FMNMX.FTZ R11, R118, R11, !PT ;  /* 0x0000000b760b7209 */ /* 0x000fc40007810000 */
[----:B---3--:R-:W-:Y:S02]  /*3800*/  FSEL R70, R72, -INF , P4 ;  /* 0xff80000048467808 */ /* 0x008fe40002000000 */
[----:B------:R-:W-:Y:S01]  /*3810*/  ISETP.GT.AND P4, PT, R17, 0x90, PT ;  /* 0x000000901100780c */ /* 0x000fe20003f84270 */
[----:B------:R-:W1:Y:S01]  /*3820*/  MUFU.TANH R39, R39 ;  /* 0x0000002700277308 */ /* 0x000e620000002400 */
[----:B----4-:R-:W-:Y:S02]  /*3830*/  FSEL R122, R35, -INF , P5 ;  /* 0xff800000237a7808 */ /* 0x010fe40002800000 */
[----:B------:R-:W-:Y:S02]  /*3840*/  FMNMX.FTZ R11, R120, R11, !PT ;  /* 0x0000000b780b7209 */ /* 0x000fe40007810000 */
[----:B------:R-:W-:Y:S02]  /*3850*/  FSEL R126, R126, -INF , P4 ;  /* 0xff8000007e7e7808 */ /* 0x000fe40002000000 */
[----:B------:R-:W-:Y:S01]  /*3860*/  FMNMX.FTZ R11, R122, R11, !PT ;  /* 0x0000000b7a0b7209 */ /* 0x000fe20007810000 */
[----:B------:R-:W3:Y:S01]  /*3870*/  MUFU.TANH R29, R29 ;  /* 0x0000001d001d7308 */ /* 0x000ee20000002400 */
[----:B0-----:R-:W-:-:S02]  /*3880*/  FSEL R72, R57, -INF , P3 ;  /* 0xff80000039487808 */ /* 0x001fc40001800000 */
[----:B------:R-:W-:Y:S02]  /*3890*/  ISETP.GT.AND P3, PT, R17, 0x91, PT ;  /* 0x000000911100780c */ /* 0x000fe40003f64270 */
[----:B------:R-:W-:-:S03]  /*38a0*/  FMNMX.FTZ R11, R126, R11, !PT ;  /* 0x0000000b7e0b7209 */ /* 0x000fc60007810000 */
[----:B------:R-:W0:Y:S01]  /*38b0*/  MUFU.TANH R43, R43 ;  /* 0x0000002b002b7308 */ /* 0x000e220000002400 */
[----:B-1----:R-:W-:-:S04]  /*38c0*/  FSEL R128, R39, -INF , P3 ;  /* 0xff80000027807808 */ /* 0x002fc80001800000 */
[----:B------:R-:W-:-:S03]  /*38d0*/  FMNMX.FTZ R11, R128, R11, !PT ;  /* 0x0000000b800b7209 */ /* 0x000fc60007810000 */
[----:B------:R-:W-:Y:S01]  /*38e0*/  MUFU.TANH R47, R37 ;  /* 0x00000025002f7308 */ /* 0x000fe20000002400 */
[----:B---3--:R-:W-:Y:S02]  /*38f0*/  FSEL R80, R29, -INF , P1 ;  /* 0xff8000001d507808 */ /* 0x008fe40000800000 */
[----:B------:R-:W-:Y:S02]  /*3900*/  ISETP.GT.AND P1, PT, R17, 0x99, PT ;  /* 0x000000991100780c */ /* 0x000fe40003f24270 */
[----:B------:R-:W-:Y:S02]  /*3910*/  FMNMX.FTZ R11, R134, R11, !PT ;  /* 0x0000000b860b7209 */ /* 0x000fe40007810000 */
[----:B------:R-:W-:Y:S01]  /*3920*/  FMNMX.FTZ R29, R38, R27, !PT ;  /* 0x0000001b261d7209 */ /* 0x000fe20007810000 */
[----:B------:R-:W1:Y:S01]  /*3930*/  MUFU.TANH R39, R32 ;  /* 0x0000002000277308 */ /* 0x000e620000002400 */
[----:B0-----:R-:W-:Y:S02]  /*3940*/  FSEL R132, R43, -INF , P1 ;  /* 0xff8000002b847808 */ /* 0x001fe40000800000 */
[----:B------:R-:W-:-:S02]  /*3950*/  FMNMX.FTZ R29, R42, R29, !PT ;  /* 0x0000001d2a1d7209 */ /* 0x000fc40007810000 */
[----:B------:R-:W-:Y:S02]  /*3960*/  FMNMX.FTZ R11, R132, R11, !PT ;  /* 0x0000000b840b7209 */ /* 0x000fe40007810000 */
[----:B------:R-:W-:Y:S01]  /*3970*/  FMNMX.FTZ R29, R60, R29, !PT ;  /* 0x0000001d3c1d7209 */ /* 0x000fe20007810000 */
[----:B------:R0:W3:Y:S02]  /*3980*/  MUFU.TANH R43, R33 ;  /* 0x00000021002b7308 */ /* 0x0000e40000002400 */
[----:B------:R-:W4:Y:S01]  /*3990*/  SHFL.BFLY PT, R8, R11, 0x2, 0x1f ;  /* 0x0c401f000b087f89 */ /* 0x000f2200000e0000 */
[----:B------:R-:W-:-:S04]  /*39a0*/  FMNMX.FTZ R29, R62, R29, !PT ;  /* 0x0000001d3e1d7209 */ /* 0x000fc80007810000 */
[----:B------:R-:W-:Y:S01]  /*39b0*/  FMNMX.FTZ R31, R44, R29, !PT ;  /* 0x0000001d2c1f7209 */ /* 0x000fe20007810000 */
[----:B------:R-:W5:Y:S03]  /*39c0*/  MUFU.TANH R45, R36 ;  /* 0x00000024002d7308 */ /* 0x000f660000002400 */
[----:B------:R-:W-:-:S04]  /*39d0*/  FMNMX.FTZ R31, R46, R31, !PT ;  /* 0x0000001f2e1f7209 */ /* 0x000fc80007810000 */
[----:B------:R-:W-:Y:S01]  /*39e0*/  FMNMX.FTZ R31, R64, R31, !PT ;  /* 0x0000001f401f7209 */ /* 0x000fe20007810000 */
[----:B------:R2:W5:Y:S03]  /*39f0*/  MUFU.TANH R49, R40 ;  /* 0x0000002800317308 */ /* 0x0005660000002400 */
[----:B------:R-:W-:-:S04]  /*3a00*/  FMNMX.FTZ R31, R66, R31, !PT ;  /* 0x0000001f421f7209 */ /* 0x000fc80007810000 */
[----:B0-----:R-:W-:Y:S01]  /*3a10*/  FMNMX.FTZ R33, R48, R31, !PT ;  /* 0x0000001f30217209 */ /* 0x001fe20007810000 */
[----:B------:R-:W0:Y:S01]  /*3a20*/  MUFU.TANH R41, R41 ;  /* 0x0000002900297308 */ /* 0x000e220000002400 */
[----:B----4-:R-:W-:Y:S02]  /*3a30*/  FMNMX.FTZ R13, R11, R8, !PT ;  /* 0x000000080b0d7209 */ /* 0x010fe40007810000 */
[----:B------:R-:W-:-:S03]  /*3a40*/  FMNMX.FTZ R33, R50, R33, !PT ;  /* 0x0000002132217209 */ /* 0x000fc60007810000 */
[----:B------:R-:W4:Y:S01]  /*3a50*/  SHFL.BFLY PT, R8, R13, 0x1, 0x1f ;  /* 0x0c201f000d087f89 */ /* 0x000f2200000e0000 */
[----:B------:R-:W-:-:S04]  /*3a60*/  FMNMX.FTZ R33, R52, R33, !PT ;  /* 0x0000002134217209 */ /* 0x000fc80007810000 */
[----:B------:R-:W-:-:S04]  /*3a70*/  FMNMX.FTZ R33, R54, R33, !PT ;  /* 0x0000002136217209 */ /* 0x000fc80007810000 */
[----:B------:R-:W-:-:S04]  /*3a80*/  FMNMX.FTZ R37, R56, R33, !PT ;  /* 0x0000002138257209 */ /* 0x000fc80007810000 */
[----:B------:R-:W-:-:S04]  /*3a90*/  FMNMX.FTZ R37, R58, R37, !PT ;  /* 0x000000253a257209 */ /* 0x000fc80007810000 */
[----:B------:R-:W-:-:S04]  /*3aa0*/  FMNMX.FTZ R37, R68, R37, !PT ;  /* 0x0000002544257209 */ /* 0x000fc80007810000 */
[----:B------:R-:W-:Y:S02]  /*3ab0*/  FMNMX.FTZ R37, R70, R37, !PT ;  /* 0x0000002546257209 */ /* 0x000fe40007810000 */
[----:B----4-:R-:W-:-:S04]  /*3ac0*/  FMNMX.FTZ R8, R13, R8, !PT ;  /* 0x000000080d087209 */ /* 0x010fc80007810000 */
[C---:B------:R-:W-:Y:S01]  /*3ad0*/  FSETP.NEU.FTZ.AND P0, PT, R8.reuse, -INF , PT ;  /* 0xff8000000800780b */ /* 0x040fe20003f1d000 */
[----:B------:R-:W-:-:S05]  /*3ae0*/  FFMA.FTZ R35, R8, R9, -8 ;  /* 0xc100000008237423 */ /* 0x000fca0000010009 */
[----:B------:R-:W-:Y:S02]  /*3af0*/  FSEL R35, R35, RZ, P0 ;  /* 0x000000ff23237208 */ /* 0x000fe40000000000 */
[----:B------:R-:W-:-:S03]  /*3b00*/  ISETP.NE.AND P0, PT, R109, RZ, PT ;  /* 0x000000ff6d00720c */ /* 0x000fc60003f05270 */
[-CC-:B------:R-:W-:Y:S01]  /*3b10*/  FFMA.FTZ R51, R102, R9.reuse, -R35.reuse ;  /* 0x0000000966337223 */ /* 0x180fe20000010823 */
[-CC-:B------:R-:W-:Y:S01]  /*3b20*/  FFMA.FTZ R102, R112, R9.reuse, -R35.reuse ;  /* 0x0000000970667223 */ /* 0x180fe20000010823 */
[----:B-1----:R-:W-:Y:S01]  /*3b30*/  FSEL R112, R39, -INF , P6 ;  /* 0xff80000027707808 */ /* 0x002fe20003000000 */
[-CC-:B------:R-:W-:Y:S01]  /*3b40*/  FFMA.FTZ R15, R136, R9.reuse, -R35.reuse ;  /* 0x00000009880f7223 */ /* 0x180fe20000010823 */
[----:B------:R1:W-:Y:S01]  /*3b50*/  MUFU.EX2 R31, R51 ;  /* 0x00000033001f7308 */ /* 0x0003e20000000800 */
[----:B---3--:R-:W-:Y:S01]  /*3b60*/  FSEL R136, R43, -INF , P5 ;  /* 0xff8000002b887808 */ /* 0x008fe20002800000 */
[-CC-:B--2---:R-:W-:Y:S01]  /*3b70*/  FFMA.FTZ R40, R138, R9.reuse, -R35.reuse ;  /* 0x000000098a287223 */ /* 0x184fe20000010823 */
[----:B-----5:R-:W-:Y:S01]  /*3b80*/  FSEL R138, R45, -INF , P4 ;  /* 0xff8000002d8a7808 */ /* 0x020fe20002000000 */
[-CC-:B------:R-:W-:Y:S01]  /*3b90*/  FFMA.FTZ R17, R140, R9.reuse, -R35.reuse ;  /* 0x000000098c117223 */ /* 0x180fe20000010823 */
[----:B------:R-:W-:Y:S01]  /*3ba0*/  FSEL R140, R47, -INF , P3 ;  /* 0xff8000002f8c7808 */ /* 0x000fe20001800000 */
[-CC-:B------:R-:W-:Y:S01]  /*3bb0*/  FFMA.FTZ R82, R142, R9.reuse, -R35.reuse ;  /* 0x000000098e527223 */ /* 0x180fe20000010823 */
[-CC-:B------:R-:W-:Y:S01]  /*3bc0*/  FFMA.FTZ R144, R144, R9.reuse, -R35.reuse ;  /* 0x0000000990907223 */ /* 0x180fe20000010823 */
[----:B------:R-:W-:Y:S01]  /*3bd0*/  FSEL R142, R49, -INF , P2 ;  /* 0xff800000318e7808 */ /* 0x000fe20001000000 */
[--C-:B------:R-:W-:Y:S01]  /*3be0*/  FFMA.FTZ R11, R84, R9, -R35.reuse ;  /* 0x00000009540b7223 */ /* 0x100fe20000010823 */
[----:B-1----:R-:W-:Y:S01]  /*3bf0*/  FMNMX.FTZ R51, R72, R37, !PT ;  /* 0x0000002548337209 */ /* 0x002fe20007810000 */
[----:B------:R0:W-:Y:S01]  /*3c00*/  MUFU.EX2 R19, R144 ;  /* 0x0000009000137308 */ /* 0x0001e20000000800 */
[-CC-:B------:R-:W-:Y:S01]  /*3c10*/  FFMA.FTZ R32, R96, R9.reuse, -R35.reuse ;  /* 0x0000000960207223 */ /* 0x180fe20000010823 */
[--C-:B------:R-:W-:Y:S01]  /*3c20*/  FFMA.FTZ R13, R124, R9, -R35.reuse ;  /* 0x000000097c0d7223 */ /* 0x100fe20000010823 */
[----:B------:R-:W-:Y:S01]  /*3c30*/  FMNMX.FTZ R51, R74, R51, !PT ;  /* 0x000000334a337209 */ /* 0x000fe20007810000 */
[-CC-:B------:R-:W-:Y:S01]  /*3c40*/  FFMA.FTZ R36, R130, R9.reuse, -R35.reuse ;  /* 0x0000000982247223 */ /* 0x180fe20000010823 */
[-CC-:B------:R-:W-:Y:S01]  /*3c50*/  FFMA.FTZ R110, R110, R9.reuse, -R35.reuse ;  /* 0x000000096e6e7223 */ /* 0x180fe20000010823 */
[--C-:B------:R-:W-:Y:S01]  /*3c60*/  FFMA.FTZ R104, R104, R9, -R35.reuse ;  /* 0x0000000968687223 */ /* 0x100fe20000010823 */
[----:B------:R-:W-:Y:S01]  /*3c70*/  FMNMX.FTZ R51, R80, R51, !PT ;  /* 0x0000003350337209 */ /* 0x000fe20007810000 */
[----:B------:R-:W-:Y:S01]  /*3c80*/  MUFU.EX2 R11, R11 ;  /* 0x0000000b000b7308 */ /* 0x000fe20000000800 */
[----:B0-----:R-:W-:Y:S01]  /*3c90*/  FSEL R144, R41, -INF , P1 ;  /* 0xff80000029907808 */ /* 0x001fe20000800000 */
[--C-:B------:R-:W-:Y:S01]  /*3ca0*/  FFMA.FTZ R41, R10, R9, -R35.reuse ;  /* 0x000000090a297223 */ /* 0x100fe20000010823 */
[----:B------:R-:W-:Y:S01]  /*3cb0*/  FMNMX.FTZ R51, R112, R51, !PT ;  /* 0x0000003370337209 */ /* 0x000fe20007810000 */
[-CC-:B------:R-:W-:Y:S01]  /*3cc0*/  FFMA.FTZ R39, R94, R9.reuse, -R35.reuse ;  /* 0x000000095e277223 */ /* 0x180fe20000010823 */
[-CC-:B------:R-:W-:Y:S01]  /*3cd0*/  FFMA.FTZ R43, R92, R9.reuse, -R35.reuse ;  /* 0x000000095c2b7223 */ /* 0x180fe20000010823 */
[--C-:B------:R-:W-:Y:S01]  /*3ce0*/  FFMA.FTZ R94, R114, R9, -R35.reuse ;  /* 0x00000009725e7223 */ /* 0x100fe20000010823 */
[----:B------:R-:W-:Y:S01]  /*3cf0*/  FMNMX.FTZ R51, R136, R51, !PT ;  /* 0x0000003388337209 */ /* 0x000fe20007810000 */
[----:B------:R-:W0:Y:S01]  /*3d00*/  MUFU.EX2 R32, R32 ;  /* 0x0000002000207308 */ /* 0x000e220000000800 */
[-CC-:B------:R-:W-:Y:S01]  /*3d10*/  FFMA.FTZ R92, R98, R9.reuse, -R35.reuse ;  /* 0x00000009625c7223 */ /* 0x180fe20000010823 */
[--C-:B------:R-:W-:Y:S01]  /*3d20*/  FFMA.FTZ R45, R106, R9, -R35.reuse ;  /* 0x000000096a2d7223 */ /* 0x100fe20000010823 */
[----:B------:R-:W-:Y:S01]  /*3d30*/  FMNMX.FTZ R51, R138, R51, !PT ;  /* 0x000000338a337209 */ /* 0x000fe20007810000 */
[-CC-:B------:R-:W-:Y:S01]  /*3d40*/  FFMA.FTZ R84, R146, R9.reuse, -R35.reuse ;  /* 0x0000000992547223 */ /* 0x180fe20000010823 */
[-CC-:B------:R-:W-:Y:S01]  /*3d50*/  FFMA.FTZ R148, R148, R9.reuse, -R35.reuse ;  /* 0x0000000994947223 */ /* 0x180fe20000010823 */
[--C-:B------:R-:W-:Y:S01]  /*3d60*/  FFMA.FTZ R86, R150, R9, -R35.reuse ;  /* 0x0000000996567223 */ /* 0x100fe20000010823 */
[----:B------:R-:W-:Y:S01]  /*3d70*/  FMNMX.FTZ R51, R140, R51, !PT ;  /* 0x000000338c337209 */ /* 0x000fe20007810000 */
[----:B------:R-:W1:Y:S01]  /*3d80*/  MUFU.EX2 R13, R13 ;  /* 0x0000000d000d7308 */ /* 0x000e620000000800 */
        /* <DEDUP_REMOVED lines=8> */
[-CC-:B------:R-:W-:Y:S01]  /*3e10*/  FFMA.FTZ R130, R162, R9.reuse, -R35.reuse ;  /* 0x00000009a2827223 */ /* 0x180fe20000010823 */
[-CC-:B------:R-:W-:Y:S01]  /*3e20*/  FFMA.FTZ R108, R108, R9.reuse, -R35.reuse ;  /* 0x000000096c6c7223 */ /* 0x180fe20000010823 */
[-CC-:B------:R-:W-:Y:S01]  /*3e30*/  FFMA.FTZ R100, R100, R9.reuse, -R35.reuse ;  /* 0x0000000964647223 */ /* 0x180fe20000010823 */
[----:B------:R-:W2:Y:S01]  /*3e40*/  SHFL.BFLY PT, R10, R51, 0x2, 0x1f ;  /* 0x0c401f00330a7f89 */ /* 0x000ea200000e0000 */
[-CC-:B------:R-:W-:Y:S01]  /*3e50*/  FFMA.FTZ R90, R90, R9.reuse, -R35.reuse ;  /* 0x000000095a5a7223 */ /* 0x180fe20000010823 */
[-CC-:B------:R-:W-:Y:S01]  /*3e60*/  FFMA.FTZ R88, R88, R9.reuse, -R35.reuse ;  /* 0x0000000958587223 */ /* 0x180fe20000010823 */
[-CC-:B------:R-:W-:Y:S01]  /*3e70*/  FFMA.FTZ R47, R116, R9.reuse, -R35.reuse ;  /* 0x00000009742f7223 */ /* 0x180fe20000010823 */
[----:B------:R3:W-:Y:S01]  /*3e80*/  MUFU.EX2 R33, R110 ;  /* 0x0000006e00217308 */ /* 0x0007e20000000800 */
[-CC-:B------:R-:W-:Y:S01]  /*3e90*/  FFMA.FTZ R98, R118, R9.reuse, -R35.reuse ;  /* 0x0000000976627223 */ /* 0x180fe20000010823 */
[-CC-:B------:R-:W-:Y:S01]  /*3ea0*/  FFMA.FTZ R49, R120, R9.reuse, -R35.reuse ;  /* 0x0000000978317223 */ /* 0x180fe20000010823 */
[----:B------:R-:W-:-:S05]  /*3eb0*/  FFMA.FTZ R106, R128, R9, -R35 ;  /* 0x00000009806a7223 */ /* 0x000fca0000010823 */
[----:B------:R4:W-:Y:S01]  /*3ec0*/  MUFU.EX2 R37, R104 ;  /* 0x0000006800257308 */ /* 0x0009e20000000800 */
[----:B---3--:R-:W-:-:S07]  /*3ed0*/  FFMA.FTZ R110, R132, R9, -R35 ;  /* 0x00000009846e7223 */ /* 0x008fce0000010823 */
[----:B------:R-:W-:Y:S01]  /*3ee0*/  MUFU.EX2 R15, R15 ;  /* 0x0000000f000f7308 */ /* 0x000fe20000000800 */
[-CC-:B----4-:R-:W-:Y:S01]  /*3ef0*/  FFMA.FTZ R104, R122, R9.reuse, -R35.reuse ;  /* 0x000000097a687223 */ /* 0x190fe20000010823 */
[----:B--2---:R-:W-:Y:S01]  /*3f00*/  FMNMX.FTZ R53, R51, R10, !PT ;  /* 0x0000000a33357209 */ /* 0x004fe20007810000 */
[----:B------:R-:W-:-:S05]  /*3f10*/  FFMA.FTZ R51, R126, R9, -R35 ;  /* 0x000000097e337223 */ /* 0x000fca0000010823 */
[----:B------:R-:W-:Y:S01]  /*3f20*/  MUFU.EX2 R40, R40 ;  /* 0x0000002800287308 */ /* 0x000fe20000000800 */
[----:B------:R-:W2:Y:S07]  /*3f30*/  SHFL.BFLY PT, R10, R53, 0x1, 0x1f ;  /* 0x0c201f00350a7f89 */ /* 0x000eae00000e0000 */
[----:B------:R-:W-:Y:S08]  /*3f40*/  MUFU.EX2 R17, R17 ;  /* 0x0000001100117308 */ /* 0x000ff00000000800 */
[----:B------:R-:W-:Y:S08]  /*3f50*/  MUFU.EX2 R82, R82 ;  /* 0x0000005200527308 */ /* 0x000ff00000000800 */
[----:B------:R-:W-:Y:S01]  /*3f60*/  MUFU.EX2 R84, R84 ;  /* 0x0000005400547308 */ /* 0x000fe20000000800 */
[----:B--2---:R-:W-:Y:S01]  /*3f70*/  FMNMX.FTZ R10, R53, R10, !PT ;  /* 0x0000000a350a7209 */ /* 0x004fe20007810000 */
[----:B------:R-:W-:-:S03]  /*3f80*/  FFMA.FTZ R53, R134, R9, -R35 ;  /* 0x0000000986357223 */ /* 0x000fc60000010823 */
[C---:B------:R-:W-:Y:S01]  /*3f90*/  FSETP.NEU.FTZ.AND P1, PT, R10.reuse, -INF , PT ;  /* 0xff8000000a00780b */ /* 0x040fe20003f3d000 */
[----:B------:R-:W-:Y:S02]  /*3fa0*/  FFMA.FTZ R55, R10, R9, -8 ;  /* 0xc10000000a377423 */ /* 0x000fe40000010009 */
[----:B------:R-:W-:Y:S03]  /*3fb0*/  MUFU.EX2 R21, R148 ;  /* 0x0000009400157308 */ /* 0x000fe60000000800 */
[----:B------:R-:W-:Y:S02]  /*3fc0*/  FSEL R61, R55, RZ, P1 ;  /* 0x000000ff373d7208 */ /* 0x000fe40000800000 */
[----:B------:R-:W-:-:S03]  /*3fd0*/  PLOP3.LUT P1, PT, PT, PT, UP0, 0x80, 0x0 ;  /* 0x000000000000781c */ /* 0x000fc60003f2f008 */
[-CC-:B------:R-:W-:Y:S01]  /*3fe0*/  FFMA.FTZ R6, R6, R9.reuse, -R61.reuse ;  /* 0x0000000906067223 */ /* 0x180fe2000001083d */
[-CC-:B------:R-:W-:Y:S01]  /*3ff0*/  FFMA.FTZ R7, R7, R9.reuse, -R61.reuse ;  /* 0x0000000907077223 */ /* 0x180fe2000001083d */
[-CC-:B------:R-:W-:Y:S01]  /*4000*/  FFMA.FTZ R14, R14, R9.reuse, -R61.reuse ;  /* 0x000000090e0e7223 */ /* 0x180fe2000001083d */
[-CC-:B------:R-:W-:Y:S01]  /*4010*/  FFMA.FTZ R16, R16, R9.reuse, -R61.reuse ;  /* 0x0000000910107223 */ /* 0x180fe2000001083d */
[-CC-:B------:R-:W-:Y:S01]  /*4020*/  FFMA.FTZ R12, R12, R9.reuse, -R61.reuse ;  /* 0x000000090c0c7223 */ /* 0x180fe2000001083d */
[-CC-:B------:R-:W-:Y:S01]  /*4030*/  FFMA.FTZ R35, R24, R9.reuse, -R61.reuse ;  /* 0x0000000918237223 */ /* 0x180fe2000001083d */
[----:B------:R-:W-:Y:S01]  /*4040*/  MUFU.EX2 R6, R6 ;  /* 0x0000000600067308 */ /* 0x000fe20000000800 */
[-CC-:B------:R-:W-:Y:S01]  /*4050*/  FFMA.FTZ R26, R26, R9.reuse, -R61.reuse ;  /* 0x000000091a1a7223 */ /* 0x180fe2000001083d */
[-CC-:B------:R-:W-:Y:S01]  /*4060*/  FFMA.FTZ R22, R22, R9.reuse, -R61.reuse ;  /* 0x0000000916167223 */ /* 0x180fe2000001083d */
[-CC-:B------:R-:W-:Y:S01]  /*4070*/  FFMA.FTZ R18, R18, R9.reuse, -R61.reuse ;  /* 0x0000000912127223 */ /* 0x180fe2000001083d */
[-CC-:B------:R-:W-:Y:S01]  /*4080*/  FFMA.FTZ R55, R28, R9.reuse, -R61.reuse ;  /* 0x000000091c377223 */ /* 0x180fe2000001083d */
[-CC-:B------:R-:W-:Y:S01]  /*4090*/  FFMA.FTZ R30, R30, R9.reuse, -R61.reuse ;  /* 0x000000091e1e7223 */ /* 0x180fe2000001083d */
[-CC-:B------:R-:W-:Y:S01]  /*40a0*/  FFMA.FTZ R57, R34, R9.reuse, -R61.reuse ;  /* 0x0000000922397223 */ /* 0x180fe2000001083d */
[-CC-:B------:R-:W-:Y:S01]  /*40b0*/  FFMA.FTZ R78, R78, R9.reuse, -R61.reuse ;  /* 0x000000094e4e7223 */ /* 0x180fe2000001083d */
[----:B------:R-:W2:Y:S01]  /*40c0*/  MUFU.EX2 R7, R7 ;  /* 0x0000000700077308 */ /* 0x000ea20000000800 */
[-CC-:B------:R-:W-:Y:S01]  /*40d0*/  FFMA.FTZ R38, R38, R9.reuse, -R61.reuse ;  /* 0x0000000926267223 */ /* 0x180fe2000001083d */
[-CC-:B------:R-:W-:Y:S01]  /*40e0*/  FFMA.FTZ R59, R60, R9.reuse, -R61.reuse ;  /* 0x000000093c3b7223 */ /* 0x180fe2000001083d */
[-CC-:B------:R-:W-:Y:S01]  /*40f0*/  FFMA.FTZ R62, R62, R9.reuse, -R61.reuse ;  /* 0x000000093e3e7223 */ /* 0x180fe2000001083d */
[-CC-:B------:R-:W-:Y:S01]  /*4100*/  FFMA.FTZ R44, R44, R9.reuse, -R61.reuse ;  /* 0x000000092c2c7223 */ /* 0x180fe2000001083d */
[-CC-:B------:R-:W-:Y:S01]  /*4110*/  FFMA.FTZ R64, R64, R9.reuse, -R61.reuse ;  /* 0x0000000940407223 */ /* 0x180fe2000001083d */
[-CC-:B------:R-:W-:Y:S01]  /*4120*/  FFMA.FTZ R66, R66, R9.reuse, -R61.reuse ;  /* 0x0000000942427223 */ /* 0x180fe2000001083d */
[-CC-:B------:R-:W-:Y:S01]  /*4130*/  FFMA.FTZ R48, R48, R9.reuse, -R61.reuse ;  /* 0x0000000930307223 */ /* 0x180fe2000001083d */
[----:B------:R3:W4:Y:S01]  /*4140*/  MUFU.EX2 R63, R14 ;  /* 0x0000000e003f7308 */ /* 0x0007220000000800 */
        /* <DEDUP_REMOVED lines=8> */
[-CC-:B---3--:R-:W-:Y:S01]  /*41d0*/  FFMA.FTZ R14, R20, R9.reuse, -R61.reuse ;  /* 0x00000009140e7223 */ /* 0x188fe2000001083d */
[-CC-:B------:R-:W-:Y:S01]  /*41e0*/  FFMA.FTZ R20, R46, R9.reuse, -R61.reuse ;  /* 0x000000092e147223 */ /* 0x180fe2000001083d */
[-CC-:B------:R-:W-:Y:S01]  /*41f0*/  FFMA.FTZ R72, R72, R9.reuse, -R61.reuse ;  /* 0x0000000948487223 */ /* 0x180fe2000001083d */
[-CC-:B------:R-:W-:Y:S01]  /*4200*/  FFMA.FTZ R74, R74, R9.reuse, -R61.reuse ;  /* 0x000000094a4a7223 */ /* 0x180fe2000001083d */
[-CC-:B------:R-:W-:Y:S01]  /*4210*/  FFMA.FTZ R80, R80, R9.reuse, -R61.reuse ;  /* 0x0000000950507223 */ /* 0x180fe2000001083d */
[-CC-:B------:R-:W-:Y:S01]  /*4220*/  FFMA.FTZ R112, R112, R9.reuse, -R61.reuse ;  /* 0x0000000970707223 */ /* 0x180fe2000001083d */
[-CC-:B------:R-:W-:Y:S01]  /*4230*/  FFMA.FTZ R136, R136, R9.reuse, -R61.reuse ;  /* 0x0000000988887223 */ /* 0x180fe2000001083d */
[----:B------:R-:W3:Y:S01]  /*4240*/  MUFU.EX2 R12, R12 ;  /* 0x0000000c000c7308 */ /* 0x000ee20000000800 */
[-CC-:B-----5:R-:W-:Y:S01]  /*4250*/  FFMA.FTZ R16, R76, R9.reuse, -R61.reuse ;  /* 0x000000094c107223 */ /* 0x1a0fe2000001083d */
[-CC-:B------:R-:W-:Y:S01]  /*4260*/  FFMA.FTZ R138, R138, R9.reuse, -R61.reuse ;  /* 0x000000098a8a7223 */ /* 0x180fe2000001083d */
[-CC-:B------:R-:W-:Y:S01]  /*4270*/  FFMA.FTZ R140, R140, R9.reuse, -R61.reuse ;  /* 0x000000098c8c7223 */ /* 0x180fe2000001083d */
[----:B------:R-:W-:Y:S01]  /*4280*/  FFMA.FTZ R142, R142, R9, -R61 ;  /* 0x000000098e8e7223 */ /* 0x000fe2000001083d */
[--C-:B------:R-:W-:Y:S01]  /*4290*/  IMAD.MOV.U32 R28, RZ, RZ, R25.reuse ;  /* 0x000000ffff1c7224 */ /* 0x100fe200078e0019 */
[----:B------:R-:W-:Y:S01]  /*42a0*/  MOV R60, R25 ;  /* 0x00000019003c7202 */ /* 0x000fe20000000f00 */
[--C-:B------:R-:W-:Y:S01]  /*42b0*/  IMAD.MOV.U32 R34, RZ, RZ, R25.reuse ;  /* 0x000000ffff227224 */ /* 0x100fe200078e0019 */
[----:B------:R0:W-:Y:S01]  /*42c0*/  MUFU.EX2 R65, R26 ;  /* 0x0000001a00417308 */ /* 0x0001e20000000800 */
[----:B------:R-:W-:-:S02]  /*42d0*/  IMAD.MOV.U32 R46, RZ, RZ, R25 ;  /* 0x000000ffff2e7224 */ /* 0x000fc400078e0019 */
[----:B------:R-:W-:-:S05]  /*42e0*/  IMAD.MOV.U32 R76, RZ, RZ, R25 ;  /* 0x000000ffff4c7224 */ /* 0x000fca00078e0019 */
[----:B------:R-:W5:Y:S01]  /*42f0*/  MUFU.EX2 R35, R35 ;  /* 0x0000002300237308 */ /* 0x000f620000000800 */
[----:B0-----:R-:W-:-:S04]  /*4300*/  FADD.FTZ R26, R11, R32 ;  /* 0x000000200b1a7221 */ /* 0x001fc80000010000 */
[----:B-1----:R-:W-:-:S03]  /*4310*/  FADD.FTZ R79, R13, R26 ;  /* 0x0000001a0d4f7221 */ /* 0x002fc60000010000 */
[----:B------:R2:W-:Y:S08]  /*4320*/  MUFU.EX2 R67, R22 ;  /* 0x0000001600437308 */ /* 0x0005f00000000800 */
[----:B------:R0:W1:Y:S01]  /*4330*/  MUFU.EX2 R24, R18 ;  /* 0x0000001200187308 */ /* 0x0000620000000800 */
[----:B--2---:R-:W-:-:S04]  /*4340*/  FADD.FTZ R22, R6, R7 ;  /* 0x0000000706167221 */ /* 0x004fc80000010000 */
[----:B----4-:R-:W-:Y:S01]  /*4350*/  FADD.FTZ R77, R63, R22 ;  /* 0x000000163f4d7221 */ /* 0x010fe20000010000 */
[C---:B------:R-:W-:Y:S01]  /*4360*/  FADD.FTZ R22, R36.reuse, R79 ;  /* 0x0000004f24167221 */ /* 0x040fe20000010000 */
[----:B------:R-:W-:Y:S01]  /*4370*/  F2FP.SATFINITE.E4M3.F32.PACK_AB_MERGE_C R36, R36, R13, RZ ;  /* 0x0000000d2424723e */ /* 0x000fe200048070ff */
[----:B------:R-:W2:Y:S01]  /*4380*/  MUFU.EX2 R14, R14 ;  /* 0x0000000e000e7308 */ /* 0x000ea20000000800 */
[----:B------:R-:W-:Y:S01]  /*4390*/  FADD.FTZ R77, R114, R77 ;  /* 0x0000004d724d7221 */ /* 0x000fe20000010000 */
[----:B------:R-:W-:Y:S01]  /*43a0*/  FADD.FTZ R79, R15, R22 ;  /* 0x000000160f4f7221 */ /* 0x000fe20000010000 */
[----:B0-----:R-:W-:Y:S01]  /*43b0*/  FFMA.FTZ R18, R42, R9, -R61 ;  /* 0x000000092a127223 */ /* 0x001fe2000001083d */
[----:B------:R-:W-:Y:S01]  /*43c0*/  F2FP.SATFINITE.E4M3.F32.PACK_AB_MERGE_C R185, R32, R11, R36 ;  /* 0x0000000b20b9723e */ /* 0x000fe20004807024 */
[----:B---3--:R-:W-:Y:S01]  /*43d0*/  FADD.FTZ R22, R12, R77 ;  /* 0x0000004d0c167221 */ /* 0x008fe20000010000 */
[----:B------:R-:W-:Y:S01]  /*43e0*/  FADD.FTZ R26, R40, R79 ;  /* 0x0000004f281a7221 */ /* 0x000fe20000010000 */
[----:B------:R-:W-:Y:S01]  /*43f0*/  F2FP.SATFINITE.E4M3.F32.PACK_AB_MERGE_C R63, R114, R63, RZ ;  /* 0x0000003f723f723e */ /* 0x000fe200048070ff */
[----:B------:R-:W0:Y:S01]  /*4400*/  MUFU.EX2 R55, R55 ;  /* 0x0000003700377308 */ /* 0x000e220000000800 */
[----:B-----5:R-:W-:Y:S01]  /*4410*/  FADD.FTZ R79, R35, R22 ;  /* 0x00000016234f7221 */ /* 0x020fe20000010000 */
[----:B------:R-:W-:Y:S01]  /*4420*/  FADD.FTZ R81, R17, R26 ;  /* 0x0000001a11517221 */ /* 0x000fe20000010000 */
[----:B------:R-:W-:Y:S01]  /*4430*/  F2FP.SATFINITE.E4M3.F32.PACK_AB_MERGE_C R184, R7, R6, R63 ;  /* 0x0000000607b8723e */ /* 0x000fe2000480703f */
[----:B------:R-:W-:Y:S01]  /*4440*/  FFMA.FTZ R61, R144, R9, -R61 ;  /* 0x00000009903d7223 */ /* 0x000fe2000001083d */
[----:B-1----:R-:W-:Y:S01]  /*4450*/  FADD.FTZ R22, R24, R79 ;  /* 0x0000004f18167221 */ /* 0x002fe20000010000 */
[C---:B------:R-:W-:Y:S01]  /*4460*/  FADD.FTZ R26, R82.reuse, R81 ;  /* 0x00000051521a7221 */ /* 0x040fe20000010000 */
[----:B------:R-:W-:Y:S01]  /*4470*/  F2FP.SATFINITE.E4M3.F32.PACK_AB_MERGE_C R82, R82, R17, RZ ;  /* 0x000000115252723e */ /* 0x000fe200048070ff */
[----:B------:R-:W1:Y:S01]  /*4480*/  MUFU.EX2 R30, R30 ;  /* 0x0000001e001e7308 */ /* 0x000e620000000800 */
[----:B------:R-:W-:Y:S01]  /*4490*/  FADD.FTZ R79, R65, R22 ;  /* 0x00000016414f7221 */ /* 0x000fe20000010000 */
[----:B------:R-:W-:Y:S01]  /*44a0*/  FADD.FTZ R81, R19, R26 ;  /* 0x0000001a13517221 */ /* 0x000fe20000010000 */
[----:B------:R-:W-:Y:S01]  /*44b0*/  F2FP.SATFINITE.E4M3.F32.PACK_AB_MERGE_C R65, R65, R24, RZ ;  /* 0x000000184141723e */ /* 0x000fe200048070ff */
[----:B------:R-:W-:-:S02]  /*44c0*/  IMAD.MOV.U32 R32, RZ, RZ, R25 ;  /* 0x000000ffff207224 */ /* 0x000fc400078e0019 */
[----:B--2---:R-:W-:Y:S01]  /*44d0*/  FADD.FTZ R22, R14, R79 ;  /* 0x0000004f0e167221 */ /* 0x004fe20000010000 */
[----:B------:R-:W-:Y:S01]  /*44e0*/  FADD.FTZ R26, R84, R81 ;  /* 0x00000051541a7221 */ /* 0x000fe20000010000 */
[----:B------:R-:W-:Y:S01]  /*44f0*/  F2FP.SATFINITE.E4M3.F32.PACK_AB_MERGE_C R187, R40, R15, R82 ;  /* 0x0000000f28bb723e */ /* 0x000fe20004807052 */
[----:B------:R-:W2:Y:S01]  /*4500*/  MUFU.EX2 R86, R86 ;  /* 0x0000005600567308 */ /* 0x000ea20000000800 */
[----:B0-----:R-:W-:Y:S01]  /*4510*/  FADD.FTZ R81, R55, R22 ;  /* 0x0000001637517221 */ /* 0x001fe20000010000 */
[----:B------:R-:W-:Y:S01]  /*4520*/  FADD.FTZ R83, R21, R26 ;  /* 0x0000001a15537221 */ /* 0x000fe20000010000 */
[----:B------:R-:W-:Y:S01]  /*4530*/  F2FP.SATFINITE.E4M3.F32.PACK_AB_MERGE_C R186, R35, R12, R65 ;  /* 0x0000000c23ba723e */ /* 0x000fe20004807041 */
[--C-:B------:R-:W-:Y:S01]  /*4540*/  IMAD.MOV.U32 R35, RZ, RZ, R25.reuse ;  /* 0x000000ffff237224 */ /* 0x100fe200078e0019 */
[-C--:B------:R-:W-:Y:S01]  /*4550*/  MOV R36, R25.reuse ;  /* 0x0000001900247202 */ /* 0x080fe20000000f00 */
[----:B------:R-:W-:Y:S01]  /*4560*/  IMAD.MOV.U32 R40, RZ, RZ, R25 ;  /* 0x000000ffff287224 */ /* 0x000fe200078e0019 */
[----:B------:R-:W-:Y:S01]  /*4570*/  MOV R42, R25 ;  /* 0x00000019002a7202 */ /* 0x000fe20000000f00 */
[----:B------:R-:W0:Y:S01]  /*4580*/  MUFU.EX2 R23, R152 ;  /* 0x0000009800177308 */ /* 0x000e220000000800 */
[----:B-1----:R-:W-:Y:S01]  /*4590*/  FADD.FTZ R22, R30, R81 ;  /* 0x000000511e167221 */ /* 0x002fe20000010000 */
[----:B------:R-:W-:Y:S01]  /*45a0*/  F2FP.SATFINITE.E4M3.F32.PACK_AB_MERGE_C R30, R67, R30, RZ ;  /* 0x0000001e431e723e */ /* 0x000fe200048070ff */
[----:B------:R-:W-:-:S02]  /*45b0*/  IMAD.MOV.U32 R63, RZ, RZ, R25 ;  /* 0x000000ffff3f7224 */ /* 0x000fc400078e0019 */
[----:B------:R-:W-:Y:S01]  /*45c0*/  FADD.FTZ R81, R67, R22 ;  /* 0x0000001643517221 */ /* 0x000fe20000010000 */
[----:B------:R-:W-:Y:S01]  /*45d0*/  F2FP.SATFINITE.E4M3.F32.PACK_AB_MERGE_C R180, R55, R14, R30 ;  /* 0x0000000e37b4723e */ /* 0x000fe2000480701e */
[----:B------:R-:W-:Y:S01]  /*45e0*/  IMAD.MOV.U32 R55, RZ, RZ, R25 ;  /* 0x000000ffff377224 */ /* 0x000fe200078e0019 */
[----:B------:R-:W1:Y:S01]  /*45f0*/  MUFU.EX2 R16, R16 ;  /* 0x0000001000107308 */ /* 0x000e620000000800 */
[C---:B--2---:R-:W-:Y:S01]  /*4600*/  FADD.FTZ R26, R86.reuse, R83 ;  /* 0x00000053561a7221 */ /* 0x044fe20000010000 */
[----:B------:R-:W-:Y:S01]  /*4610*/  F2FP.SATFINITE.E4M3.F32.PACK_AB_MERGE_C R86, R86, R21, RZ ;  /* 0x000000155656723e */ /* 0x000fe200048070ff */
[--C-:B------:R-:W-:Y:S01]  /*4620*/  IMAD.MOV.U32 R65, RZ, RZ, R25.reuse ;  /* 0x000000ffff417224 */ /* 0x100fe200078e0019 */
[----:B------:R-:W-:Y:S01]  /*4630*/  MOV R30, R25 ;  /* 0x00000019001e7202 */ /* 0x000fe20000000f00 */
[--C-:B------:R-:W-:Y:S01]  /*4640*/  IMAD.MOV.U32 R67, RZ, RZ, R25.reuse ;  /* 0x000000ffff437224 */ /* 0x100fe200078e0019 */
[----:B------:R-:W-:Y:S01]  /*4650*/  F2FP.SATFINITE.E4M3.F32.PACK_AB_MERGE_C R181, R84, R19, R86 ;  /* 0x0000001354b5723e */ /* 0x000fe20004807056 */
[--C-:B------:R-:W-:Y:S01]  /*4660*/  IMAD.MOV.U32 R82, RZ, RZ, R25.reuse ;  /* 0x000000ffff527224 */ /* 0x100fe200078e0019 */
[----:B------:R-:W2:Y:S01]  /*4670*/  MUFU.EX2 R96, R96 ;  /* 0x0000006000607308 */ /* 0x000ea20000000800 */
[----:B0-----:R-:W-:Y:S01]  /*4680*/  FADD.FTZ R83, R23, R26 ;  /* 0x0000001a17537221 */ /* 0x001fe20000010000 */
[----:B------:R-:W-:Y:S01]  /*4690*/  MOV R84, R25 ;  /* 0x0000001900547202 */ /* 0x000fe20000000f00 */
[----:B------:R-:W-:-:S05]  /*46a0*/  IMAD.MOV.U32 R86, RZ, RZ, R25 ;  /* 0x000000ffff567224 */ /* 0x000fca00078e0019 */
[----:B------:R-:W0:Y:S01]  /*46b0*/  MUFU.EX2 R57, R57 ;  /* 0x0000003900397308 */ /* 0x000e220000000800 */
[----:B-1----:R-:W-:-:S07]  /*46c0*/  FADD.FTZ R22, R16, R81 ;  /* 0x0000005110167221 */ /* 0x002fce0000010000 */
[----:B------:R-:W1:Y:S01]  /*46d0*/  MUFU.EX2 R27, R156 ;  /* 0x0000009c001b7308 */ /* 0x000e620000000800 */
[----:B--2---:R-:W-:-:S07]  /*46e0*/  FADD.FTZ R26, R96, R83 ;  /* 0x00000053601a7221 */ /* 0x004fce0000010000 */
[----:B------:R-:W2:Y:S01]  /*46f0*/  MUFU.EX2 R78, R78 ;  /* 0x0000004e004e7308 */ /* 0x000ea20000000800 */
[----:B0-----:R-:W-:-:S07]  /*4700*/  FADD.FTZ R83, R57, R22 ;  /* 0x0000001639537221 */ /* 0x001fce0000010000 */
[----:B------:R-:W0:Y:S01]  /*4710*/  MUFU.EX2 R124, R124 ;  /* 0x0000007c007c7308 */ /* 0x000e220000000800 */
[----:B-1----:R-:W-:-:S07]  /*4720*/  FADD.FTZ R85, R27, R26 ;  /* 0x0000001a1b557221 */ /* 0x002fce0000010000 */
[----:B------:R1:W3:Y:S01]  /*4730*/  MUFU.EX2 R69, R38 ;  /* 0x0000002600457308 */ /* 0x0002e20000000800 */
[----:B--2---:R-:W-:-:S07]  /*4740*/  FADD.FTZ R22, R78, R83 ;  /* 0x000000534e167221 */ /* 0x004fce0000010000 */
[----:B------:R-:W2:Y:S01]  /*4750*/  MUFU.EX2 R29, R160 ;  /* 0x000000a0001d7308 */ /* 0x000ea20000000800 */
[C---:B0-----:R-:W-:Y:S01]  /*4760*/  FADD.FTZ R26, R124.reuse, R85 ;  /* 0x000000557c1a7221 */ /* 0x041fe20000010000 */
[----:B------:R-:W-:Y:S01]  /*4770*/  F2FP.SATFINITE.E4M3.F32.PACK_AB_MERGE_C R124, R124, R27, RZ ;  /* 0x0000001b7c7c723e */ /* 0x000fe200048070ff */
[--C-:B-1----:R-:W-:Y:S02]  /*4780*/  IMAD.MOV.U32 R38, RZ, RZ, R25.reuse ;  /* 0x000000ffff267224 */ /* 0x102fe400078e0019 */
[----:B------:R-:W-:Y:S01]  /*4790*/  IMAD.MOV.U32 R85, RZ, RZ, R25 ;  /* 0x000000ffff557224 */ /* 0x000fe200078e0019 */
[----:B------:R-:W-:Y:S02]  /*47a0*/  F2FP.SATFINITE.E4M3.F32.PACK_AB_MERGE_C R183, R96, R23, R124 ;  /* 0x0000001760b7723e */ /* 0x000fe4000480707c */
[----:B------:R-:W0:Y:S01]  /*47b0*/  MUFU.EX2 R18, R18 ;  /* 0x0000001200127308 */ /* 0x000e220000000800 */
[C---:B---3--:R-:W-:Y:S01]  /*47c0*/  FADD.FTZ R13, R69.reuse, R22 ;  /* 0x00000016450d7221 */ /* 0x048fe20000010000 */
[----:B------:R-:W-:-:S02]  /*47d0*/  F2FP.SATFINITE.E4M3.F32.PACK_AB_MERGE_C R69, R69, R78, RZ ;  /* 0x0000004e4545723e */ /* 0x000fc400048070ff */
[----:B------:R-:W-:Y:S02]  /*47e0*/  MOV R78, R25 ;  /* 0x00000019004e7202 */ /* 0x000fe40000000f00 */
[----:B------:R-:W-:Y:S01]  /*47f0*/  F2FP.SATFINITE.E4M3.F32.PACK_AB_MERGE_C R182, R57, R16, R69 ;  /* 0x0000001039b6723e */ /* 0x000fe20004807045 */
[--C-:B------:R-:W-:Y:S01]  /*4800*/  IMAD.MOV.U32 R57, RZ, RZ, R25.reuse ;  /* 0x000000ffff397224 */ /* 0x100fe200078e0019 */
[----:B------:R-:W1:Y:S01]  /*4810*/  MUFU.EX2 R130, R130 ;  /* 0x0000008200827308 */ /* 0x000e620000000800 */
[----:B--2---:R-:W-:Y:S01]  /*4820*/  FADD.FTZ R83, R29, R26 ;  /* 0x0000001a1d537221 */ /* 0x004fe20000010000 */
[----:B------:R-:W-:-:S06]  /*4830*/  IMAD.MOV.U32 R69, RZ, RZ, R25 ;  /* 0x000000ffff457224 */ /* 0x000fcc00078e0019 */
[----:B------:R-:W2:Y:S01]  /*4840*/  MUFU.EX2 R59, R59 ;  /* 0x0000003b003b7308 */ /* 0x000ea20000000800 */
[----:B0-----:R-:W-:-:S07]  /*4850*/  FADD.FTZ R22, R18, R13 ;  /* 0x0000000d12167221 */ /* 0x001fce0000010000 */
[----:B------:R-:W0:Y:S01]  /*4860*/  MUFU.EX2 R62, R62 ;  /* 0x0000003e003e7308 */ /* 0x000e220000000800 */
[----:B-1----:R-:W-:Y:S01]  /*4870*/  FADD.FTZ R26, R130, R83 ;  /* 0x00000053821a7221 */ /* 0x002fe20000010000 */
[----:B------:R-:W-:-:S03]  /*4880*/  IMAD.MOV.U32 R83, RZ, RZ, R25 ;  /* 0x000000ffff537224 */ /* 0x000fc600078e0019 */
[----:B------:R-:W-:Y:S01]  /*4890*/  FADD.FTZ R21, R31, R26 ;  /* 0x0000001a1f157221 */ /* 0x000fe20000010000 */
[----:B------:R-:W-:Y:S02]  /*48a0*/  IMAD.MOV.U32 R26, RZ, RZ, R25 ;  /* 0x000000ffff1a7224 */ /* 0x000fe400078e0019 */
[----:B------:R-:W1:Y:S01]  /*48b0*/  MUFU.EX2 R102, R102 ;  /* 0x0000006600667308 */ /* 0x000e620000000800 */
[----:B--2---:R-:W-:-:S07]  /*48c0*/  FADD.FTZ R17, R59, R22 ;  /* 0x000000163b117221 */ /* 0x004fce0000010000 */
[----:B------:R2:W3:Y:S01]  /*48d0*/  MUFU.EX2 R71, R44 ;  /* 0x0000002c00477308 */ /* 0x0004e20000000800 */
[----:B0-----:R-:W-:-:S07]  /*48e0*/  FADD.FTZ R22, R62, R17 ;  /* 0x000000113e167221 */ /* 0x001fce0000010000 */
[----:B------:R-:W0:Y:S01]  /*48f0*/  MUFU.EX2 R20, R20 ;  /* 0x0000001400147308 */ /* 0x000e220000000800 */
[C---:B-1----:R-:W-:Y:S01]  /*4900*/  F2FP.SATFINITE.E4M3.F32.PACK_AB_MERGE_C R31, R102.reuse, R31, RZ ;  /* 0x0000001f661f723e */ /* 0x042fe200048070ff */
[----:B------:R-:W-:Y:S01]  /*4910*/  FADD.FTZ R102, R102, R21 ;  /* 0x0000001566667221 */ /* 0x000fe20000010000 */
[----:B--2---:R-:W-:Y:S02]  /*4920*/  IMAD.MOV.U32 R44, RZ, RZ, R25 ;  /* 0x000000ffff2c7224 */ /* 0x004fe400078e0019 */
[----:B------:R-:W-:Y:S01]  /*4930*/  F2FP.SATFINITE.E4M3.F32.PACK_AB_MERGE_C R177, R130, R29, R31 ;  /* 0x0000001d82b1723e */ /* 0x000fe2000480701f */
[----:B------:R-:W-:Y:S01]  /*4940*/  FADD.FTZ R21, R33, R102 ;  /* 0x0000006621157221 */ /* 0x000fe20000010000 */
[--C-:B------:R-:W-:Y:S01]  /*4950*/  IMAD.MOV.U32 R29, RZ, RZ, R25.reuse ;  /* 0x000000ffff1d7224 */ /* 0x100fe200078e0019 */
[----:B------:R-:W1:Y:S01]  /*4960*/  MUFU.EX2 R108, R108 ;  /* 0x0000006c006c7308 */ /* 0x000e620000000800 */
[C---:B---3--:R-:W-:Y:S01]  /*4970*/  FADD.FTZ R17, R71.reuse, R22 ;  /* 0x0000001647117221 */ /* 0x048fe20000010000 */
[----:B------:R-:W-:Y:S01]  /*4980*/  F2FP.SATFINITE.E4M3.F32.PACK_AB_MERGE_C R62, R71, R62, RZ ;  /* 0x0000003e473e723e */ /* 0x000fe200048070ff */
[----:B------:R-:W-:-:S02]  /*4990*/  IMAD.MOV.U32 R31, RZ, RZ, R25 ;  /* 0x000000ffff1f7224 */ /* 0x000fc400078e0019 */
[--C-:B------:R-:W-:Y:S01]  /*49a0*/  IMAD.MOV.U32 R71, RZ, RZ, R25.reuse ;  /* 0x000000ffff477224 */ /* 0x100fe200078e0019 */
[----:B------:R-:W-:Y:S01]  /*49b0*/  F2FP.SATFINITE.E4M3.F32.PACK_AB_MERGE_C R176, R59, R18, R62 ;  /* 0x000000123bb0723e */ /* 0x000fe2000480703e */
[----:B------:R-:W-:Y:S01]  /*49c0*/  IMAD.MOV.U32 R59, RZ, RZ, R25 ;  /* 0x000000ffff3b7224 */ /* 0x000fe200078e0019 */
[----:B------:R2:W3:Y:S01]  /*49d0*/  MUFU.EX2 R73, R64 ;  /* 0x0000004000497308 */ /* 0x0004e20000000800 */
[----:B0-----:R-:W-:Y:S01]  /*49e0*/  FADD.FTZ R22, R20, R17 ;  /* 0x0000001114167221 */ /* 0x001fe20000010000 */
[----:B------:R-:W-:-:S06]  /*49f0*/  IMAD.MOV.U32 R62, RZ, RZ, R25 ;  /* 0x000000ffff3e7224 */ /* 0x000fcc00078e0019 */
[----:B------:R-:W0:Y:S01]  /*4a00*/  MUFU.EX2 R66, R66 ;  /* 0x0000004200427308 */ /* 0x000e220000000800 */
[----:B-1----:R-:W-:Y:S01]  /*4a10*/  FADD.FTZ R24, R108, R21 ;  /* 0x000000156c187221 */ /* 0x002fe20000010000 */
[----:B--2---:R-:W-:-:S03]  /*4a20*/  IMAD.MOV.U32 R64, RZ, RZ, R25 ;  /* 0x000000ffff407224 */ /* 0x004fc600078e0019 */
[----:B------:R-:W-:-:S03]  /*4a30*/  FADD.FTZ R27, R37, R24 ;  /* 0x00000018251b7221 */ /* 0x000fc60000010000 */
[----:B------:R-:W1:Y:S01]  /*4a40*/  MUFU.EX2 R100, R100 ;  /* 0x0000006400647308 */ /* 0x000e620000000800 */
[----:B---3--:R-:W-:-:S07]  /*4a50*/  FADD.FTZ R21, R73, R22 ;  /* 0x0000001649157221 */ /* 0x008fce0000010000 */
[----:B------:R2:W3:Y:S01]  /*4a60*/  MUFU.EX2 R75, R48 ;  /* 0x00000030004b7308 */ /* 0x0004e20000000800 */
[----:B0-----:R-:W-:-:S07]  /*4a70*/  FADD.FTZ R22, R66, R21 ;  /* 0x0000001542167221 */ /* 0x001fce0000010000 */
[----:B------:R-:W0:Y:S01]  /*4a80*/  MUFU.EX2 R39, R39 ;  /* 0x0000002700277308 */ /* 0x000e220000000800 */
[C---:B-1----:R-:W-:Y:S01]  /*4a90*/  F2FP.SATFINITE.E4M3.F32.PACK_AB_MERGE_C R37, R100.reuse, R37, RZ ;  /* 0x000000256425723e */ /* 0x042fe200048070ff */
[----:B------:R-:W-:Y:S01]  /*4aa0*/  FADD.FTZ R100, R100, R27 ;  /* 0x0000001b64647221 */ /* 0x000fe20000010000 */
[----:B------:R-:W-:Y:S01]  /*4ab0*/  IMAD.MOV.U32 R27, RZ, RZ, R25 ;  /* 0x000000ffff1b7224 */ /* 0x000fe200078e0019 */
[----:B--2---:R-:W-:Y:S02]  /*4ac0*/  MOV R48, R25 ;  /* 0x0000001900307202 */ /* 0x004fe40000000f00 */
[----:B------:R-:W-:Y:S01]  /*4ad0*/  F2FP.SATFINITE.E4M3.F32.PACK_AB_MERGE_C R179, R108, R33, R37 ;  /* 0x000000216cb3723e */ /* 0x000fe20004807025 */
[--C-:B------:R-:W-:Y:S01]  /*4ae0*/  IMAD.MOV.U32 R33, RZ, RZ, R25.reuse ;  /* 0x000000ffff217224 */ /* 0x100fe200078e0019 */
[----:B------:R-:W1:Y:S01]  /*4af0*/  MUFU.EX2 R50, R50 ;  /* 0x0000003200327308 */ /* 0x000e620000000800 */
[C---:B---3--:R-:W-:Y:S01]  /*4b00*/  F2FP.SATFINITE.E4M3.F32.PACK_AB_MERGE_C R66, R75.reuse, R66, RZ ;  /* 0x000000424b42723e */ /* 0x048fe200048070ff */
[----:B------:R-:W-:Y:S01]  /*4b10*/  FADD.FTZ R75, R75, R22 ;  /* 0x000000164b4b7221 */ /* 0x000fe20000010000 */
[----:B------:R-:W-:-:S02]  /*4b20*/  IMAD.MOV.U32 R37, RZ, RZ, R25 ;  /* 0x000000ffff257224 */ /* 0x000fc400078e0019 */
[----:B------:R-:W-:Y:S01]  /*4b30*/  F2FP.SATFINITE.E4M3.F32.PACK_AB_MERGE_C R178, R73, R20, R66 ;  /* 0x0000001449b2723e */ /* 0x000fe20004807042 */
[----:B------:R-:W-:Y:S01]  /*4b40*/  IMAD.MOV.U32 R73, RZ, RZ, R25 ;  /* 0x000000ffff497224 */ /* 0x000fe200078e0019 */
[----:B------:R-:W-:Y:S01]  /*4b50*/  MOV R66, R25 ;  /* 0x0000001900427202 */ /* 0x000fe20000000f00 */
[----:B------:R-:W2:Y:S01]  /*4b60*/  MUFU.EX2 R90, R90 ;  /* 0x0000005a005a7308 */ /* 0x000ea20000000800 */
[----:B0-----:R-:W-:-:S07]  /*4b70*/  FADD.FTZ R11, R39, R100 ;  /* 0x00000064270b7221 */ /* 0x001fce0000010000 */
[----:B------:R0:W3:Y:S01]  /*4b80*/  MUFU.EX2 R77, R52 ;  /* 0x00000034004d7308 */ /* 0x0000e20000000800 */
[----:B-1----:R-:W-:Y:S01]  /*4b90*/  FADD.FTZ R22, R50, R75 ;  /* 0x0000004b32167221 */ /* 0x002fe20000010000 */
[----:B------:R-:W-:-:S06]  /*4ba0*/  IMAD.MOV.U32 R75, RZ, RZ, R25 ;  /* 0x000000ffff4b7224 */ /* 0x000fcc00078e0019 */
[----:B------:R-:W1:Y:S01]  /*4bb0*/  MUFU.EX2 R41, R41 ;  /* 0x0000002900297308 */ /* 0x000e620000000800 */
[----:B--2---:R-:W-:Y:S01]  /*4bc0*/  FADD.FTZ R24, R90, R11 ;  /* 0x0000000b5a187221 */ /* 0x004fe20000010000 */
[----:B0-----:R-:W-:-:S06]  /*4bd0*/  IMAD.MOV.U32 R52, RZ, RZ, R25 ;  /* 0x000000ffff347224 */ /* 0x001fcc00078e0019 */
[----:B------:R-:W0:Y:S01]  /*4be0*/  MUFU.EX2 R54, R54 ;  /* 0x0000003600367308 */ /* 0x000e220000000800 */
[----:B---3--:R-:W-:-:S07]  /*4bf0*/  FADD.FTZ R15, R77, R22 ;  /* 0x000000164d0f7221 */ /* 0x008fce0000010000 */
[----:B------:R-:W2:Y:S01]  /*4c00*/  MUFU.EX2 R88, R88 ;  /* 0x0000005800587308 */ /* 0x000ea20000000800 */
[----:B-1----:R-:W-:-:S07]  /*4c10*/  FADD.FTZ R19, R41, R24 ;  /* 0x0000001829137221 */ /* 0x002fce0000010000 */
[----:B------:R1:W3:Y:S01]  /*4c20*/  MUFU.EX2 R79, R56 ;  /* 0x00000038004f7308 */ /* 0x0002e20000000800 */
[----:B0-----:R-:W-:-:S07]  /*4c30*/  FADD.FTZ R22, R54, R15 ;  /* 0x0000000f36167221 */ /* 0x001fce0000010000 */
[----:B------:R-:W0:Y:S01]  /*4c40*/  MUFU.EX2 R43, R43 ;  /* 0x0000002b002b7308 */ /* 0x000e220000000800 */
[C---:B--2---:R-:W-:Y:S01]  /*4c50*/  F2FP.SATFINITE.E4M3.F32.PACK_AB_MERGE_C R41, R88.reuse, R41, RZ ;  /* 0x000000295829723e */ /* 0x044fe200048070ff */
[----:B------:R-:W-:Y:S01]  /*4c60*/  FADD.FTZ R88, R88, R19 ;  /* 0x0000001358587221 */ /* 0x000fe20000010000 */
[----:B-1----:R-:W-:Y:S02]  /*4c70*/  IMAD.MOV.U32 R56, RZ, RZ, R25 ;  /* 0x000000ffff387224 */ /* 0x002fe400078e0019 */
[----:B------:R-:W-:Y:S01]  /*4c80*/  F2FP.SATFINITE.E4M3.F32.PACK_AB_MERGE_C R173, R90, R39, R41 ;  /* 0x000000275aad723e */ /* 0x000fe20004807029 */
[--C-:B------:R-:W-:Y:S02]  /*4c90*/  IMAD.MOV.U32 R39, RZ, RZ, R25.reuse ;  /* 0x000000ffff277224 */ /* 0x100fe400078e0019 */
[----:B------:R-:W1:Y:S01]  /*4ca0*/  MUFU.EX2 R58, R58 ;  /* 0x0000003a003a7308 */ /* 0x000e620000000800 */
[C---:B---3--:R-:W-:Y:S01]  /*4cb0*/  F2FP.SATFINITE.E4M3.F32.PACK_AB_MERGE_C R54, R79.reuse, R54, RZ ;  /* 0x000000364f36723e */ /* 0x048fe200048070ff */
[----:B------:R-:W-:Y:S01]  /*4cc0*/  FADD.FTZ R79, R79, R22 ;  /* 0x000000164f4f7221 */ /* 0x000fe20000010000 */
[----:B------:R-:W-:-:S02]  /*4cd0*/  IMAD.MOV.U32 R41, RZ, RZ, R25 ;  /* 0x000000ffff297224 */ /* 0x000fc400078e0019 */
[----:B------:R-:W-:Y:S01]  /*4ce0*/  F2FP.SATFINITE.E4M3.F32.PACK_AB_MERGE_C R172, R77, R50, R54 ;  /* 0x000000324dac723e */ /* 0x000fe20004807036 */
[--C-:B------:R-:W-:Y:S01]  /*4cf0*/  IMAD.MOV.U32 R50, RZ, RZ, R25.reuse ;  /* 0x000000ffff327224 */ /* 0x100fe200078e0019 */
[----:B------:R-:W-:Y:S01]  /*4d00*/  MOV R54, R25 ;  /* 0x0000001900367202 */ /* 0x000fe20000000f00 */
[----:B------:R-:W2:Y:S01]  /*4d10*/  MUFU.EX2 R92, R92 ;  /* 0x0000005c005c7308 */ /* 0x000ea20000000800 */
[----:B0-----:R-:W-:Y:S01]  /*4d20*/  FADD.FTZ R15, R43, R88 ;  /* 0x000000582b0f7221 */ /* 0x001fe20000010000 */
[----:B------:R-:W-:-:S06]  /*4d30*/  IMAD.MOV.U32 R77, RZ, RZ, R25 ;  /* 0x000000ffff4d7224 */ /* 0x000fcc00078e0019 */
[----:B------:R0:W3:Y:S01]  /*4d40*/  MUFU.EX2 R81, R68 ;  /* 0x0000004400517308 */ /* 0x0000e20000000800 */
[----:B-1----:R-:W-:Y:S01]  /*4d50*/  FADD.FTZ R22, R58, R79 ;  /* 0x0000004f3a167221 */ /* 0x002fe20000010000 */
[----:B------:R-:W-:-:S06]  /*4d60*/  IMAD.MOV.U32 R79, RZ, RZ, R25 ;  /* 0x000000ffff4f7224 */ /* 0x000fcc00078e0019 */
[----:B------:R-:W-:Y:S01]  /*4d70*/  MUFU.EX2 R45, R45 ;  /* 0x0000002d002d7308 */ /* 0x000fe20000000800 */
[----:B--2---:R-:W-:Y:S01]  /*4d80*/  FADD.FTZ R24, R92, R15 ;  /* 0x0000000f5c187221 */ /* 0x004fe20000010000 */
[----:B0-----:R-:W-:-:S06]  /*4d90*/  IMAD.MOV.U32 R68, RZ, RZ, R25 ;  /* 0x000000ffff447224 */ /* 0x001fcc00078e0019 */
[----:B------:R-:W0:Y:S01]  /*4da0*/  MUFU.EX2 R94, R94 ;  /* 0x0000005e005e7308 */ /* 0x000e220000000800 */
[----:B---3--:R-:W-:-:S07]  /*4db0*/  FADD.FTZ R19, R81, R22 ;  /* 0x0000001651137221 */ /* 0x008fce0000010000 */
[----:B------:R-:W1:Y:S08]  /*4dc0*/  MUFU.EX2 R70, R70 ;  /* 0x0000004600467308 */ /* 0x000e700000000800 */
[----:B------:R2:W3:Y:S01]  /*4dd0*/  MUFU.EX2 R13, R72 ;  /* 0x00000048000d7308 */ /* 0x0004e20000000800 */
[----:B0-----:R-:W-:Y:S01]  /*4de0*/  F2FP.SATFINITE.E4M3.F32.PACK_AB_MERGE_C R21, R94, R45, RZ ;  /* 0x0000002d5e15723e */ /* 0x001fe200048070ff */
[----:B------:R-:W-:Y:S01]  /*4df0*/  FADD.FTZ R45, R45, R24 ;  /* 0x000000182d2d7221 */ /* 0x000fe20000010000 */
[----:B------:R-:W-:-:S02]  /*4e00*/  MOV R24, R25 ;  /* 0x0000001900187202 */ /* 0x000fc40000000f00 */
[----:B------:R-:W-:Y:S01]  /*4e10*/  F2FP.SATFINITE.E4M3.F32.PACK_AB_MERGE_C R175, R92, R43, R21 ;  /* 0x0000002b5caf723e */ /* 0x000fe20004807015 */
[----:B------:R-:W-:Y:S01]  /*4e20*/  FADD.FTZ R94, R94, R45 ;  /* 0x0000002d5e5e7221 */ /* 0x000fe20000010000 */
[----:B------:R-:W-:Y:S01]  /*4e30*/  IMAD.MOV.U32 R43, RZ, RZ, R25 ;  /* 0x000000ffff2b7224 */ /* 0x000fe200078e0019 */
[----:B------:R-:W-:Y:S01]  /*4e40*/  MUFU.EX2 R49, R49 ;  /* 0x0000003100317308 */ /* 0x000fe20000000800 */
[----:B-1----:R-:W-:Y:S01]  /*4e50*/  FADD.FTZ R22, R70, R19 ;  /* 0x0000001346167221 */ /* 0x002fe20000010000 */
[----:B------:R-:W-:Y:S01]  /*4e60*/  IMAD.MOV.U32 R45, RZ, RZ, R25 ;  /* 0x000000ffff2d7224 */ /* 0x000fe200078e0019 */
[----:B--2---:R-:W-:-:S05]  /*4e70*/  MOV R72, R25 ;  /* 0x0000001900487202 */ /* 0x004fca0000000f00 */
[----:B------:R-:W0:Y:S01]  /*4e80*/  MUFU.EX2 R104, R104 ;  /* 0x0000006800687308 */ /* 0x000e220000000800 */
[C---:B---3--:R-:W-:Y:S01]  /*4e90*/  F2FP.SATFINITE.E4M3.F32.PACK_AB_MERGE_C R70, R13.reuse, R70, RZ ;  /* 0x000000460d46723e */ /* 0x048fe200048070ff */
[----:B------:R-:W-:-:S03]  /*4ea0*/  FADD.FTZ R13, R13, R22 ;  /* 0x000000160d0d7221 */ /* 0x000fc60000010000 */
[----:B------:R-:W-:Y:S01]  /*4eb0*/  F2FP.SATFINITE.E4M3.F32.PACK_AB_MERGE_C R174, R81, R58, R70 ;  /* 0x0000003a51ae723e */ /* 0x000fe20004807046 */
[--C-:B------:R-:W-:Y:S02]  /*4ec0*/  IMAD.MOV.U32 R58, RZ, RZ, R25.reuse ;  /* 0x000000ffff3a7224 */ /* 0x100fe400078e0019 */
[----:B------:R-:W1:Y:S01]  /*4ed0*/  MUFU.EX2 R47, R47 ;  /* 0x0000002f002f7308 */ /* 0x000e620000000800 */
[--C-:B------:R-:W-:Y:S02]  /*4ee0*/  IMAD.MOV.U32 R70, RZ, RZ, R25.reuse ;  /* 0x000000ffff467224 */ /* 0x100fe400078e0019 */
[----:B------:R-:W-:-:S05]  /*4ef0*/  IMAD.MOV.U32 R81, RZ, RZ, R25 ;  /* 0x000000ffff517224 */ /* 0x000fca00078e0019 */
[----:B------:R-:W2:Y:S01]  /*4f00*/  MUFU.EX2 R74, R74 ;  /* 0x0000004a004a7308 */ /* 0x000ea20000000800 */
[----:B0-----:R-:W-:-:S07]  /*4f10*/  F2FP.SATFINITE.E4M3.F32.PACK_AB_MERGE_C R19, R104, R49, RZ ;  /* 0x000000316813723e */ /* 0x001fce00048070ff */
[----:B------:R-:W0:Y:S01]  /*4f20*/  MUFU.EX2 R98, R98 ;  /* 0x0000006200627308 */ /* 0x000e220000000800 */
[----:B-1----:R-:W-:-:S07]  /*4f30*/  FADD.FTZ R7, R47, R94 ;  /* 0x0000005e2f077221 */ /* 0x002fce0000010000 */
[----:B------:R1:W3:Y:S01]  /*4f40*/  MUFU.EX2 R17, R80 ;  /* 0x0000005000117308 */ /* 0x0002e20000000800 */
[----:B--2---:R-:W-:-:S07]  /*4f50*/  FADD.FTZ R6, R74, R13 ;  /* 0x0000000d4a067221 */ /* 0x004fce0000010000 */
[----:B------:R-:W2:Y:S01]  /*4f60*/  MUFU.EX2 R112, R112 ;  /* 0x0000007000707308 */ /* 0x000ea20000000800 */
[C---:B0-----:R-:W-:Y:S01]  /*4f70*/  F2FP.SATFINITE.E4M3.F32.PACK_AB_MERGE_C R169, R98.reuse, R47, R19 ;  /* 0x0000002f62a9723e */ /* 0x041fe20004807013 */
[----:B------:R-:W-:Y:S01]  /*4f80*/  FADD.FTZ R98, R98, R7 ;  /* 0x0000000762627221 */ /* 0x000fe20000010000 */
[--C-:B------:R-:W-:Y:S02]  /*4f90*/  IMAD.MOV.U32 R47, RZ, RZ, R25.reuse ;  /* 0x000000ffff2f7224 */ /* 0x100fe400078e0019 */
[----:B-1----:R-:W-:Y:S02]  /*4fa0*/  IMAD.MOV.U32 R80, RZ, RZ, R25 ;  /* 0x000000ffff507224 */ /* 0x002fe400078e0019 */
[----:B------:R-:W-:Y:S01]  /*4fb0*/  FADD.FTZ R49, R49, R98 ;  /* 0x0000006231317221 */ /* 0x000fe20000010000 */
[----:B------:R-:W0:Y:S01]  /*4fc0*/  MUFU.EX2 R11, R136 ;  /* 0x00000088000b7308 */ /* 0x000e220000000800 */
[----:B---3--:R-:W-:Y:S02]  /*4fd0*/  FADD.FTZ R7, R17, R6 ;  /* 0x0000000611077221 */ /* 0x008fe40000010000 */
[----:B------:R-:W-:Y:S01]  /*4fe0*/  FADD.FTZ R104, R104, R49 ;  /* 0x0000003168687221 */ /* 0x000fe20000010000 */
[----:B------:R-:W-:-:S04]  /*4ff0*/  IMAD.MOV.U32 R49, RZ, RZ, R25 ;  /* 0x000000ffff317224 */ /* 0x000fc800078e0019 */
[----:B------:R-:W-:Y:S01]  /*5000*/  MUFU.EX2 R53, R53 ;  /* 0x0000003500357308 */ /* 0x000fe20000000800 */
[----:B--2---:R-:W-:-:S07]  /*5010*/  FADD.FTZ R6, R112, R7 ;  /* 0x0000000770067221 */ /* 0x004fce0000010000 */
[----:B------:R-:W1:Y:S01]  /*5020*/  MUFU.EX2 R110, R110 ;  /* 0x0000006e006e7308 */ /* 0x000e620000000800 */
[C---:B0-----:R-:W-:Y:S01]  /*5030*/  F2FP.SATFINITE.E4M3.F32.PACK_AB_MERGE_C R112, R11.reuse, R112, RZ ;  /* 0x000000700b70723e */ /* 0x041fe200048070ff */
[----:B------:R-:W-:-:S03]  /*5040*/  FADD.FTZ R11, R11, R6 ;  /* 0x000000060b0b7221 */ /* 0x000fc60000010000 */
[----:B------:R-:W-:Y:S01]  /*5050*/  F2FP.SATFINITE.E4M3.F32.PACK_AB_MERGE_C R168, R17, R74, R112 ;  /* 0x0000004a11a8723e */ /* 0x000fe20004807070 */
[----:B------:R-:W-:Y:S02]  /*5060*/  IMAD.MOV.U32 R74, RZ, RZ, R25 ;  /* 0x000000ffff4a7224 */ /* 0x000fe400078e0019 */
[----:B------:R-:W0:Y:S08]  /*5070*/  MUFU.EX2 R51, R51 ;  /* 0x0000003300337308 */ /* 0x000e300000000800 */
[----:B------:R-:W2:Y:S01]  /*5080*/  MUFU.EX2 R138, R138 ;  /* 0x0000008a008a7308 */ /* 0x000ea20000000800 */
[----:B-1----:R-:W-:-:S07]  /*5090*/  F2FP.SATFINITE.E4M3.F32.PACK_AB_MERGE_C R12, R110, R53, RZ ;  /* 0x000000356e0c723e */ /* 0x002fce00048070ff */
[----:B------:R-:W1:Y:S01]  /*50a0*/  MUFU.EX2 R106, R106 ;  /* 0x0000006a006a7308 */ /* 0x000e620000000800 */
[----:B0-----:R-:W-:-:S07]  /*50b0*/  FADD.FTZ R7, R51, R104 ;  /* 0x0000006833077221 */ /* 0x001fce0000010000 */
[----:B------:R-:W0:Y:S01]  /*50c0*/  MUFU.EX2 R15, R140 ;  /* 0x0000008c000f7308 */ /* 0x000e220000000800 */
[----:B--2---:R-:W-:-:S07]  /*50d0*/  FADD.FTZ R6, R138, R11 ;  /* 0x0000000b8a067221 */ /* 0x004fce0000010000 */
[----:B------:R-:W2:Y:S01]  /*50e0*/  MUFU.EX2 R142, R142 ;  /* 0x0000008e008e7308 */ /* 0x000ea20000000800 */
[C---:B-1----:R-:W-:Y:S01]  /*50f0*/  F2FP.SATFINITE.E4M3.F32.PACK_AB_MERGE_C R171, R106.reuse, R51, R12 ;  /* 0x000000336aab723e */ /* 0x042fe2000480700c */
[----:B------:R-:W-:Y:S01]  /*5100*/  FADD.FTZ R106, R106, R7 ;  /* 0x000000076a6a7221 */ /* 0x000fe20000010000 */
[----:B------:R-:W-:-:S03]  /*5110*/  IMAD.MOV.U32 R51, RZ, RZ, R25 ;  /* 0x000000ffff337224 */ /* 0x000fc600078e0019 */
[----:B------:R-:W-:Y:S02]  /*5120*/  FADD.FTZ R53, R53, R106 ;  /* 0x0000006a35357221 */ /* 0x000fe40000010000 */
[----:B------:R-:W1:Y:S01]  /*5130*/  MUFU.EX2 R61, R61 ;  /* 0x0000003d003d7308 */ /* 0x000e620000000800 */
[----:B0-----:R-:W-:-:S04]  /*5140*/  FADD.FTZ R7, R15, R6 ;  /* 0x000000060f077221 */ /* 0x001fc80000010000 */
[----:B--2---:R-:W-:Y:S01]  /*5150*/  FADD.FTZ R6, R142, R7 ;  /* 0x000000078e067221 */ /* 0x004fe20000010000 */
[----:B------:R-:W-:Y:S01]  /*5160*/  FADD.FTZ R7, R110, R53 ;  /* 0x000000356e077221 */ /* 0x000fe20000010000 */
[--C-:B------:R-:W-:Y:S01]  /*5170*/  IMAD.MOV.U32 R53, RZ, RZ, R25.reuse ;  /* 0x000000ffff357224 */ /* 0x100fe200078e0019 */
[C---:B-1----:R-:W-:Y:S01]  /*5180*/  F2FP.SATFINITE.E4M3.F32.PACK_AB_MERGE_C R11, R61.reuse, R142, RZ ;  /* 0x0000008e3d0b723e */ /* 0x042fe200048070ff */
[----:B------:R-:W-:Y:S01]  /*5190*/  FADD.FTZ R6, R61, R6 ;  /* 0x000000063d067221 */ /* 0x000fe20000010000 */
[----:B------:R-:W-:Y:S02]  /*51a0*/  IMAD.MOV.U32 R61, RZ, RZ, R25 ;  /* 0x000000ffff3d7224 */ /* 0x000fe400078e0019 */
[----:B------:R-:W-:Y:S01]  /*51b0*/  F2FP.SATFINITE.E4M3.F32.PACK_AB_MERGE_C R170, R15, R138, R11 ;  /* 0x0000008a0faa723e */ /* 0x000fe2000480700b */
[----:B------:R-:W-:Y:S06]  /*51c0*/  @!P1 BRA `(.L_x_18) ;  /* 0x0000003800689947 */ /* 0x000fec0003800000 */
[----:B------:R-:W-:Y:S01]  /*51d0*/  IMAD.MOV.U32 R13, RZ, RZ, R8 ;  /* 0x000000ffff0d7224 */ /* 0x000fe200078e0008 */
[----:B------:R-:W-:Y:S01]  /*51e0*/  CS2R R86, SRZ ;  /* 0x0000000000567805 */ /* 0x000fe2000001ff00 */
[----:B------:R-:W-:Y:S01]  /*51f0*/  IMAD.MOV.U32 R11, RZ, RZ, R10 ;  /* 0x000000ffff0b7224 */ /* 0x000fe200078e000a */
[----:B------:R-:W-:Y:S02]  /*5200*/  CS2R R84, SRZ ;  /* 0x0000000000547805 */ /* 0x000fe4000001ff00 */
[----:B------:R-:W-:Y:S02]  /*5210*/  CS2R R82, SRZ ;  /* 0x0000000000527805 */ /* 0x000fe4000001ff00 */
[----:B------:R-:W-:Y:S02]  /*5220*/  CS2R R80, SRZ ;  /* 0x0000000000507805 */ /* 0x000fe4000001ff00 */
[----:B------:R-:W-:Y:S02]  /*5230*/  CS2R R78, SRZ ;  /* 0x00000000004e7805 */ /* 0x000fe4000001ff00 */
[----:B------:R-:W-:-:S02]  /*5240*/  CS2R R76, SRZ ;  /* 0x00000000004c7805 */ /* 0x000fc4000001ff00 */
[----:B------:R-:W-:Y:S02]  /*5250*/  CS2R R74, SRZ ;  /* 0x00000000004a7805 */ /* 0x000fe4000001ff00 */
        /* <DEDUP_REMOVED lines=24> */
[----:B------:R-:W-:Y:S01]  /*53e0*/  CS2R R24, SRZ ;  /* 0x0000000000187805 */ /* 0x000fe2000001ff00 */
[----:B------:R-:W-:Y:S01]  /*53f0*/  UMOV UR57, URZ ;  /* 0x0000003f00397c82 */ /* 0x000fe20008000000 */
[----:B------:R-:W-:-:S05]  /*5400*/  UMOV UR56, URZ ;  /* 0x0000003f00387c82 */ /* 0x000fca0008000000 */
.L_x_29:
[----:B------:R-:W-:Y:S01]  /*5410*/  ISETP.NE.AND P2, PT, RZ, UR49, PT ;  /* 0x00000031ff007c0c */ /* 0x000fe2000bf45270 */
[----:B------:R-:W-:-:S04]  /*5420*/  UISETP.NE.AND UP0, UPT, UR56, 0x1, UPT ;  /* 0x000000013800788c */ /* 0x000fc8000bf05270 */
[----:B------:R-:W-:-:S04]  /*5430*/  USEL UR58, URZ, 0x1, UP0 ;  /* 0x000000013f3a7887 */ /* 0x000fc80008000000 */
[----:B------:R-:W-:-:S04]  /*5440*/  ULOP3.LUT UR58, UR57, UR58, URZ, 0x3c, !UPT ;  /* 0x0000003a393a7292 */ /* 0x000fc8000f8e3c3f */
[----:B------:R-:W-:Y:S08]  /*5450*/  @P2 BRA `(.L_x_19) ;  /* 0x0000000000382947 */ /* 0x000ff00003800000 */
[----:B------:R-:W-:Y:S05]  /*5460*/  @!P0 BRA `(.L_x_20) ;  /* 0x0000000000048947 */ /* 0x000fea0003800000 */
[----:B------:R-:W-:Y:S01]  /*5470*/  BPT.TRAP 0x1 ;  /* 0x000000040000795c */ /* 0x000fe20000300000 */
.L_x_20:
[----:B------:R-:W-:Y:S01]  /*5480*/  UIADD3 UR4, UR56, 0x1, URZ ;  /* 0x0000000138047890 */ /* 0x000fe2000fffe03f */
[----:B------:R-:W-:-:S03]  /*5490*/  IMAD.U32 R3, RZ, RZ, UR58 ;  /* 0x0000003aff037e24 */ /* 0x000fc6000f8e00ff */
[----:B------:R-:W-:Y:S02]  /*54a0*/  UISETP.NE.AND UP0, UPT, UR4, 0x2, UPT ;  /* 0x000000020400788c */ /* 0x000fe4000bf05270 */
[----:B------:R-:W-:Y:S02]  /*54b0*/  SHF.L.U32 R3, R3, 0x1f, RZ ;  /* 0x0000001f03037819 */ /* 0x000fe400000006ff */
[----:B------:R-:W-:-:S04]  /*54c0*/  USEL UR4, UR4, URZ, UP0 ;  /* 0x0000003f04047287 */ /* 0x000fc80008000000 */
[----:B------:R-:W-:-:S09]  /*54d0*/  ULEA UR4, UR4, UR36, 0x3 ;  /* 0x0000002404047291 */ /* 0x000fd2000f8e183f */
[----:B------:R0:W1:Y:S01]  /*54e0*/  SYNCS.PHASECHK.TRANS64.TRYWAIT P1, [UR4+0x29830], R3 ;  /* 0x02983003ff0075a7 */ /* 0x0000620008020144 */
[----:B------:R-:W-:Y:S05]  /*54f0*/  @!P0 BRA `(.L_x_21) ;  /* 0x0000000000048947 */ /* 0x000fea0003800000 */
[----:B------:R-:W-:Y:S01]  /*5500*/  BPT.TRAP 0x1 ;  /* 0x000000040000795c */ /* 0x000fe20000300000 */
.L_x_21:
[----:B-1----:R-:W-:Y:S05]  /*5510*/  @P1 BRA `(.L_x_19) ;  /* 0x0000000000081947 */ /* 0x002fea0003800000 */
[----:B------:R-:W1:Y:S02]  /*5520*/  SYNCS.PHASECHK.TRANS64.TRYWAIT P1, [UR4+0x29830], R3 ;  /* 0x02983003ff0075a7 */ /* 0x000e640008020144 */
[----:B-1----:R-:W-:Y:S05]  /*5530*/  @!P1 BRA `(.L_x_22) ;  /* 0x000000b000949947 */ /* 0x002fea0003800000 */
.L_x_19:
[----:B01----:R-:W-:Y:S01]  /*5540*/  IADD3 R3, R2, 0x8, RZ ;  /* 0x0000000802037810 */ /* 0x003fe20007ffe0ff */
[----:B------:R-:W-:Y:S01]  /*5550*/  UIADD3 UR53, UR56, 0x1, URZ ;  /* 0x0000000138357890 */ /* 0x000fe2000fffe03f */
[C---:B------:R-:W-:Y:S01]  /*5560*/  R2UR UR4, R4.reuse ;  /* 0x00000000040472ca */ /* 0x040fe200000e0000 */
[----:B------:R-:W-:Y:S01]  /*5570*/  UMOV UR7, 0x80000020 ;  /* 0x8000002000077882 */ /* 0x000fe20000000000 */
[C---:B------:R-:W-:Y:S01]  /*5580*/  R2UR UR5, R5.reuse ;  /* 0x00000000050572ca */ /* 0x040fe200000e0000 */
[----:B------:R0:W-:Y:S01]  /*5590*/  BAR.SYNC.DEFER_BLOCKING R3, 0x100 ;  /* 0x000400030000751d */ /* 0x0001e20000010000 */
[----:B------:R-:W-:Y:S01]  /*55a0*/  UISETP.NE.AND UP0, UPT, UR53, 0x2, UPT ;  /* 0x000000023500788c */ /* 0x000fe2000bf05270 */
[C---:B------:R-:W-:Y:S02]  /*55b0*/  R2UR UR8, R4.reuse ;  /* 0x00000000040872ca */ /* 0x040fe400000e0000 */
[C---:B------:R-:W-:Y:S01]  /*55c0*/  R2UR UR9, R5.reuse ;  /* 0x00000000050972ca */ /* 0x040fe200000e0000 */
[----:B------:R-:W-:Y:S01]  /*55d0*/  USEL UR53, UR53, URZ, UP0 ;  /* 0x0000003f35357287 */ /* 0x000fe20008000000 */
[C---:B------:R-:W-:Y:S01]  /*55e0*/  R2UR UR12, R4.reuse ;  /* 0x00000000040c72ca */ /* 0x040fe200000e0000 */
[----:B------:R-:W-:Y:S01]  /*55f0*/  UMOV UR11, 0x80000020 ;  /* 0x80000020000b7882 */ /* 0x000fe20000000000 */
[C---:B------:R-:W-:Y:S01]  /*5600*/  R2UR UR13, R5.reuse ;  /* 0x00000000050d72ca */ /* 0x040fe200000e0000 */
[----:B------:R-:W-:Y:S01]  /*5610*/  UIMAD UR60, UR53, 0x780, UR52 ;  /* 0x00000780353c78a4 */ /* 0x000fe2000f8e0234 */
[C---:B------:R-:W-:Y:S01]  /*5620*/  R2UR UR16, R4.reuse ;  /* 0x00000000041072ca */ /* 0x040fe200000e0000 */
[----:B------:R-:W-:Y:S01]  /*5630*/  UMOV UR15, 0x80000020 ;  /* 0x80000020000f7882 */ /* 0x000fe20000000000 */
[C---:B------:R-:W-:Y:S01]  /*5640*/  R2UR UR17, R5.reuse ;  /* 0x00000000051172ca */ /* 0x040fe200000e0000 */
[----:B------:R-:W-:Y:S01]  /*5650*/  UIADD3 UR10, UR60, 0x80, URZ ;  /* 0x000000803c0a7890 */ /* 0x000fe2000fffe03f */
[----:B------:R-:W-:Y:S01]  /*5660*/  R2UR UR20, R4 ;  /* 0x00000000041472ca */ /* 0x000fe200000e0000 */
[----:B------:R-:W-:Y:S01]  /*5670*/  UIADD3 UR14, UR60, 0x100, URZ ;  /* 0x000001003c0e7890 */ /* 0x000fe2000fffe03f */
[----:B------:R-:W-:Y:S01]  /*5680*/  R2UR UR21, R5 ;  /* 0x00000000051572ca */ /* 0x000fe200000e0000 */
[----:B------:R-:W-:Y:S01]  /*5690*/  UMOV UR6, UR60 ;  /* 0x0000003c00067c82 */ /* 0x000fe20008000000 */
[----:B------:R-:W-:Y:S01]  /*56a0*/  UIADD3 UR18, UR60, 0x180, URZ ;  /* 0x000001803c127890 */ /* 0x000fe2000fffe03f */
[----:B0-----:R-:W-:Y:S01]  /*56b0*/  IMAD.U32 R3, RZ, RZ, UR53 ;  /* 0x00000035ff037e24 */ /* 0x001fe2000f8e00ff */
[----:B------:R-:W-:Y:S01]  /*56c0*/  UMOV UR19, 0x80000020 ;  /* 0x8000002000137882 */ /* 0x000fe20000000000 */
[----:B------:R-:W-:Y:S01]  /*56d0*/  UIADD3 UR22, UR60, 0x200, URZ ;  /* 0x000002003c167890 */ /* 0x000fe2000fffe03f */
[----:B------:R-:W-:Y:S01]  /*56e0*/  UMOV UR23, 0x80000020 ;  /* 0x8000002000177882 */ /* 0x000fe20000000000 */
[----:B------:R-:W-:Y:S01]  /*56f0*/  WARPGROUP.ARRIVE ;  /* 0x00000000000079c5 */ /* 0x000fe20000000000 */
[----:B------:R-:W-:Y:S01]  /*5700*/  UIADD3 UR26, UR60, 0x2, URZ ;  /* 0x000000023c1a7890 */ /* 0x000fe2000fffe03f */
[----:B------:R-:W-:Y:S01]  /*5710*/  UMOV UR27, 0x80000020 ;  /* 0x80000020001b7882 */ /* 0x000fe20000000000 */
[----:B------:R-:W-:-:S03]  /*5720*/  UIADD3 UR30, UR60, 0x280, URZ ;  /* 0x000002803c1e7890 */ /* 0x000fc6000fffe03f */
[----:B------:R-:W-:Y:S01]  /*5730*/  QGMMA.64x32x32.F32.E4M3.E4M3 R152, gdesc[UR4], RZ, !UPT, gsb0 ;  /* 0x00600000049879f3 */ /* 0x000fe2000c0008ff */
[----:B------:R-:W-:Y:S01]  /*5740*/  UIADD3 UR6, UR60, 0x82, URZ ;  /* 0x000000823c067890 */ /* 0x000fe2000fffe03f */
[----:B------:R-:W-:Y:S01]  /*5750*/  UMOV UR4, UR24 ;  /* 0x0000001800047c82 */ /* 0x000fe20008000000 */
[----:B------:R-:W-:Y:S01]  /*5760*/  UMOV UR5, UR25 ;  /* 0x0000001900057c82 */ /* 0x000fe20008000000 */
[----:B------:R-:W-:Y:S01]  /*5770*/  UMOV UR7, 0x80000020 ;  /* 0x8000002000077882 */ /* 0x000fe20000000000 */
[----:B------:R-:W-:Y:S01]  /*5780*/  UMOV UR31, 0x80000020 ;  /* 0x80000020001f7882 */ /* 0x000fe20000000000 */
[----:B------:R-:W-:Y:S01]  /*5790*/  UIADD3 UR34, UR60, 0x282, URZ ;  /* 0x000002823c227890 */ /* 0x000fe2000fffe03f */
[----:B------:R-:W-:Y:S01]  /*57a0*/  UMOV UR35, 0x80000020 ;  /* 0x8000002000237882 */ /* 0x000fe20000000000 */
[----:B------:R-:W-:Y:S01]  /*57b0*/  UIADD3 UR42, UR60, 0x500, URZ ;  /* 0x000005003c2a7890 */ /* 0x000fe2000fffe03f */
[----:B------:R-:W-:Y:S01]  /*57c0*/  UMOV UR43, 0x80000020 ;  /* 0x80000020002b7882 */ /* 0x000fe20000000000 */
[----:B------:R-:W-:Y:S01]  /*57d0*/  UIADD3 UR46, UR60, 0x502, URZ ;  /* 0x000005023c2e7890 */ /* 0x000fe2000fffe03f */
[----:B------:R-:W-:Y:S01]  /*57e0*/  UMOV UR47, 0x80000020 ;  /* 0x80000020002f7882 */ /* 0x000fe20000000000 */
[----:B------:R-:W-:-:S02]  /*57f0*/  WARPGROUP.DEPBAR.LE gsb0, 0x0 ;  /* 0x00008000000079c5 */ /* 0x000fc40000010000 */
[----:B------:R-:W-:-:S06]  /*5800*/  WARPGROUP.ARRIVE ;  /* 0x00000000000079c5 */ /* 0x000fcc0000000000 */
[----:B------:R-:W-:Y:S01]  /*5810*/  QGMMA.64x32x32.F32.E4M3.E4M3 R136, gdesc[UR8], RZ, !UPT, gsb0 ;  /* 0x00600000088879f3 */ /* 0x000fe2000c0008ff */
[----:B------:R-:W-:Y:S02]  /*5820*/  UIADD3 UR8, UR60, 0x102, URZ ;  /* 0x000001023c087890 */ /* 0x000fe4000fffe03f */
[----:B------:R-:W-:Y:S02]  /*5830*/  UIADD3 UR9, UR60, 0x182, URZ ;  /* 0x000001823c097890 */ /* 0x000fe4000fffe03f */
[----:B------:R-:W-:Y:S01]  /*5840*/  UIADD3 UR10, UR60, 0x202, URZ ;  /* 0x000002023c0a7890 */ /* 0x000fe2000fffe03f */
[----:B------:R-:W-:Y:S02]  /*5850*/  WARPGROUP.DEPBAR.LE gsb0, 0x0 ;  /* 0x00008000000079c5 */ /* 0x000fe40000010000 */
[----:B------:R-:W-:-:S06]  /*5860*/  WARPGROUP.ARRIVE ;  /* 0x00000000000079c5 */ /* 0x000fcc0000000000 */
[----:B------:R-:W-:Y:S03]  /*5870*/  QGMMA.64x32x32.F32.E4M3.E4M3 R120, gdesc[UR12], RZ, !UPT, gsb0 ;  /* 0x006000000c7879f3 */ /* 0x000fe6000c0008ff */
        /* <DEDUP_REMOVED lines=8> */
[----:B------:R-:W-:Y:S01]  /*5900*/  QGMMA.64x32x32.F32.E4M3.E4M3 R152, gdesc[UR24], R152, gsb0 ;  /* 0x00600000189879f3 */ /* 0x000fe20008000898 */
[----:B------:R-:W-:Y:S01]  /*5910*/  UMOV UR26, UR6 ;  /* 0x00000006001a7c82 */ /* 0x000fe20008000000 */
[----:B------:R-:W-:Y:S01]  /*5920*/  UMOV UR27, 0x80000020 ;  /* 0x80000020001b7882 */ /* 0x000fe20000000000 */
[----:B------:R-:W-:Y:S01]  /*5930*/  UMOV UR6, UR8 ;  /* 0x0000000800067c82 */ /* 0x000fe20008000000 */
[----:B------:R-:W-:Y:S01]  /*5940*/  UIADD3 UR8, UR60, 0x380, URZ ;  /* 0x000003803c087890 */ /* 0x000fe2000fffe03f */
[----:B------:R-:W-:Y:S02]  /*5950*/  WARPGROUP.DEPBAR.LE gsb0, 0x0 ;  /* 0x00008000000079c5 */ /* 0x000fe40000010000 */
[----:B------:R-:W-:-:S06]  /*5960*/  WARPGROUP.ARRIVE ;  /* 0x00000000000079c5 */ /* 0x000fcc0000000000 */
[----:B------:R-:W-:Y:S01]  /*5970*/  QGMMA.64x32x32.F32.E4M3.E4M3 R136, gdesc[UR24], R136, gsb0 ;  /* 0x00600000188879f3 */ /* 0x000fe20008000888 */
[----:B------:R-:W-:Y:S01]  /*5980*/  UMOV UR26, UR9 ;  /* 0x00000009001a7c82 */ /* 0x000fe20008000000 */
[----:B------:R-:W-:Y:S01]  /*5990*/  UMOV UR27, 0x80000020 ;  /* 0x80000020001b7882 */ /* 0x000fe20000000000 */
[----:B------:R-:W-:Y:S01]  /*59a0*/  UIADD3 UR9, UR60, 0x400, URZ ;  /* 0x000004003c097890 */ /* 0x000fe2000fffe03f */
        /* <DEDUP_REMOVED lines=94> */
[----:B------:R-:W-:Y:S01]  /*5f90*/  UIADD3 UR60, UR60, 0x702, URZ ;  /* 0x000007023c3c7890 */ /* 0x000fe2000fffe03f */
        /* <DEDUP_REMOVED lines=31> */
[----:B------:R-:W-:Y:S05]  /*6190*/  @P2 BRA `(.L_x_23) ;  /* 0x00000000002c2947 */ /* 0x000fea0003800000 */
[----:B------:R-:W-:Y:S05]  /*61a0*/  @!P0 BRA `(.L_x_24) ;  /* 0x0000000000048947 */ /* 0x000fea0003800000 */
[----:B------:R-:W-:Y:S01]  /*61b0*/  BPT.TRAP 0x1 ;  /* 0x000000040000795c */ /* 0x000fe20000300000 */
.L_x_24:
[----:B------:R-:W-:Y:S01]  /*61c0*/  ULEA UR4, UR56, UR36, 0x3 ;  /* 0x0000002438047291 */ /* 0x000fe2000f8e183f */
[----:B------:R-:W-:-:S05]  /*61d0*/  IMAD.U32 R8, RZ, RZ, UR57 ;  /* 0x00000039ff087e24 */ /* 0x000fca000f8e00ff */
[----:B------:R-:W-:-:S04]  /*61e0*/  SHF.L.U32 R8, R8, 0x1f, RZ ;  /* 0x0000001f08087819 */ /* 0x000fc800000006ff */
[----:B------:R0:W1:Y:S01]  /*61f0*/  SYNCS.PHASECHK.TRANS64.TRYWAIT P1, [UR4+0x29850], R8 ;  /* 0x02985008ff0075a7 */ /* 0x0000620008020144 */
[----:B------:R-:W-:Y:S05]  /*6200*/  @!P0 BRA `(.L_x_25) ;  /* 0x0000000000048947 */ /* 0x000fea0003800000 */
[----:B------:R-:W-:Y:S01]  /*6210*/  BPT.TRAP 0x1 ;  /* 0x000000040000795c */ /* 0x000fe20000300000 */
.L_x_25:
[----:B-1----:R-:W-:Y:S05]  /*6220*/  @P1 BRA `(.L_x_23) ;  /* 0x0000000000081947 */ /* 0x002fea0003800000 */
[----:B------:R-:W1:Y:S02]  /*6230*/  SYNCS.PHASECHK.TRANS64.TRYWAIT P1, [UR4+0x29850], R8 ;  /* 0x02985008ff0075a7 */ /* 0x000e640008020144 */
[----:B-1----:R-:W-:Y:S05]  /*6240*/  @!P1 BRA `(.L_x_26) ;  /* 0x000000a400689947 */ /* 0x002fea0003800000 */
.L_x_23:
[----:B------:R-:W-:Y:S01]  /*6250*/  UIADD3 UR4, UR36, 0x400, URZ ;  /* 0x0000040024047890 */ /* 0x000fe2000fffe03f */
[----:B------:R-:W-:Y:S01]  /*6260*/  WARPGROUP.ARRIVE ;  /* 0x00000000000079c5 */ /* 0x000fe20000000000 */
[----:B------:R-:W-:Y:S01]  /*6270*/  UMOV UR7, 0xc0000010 ;  /* 0xc000001000077882 */ /* 0x000fe20000000000 */
[----:B01----:R-:W-:Y:S01]  /*6280*/  IADD3 R8, -R2, 0xb, RZ ;  /* 0x0000000b02087810 */ /* 0x003fe20007ffe1ff */
[----:B------:R-:W-:-:S04]  /*6290*/  USHF.R.U32.HI UR4, URZ, 0x4, UR4 ;  /* 0x000000043f047899 */ /* 0x000fc80008011604 */
[----:B------:R-:W-:-:S04]  /*62a0*/  ULOP3.LUT UR4, UR4, 0x3fff, URZ, 0xc0, !UPT ;  /* 0x00003fff04047892 */ /* 0x000fc8000f8ec03f */
[----:B------:R-:W-:-:S04]  /*62b0*/  ULOP3.LUT UR4, UR4, 0x10000, URZ, 0xfc, !UPT ;  /* 0x0001000004047892 */ /* 0x000fc8000f8efc3f */
[----:B------:R-:W-:-:S07]  /*62c0*/  UIMAD UR4, UR56, 0x500, UR4 ;  /* 0x00000500380478a4 */ /* 0x000fce000f8e0204 */
[----:B------:R-:W-:Y:S02]  /*62d0*/  UMOV UR6, UR4 ;  /* 0x0000000400067c82 */ /* 0x000fe40008000000 */
[----:B------:R-:W-:Y:S01]  /*62e0*/  QGMMA.64x128x32.F32.E4M3.E4M3 R24, R184, gdesc[UR4], R24, gsb0 ;  /* 0x01e00004b8187df3 */ /* 0x000fe20008000818 */
[----:B------:R-:W-:Y:S01]  /*62f0*/  UIADD3 UR6, UR4, 0x100, URZ ;  /* 0x0000010004067890 */ /* 0x000fe2000fffe03f */
[----:B------:R-:W-:Y:S01]  /*6300*/  UMOV UR7, 0xc0000010 ;  /* 0xc000001000077882 */ /* 0x000fe20000000000 */
[----:B------:R-:W-:Y:S02]  /*6310*/  WARPGROUP.DEPBAR.LE gsb0, 0x0 ;  /* 0x00008000000079c5 */ /* 0x000fe40000010000 */
[----:B------:R-:W-:-:S07]  /*6320*/  WARPGROUP.ARRIVE ;  /* 0x00000000000079c5 */ /* 0x000fce0000000000 */
        /* <DEDUP_REMOVED lines=8> */
[----:B------:R-:W-:Y:S01]  /*63b0*/  UIADD3 UR4, UR4, 0x400, URZ ;  /* 0x0000040004047890 */ /* 0x000fe2000fffe03f */
[----:B------:R-:W-:Y:S02]  /*63c0*/  WARPGROUP.DEPBAR.LE gsb0, 0x0 ;  /* 0x00008000000079c5 */ /* 0x000fe40000010000 */
[----:B------:R-:W-:-:S06]  /*63d0*/  WARPGROUP.ARRIVE ;  /* 0x00000000000079c5 */ /* 0x000fcc0000000000 */
[----:B------:R-:W-:Y:S01]  /*63e0*/  QGMMA.64x128x32.F32.E4M3.E4M3 R24, R172, gdesc[UR4], R24, gsb0 ;  /* 0x01e00004ac187df3 */ /* 0x000fe20008000818 */
[----:B------:R-:W-:Y:S01]  /*63f0*/  UMOV UR6, UR4 ;  /* 0x0000000400067c82 */ /* 0x000fe20008000000 */
[----:B------:R-:W-:Y:S01]  /*6400*/  UMOV UR7, 0xc0000010 ;  /* 0xc000001000077882 */ /* 0x000fe20000000000 */
[----:B------:R-:W-:Y:S02]  /*6410*/  WARPGROUP.DEPBAR.LE gsb0, 0x0 ;  /* 0x00008000000079c5 */ /* 0x000fe40000010000 */
[----:B------:R-:W-:-:S07]  /*6420*/  WARPGROUP.ARRIVE ;  /* 0x00000000000079c5 */ /* 0x000fce0000000000 */
[----:B------:R-:W-:Y:S03]  /*6430*/  QGMMA.64x128x32.F32.E4M3.E4M3 R24, R168, gdesc[UR4], R24, gsb0 ;  /* 0x01e00004a8187df3 */ /* 0x000fe60008000818 */
[----:B------:R-:W-:Y:S02]  /*6440*/  WARPGROUP.DEPBAR.LE gsb0, 0x0 ;  /* 0x00008000000079c5 */ /* 0x000fe40000010000 */
[----:B------:R0:W-:Y:S06]  /*6450*/  BAR.ARV R8, 0x100 ;  /* 0x000400080000751d */ /* 0x0001ec0000002000 */
[----:B------:R-:W-:Y:S05]  /*6460*/  @!P0 BRA `(.L_x_27) ;  /* 0x0000000000048947 */ /* 0x000fea0003800000 */
[----:B------:R-:W-:Y:S01]  /*6470*/  BPT.TRAP 0x1 ;  /* 0x000000040000795c */ /* 0x000fe20000300000 */
.L_x_27:
[C---:B------:R-:W-:Y:S01]  /*6480*/  FMUL.FTZ R12, R0.reuse, R152 ;  /* 0x00000098000c7220 */ /* 0x040fe20000410000 */
[C---:B------:R-:W-:Y:S01]  /*6490*/  FMUL.FTZ R14, R0.reuse, R153 ;  /* 0x00000099000e7220 */ /* 0x040fe20000410000 */
[C---:B------:R-:W-:Y:S01]  /*64a0*/  FMUL.FTZ R16, R0.reuse, R154 ;  /* 0x0000009a00107220 */ /* 0x040fe20000410000 */
[C---:B------:R-:W-:Y:S01]  /*64b0*/  FMUL.FTZ R18, R0.reuse, R155 ;  /* 0x0000009b00127220 */ /* 0x040fe20000410000 */
[C---:B------:R-:W-:Y:S01]  /*64c0*/  FMUL.FTZ R20, R0.reuse, R156 ;  /* 0x0000009c00147220 */ /* 0x040fe20000410000 */
[C---:B------:R-:W-:Y:S01]  /*64d0*/  FMUL.FTZ R22, R0.reuse, R157 ;  /* 0x0000009d00167220 */ /* 0x040fe20000410000 */
[----:B------:R-:W1:Y:S01]  /*64e0*/  MUFU.TANH R12, R12 ;  /* 0x0000000c000c7308 */ /* 0x000e620000002400 */
[C---:B------:R-:W-:Y:S01]  /*64f0*/  FMUL.FTZ R152, R0.reuse, R158 ;  /* 0x0000009e00987220 */ /* 0x040fe20000410000 */
[C---:B------:R-:W-:Y:S01]  /*6500*/  FMUL.FTZ R154, R0.reuse, R159 ;  /* 0x0000009f009a7220 */ /* 0x040fe20000410000 */
[C---:B------:R-:W-:Y:S01]  /*6510*/  FMUL.FTZ R156, R0.reuse, R160 ;  /* 0x000000a0009c7220 */ /* 0x040fe20000410000 */
[C---:B------:R-:W-:Y:S01]  /*6520*/  FMUL.FTZ R158, R0.reuse, R161 ;  /* 0x000000a1009e7220 */ /* 0x040fe20000410000 */
[C---:B------:R-:W-:Y:S01]  /*6530*/  FMUL.FTZ R160, R0.reuse, R162 ;  /* 0x000000a200a07220 */ /* 0x040fe20000410000 */
[C---:B------:R-:W-:Y:S01]  /*6540*/  FMUL.FTZ R162, R0.reuse, R163 ;  /* 0x000000a300a27220 */ /* 0x040fe20000410000 */
[C---:B------:R-:W-:Y:S01]  /*6550*/  FMUL.FTZ R164, R0.reuse, R164 ;  /* 0x000000a400a47220 */ /* 0x040fe20000410000 */
[----:B------:R-:W2:Y:S01]  /*6560*/  MUFU.TANH R14, R14 ;  /* 0x0000000e000e7308 */ /* 0x000ea20000002400 */
[C---:B------:R-:W-:Y:S01]  /*6570*/  FMUL.FTZ R168, R0.reuse, R165 ;  /* 0x000000a500a87220 */ /* 0x040fe20000410000 */
[C---:B------:R-:W-:Y:S01]  /*6580*/  FMUL.FTZ R166, R0.reuse, R166 ;  /* 0x000000a600a67220 */ /* 0x040fe20000410000 */
[C---:B------:R-:W-:Y:S01]  /*6590*/  FMUL.FTZ R170, R0.reuse, R167 ;  /* 0x000000a700aa7220 */ /* 0x040fe20000410000 */
[C---:B------:R-:W-:Y:S01]  /*65a0*/  FMUL.FTZ R172, R0.reuse, R136 ;  /* 0x0000008800ac7220 */ /* 0x040fe20000410000 */
[C---:B------:R-:W-:Y:S01]  /*65b0*/  FMUL.FTZ R174, R0.reuse, R137 ;  /* 0x0000008900ae7220 */ /* 0x040fe20000410000 */
[C---:B------:R-:W-:Y:S01]  /*65c0*/  FMUL.FTZ R136, R0.reuse, R138 ;  /* 0x0000008a00887220 */ /* 0x040fe20000410000 */
[----:B------:R-:W-:Y:S01]  /*65d0*/  FMUL.FTZ R138, R0, R139 ;  /* 0x0000008b008a7220 */ /* 0x000fe20000410000 */
[----:B------:R-:W3:Y:S01]  /*65e0*/  MUFU.TANH R16, R16 ;  /* 0x0000001000107308 */ /* 0x000ee20000002400 */
[----:B-1----:R-:W-:Y:S01]  /*65f0*/  FMNMX.FTZ R9, R12, R11, !PT ;  /* 0x0000000b0c097209 */ /* 0x002fe20007810000 */
[C---:B------:R-:W-:Y:S01]  /*6600*/  FMUL.FTZ R178, R0.reuse, R140 ;  /* 0x0000008c00b27220 */ /* 0x040fe20000410000 */
[C---:B------:R-:W-:Y:S01]  /*6610*/  FMUL.FTZ R180, R0.reuse, R141 ;  /* 0x0000008d00b47220 */ /* 0x040fe20000410000 */
[C---:B------:R-:W-:Y:S01]  /*6620*/  FMUL.FTZ R140, R0.reuse, R142 ;  /* 0x0000008e008c7220 */ /* 0x040fe20000410000 */
[C---:B------:R-:W-:Y:S01]  /*6630*/  FMUL.FTZ R142, R0.reuse, R143 ;  /* 0x0000008f008e7220 */ /* 0x040fe20000410000 */
[C---:B------:R-:W-:Y:S01]  /*6640*/  FMUL.FTZ R182, R0.reuse, R144 ;  /* 0x0000009000b67220 */ /* 0x040fe20000410000 */
[----:B------:R-:W-:Y:S01]  /*6650*/  FMUL.FTZ R184, R0, R145 ;  /* 0x0000009100b87220 */ /* 0x000fe20000410000 */
[----:B------:R-:W1:Y:S01]  /*6660*/  MUFU.TANH R18, R18 ;  /* 0x0000001200127308 */ /* 0x000e620000002400 */
[----:B--2---:R-:W-:Y:S01]  /*6670*/  FMNMX.FTZ R9, R14, R9, !PT ;  /* 0x000000090e097209 */ /* 0x004fe20007810000 */
[C---:B------:R-:W-:Y:S01]  /*6680*/  FMUL.FTZ R144, R0.reuse, R146 ;  /* 0x0000009200907220 */ /* 0x040fe20000410000 */
[C---:B------:R-:W-:Y:S01]  /*6690*/  FMUL.FTZ R146, R0.reuse, R147 ;  /* 0x0000009300927220 */ /* 0x040fe20000410000 */
[C---:B------:R-:W-:Y:S01]  /*66a0*/  FMUL.FTZ R186, R0.reuse, R148 ;  /* 0x0000009400ba7220 */ /* 0x040fe20000410000 */
[C---:B------:R-:W-:Y:S01]  /*66b0*/  FMUL.FTZ R188, R0.reuse, R149 ;  /* 0x0000009500bc7220 */ /* 0x040fe20000410000 */
[C---:B------:R-:W-:Y:S01]  /*66c0*/  FMUL.FTZ R148, R0.reuse, R150 ;  /* 0x0000009600947220 */ /* 0x040fe20000410000 */
[----:B------:R-:W-:Y:S01]  /*66d0*/  FMUL.FTZ R150, R0, R151 ;  /* 0x0000009700967220 */ /* 0x000fe20000410000 */
[----:B------:R-:W2:Y:S01]  /*66e0*/  MUFU.TANH R20, R20 ;  /* 0x0000001400147308 */ /* 0x000ea20000002400 */
[----:B---3--:R-:W-:Y:S01]  /*66f0*/  FMNMX.FTZ R15, R16, R13, !PT ;  /* 0x0000000d100f7209 */ /* 0x008fe20007810000 */
        /* <DEDUP_REMOVED lines=51> */
[----:B------:R-:W-:Y:S01]  /*6a30*/  FMUL.FTZ R94, R0, R95 ;  /* 0x0000005f005e7220 */ /* 0x000fe20000410000 */
[----:B------:R-:W-:-:S02]  /*6a40*/  R2UR UR4, R3 ;  /* 0x00000000030472ca */ /* 0x000fc400000e0000 */
[----:B------:R-:W3:Y:S01]  /*6a50*/  MUFU.TANH R162, R162 ;  /* 0x000000a200a27308 */ /* 0x000ee20000002400 */
[----:B-1----:R-:W-:-:S07]  /*6a60*/  FMNMX.FTZ R9, R158, R9, !PT ;  /* 0x000000099e097209 */ /* 0x002fce0007810000 */
[----:B------:R-:W1:Y:S01]  /*6a70*/  MUFU.TANH R164, R164 ;  /* 0x000000a400a47308 */ /* 0x000e620000002400 */
[----:B--2---:R-:W-:Y:S02]  /*6a80*/  FMNMX.FTZ R15, R160, R15, !PT ;  /* 0x0000000fa00f7209 */ /* 0x004fe40007810000 */
[----:B------:R-:W-:-:S04]  /*6a90*/  ULEA UR4, UR4, UR36, 0x3 ;  /* 0x0000002404047291 */ /* 0x000fc8000f8e183f */
[----:B------:R-:W-:Y:S01]  /*6aa0*/  UIADD3 UR4, UR4, 0x29840, URZ ;  /* 0x0002984004047890 */ /* 0x000fe2000fffe03f */
[----:B------:R-:W2:Y:S01]  /*6ab0*/  MUFU.TANH R168, R168 ;  /* 0x000000a800a87308 */ /* 0x000ea20000002400 */
[----:B---3--:R-:W-:Y:S02]  /*6ac0*/  FMNMX.FTZ R15, R162, R15, !PT ;  /* 0x0000000fa20f7209 */ /* 0x008fe40007810000 */
[----:B------:R-:W-:-:S05]  /*6ad0*/  UPRMT UR4, UR51, 0x654, UR4 ;  /* 0x0000065433047896 */ /* 0x000fca0008000004 */
[----:B------:R-:W3:Y:S01]  /*6ae0*/  MUFU.TANH R166, R166 ;  /* 0x000000a600a67308 */ /* 0x000ee20000002400 */
[----:B-1----:R-:W-:-:S03]  /*6af0*/  FMNMX.FTZ R9, R164, R9, !PT ;  /* 0x00000009a4097209 */ /* 0x002fc60007810000 */
[----:B------:R-:W-:Y:S04]  /*6b00*/  SYNCS.ARRIVE.TRANS64.RED.A1T0 RZ, [UR4], RZ ;  /* 0x000000ffffff79a7 */ /* 0x000fe80008100404 */
[----:B------:R-:W1:Y:S01]  /*6b10*/  MUFU.TANH R170, R170 ;  /* 0x000000aa00aa7308 */ /* 0x000e620000002400 */
[----:B--2---:R-:W-:-:S07]  /*6b20*/  FMNMX.FTZ R9, R168, R9, !PT ;  /* 0x00000009a8097209 */ /* 0x004fce0007810000 */
[----:B------:R-:W2:Y:S01]  /*6b30*/  MUFU.TANH R172, R172 ;  /* 0x000000ac00ac7308 */ /* 0x000ea20000002400 */
[----:B---3--:R-:W-:-:S07]  /*6b40*/  FMNMX.FTZ R15, R166, R15, !PT ;  /* 0x0000000fa60f7209 */ /* 0x008fce0007810000 */
[----:B------:R-:W3:Y:S01]  /*6b50*/  MUFU.TANH R174, R174 ;  /* 0x000000ae00ae7308 */ /* 0x000ee20000002400 */
[----:B-1----:R-:W-:-:S07]  /*6b60*/  FMNMX.FTZ R15, R170, R15, !PT ;  /* 0x0000000faa0f7209 */ /* 0x002fce0007810000 */
        /* <DEDUP_REMOVED lines=47> */
[----:B-1----:R-:W-:Y:S01]  /*6e60*/  FMNMX.FTZ R17, R126, R15, !PT ;  /* 0x0000000f7e117209 */ /* 0x002fe20007810000 */
[C---:B------:R-:W-:Y:S01]  /*6e70*/  FMUL.FTZ R15, R0.reuse, R96 ;  /* 0x00000060000f7220 */ /* 0x040fe20000410000 */
[C---:B------:R-:W-:Y:S01]  /*6e80*/  FMUL.FTZ R96, R0.reuse, R98 ;  /* 0x0000006200607220 */ /* 0x040fe20000410000 */
[----:B------:R-:W-:-:S04]  /*6e90*/  FMUL.FTZ R98, R0, R99 ;  /* 0x0000006300627220 */ /* 0x000fc80000410000 */
[----:B------:R-:W1:Y:S01]  /*6ea0*/  MUFU.TANH R128, R128 ;  /* 0x0000008000807308 */ /* 0x000e620000002400 */
[----:B--2---:R-:W-:-:S07]  /*6eb0*/  FMNMX.FTZ R9, R198, R9, !PT ;  /* 0x00000009c6097209 */ /* 0x004fce0007810000 */
[----:B------:R-:W2:Y:S01]  /*6ec0*/  MUFU.TANH R130, R130 ;  /* 0x0000008200827308 */ /* 0x000ea20000002400 */
[----:B---3--:R-:W-:-:S07]  /*6ed0*/  FMNMX.FTZ R9, R200, R9, !PT ;  /* 0x00000009c8097209 */ /* 0x008fce0007810000 */
[----:B------:R-:W3:Y:S01]  /*6ee0*/  MUFU.TANH R202, R202 ;  /* 0x000000ca00ca7308 */ /* 0x000ee20000002400 */
[----:B-1----:R-:W-:-:S07]  /*6ef0*/  FMNMX.FTZ R17, R128, R17, !PT ;  /* 0x0000001180117209 */ /* 0x002fce0007810000 */
[----:B------:R-:W1:Y:S01]  /*6f00*/  MUFU.TANH R204, R204 ;  /* 0x000000cc00cc7308 */ /* 0x000e620000002400 */
[----:B--2---:R-:W-:Y:S01]  /*6f10*/  FMNMX.FTZ R19, R130, R17, !PT ;  /* 0x0000001182137209 */ /* 0x004fe20007810000 */
[----:B------:R-:W-:-:S06]  /*6f20*/  FMUL.FTZ R17, R0, R97 ;  /* 0x0000006100117220 */ /* 0x000fcc0000410000 */
        /* <DEDUP_REMOVED lines=24> */
[C---:B------:R-:W-:Y:S01]  /*70b0*/  FMUL.FTZ R19, R0.reuse, R100 ;  /* 0x0000006400137220 */ /* 0x040fe20000410000 */
[C---:B------:R-:W-:Y:S01]  /*70c0*/  FMUL.FTZ R100, R0.reuse, R102 ;  /* 0x0000006600647220 */ /* 0x040fe20000410000 */
[----:B------:R-:W-:-:S04]  /*70d0*/  FMUL.FTZ R102, R0, R103 ;  /* 0x0000006700667220 */ /* 0x000fc80000410000 */
[----:B------:R-:W2:Y:S01]  /*70e0*/  MUFU.TANH R112, R112 ;  /* 0x0000007000707308 */ /* 0x000ea20000002400 */
[----:B---3--:R-:W-:-:S07]  /*70f0*/  FMNMX.FTZ R9, R214, R9, !PT ;  /* 0x00000009d6097209 */ /* 0x008fce0007810000 */
[----:B------:R-:W3:Y:S01]  /*7100*/  MUFU.TANH R114, R114 ;  /* 0x0000007200727308 */ /* 0x000ee20000002400 */
[----:B-1----:R-:W-:-:S07]  /*7110*/  FMNMX.FTZ R9, R216, R9, !PT ;  /* 0x00000009d8097209 */ /* 0x002fce0007810000 */
[----:B------:R-:W1:Y:S01]  /*7120*/  MUFU.TANH R218, R218 ;  /* 0x000000da00da7308 */ /* 0x000e620000002400 */
[----:B--2---:R-:W-:-:S07]  /*7130*/  FMNMX.FTZ R21, R112, R21, !PT ;  /* 0x0000001570157209 */ /* 0x004fce0007810000 */
[----:B------:R-:W2:Y:S01]  /*7140*/  MUFU.TANH R220, R220 ;  /* 0x000000dc00dc7308 */ /* 0x000ea20000002400 */
[----:B---3--:R-:W-:Y:S01]  /*7150*/  FMNMX.FTZ R23, R114, R21, !PT ;  /* 0x0000001572177209 */ /* 0x008fe20007810000 */
[----:B------:R-:W-:-:S06]  /*7160*/  FMUL.FTZ R21, R0, R101 ;  /* 0x0000006500157220 */ /* 0x000fcc0000410000 */
        /* <DEDUP_REMOVED lines=14> */
[----:B------:R-:W0:Y:S01]  /*7250*/  MUFU.TANH R228, R228 ;  /* 0x000000e400e47308 */ /* 0x000e220000002400 */
[----:B--2---:R-:W-:-:S07]  /*7260*/  FMNMX.FTZ R23, R90, R23, !PT ;  /* 0x000000175a177209 */ /* 0x004fce0007810000 */
[----:B------:R-:W1:Y:S01]  /*7270*/  MUFU.TANH R92, R92 ;  /* 0x0000005c005c7308 */ /* 0x000e620000002400 */
[----:B---3--:R-:W-:-:S07]  /*7280*/  FMNMX.FTZ R9, R226, R9, !PT ;  /* 0x00000009e2097209 */ /* 0x008fce0007810000 */
[----:B------:R-:W2:Y:S01]  /*7290*/  MUFU.TANH R94, R94 ;  /* 0x0000005e005e7308 */ /* 0x000ea20000002400 */
[----:B0-----:R-:W-:Y:S02]  /*72a0*/  FMNMX.FTZ R8, R228, R9, !PT ;  /* 0x00000009e4087209 */ /* 0x001fe40007810000 */
[----:B------:R-:W0:Y:S05]  /*72b0*/  LDC R9, c[0x0][0x988] ;  /* 0x00026200ff097b82 */ /* 0x000e2a0000000800 */
        /* <DEDUP_REMOVED lines=15> */
[----:B--2---:R-:W-:-:S05]  /*73b0*/  FMNMX.FTZ R89, R21, R8, !PT ;  /* 0x0000000815597209 */ /* 0x004fca0007810000 */
[----:B------:R-:W2:Y:S01]  /*73c0*/  SHFL.BFLY PT, R8, R89, 0x2, 0x1f ;  /* 0x0c401f0059087f89 */ /* 0x000ea200000e0000 */
[----:B---3--:R-:W-:-:S04]  /*73d0*/  FMNMX.FTZ R23, R100, R23, !PT ;  /* 0x0000001764177209 */ /* 0x008fc80007810000 */
[----:B-1----:R-:W-:-:S05]  /*73e0*/  FMNMX.FTZ R23, R102, R23, !PT ;  /* 0x0000001766177209 */ /* 0x002fca0007810000 */
[----:B------:R-:W1:Y:S01]  /*73f0*/  SHFL.BFLY PT, R10, R23, 0x2, 0x1f ;  /* 0x0c401f00170a7f89 */ /* 0x000e6200000e0000 */
[----:B--2---:R-:W-:Y:S02]  /*7400*/  FMNMX.FTZ R91, R89, R8, !PT ;  /* 0x00000008595b7209 */ /* 0x004fe40007810000 */
[----:B-1----:R-:W-:-:S03]  /*7410*/  FMNMX.FTZ R93, R23, R10, !PT ;  /* 0x0000000a175d7209 */ /* 0x002fc60007810000 */
[----:B------:R-:W1:Y:S04]  /*7420*/  SHFL.BFLY PT, R10, R91, 0x1, 0x1f ;  /* 0x0c201f005b0a7f89 */ /* 0x000e6800000e0000 */
[----:B------:R-:W2:Y:S01]  /*7430*/  SHFL.BFLY PT, R8, R93, 0x1, 0x1f ;  /* 0x0c201f005d087f89 */ /* 0x000ea200000e0000 */
[----:B-1----:R-:W-:Y:S02]  /*7440*/  FMNMX.FTZ R10, R91, R10, !PT ;  /* 0x0000000a5b0a7209 */ /* 0x002fe40007810000 */
[----:B--2---:R-:W-:-:S03]  /*7450*/  FMNMX.FTZ R8, R93, R8, !PT ;  /* 0x000000085d087209 */ /* 0x004fc60007810000 */
[C---:B------:R-:W-:Y:S01]  /*7460*/  FADD.FTZ R176, -R10.reuse, R11 ;  /* 0x0000000b0ab07221 */ /* 0x040fe20000010100 */
[----:B0-----:R-:W-:-:S03]  /*7470*/  FFMA.FTZ R103, R10, R9, -8 ;  /* 0xc10000000a677423 */ /* 0x001fc60000010009 */
[----:B------:R-:W-:Y:S01]  /*7480*/  FMUL.FTZ R11, R176, R9 ;  /* 0x00000009b00b7220 */ /* 0x000fe20000410000 */
[----:B------:R-:W-:-:S01]  /*7490*/  FADD.FTZ R176, -R8, R13 ;  /* 0x0000000d08b07221 */ /* 0x000fc20000010100 */
[-CC-:B------:R-:W-:Y:S01]  /*74a0*/  FFMA.FTZ R105, R194, R9.reuse, -R103.reuse ;  /* 0x00000009c2697223 */ /* 0x180fe20000010867 */
[----:B------:R-:W-:-:S01]  /*74b0*/  FFMA.FTZ R13, R14, R9, -R103 ;  /* 0x000000090e0d7223 */ /* 0x000fc20000010867 */
[-CC-:B------:R-:W-:Y:S01]  /*74c0*/  FFMA.FTZ R194, R17, R9.reuse, -R103.reuse ;  /* 0x0000000911c27223 */ /* 0x180fe20000010867 */
[----:B------:R-:W-:-:S01]  /*74d0*/  FFMA.FTZ R14, R20, R9, -R103 ;  /* 0x00000009140e7223 */ /* 0x000fc20000010867 */
[-CC-:B------:R-:W-:Y:S01]  /*74e0*/  FFMA.FTZ R17, R19, R9.reuse, -R103.reuse ;  /* 0x0000000913117223 */ /* 0x180fe20000010867 */
[----:B------:R-:W-:-:S01]  /*74f0*/  FFMA.FTZ R20, R156, R9, -R103 ;  /* 0x000000099c147223 */ /* 0x000fc20000010867 */
[-C--:B------:R-:W-:Y:S01]  /*7500*/  FFMA.FTZ R19, R8, R9.reuse, -8 ;  /* 0xc100000008137423 */ /* 0x080fe20000010009 */
[----:B------:R-:W-:-:S01]  /*7510*/  FFMA.FTZ R156, R174, R9, -R103 ;  /* 0x00000009ae9c7223 */ /* 0x000fc20000010867 */
[-CC-:B------:R-:W-:Y:S01]  /*7520*/  FFMA.FTZ R174, R196, R9.reuse, -R103.reuse ;  /* 0x00000009c4ae7223 */ /* 0x180fe20000010867 */
[----:B------:R-:W-:-:S01]  /*7530*/  FFMA.FTZ R12, R12, R9, -R103 ;  /* 0x000000090c0c7223 */ /* 0x000fc20000010867 */
[-C--:B------:R-:W-:Y:S01]  /*7540*/  FFMA.FTZ R196, R21, R9.reuse, -R103 ;  /* 0x0000000915c47223 */ /* 0x080fe20000010867 */
[-C--:B------:R-:W-:Y:S01]  /*7550*/  FMUL.FTZ R176, R176, R9.reuse ;  /* 0x00000009b0b07220 */ /* 0x080fe20000410000 */
[-CC-:B------:R-:W-:Y:S01]  /*7560*/  FFMA.FTZ R21, R16, R9.reuse, -R19.reuse ;  /* 0x0000000910157223 */ /* 0x180fe20000010813 */
[----:B------:R-:W-:-:S01]  /*7570*/  FFMA.FTZ R16, R18, R9, -R19 ;  /* 0x0000000912107223 */ /* 0x000fc20000010813 */
[----:B------:R-:W-:Y:S01]  /*7580*/  MUFU.EX2 R11, R11 ;  /* 0x0000000b000b7308 */ /* 0x000fe20000000800 */
[----:B------:R-:W-:-:S01]  /*7590*/  FFMA.FTZ R23, R22, R9, -R103 ;  /* 0x0000000916177223 */ /* 0x000fc20000010867 */
[-C--:B------:R-:W-:Y:S01]  /*75a0*/  FFMA.FTZ R18, R152, R9.reuse, -R19 ;  /* 0x0000000998127223 */ /* 0x080fe20000010813 */
[----:B------:R-:W-:-:S01]  /*75b0*/  FFMA.FTZ R89, R158, R9, -R103 ;  /* 0x000000099e597223 */ /* 0x000fc20000010867 */
[-CC-:B------:R-:W-:Y:S01]  /*75c0*/  FFMA.FTZ R22, R164, R9.reuse, -R103.reuse ;  /* 0x00000009a4167223 */ /* 0x180fe20000010867 */
[----:B------:R-:W-:-:S01]  /*75d0*/  FFMA.FTZ R91, R168, R9, -R103 ;  /* 0x00000009a85b7223 */ /* 0x000fc20000010867 */
[-CC-:B------:R-:W-:Y:S01]  /*75e0*/  FFMA.FTZ R93, R172, R9.reuse, -R103.reuse ;  /* 0x00000009ac5d7223 */ /* 0x180fe20000010867 */
[----:B------:R-:W-:-:S01]  /*75f0*/  FFMA.FTZ R95, R178, R9, -R103 ;  /* 0x00000009b25f7223 */ /* 0x000fc20000010867 */
[----:B------:R-:W0:Y:S01]  /*7600*/  MUFU.EX2 R12, R12 ;  /* 0x0000000c000c7308 */ /* 0x000e220000000800 */
[----:B------:R-:W-:-:S01]  /*7610*/  FFMA.FTZ R158, R180, R9, -R103 ;  /* 0x00000009b49e7223 */ /* 0x000fc20000010867 */
[-CC-:B------:R-:W-:Y:S01]  /*7620*/  FFMA.FTZ R97, R182, R9.reuse, -R103.reuse ;  /* 0x00000009b6617223 */ /* 0x180fe20000010867 */
[----:B------:R-:W-:-:S01]  /*7630*/  FFMA.FTZ R164, R184, R9, -R103 ;  /* 0x00000009b8a47223 */ /* 0x000fc20000010867 */
[-CC-:B------:R-:W-:Y:S01]  /*7640*/  FFMA.FTZ R99, R186, R9.reuse, -R103.reuse ;  /* 0x00000009ba637223 */ /* 0x180fe20000010867 */
[----:B------:R-:W-:-:S01]  /*7650*/  FFMA.FTZ R168, R188, R9, -R103 ;  /* 0x00000009bca87223 */ /* 0x000fc20000010867 */
[-CC-:B------:R-:W-:Y:S01]  /*7660*/  FFMA.FTZ R101, R190, R9.reuse, -R103.reuse ;  /* 0x00000009be657223 */ /* 0x180fe20000010867 */
[----:B------:R-:W-:-:S01]  /*7670*/  FFMA.FTZ R172, R192, R9, -R103 ;  /* 0x00000009c0ac7223 */ /* 0x000fc20000010867 */
[----:B------:R-:W-:Y:S01]  /*7680*/  MUFU.EX2 R176, R176 ;  /* 0x000000b000b07308 */ /* 0x000fe20000000800 */
[----:B------:R-:W-:-:S01]  /*7690*/  FFMA.FTZ R107, R198, R9, -R103 ;  /* 0x00000009c66b7223 */ /* 0x000fc20000010867 */
[-CC-:B------:R-:W-:Y:S01]  /*76a0*/  FFMA.FTZ R178, R200, R9.reuse, -R103.reuse ;  /* 0x00000009c8b27223 */ /* 0x180fe20000010867 */
[----:B------:R-:W-:-:S01]  /*76b0*/  FFMA.FTZ R109, R202, R9, -R103 ;  /* 0x00000009ca6d7223 */ /* 0x000fc20000010867 */
[-CC-:B------:R-:W-:Y:S01]  /*76c0*/  FFMA.FTZ R180, R204, R9.reuse, -R103.reuse ;  /* 0x00000009ccb47223 */ /* 0x180fe20000010867 */
[----:B------:R-:W-:-:S01]  /*76d0*/  FFMA.FTZ R111, R206, R9, -R103 ;  /* 0x00000009ce6f7223 */ /* 0x000fc20000010867 */
[-CC-:B------:R-:W-:Y:S01]  /*76e0*/  FFMA.FTZ R182, R208, R9.reuse, -R103.reuse ;  /* 0x00000009d0b67223 */ /* 0x180fe20000010867 */
[----:B------:R-:W-:-:S01]  /*76f0*/  FFMA.FTZ R113, R210, R9, -R103 ;  /* 0x00000009d2717223 */ /* 0x000fc20000010867 */
[----:B------:R-:W1:Y:S01]  /*7700*/  MUFU.EX2 R21, R21 ;  /* 0x0000001500157308 */ /* 0x000e620000000800 */
[----:B------:R-:W-:-:S01]  /*7710*/  FFMA.FTZ R184, R212, R9, -R103 ;  /* 0x00000009d4b87223 */ /* 0x000fc20000010867 */
[-CC-:B------:R-:W-:Y:S01]  /*7720*/  FFMA.FTZ R115, R214, R9.reuse, -R103.reuse ;  /* 0x00000009d6737223 */ /* 0x180fe20000010867 */
[----:B------:R-:W-:-:S01]  /*7730*/  FFMA.FTZ R186, R216, R9, -R103 ;  /* 0x00000009d8ba7223 */ /* 0x000fc20000010867 */
[-CC-:B------:R-:W-:Y:S01]  /*7740*/  FFMA.FTZ R117, R218, R9.reuse, -R103.reuse ;  /* 0x00000009da757223 */ /* 0x180fe20000010867 */
[----:B------:R-:W-:-:S01]  /*7750*/  FFMA.FTZ R188, R220, R9, -R103 ;  /* 0x00000009dcbc7223 */ /* 0x000fc20000010867 */
[-CC-:B------:R-:W-:Y:S01]  /*7760*/  FFMA.FTZ R119, R222, R9.reuse, -R103.reuse ;  /* 0x00000009de777223 */ /* 0x180fe20000010867 */
[----:B------:R-:W-:-:S01]  /*7770*/  FFMA.FTZ R190, R224, R9, -R103 ;  /* 0x00000009e0be7223 */ /* 0x000fc20000010867 */
[----:B------:R-:W2:Y:S01]  /*7780*/  MUFU.EX2 R13, R13 ;  /* 0x0000000d000d7308 */ /* 0x000ea20000000800 */
[----:B------:R-:W-:-:S01]  /*7790*/  FFMA.FTZ R121, R226, R9, -R103 ;  /* 0x00000009e2797223 */ /* 0x000fc20000010867 */
[-CC-:B------:R-:W-:Y:S01]  /*77a0*/  FFMA.FTZ R192, R228, R9.reuse, -R103.reuse ;  /* 0x00000009e4c07223 */ /* 0x180fe20000010867 */
[----:B------:R-:W-:-:S01]  /*77b0*/  FFMA.FTZ R15, R15, R9, -R103 ;  /* 0x000000090f0f7223 */ /* 0x000fc20000010867 */
[-CC-:B------:R-:W-:Y:S01]  /*77c0*/  FFMA.FTZ R103, R154, R9.reuse, -R19.reuse ;  /* 0x000000099a677223 */ /* 0x180fe20000010813 */
[----:B------:R-:W-:-:S01]  /*77d0*/  FFMA.FTZ R123, R160, R9, -R19 ;  /* 0x00000009a07b7223 */ /* 0x000fc20000010813 */
[----:B------:R-:W-:Y:S01]  /*77e0*/  FFMA.FTZ R152, R162, R9, -R19 ;  /* 0x00000009a2987223 */ /* 0x000fe20000010813 */
[----:B0-----:R-:W-:-:S01]  /*77f0*/  FFMA.FTZ R6, R11, R6, R12 ;  /* 0x000000060b067223 */ /* 0x001fc2000001000c */
[----:B------:R-:W0:Y:S01]  /*7800*/  MUFU.EX2 R16, R16 ;  /* 0x0000001000107308 */ /* 0x000e220000000800 */
[----:B-1----:R-:W-:-:S01]  /*7810*/  FFMA.FTZ R7, R176, R7, R21 ;  /* 0x00000007b0077223 */ /* 0x002fc20000010015 */
[-CC-:B------:R-:W-:Y:S01]  /*7820*/  FFMA.FTZ R125, R166, R9.reuse, -R19.reuse ;  /* 0x00000009a67d7223 */ /* 0x180fe20000010813 */
[----:B------:R-:W-:-:S01]  /*7830*/  FFMA.FTZ R154, R170, R9, -R19 ;  /* 0x00000009aa9a7223 */ /* 0x000fc20000010813 */
[-CC-:B------:R-:W-:Y:S01]  /*7840*/  FFMA.FTZ R135, R122, R9.reuse, -R19.reuse ;  /* 0x000000097a877223 */ /* 0x180fe20000010813 */
[----:B------:R-:W-:-:S01]  /*7850*/  FFMA.FTZ R122, R124, R9, -R19 ;  /* 0x000000097c7a7223 */ /* 0x000fc20000010813 */
[-CC-:B------:R-:W-:Y:S01]  /*7860*/  FFMA.FTZ R124, R128, R9.reuse, -R19.reuse ;  /* 0x00000009807c7223 */ /* 0x180fe20000010813 */
[----:B------:R-:W-:-:S01]  /*7870*/  FFMA.FTZ R127, R136, R9, -R19 ;  /* 0x00000009887f7223 */ /* 0x000fc20000010813 */
[----:B------:R-:W1:Y:S01]  /*7880*/  MUFU.EX2 R14, R14 ;  /* 0x0000000e000e7308 */ /* 0x000e620000000800 */
[----:B--2---:R-:W-:-:S01]  /*7890*/  FADD.FTZ R143, R13, R6 ;  /* 0x000000060d8f7221 */ /* 0x004fc20000010000 */
[-CC-:B------:R-:W-:Y:S01]  /*78a0*/  FFMA.FTZ R136, R138, R9.reuse, -R19.reuse ;  /* 0x000000098a887223 */ /* 0x180fe20000010813 */
[----:B------:R-:W-:-:S01]  /*78b0*/  FFMA.FTZ R129, R140, R9, -R19 ;  /* 0x000000098c817223 */ /* 0x000fc20000010813 */
[-CC-:B------:R-:W-:Y:S01]  /*78c0*/  FFMA.FTZ R138, R142, R9.reuse, -R19.reuse ;  /* 0x000000098e8a7223 */ /* 0x180fe20000010813 */
[----:B------:R-:W-:-:S01]  /*78d0*/  FFMA.FTZ R131, R144, R9, -R19 ;  /* 0x0000000990837223 */ /* 0x000fc20000010813 */
[-CC-:B------:R-:W-:Y:S01]  /*78e0*/  FFMA.FTZ R140, R146, R9.reuse, -R19.reuse ;  /* 0x00000009928c7223 */ /* 0x180fe20000010813 */
[----:B------:R-:W-:-:S01]  /*78f0*/  FFMA.FTZ R133, R148, R9, -R19 ;  /* 0x0000000994857223 */ /* 0x000fc20000010813 */
[----:B------:R-:W2:Y:S01]  /*7900*/  MUFU.EX2 R18, R18 ;  /* 0x0000001200127308 */ /* 0x000ea20000000800 */
[----:B0-----:R-:W-:-:S01]  /*7910*/  FADD.FTZ R7, R16, R7 ;  /* 0x0000000710077221 */ /* 0x001fc20000010000 */
[-CC-:B------:R-:W-:Y:S01]  /*7920*/  FFMA.FTZ R142, R150, R9.reuse, -R19.reuse ;  /* 0x00000009968e7223 */ /* 0x180fe20000010813 */
[----:B------:R-:W-:-:S01]  /*7930*/  FFMA.FTZ R120, R120, R9, -R19 ;  /* 0x0000000978787223 */ /* 0x000fc20000010813 */
[-CC-:B------:R-:W-:Y:S01]  /*7940*/  FFMA.FTZ R137, R126, R9.reuse, -R19.reuse ;  /* 0x000000097e897223 */ /* 0x180fe20000010813 */
[----:B------:R-:W-:-:S01]  /*7950*/  FFMA.FTZ R139, R130, R9, -R19 ;  /* 0x00000009828b7223 */ /* 0x000fc20000010813 */
[-CC-:B------:R-:W-:Y:S01]  /*7960*/  FFMA.FTZ R126, R132, R9.reuse, -R19.reuse ;  /* 0x00000009847e7223 */ /* 0x180fe20000010813 */
[----:B------:R-:W-:-:S01]  /*7970*/  FFMA.FTZ R141, R134, R9, -R19 ;  /* 0x00000009868d7223 */ /* 0x000fc20000010813 */
[----:B------:R-:W0:Y:S01]  /*7980*/  MUFU.EX2 R23, R23 ;  /* 0x0000001700177308 */ /* 0x000e220000000800 */
[----:B-1----:R-:W-:-:S01]  /*7990*/  FADD.FTZ R6, R14, R143 ;  /* 0x0000008f0e067221 */ /* 0x002fc20000010000 */
        /* <DEDUP_REMOVED lines=10> */
[----:B------:R-:W-:-:S04]  /*7a40*/  FFMA.FTZ R100, R100, R9, -R19 ;  /* 0x0000000964647223 */ /* 0x000fc80000010813 */
[----:B------:R-:W2:Y:S01]  /*7a50*/  MUFU.EX2 R20, R20 ;  /* 0x0000001400147308 */ /* 0x000ea20000000800 */
[----:B0-----:R-:W-:-:S07]  /*7a60*/  FADD.FTZ R7, R23, R6 ;  /* 0x0000000617077221 */ /* 0x001fce0000010000 */
        /* <DEDUP_REMOVED lines=15> */
[----:B--2---:R-:W-:-:S01]  /*7b60*/  FADD.FTZ R6, R91, R106 ;  /* 0x0000006a5b067221 */ /* 0x004fc20000010000 */
[----:B------:R-:W-:-:S06]  /*7b70*/  FFMA.FTZ R106, R108, R9, -R19 ;  /* 0x000000096c6a7223 */ /* 0x000fcc0000010813 */
        /* <DEDUP_REMOVED lines=9> */
[----:B-1----:R-:W-:-:S01]  /*7c10*/  FADD.FTZ R108, R136, R145 ;  /* 0x00000091886c7221 */ /* 0x002fc20000010000 */
[----:B------:R-:W-:-:S06]  /*7c20*/  FFMA.FTZ R145, R110, R9, -R19 ;  /* 0x000000096e917223 */ /* 0x000fcc0000010813 */
[----:B------:R-:W1:Y:S01]  /*7c30*/  MUFU.EX2 R158, R158 ;  /* 0x0000009e009e7308 */ /* 0x000e620000000800 */
[----:B--2---:R-:W-:-:S07]  /*7c40*/  FADD.FTZ R7, R95, R6 ;  /* 0x000000065f077221 */ /* 0x004fce0000010000 */
[----:B------:R-:W2:Y:S01]  /*7c50*/  MUFU.EX2 R138, R138 ;  /* 0x0000008a008a7308 */ /* 0x000ea20000000800 */
[----:B0-----:R-:W-:-:S01]  /*7c60*/  FADD.FTZ R147, R129, R108 ;  /* 0x0000006c81937221 */ /* 0x001fc20000010000 */
[----:B------:R-:W-:-:S06]  /*7c70*/  FFMA.FTZ R108, R112, R9, -R19 ;  /* 0x00000009706c7223 */ /* 0x000fcc0000010813 */
        /* <DEDUP_REMOVED lines=44> */
[-CC-:B------:R-:W-:Y:S01]  /*7f40*/  FFMA.FTZ R149, R90, R9.reuse, -R19.reuse ;  /* 0x000000095a957223 */ /* 0x180fe20000010813 */
[----:B------:R-:W-:-:S05]  /*7f50*/  FFMA.FTZ R19, R102, R9, -R19 ;  /* 0x0000000966137223 */ /* 0x000fca0000010813 */
        /* <DEDUP_REMOVED lines=70> */
[----:B0-----:R-:W-:-:S03]  /*83c0*/  FADD.FTZ R6, R196, R7 ;  /* 0x00000007c4067221 */ /* 0x001fc60000010000 */
[----:B-1----:R-:W-:Y:S01]  /*83d0*/  FADD.FTZ R7, R92, R90 ;  /* 0x0000005a5c077221 */ /* 0x002fe20000010000 */
[----:B------:R-:W-:Y:S06]  /*83e0*/  @!P0 BRA `(.L_x_28) ;  /* 0x0000000000048947 */ /* 0x000fec0003800000 */
[----:B------:R-:W-:Y:S01]  /*83f0*/  BPT.TRAP 0x1 ;  /* 0x000000040000795c */ /* 0x000fe20000300000 */
.L_x_28:
[----:B------:R-:W-:Y:S01]  /*8400*/  UISETP.GT.AND UP0, UPT, UR59, UR38, UPT ;  /* 0x000000263b00728c */ /* 0x000fe2000bf04270 */
[----:B------:R-:W-:Y:S01]  /*8410*/  F2FP.SATFINITE.E4M3.F32.PACK_AB_MERGE_C R22, R91, R22, RZ ;  /* 0x000000165b16723e */ /* 0x000fe200048070ff */
[----:B------:R-:W-:Y:S01]  /*8420*/  ULEA UR4, UR56, UR36, 0x3 ;  /* 0x0000002438047291 */ /* 0x000fe2000f8e183f */
[----:B------:R-:W-:Y:S01]  /*8430*/  F2FP.SATFINITE.E4M3.F32.PACK_AB_MERGE_C R105, R174, R105, RZ ;  /* 0x00000069ae69723e */ /* 0x000fe200048070ff */
[----:B------:R-:W-:Y:S01]  /*8440*/  UIADD3 UR59, UR59, -0x1, URZ ;  /* 0xffffffff3b3b7890 */ /* 0x000fe2000fffe03f */
[----:B------:R-:W-:Y:S01]  /*8450*/  F2FP.SATFINITE.E4M3.F32.PACK_AB_MERGE_C R99, R168, R99, RZ ;  /* 0x00000063a863723e */ /* 0x000fe200048070ff */
[----:B------:R-:W-:Y:S01]  /*8460*/  UIADD3 UR4, UR4, 0x29860, URZ ;  /* 0x0002986004047890 */ /* 0x000fe2000fffe03f */
[----:B------:R-:W-:Y:S01]  /*8470*/  PLOP3.LUT P1, PT, PT, PT, UP0, 0x80, 0x0 ;  /* 0x000000000000781c */ /* 0x000fe20003f2f008 */
[----:B------:R-:W-:Y:S01]  /*8480*/  UMOV UR57, UR58 ;  /* 0x0000003a00397c82 */ /* 0x000fe20008000000 */
[----:B------:R-:W-:Y:S01]  /*8490*/  F2FP.SATFINITE.E4M3.F32.PACK_AB_MERGE_C R14, R23, R14, RZ ;  /* 0x0000000e170e723e */ /* 0x000fe200048070ff */
[----:B------:R-:W-:Y:S01]  /*84a0*/  UPRMT UR4, UR51, 0x654, UR4 ;  /* 0x0000065433047896 */ /* 0x000fe20008000004 */
[----:B------:R-:W-:Y:S01]  /*84b0*/  F2FP.SATFINITE.E4M3.F32.PACK_AB_MERGE_C R113, R184, R113, RZ ;  /* 0x00000071b871723e */ /* 0x000fe200048070ff */
[----:B------:R-:W-:Y:S01]  /*84c0*/  FMUL.FTZ R24, R24, R11 ;  /* 0x0000000b18187220 */ /* 0x000fe20000410000 */
[----:B------:R-:W-:Y:S01]  /*84d0*/  F2FP.SATFINITE.E4M3.F32.PACK_AB_MERGE_C R117, R188, R117, RZ ;  /* 0x00000075bc75723e */ /* 0x000fe200048070ff */
[-C--:B------:R-:W-:Y:S01]  /*84e0*/  FMUL.FTZ R25, R25, R11.reuse ;  /* 0x0000000b19197220 */ /* 0x080fe20000410000 */
[----:B------:R-:W-:Y:S01]  /*84f0*/  F2FP.SATFINITE.E4M3.F32.PACK_AB_MERGE_C R22, R89, R20, R22 ;  /* 0x000000145916723e */ /* 0x000fe20004807016 */
[----:B------:R-:W-:Y:S01]  /*8500*/  FMUL.FTZ R28, R28, R11 ;  /* 0x0000000b1c1c7220 */ /* 0x000fe20000410000 */
[----:B------:R-:W-:Y:S01]  /*8510*/  F2FP.SATFINITE.E4M3.F32.PACK_AB_MERGE_C R105, R172, R101, R105 ;  /* 0x00000065ac69723e */ /* 0x000fe20004807069 */
[----:B------:R-:W-:Y:S01]  /*8520*/  FMUL.FTZ R29, R29, R11 ;  /* 0x0000000b1d1d7220 */ /* 0x000fe20000410000 */
[----:B------:R-:W-:Y:S01]  /*8530*/  F2FP.SATFINITE.E4M3.F32.PACK_AB_MERGE_C R18, R103, R18, RZ ;  /* 0x000000126712723e */ /* 0x000fe200048070ff */
[----:B------:R-:W-:Y:S01]  /*8540*/  SYNCS.ARRIVE.TRANS64.RED.A1T0 RZ, [UR4], RZ ;  /* 0x000000ffffff79a7 */ /* 0x000fe20008100404 */
[----:B------:R-:W-:Y:S01]  /*8550*/  F2FP.SATFINITE.E4M3.F32.PACK_AB_MERGE_C R125, R154, R125, RZ ;  /* 0x0000007d9a7d723e */ /* 0x000fe200048070ff */
[----:B------:R-:W-:Y:S01]  /*8560*/  FMUL.FTZ R32, R32, R11 ;  /* 0x0000000b20207220 */ /* 0x000fe20000410000 */
[----:B------:R-:W-:Y:S01]  /*8570*/  F2FP.SATFINITE.E4M3.F32.PACK_AB_MERGE_C R95, R158, R95, RZ ;  /* 0x0000005f9e5f723e */ /* 0x000fe200048070ff */
[----:B------:R-:W-:Y:S01]  /*8580*/  FMUL.FTZ R33, R33, R11 ;  /* 0x0000000b21217220 */ /* 0x000fe20000410000 */
[----:B------:R-:W-:Y:S01]  /*8590*/  F2FP.SATFINITE.E4M3.F32.PACK_AB_MERGE_C R129, R138, R129, RZ ;  /* 0x000000818a81723e */ /* 0x000fe200048070ff */
[----:B------:R-:W-:Y:S01]  /*85a0*/  FMUL.FTZ R36, R36, R11 ;  /* 0x0000000b24247220 */ /* 0x000fe20000410000 */
[----:B------:R-:W-:Y:S01]  /*85b0*/  F2FP.SATFINITE.E4M3.F32.PACK_AB_MERGE_C R133, R142, R133, RZ ;  /* 0x000000858e85723e */ /* 0x000fe200048070ff */
[-C--:B------:R-:W-:Y:S01]  /*85c0*/  FMUL.FTZ R37, R37, R11.reuse ;  /* 0x0000000b25257220 */ /* 0x080fe20000410000 */
[----:B------:R-:W-:Y:S01]  /*85d0*/  F2FP.SATFINITE.E4M3.F32.PACK_AB_MERGE_C R122, R137, R122, RZ ;  /* 0x0000007a897a723e */ /* 0x000fe200048070ff */
[----:B------:R-:W-:Y:S01]  /*85e0*/  FMUL.FTZ R40, R40, R11 ;  /* 0x0000000b28287220 */ /* 0x000fe20000410000 */
[----:B------:R-:W-:Y:S01]  /*85f0*/  F2FP.SATFINITE.E4M3.F32.PACK_AB_MERGE_C R109, R180, R109, RZ ;  /* 0x0000006db46d723e */ /* 0x000fe200048070ff */
[-C--:B------:R-:W-:Y:S01]  /*8600*/  FMUL.FTZ R41, R41, R11.reuse ;  /* 0x0000000b29297220 */ /* 0x080fe20000410000 */
[----:B------:R-:W-:Y:S01]  /*8610*/  F2FP.SATFINITE.E4M3.F32.PACK_AB_MERGE_C R126, R141, R126, RZ ;  /* 0x0000007e8d7e723e */ /* 0x000fe200048070ff */
[-C--:B------:R-:W-:Y:S01]  /*8620*/  FMUL.FTZ R44, R44, R11.reuse ;  /* 0x0000000b2c2c7220 */ /* 0x080fe20000410000 */
[----:B------:R-:W-:Y:S01]  /*8630*/  F2FP.SATFINITE.E4M3.F32.PACK_AB_MERGE_C R106, R145, R106, RZ ;  /* 0x0000006a916a723e */ /* 0x000fe200048070ff */
[-C--:B------:R-:W-:Y:S01]  /*8640*/  FMUL.FTZ R45, R45, R11.reuse ;  /* 0x0000000b2d2d7220 */ /* 0x080fe20000410000 */
[----:B------:R-:W-:Y:S01]  /*8650*/  F2FP.SATFINITE.E4M3.F32.PACK_AB_MERGE_C R110, R151, R110, RZ ;  /* 0x0000006e976e723e */ /* 0x000fe200048070ff */
[----:B------:R-:W-:Y:S01]  /*8660*/  FMUL.FTZ R48, R48, R11 ;  /* 0x0000000b30307220 */ /* 0x000fe20000410000 */
        /* <DEDUP_REMOVED lines=8> */
[----:B------:R-:W-:Y:S01]  /*86f0*/  F2FP.SATFINITE.E4M3.F32.PACK_AB_MERGE_C R99, R164, R97, R99 ;  /* 0x00000061a463723e */ /* 0x000fe20004807063 */
[-C--:B------:R-:W-:Y:S01]  /*8700*/  FMUL.FTZ R57, R57, R11.reuse ;  /* 0x0000000b39397220 */ /* 0x080fe20000410000 */
[----:B------:R-:W-:Y:S01]  /*8710*/  R2UR UR56, R3 ;  /* 0x00000000033872ca */ /* 0x000fe200000e0000 */
[-C--:B------:R-:W-:Y:S01]  /*8720*/  FMUL.FTZ R60, R60, R11.reuse ;  /* 0x0000000b3c3c7220 */ /* 0x080fe20000410000 */
[----:B------:R-:W-:Y:S01]  /*8730*/  F2FP.SATFINITE.E4M3.F32.PACK_AB_MERGE_C R184, R13, R12, R14 ;  /* 0x0000000c0db8723e */ /* 0x000fe2000480700e */
[----:B------:R-:W-:Y:S01]  /*8740*/  FMUL.FTZ R61, R61, R11 ;  /* 0x0000000b3d3d7220 */ /* 0x000fe20000410000 */
[----:B------:R-:W-:Y:S01]  /*8750*/  F2FP.SATFINITE.E4M3.F32.PACK_AB_MERGE_C R172, R182, R111, R113 ;  /* 0x0000006fb6ac723e */ /* 0x000fe20004807071 */
[----:B------:R-:W-:Y:S01]  /*8760*/  FMUL.FTZ R64, R64, R11 ;  /* 0x0000000b40407220 */ /* 0x000fe20000410000 */
[----:B------:R-:W-:Y:S01]  /*8770*/  F2FP.SATFINITE.E4M3.F32.PACK_AB_MERGE_C R174, R186, R115, R117 ;  /* 0x00000073baae723e */ /* 0x000fe20004807075 */
[-C--:B------:R-:W-:Y:S01]  /*8780*/  FMUL.FTZ R65, R65, R11.reuse ;  /* 0x0000000b41417220 */ /* 0x080fe20000410000 */
        /* <DEDUP_REMOVED lines=9> */
[----:B------:R-:W-:Y:S01]  /*8820*/  FMUL.FTZ R85, R85, R11 ;  /* 0x0000000b55557220 */ /* 0x000fe20000410000 */
        /* <DEDUP_REMOVED lines=32> */
[----:B------:R-:W-:Y:S01]  /*8a30*/  F2FP.SATFINITE.E4M3.F32.PACK_AB_MERGE_C R185, R16, R21, R18 ;  /* 0x0000001510b9723e */ /* 0x000fe20004807012 */
[----:B------:R-:W-:Y:S01]  /*8a40*/  IMAD.MOV.U32 R13, RZ, RZ, R8 ;  /* 0x000000ffff0d7224 */ /* 0x000fe200078e0008 */
[----:B------:R-:W-:Y:S01]  /*8a50*/  F2FP.SATFINITE.E4M3.F32.PACK_AB_MERGE_C R187, R152, R123, R125 ;  /* 0x0000007b98bb723e */ /* 0x000fe2000480707d */
[----:B------:R-:W-:Y:S01]  /*8a60*/  IMAD.MOV.U32 R11, RZ, RZ, R10 ;  /* 0x000000ffff0b7224 */ /* 0x000fe200078e000a */
[----:B------:R-:W-:Y:S01]  /*8a70*/  F2FP.SATFINITE.E4M3.F32.PACK_AB_MERGE_C R180, R156, R93, R95 ;  /* 0x0000005d9cb4723e */ /* 0x000fe2000480705f */
[----:B------:R-:W-:Y:S01]  /*8a80*/  IMAD.MOV.U32 R186, RZ, RZ, R22 ;  /* 0x000000ffffba7224 */ /* 0x000fe200078e0016 */
[----:B------:R-:W-:Y:S01]  /*8a90*/  F2FP.SATFINITE.E4M3.F32.PACK_AB_MERGE_C R181, R136, R127, R129 ;  /* 0x0000007f88b5723e */ /* 0x000fe20004807081 */
[----:B------:R-:W-:Y:S01]  /*8aa0*/  IMAD.MOV.U32 R176, RZ, RZ, R105 ;  /* 0x000000ffffb07224 */ /* 0x000fe200078e0069 */
[----:B------:R-:W-:-:S02]  /*8ab0*/  F2FP.SATFINITE.E4M3.F32.PACK_AB_MERGE_C R183, R140, R131, R133 ;  /* 0x000000838cb7723e */ /* 0x000fc40004807085 */
[----:B------:R-:W-:Y:S02]  /*8ac0*/  F2FP.SATFINITE.E4M3.F32.PACK_AB_MERGE_C R177, R135, R120, R122 ;  /* 0x0000007887b1723e */ /* 0x000fe4000480707a */
[----:B------:R-:W-:Y:S02]  /*8ad0*/  F2FP.SATFINITE.E4M3.F32.PACK_AB_MERGE_C R178, R178, R107, R109 ;  /* 0x0000006bb2b2723e */ /* 0x000fe4000480706d */
[----:B------:R-:W-:Y:S02]  /*8ae0*/  F2FP.SATFINITE.E4M3.F32.PACK_AB_MERGE_C R179, R139, R124, R126 ;  /* 0x0000007c8bb3723e */ /* 0x000fe4000480707e */
[----:B------:R-:W-:Y:S02]  /*8af0*/  F2FP.SATFINITE.E4M3.F32.PACK_AB_MERGE_C R173, R143, R104, R106 ;  /* 0x000000688fad723e */ /* 0x000fe4000480706a */
[----:B------:R-:W-:Y:S02]  /*8b00*/  F2FP.SATFINITE.E4M3.F32.PACK_AB_MERGE_C R175, R147, R108, R110 ;  /* 0x0000006c93af723e */ /* 0x000fe4000480706e */
[----:B------:R-:W-:-:S02]  /*8b10*/  F2FP.SATFINITE.E4M3.F32.PACK_AB_MERGE_C R168, R190, R119, R121 ;  /* 0x00000077bea8723e */ /* 0x000fc40004807079 */
[----:B------:R-:W-:Y:S02]  /*8b20*/  F2FP.SATFINITE.E4M3.F32.PACK_AB_MERGE_C R169, R149, R88, R19 ;  /* 0x0000005895a9723e */ /* 0x000fe40004807013 */
[----:B------:R-:W-:Y:S02]  /*8b30*/  F2FP.SATFINITE.E4M3.F32.PACK_AB_MERGE_C R170, R194, R15, R17 ;  /* 0x0000000fc2aa723e */ /* 0x000fe40004807011 */
[----:B------:R-:W-:Y:S02]  /*8b40*/  F2FP.SATFINITE.E4M3.F32.PACK_AB_MERGE_C R171, R171, R96, R23 ;  /* 0x00000060abab723e */ /* 0x000fe40004807017 */
[----:B------:R-:W-:Y:S01]  /*8b50*/  MOV R182, R99 ;  /* 0x0000006300b67202 */ /* 0x000fe20000000f00 */
[----:B------:R-:W-:Y:S06]  /*8b60*/  @P1 BRA `(.L_x_29) ;  /* 0xffffffc800281947 */ /* 0x000fec000383ffff */
.L_x_18:
[----:B------:R-:W-:Y:S06]  /*8b70*/  BAR.ARV 0x8, 0x180 ;  /* 0x0206000000007b1d */ /* 0x000fec0000002000 */
[----:B------:R-:W-:Y:S05]  /*8b80*/  @!P0 BRA `(.L_x_30) ;  /* 0x0000000000048947 */ /* 0x000fea0003800000 */
[----:B------:R-:W-:Y:S01]  /*8b90*/  BPT.TRAP 0x1 ;  /* 0x000000040000795c */ /* 0x000fe20000300000 */
.L_x_30:
[----:B------:R-:W-:Y:S01]  /*8ba0*/  R2UR UR9, R3 ;  /* 0x00000000030972ca */ /* 0x000fe200000e0000 */
[----:B------:R-:W-:-:S05]  /*8bb0*/  IMAD.U32 R0, RZ, RZ, UR58 ;  /* 0x0000003aff007e24 */ /* 0x000fca000f8e00ff */
[----:B------:R-:W-:-:S07]  /*8bc0*/  SHF.L.U32 R0, R0, 0x1f, RZ ;  /* 0x0000001f00007819 */ /* 0x000fce00000006ff */
[----:B------:R-:W-:-:S09]  /*8bd0*/  ULEA UR9, UR9, UR36, 0x3 ;  /* 0x0000002409097291 */ /* 0x000fd2000f8e183f */
[----:B------:R0:W1:Y:S01]  /*8be0*/  SYNCS.PHASECHK.TRANS64.TRYWAIT P1, [UR9+0x29850], R0 ;  /* 0x02985000ff0075a7 */ /* 0x0000620008020149 */
[----:B------:R-:W-:Y:S05]  /*8bf0*/  @!P0 BRA `(.L_x_31) ;  /* 0x0000000000048947 */ /* 0x000fea0003800000 */
[----:B------:R-:W-:Y:S01]  /*8c00*/  BPT.TRAP 0x1 ;  /* 0x000000040000795c */ /* 0x000fe20000300000 */
.L_x_31:
[----:B-1----:R-:W-:Y:S05]  /*8c10*/  @P1 BRA `(.L_x_32) ;  /* 0x0000000000081947 */ /* 0x002fea0003800000 */
[----:B------:R-:W1:Y:S02]  /*8c20*/  SYNCS.PHASECHK.TRANS64.TRYWAIT P1, [UR9+0x29850], R0 ;  /* 0x02985000ff0075a7 */ /* 0x000e640008020149 */
[----:B-1----:R-:W-:Y:S05]  /*8c30*/  @!P1 BRA `(.L_x_33) ;  /* 0x0000007c00049947 */ /* 0x002fea0003800000 */
.L_x_32:
[----:B------:R-:W-:Y:S01]  /*8c40*/  UIADD3 UR36, UR36, 0x400, URZ ;  /* 0x0000040024247890 */ /* 0x000fe2000fffe03f */
[----:B------:R-:W-:Y:S01]  /*8c50*/  R2UR UR4, R3 ;  /* 0x00000000030472ca */ /* 0x000fe200000e0000 */
[----:B------:R-:W-:Y:S01]  /*8c60*/  WARPGROUP.ARRIVE ;  /* 0x00000000000079c5 */ /* 0x000fe20000000000 */
[----:B------:R-:W-:Y:S01]  /*8c70*/  UMOV UR7, 0xc0000010 ;  /* 0xc000001000077882 */ /* 0x000fe20000000000 */
[----:B------:R-:W-:Y:S01]  /*8c80*/  USHF.R.U32.HI UR36, URZ, 0x4, UR36 ;  /* 0x000000043f247899 */ /* 0x000fe20008011624 */
[----:B------:R-:W-:Y:S01]  /*8c90*/  IMAD.MOV.U32 R4, RZ, RZ, 0x3f800000 ;  /* 0x3f800000ff047424 */ /* 0x000fe200078e00ff */
[----:B------:R-:W-:Y:S02]  /*8ca0*/  ULDC.64 UR10, c[0x0][0x9a0] ;  /* 0x00026800000a7ab9 */ /* 0x000fe40000000a00 */
[----:B------:R-:W-:Y:S02]  /*8cb0*/  ULOP3.LUT UR36, UR36, 0x3fff, URZ, 0xc0, !UPT ;  /* 0x00003fff24247892 */ /* 0x000fe4000f8ec03f */
[----:B------:R-:W-:-:S02]  /*8cc0*/  UISETP.NE.U32.AND UP0, UPT, UR10, URZ, UPT ;  /* 0x0000003f0a00728c */ /* 0x000fc4000bf05070 */
[----:B------:R-:W-:Y:S02]  /*8cd0*/  ULOP3.LUT UR8, UR36, 0x10000, URZ, 0xfc, !UPT ;  /* 0x0001000024087892 */ /* 0x000fe4000f8efc3f */
[----:B------:R-:W-:Y:S02]  /*8ce0*/  UISETP.NE.AND.EX UP0, UPT, UR11, URZ, UPT, UP0 ;  /* 0x0000003f0b00728c */ /* 0x000fe4000bf05300 */
[----:B------:R-:W-:-:S04]  /*8cf0*/  UIMAD UR8, UR4, 0x500, UR8 ;  /* 0x00000500040878a4 */ /* 0x000fc8000f8e0208 */
[----:B------:R-:W-:Y:S01]  /*8d00*/  UIADD3 UR4, UR8, 0x100, URZ ;  /* 0x0000010008047890 */ /* 0x000fe2000fffe03f */
[----:B------:R-:W-:Y:S02]  /*8d10*/  PLOP3.LUT P1, PT, PT, PT, UP0, 0x80, 0x0 ;  /* 0x000000000000781c */ /* 0x000fe40003f2f008 */
[----:B------:R-:W-:-:S06]  /*8d20*/  UMOV UR6, UR8 ;  /* 0x0000000800067c82 */ /* 0x000fcc0008000000 */
[----:B------:R-:W-:Y:S01]  /*8d30*/  QGMMA.64x128x32.F32.E4M3.E4M3 R24, R184, gdesc[UR4], R24, gsb0 ;  /* 0x01e00004b8187df3 */ /* 0x000fe20008000818 */
[----:B------:R-:W-:Y:S01]  /*8d40*/  UMOV UR7, 0xc0000010 ;  /* 0xc000001000077882 */ /* 0x000fe20000000000 */
[----:B------:R-:W-:Y:S01]  /*8d50*/  UMOV UR6, UR4 ;  /* 0x0000000400067c82 */ /* 0x000fe20008000000 */
[----:B------:R-:W-:Y:S02]  /*8d60*/  @UP0 ULDC.64 UR12, c[0x0][0x9c8] ;  /* 0x00027200000c0ab9 */ /* 0x000fe40000000a00 */
[----:B------:R-:W-:Y:S01]  /*8d70*/  @UP0 UIMAD.WIDE.U32 UR4, UR48, UR12, URZ ;  /* 0x0000000c300402a5 */ /* 0x000fe2000f8e003f */
[----:B------:R-:W-:Y:S02]  /*8d80*/  WARPGROUP.DEPBAR.LE gsb0, 0x0 ;  /* 0x00008000000079c5 */ /* 0x000fe40000010000 */
[----:B------:R-:W-:-:S06]  /*8d90*/  WARPGROUP.ARRIVE ;  /* 0x00000000000079c5 */ /* 0x000fcc0000000000 */
[----:B------:R-:W-:Y:S01]  /*8da0*/  QGMMA.64x128x32.F32.E4M3.E4M3 R24, R180, gdesc[UR4], R24, gsb0 ;  /* 0x01e00004b4187df3 */ /* 0x000fe20008000818 */
[----:B------:R-:W-:Y:S02]  /*8db0*/  @UP0 UIMAD UR6, UR37, UR12, URZ ;  /* 0x0000000c250602a4 */ /* 0x000fe4000f8e023f */
[----:B------:R-:W-:Y:S02]  /*8dc0*/  @UP0 USHF.R.S32.HI UR7, URZ, 0x1f, UR50 ;  /* 0x0000001f3f070899 */ /* 0x000fe40008011432 */
[----:B------:R-:W-:-:S03]  /*8dd0*/  @UP0 UIMAD UR6, UR48, UR13, UR6 ;  /* 0x0000000d300602a4 */ /* 0x000fc6000f8e0206 */
[----:B------:R-:W-:Y:S01]  /*8de0*/  @UP0 ULDC.64 UR12, c[0x0][0x9d0] ;  /* 0x00027400000c0ab9 */ /* 0x000fe20000000a00 */
[----:B------:R-:W-:Y:S02]  /*8df0*/  @UP0 UIADD3 UR5, UR5, UR6, URZ ;  /* 0x0000000605050290 */ /* 0x000fe4000fffe03f */
[----:B------:R-:W-:Y:S02]  /*8e00*/  @UP0 UIMAD UR6, UR7, UR12, URZ ;  /* 0x0000000c070602a4 */ /* 0x000fe4000f8e023f */
[----:B------:R-:W-:Y:S02]  /*8e10*/  @UP0 UIMAD.WIDE.U32 UR4, UR50, UR12, UR4 ;  /* 0x0000000c320402a5 */ /* 0x000fe4000f8e0004 */
[----:B------:R-:W-:-:S04]  /*8e20*/  @UP0 UIMAD UR6, UR50, UR13, UR6 ;  /* 0x0000000d320602a4 */ /* 0x000fc8000f8e0206 */
[----:B------:R-:W-:Y:S02]  /*8e30*/  @UP0 UIADD3 UR5, UR5, UR6, URZ ;  /* 0x0000000605050290 */ /* 0x000fe4000fffe03f */
[----:B------:R-:W-:-:S04]  /*8e40*/  @UP0 ULEA UR6, UP1, UR4, UR10, 0x2 ;  /* 0x0000000a04060291 */ /* 0x000fc8000f82103f */
[----:B------:R-:W-:Y:S02]  /*8e50*/  @UP0 ULEA.HI.X UR7, UR4, UR11, UR5, 0x2, UP1 ;  /* 0x0000000b04070291 */ /* 0x000fe400088f1405 */
[----:B------:R-:W-:Y:S01]  /*8e60*/  UIADD3 UR4, UR8, 0x200, URZ ;  /* 0x0000020008047890 */ /* 0x000fe2000fffe03f */
[----:B------:R-:W-:-:S03]  /*8e70*/  IMAD.U32 R2, RZ, RZ, UR6 ;  /* 0x00000006ff027e24 */ /* 0x000fc6000f8e00ff */
[----:B------:R-:W-:Y:S01]  /*8e80*/  IMAD.U32 R3, RZ, RZ, UR7 ;  /* 0x00000007ff037e24 */ /* 0x000fe2000f8e00ff */
[----:B------:R-:W-:Y:S02]  /*8e90*/  UMOV UR7, 0xc0000010 ;  /* 0xc000001000077882 */ /* 0x000fe40000000000 */
[----:B------:R-:W-:Y:S02]  /*8ea0*/  UMOV UR6, UR4 ;  /* 0x0000000400067c82 */ /* 0x000fe40008000000 */
[----:B------:R2:W3:Y:S01]  /*8eb0*/  @P1 LDG.E R4, desc[UR54][R2.64] ;  /* 0x0000003602041981 */ /* 0x0004e2000c1e1900 */
[----:B------:R-:W-:Y:S01]  /*8ec0*/  UIADD3 UR4, UR8, 0x300, URZ ;  /* 0x0000030008047890 */ /* 0x000fe2000fffe03f */
[----:B------:R-:W-:Y:S02]  /*8ed0*/  WARPGROUP.DEPBAR.LE gsb0, 0x0 ;  /* 0x00008000000079c5 */ /* 0x000fe40000010000 */
[----:B------:R-:W-:-:S06]  /*8ee0*/  WARPGROUP.ARRIVE ;  /* 0x00000000000079c5 */ /* 0x000fcc0000000000 */
[----:B------:R-:W-:Y:S01]  /*8ef0*/  QGMMA.64x128x32.F32.E4M3.E4M3 R24, R176, gdesc[UR4], R24, gsb0 ;  /* 0x01e00004b0187df3 */ /* 0x000fe20008000818 */
[----:B------:R-:W-:Y:S01]  /*8f00*/  UMOV UR6, UR4 ;  /* 0x0000000400067c82 */ /* 0x000fe20008000000 */
[----:B------:R-:W-:Y:S01]  /*8f10*/  UMOV UR7, 0xc0000010 ;  /* 0xc000001000077882 */ /* 0x000fe20000000000 */
[----:B------:R-:W-:Y:S01]  /*8f20*/  UIADD3 UR8, UR8, 0x400, URZ ;  /* 0x0000040008087890 */ /* 0x000fe2000fffe03f */
[----:B-1----:R-:W1:Y:S04]  /*8f30*/  SHFL.BFLY PT, R5, R6, 0x2, 0x1f ;  /* 0x0c401f0006057f89 */ /* 0x002e6800000e0000 */
[----:B------:R-:W4:Y:S01]  /*8f40*/  SHFL.BFLY PT, R12, R7, 0x2, 0x1f ;  /* 0x0c401f00070c7f89 */ /* 0x000f2200000e0000 */
[----:B------:R-:W-:Y:S02]  /*8f50*/  WARPGROUP.DEPBAR.LE gsb0, 0x0 ;  /* 0x00008000000079c5 */ /* 0x000fe40000010000 */
[----:B------:R-:W-:-:S06]  /*8f60*/  WARPGROUP.ARRIVE ;  /* 0x00000000000079c5 */ /* 0x000fcc0000000000 */
[----:B------:R-:W-:Y:S01]  /*8f70*/  QGMMA.64x128x32.F32.E4M3.E4M3 R24, R172, gdesc[UR4], R24, gsb0 ;  /* 0x01e00004ac187df3 */ /* 0x000fe20008000818 */
[----:B------:R-:W-:Y:S01]  /*8f80*/  UMOV UR6, UR8 ;  /* 0x0000000800067c82 */ /* 0x000fe20008000000 */
[----:B------:R-:W-:Y:S01]  /*8f90*/  UMOV UR7, 0xc0000010 ;  /* 0xc000001000077882 */ /* 0x000fe20000000000 */
[----:B-1----:R-:W-:Y:S01]  /*8fa0*/  FADD.FTZ R5, R5, R6 ;  /* 0x0000000605057221 */ /* 0x002fe20000010000 */
[----:B----4-:R-:W-:-:S04]  /*8fb0*/  FADD.FTZ R12, R12, R7 ;  /* 0x000000070c0c7221 */ /* 0x010fc80000010000 */
[----:B0-----:R-:W0:Y:S04]  /*8fc0*/  SHFL.BFLY PT, R0, R5, 0x1, 0x1f ;  /* 0x0c201f0005007f89 */ /* 0x001e2800000e0000 */
[----:B--2---:R-:W1:Y:S01]  /*8fd0*/  SHFL.BFLY PT, R3, R12, 0x1, 0x1f ;  /* 0x0c201f000c037f89 */ /* 0x004e6200000e0000 */
[----:B------:R-:W-:Y:S01]  /*8fe0*/  MOV R7, RZ ;  /* 0x000000ff00077202 */ /* 0x000fe20000000f00 */
[----:B0-----:R-:W-:Y:S01]  /*8ff0*/  FADD.FTZ R13, R5, R0 ;  /* 0x00000000050d7221 */ /* 0x001fe20000010000 */
[----:B-1----:R-:W-:-:S04]  /*9000*/  FADD.FTZ R14, R12, R3 ;  /* 0x000000030c0e7221 */ /* 0x002fc80000010000 */
[C---:B------:R-:W-:Y:S01]  /*9010*/  FSETP.NE.FTZ.AND P1, PT, R13.reuse, RZ, PT ;  /* 0x000000ff0d00720b */ /* 0x040fe20003f35000 */
[----:B------:R-:W-:Y:S01]  /*9020*/  FMUL.FTZ R15, R13, 0.00390625 ;  /* 0x3b8000000d0f7820 */ /* 0x000fe20000410000 */
[----:B------:R-:W-:-:S04]  /*9030*/  FMUL.FTZ R6, R14, 0.00390625 ;  /* 0x3b8000000e067820 */ /* 0x000fc80000410000 */
[----:B------:R-:W-:Y:S02]  /*9040*/  FSETP.NE.FTZ.AND P2, PT, R15, RZ, PT ;  /* 0x000000ff0f00720b */ /* 0x000fe40003f55000 */
[----:B------:R-:W-:-:S05]  /*9050*/  FSETP.NE.FTZ.AND P3, PT, R6, RZ, PT ;  /* 0x000000ff0600720b */ /* 0x000fca0003f75000 */
[----:B------:R-:W-:Y:S01]  /*9060*/  @P1 MUFU.RCP R7, R13 ;  /* 0x0000000d00071308 */ /* 0x000fe20000001000 */
[----:B------:R-:W-:Y:S01]  /*9070*/  FSETP.NE.FTZ.AND P1, PT, R14, RZ, PT ;  /* 0x000000ff0e00720b */ /* 0x000fe20003f35000 */
[----:B------:R-:W-:Y:S01]  /*9080*/  IMAD.MOV.U32 R11, RZ, RZ, RZ ;  /* 0x000000ffff0b7224 */ /* 0x000fe200078e00ff */
[----:B------:R-:W-:Y:S02]  /*9090*/  WARPGROUP.DEPBAR.LE gsb0, 0x0 ;  /* 0x00008000000079c5 */ /* 0x000fe40000010000 */
[----:B------:R-:W-:-:S06]  /*90a0*/  WARPGROUP.ARRIVE ;  /* 0x00000000000079c5 */ /* 0x000fcc0000000000 */
[----:B------:R-:W-:Y:S01]  /*90b0*/  QGMMA.64x128x32.F32.E4M3.E4M3 R24, R168, gdesc[UR4], R24, gsb0 ;  /* 0x01e00004a8187df3 */ /* 0x000fe20008000818 */
[----:B------:R-:W0:Y:S08]  /*90c0*/  @P2 MUFU.LG2 R2, R15 ;  /* 0x0000000f00022308 */ /* 0x000e300000000c00 */
[----:B------:R-:W1:Y:S08]  /*90d0*/  @P3 MUFU.LG2 R6, R6 ;  /* 0x0000000600063308 */ /* 0x000e700000000c00 */
[----:B------:R-:W2:Y:S01]  /*90e0*/  @P1 MUFU.RCP R11, R14 ;  /* 0x0000000e000b1308 */ /* 0x000ea20000001000 */
[C---:B------:R-:W-:Y:S01]  /*90f0*/  @P2 FMUL.FTZ R5, R9.reuse, 0.69314718246459960938 ;  /* 0x3f31721809052820 */ /* 0x040fe20000410000 */
[----:B0-----:R-:W-:Y:S01]  /*9100*/  @P2 FMUL.FTZ R2, R2, 0.69314718246459960938 ;  /* 0x3f31721802022820 */ /* 0x001fe20000410000 */
[----:B------:R-:W-:Y:S01]  /*9110*/  @P3 FMUL.FTZ R12, R9, 0.69314718246459960938 ;  /* 0x3f317218090c3820 */ /* 0x000fe20000410000 */
[----:B------:R-:W-:-:S02]  /*9120*/  IMAD.MOV.U32 R0, RZ, RZ, -0x800000 ;  /* 0xff800000ff007424 */ /* 0x000fc400078e00ff */
[----:B------:R-:W-:Y:S01]  /*9130*/  @P2 FFMA.FTZ R0, R5, R10, R2 ;  /* 0x0000000a05002223 */ /* 0x000fe20000010002 */
[----:B-1----:R-:W-:Y:S01]  /*9140*/  @P3 FMUL.FTZ R9, R6, 0.69314718246459960938 ;  /* 0x3f31721806093820 */ /* 0x002fe20000410000 */
[----:B------:R-:W-:Y:S02]  /*9150*/  IMAD.MOV.U32 R3, RZ, RZ, -0x800000 ;  /* 0xff800000ff037424 */ /* 0x000fe400078e00ff */
[----:B---3--:R-:W-:Y:S01]  /*9160*/  FMUL.FTZ R2, R7, R4 ;  /* 0x0000000407027220 */ /* 0x008fe20000410000 */
[----:B------:R-:W-:Y:S01]  /*9170*/  @P3 FFMA.FTZ R3, R12, R8, R9 ;  /* 0x000000080c033223 */ /* 0x000fe20000010009 */
[----:B--2---:R-:W-:Y:S01]  /*9180*/  FMUL.FTZ R4, R11, R4 ;  /* 0x000000040b047220 */ /* 0x004fe20000410000 */
[----:B------:R-:W-:Y:S02]  /*9190*/  WARPGROUP.DEPBAR.LE gsb0, 0x0 ;  /* 0x00008000000079c5 */ /* 0x000fe40000010000 */
[----:B------:R-:W-:Y:S05]  /*91a0*/  @!P0 BRA `(.L_x_34) ;  /* 0x0000000000048947 */ /* 0x000fea0003800000 */
[----:B------:R-:W-:Y:S01]  /*91b0*/  BPT.TRAP 0x1 ;  /* 0x000000040000795c */ /* 0x000fe20000300000 */
.L_x_34:
[----:B------:R-:W-:Y:S01]  /*91c0*/  UIADD3 UR4, UR9, 0x29860, URZ ;  /* 0x0002986009047890 */ /* 0x000fe2000fffe03f */
[-C--:B------:R-:W-:Y:S01]  /*91d0*/  FMUL.FTZ R7, R24, R2.reuse ;  /* 0x0000000218077220 */ /* 0x080fe20000410000 */
[-C--:B------:R-:W-:Y:S01]  /*91e0*/  FMUL.FTZ R9, R29, R2.reuse ;  /* 0x000000021d097220 */ /* 0x080fe20000410000 */
[-C--:B------:R-:W-:Y:S01]  /*91f0*/  FMUL.FTZ R10, R32, R2.reuse ;  /* 0x00000002200a7220 */ /* 0x080fe20000410000 */
[----:B------:R-:W-:Y:S01]  /*9200*/  UPRMT UR4, UR51, 0x654, UR4 ;  /* 0x0000065433047896 */ /* 0x000fe20008000004 */
        /* <DEDUP_REMOVED lines=8> */
[----:B------:R-:W-:Y:S01]  /*9290*/  SYNCS.ARRIVE.TRANS64.RED.A1T0 RZ, [UR4], RZ ;  /* 0x000000ffffff79a7 */ /* 0x000fe20008100404 */
        /* <DEDUP_REMOVED lines=47> */
[----:B------:R-:W-:Y:S01]  /*9590*/  PLOP3.LUT P0, PT, PT, PT, PT, 0x8, 0x0 ;  /* 0x000000000000781c */ /* 0x000fe20003f0e170 */
[-C--:B------:R-:W-:Y:S01]  /*95a0*/  FMUL.FTZ R70, R70, R4.reuse ;  /* 0x0000000446467220 */ /* 0x080fe20000410000 */
[-C--:B------:R-:W-:Y:S01]  /*95b0*/  FMUL.FTZ R67, R67, R4.reuse ;  /* 0x0000000443437220 */ /* 0x080fe20000410000 */
[-C--:B------:R-:W-:Y:S01]  /*95c0*/  FMUL.FTZ R78, R78, R4.reuse ;  /* 0x000000044e4e7220 */ /* 0x080fe20000410000 */
[-C--:B------:R-:W-:Y:S01]  /*95d0*/  FMUL.FTZ R75, R75, R4.reuse ;  /* 0x000000044b4b7220 */ /* 0x080fe20000410000 */
[-C--:B------:R-:W-:Y:S01]  /*95e0*/  FMUL.FTZ R86, R86, R4.reuse ;  /* 0x0000000456567220 */ /* 0x080fe20000410000 */
[----:B------:R-:W-:-:S07]  /*95f0*/  FMUL.FTZ R83, R83, R4 ;  /* 0x0000000453537220 */ /* 0x000fce0000410000 */
.L_x_10:
[----:B------:R-:W-:Y:S05]  /*9600*/  @P0 BRA `(.L_x_35) ;  /* 0x00000020006c0947 */ /* 0x000fea0003800000 */
[----:B------:R-:W0:Y:S01]  /*9610*/  S2R R25, SR_TID.X ;  /* 0x0000000000197919 */ /* 0x000e220000002100 */
[----:B------:R-:W-:Y:S01]  /*9620*/  ULDC.64 UR4, c[0x4][0x40] ;  /* 0x0100100000047ab9 */ /* 0x000fe20000000a00 */
[----:B------:R-:W-:Y:S01]  /*9630*/  ULDC.64 UR8, c[0x0][0xbd0] ;  /* 0x0002f40000087ab9 */ /* 0x000fe20000000a00 */
[----:B------:R-:W-:Y:S01]  /*9640*/  USHF.R.S32.HI UR7, URZ, 0x1f, UR50 ;  /* 0x0000001f3f077899 */ /* 0x000fe20008011432 */
[----:B------:R-:W-:Y:S01]  /*9650*/  ULDC.64 UR10, c[0x0][0xb38] ;  /* 0x0002ce00000a7ab9 */ /* 0x000fe20000000a00 */
[----:B0-----:R-:W-:-:S05]  /*9660*/  IMAD.SHL.U32 R2, R25, 0x4, RZ ;  /* 0x0000000419027824 */ /* 0x001fca00078e00ff */
[----:B------:R-:W-:Y:S01]  /*9670*/  LOP3.LUT R2, R2, 0xc, RZ, 0xc0, !PT ;  /* 0x0000000c02027812 */ /* 0x000fe200078ec0ff */
[----:B------:R-:W-:Y:S03]  /*9680*/  BAR.SYNC.DEFER_BLOCKING 0x1, 0x100 ;  /* 0x0044000000007b1d */ /* 0x000fe60000010000 */
[----:B------:R-:W-:-:S05]  /*9690*/  IADD3 R4, P0, R2, UR4, RZ ;  /* 0x0000000402047c10 */ /* 0x000fca000ff1e0ff */
[----:B------:R-:W-:-:S06]  /*96a0*/  IMAD.X R5, RZ, RZ, UR5, P0 ;  /* 0x00000005ff057e24 */ /* 0x000fcc00080e06ff */
[----:B------:R0:W2:Y:S01]  /*96b0*/  LDG.E.CONSTANT R5, desc[UR54][R4.64] ;  /* 0x0000003604057981 */ /* 0x0000a2000c1e9900 */
[C---:B------:R-:W-:Y:S01]  /*96c0*/  LOP3.LUT P0, R2, R25.reuse, 0x3, RZ, 0xc0, !PT ;  /* 0x0000000319027812 */ /* 0x040fe2000780c0ff */
[----:B------:R-:W-:Y:S01]  /*96d0*/  UIMAD.WIDE.U32 UR4, UR50, UR8, URZ ;  /* 0x00000008320472a5 */ /* 0x000fe2000f8e003f */
[----:B------:R-:W-:Y:S01]  /*96e0*/  IADD3 R25, R25, -0x80, RZ ;  /* 0xffffff8019197810 */ /* 0x000fe20007ffe0ff */
[----:B------:R-:W-:Y:S01]  /*96f0*/  UIMAD UR6, UR7, UR8, URZ ;  /* 0x00000008070672a4 */ /* 0x000fe2000f8e023f */
[----:B------:R-:W-:Y:S01]  /*9700*/  ISETP.EQ.OR P0, PT, R2, 0x3, !P0 ;  /* 0x000000030200780c */ /* 0x000fe20004702670 */
[----:B------:R-:W-:Y:S01]  /*9710*/  UIMAD UR8, UR7, UR10, URZ ;  /* 0x0000000a070872a4 */ /* 0x000fe2000f8e023f */
[----:B------:R-:W-:Y:S01]  /*9720*/  BSSY B0, `(.L_x_36) ;  /* 0x000018f000007945 */ /* 0x000fe20003800000 */
[----:B------:R-:W-:Y:S01]  /*9730*/  MOV R32, UR4 ;  /* 0x0000000400207c02 */ /* 0x000fe20008000f00 */
[----:B------:R-:W-:Y:S01]  /*9740*/  UIMAD UR9, UR50, UR9, UR6 ;  /* 0x00000009320972a4 */ /* 0x000fe2000f8e0206 */
[----:B0-----:R-:W-:Y:S01]  /*9750*/  SHF.R.S32.HI R4, RZ, 0x1f, R25 ;  /* 0x0000001fff047819 */ /* 0x001fe20000011419 */
[----:B------:R-:W-:Y:S01]  /*9760*/  UIMAD.WIDE.U32 UR6, UR50, UR10, URZ ;  /* 0x0000000a320672a5 */ /* 0x000fe2000f8e003f */
[----:B------:R-:W-:Y:S01]  /*9770*/  SEL R108, R6, R9, P0 ;  /* 0x00000009066c7207 */ /* 0x000fe20000000000 */
[----:B------:R-:W0:Y:S01]  /*9780*/  S2UR UR4, SR_CTAID.Y ;  /* 0x00000000000479c3 */ /* 0x000e220000002600 */
[----:B------:R-:W-:Y:S01]  /*9790*/  LEA.HI R2, R4, R25, RZ, 0x7 ;  /* 0x0000001904027211 */ /* 0x000fe200078f38ff */
[----:B------:R-:W-:Y:S01]  /*97a0*/  UIADD3 UR9, UR5, UR9, URZ ;  /* 0x0000000905097290 */ /* 0x000fe2000fffe03f */
[----:B------:R-:W-:Y:S01]  /*97b0*/  SEL R119, R9, R6, P0 ;  /* 0x0000000609777207 */ /* 0x000fe20000000000 */
[----:B------:R-:W-:Y:S01]  /*97c0*/  UIMAD UR8, UR50, UR11, UR8 ;  /* 0x0000000b320872a4 */ /* 0x000fe2000f8e0208 */
[----:B------:R-:W-:Y:S01]  /*97d0*/  LOP3.LUT R6, R2, 0xffffff80, RZ, 0xc0, !PT ;  /* 0xffffff8002067812 */ /* 0x000fe200078ec0ff */
[----:B------:R-:W-:Y:S01]  /*97e0*/  IMAD.U32 R45, RZ, RZ, UR7 ;  /* 0x00000007ff2d7e24 */ /* 0x000fe2000f8e00ff */
[----:B------:R-:W-:Y:S01]  /*97f0*/  SEL R104, R36, R11, P0 ;  /* 0x0000000b24687207 */ /* 0x000fe20000000000 */
[----:B------:R-:W-:Y:S01]  /*9800*/  UIADD3 UR8, UR7, UR8, URZ ;  /* 0x0000000807087290 */ /* 0x000fe2000fffe03f */
[----:B------:R-:W-:Y:S01]  /*9810*/  SEL R115, R11, R36, P0 ;  /* 0x000000240b737207 */ /* 0x000fe20000000000 */
[----:B------:R-:W-:Y:S01]  /*9820*/  IMAD.IADD R64, R25, 0x1, -R6 ;  /* 0x0000000119407824 */ /* 0x000fe200078e0a06 */
[----:B------:R-:W-:-:S02]  /*9830*/  SEL R16, R10, R33, P0 ;  /* 0x000000210a107207 */ /* 0x000fc40000000000 */
[----:B------:R-:W-:Y:S01]  /*9840*/  SEL R113, R33, R10, P0 ;  /* 0x0000000a21717207 */ /* 0x000fe20000000000 */
[----:B------:R-:W-:Y:S01]  /*9850*/  IMAD.U32 R33, RZ, RZ, UR5 ;  /* 0x00000005ff217e24 */ /* 0x000fe2000f8e00ff */
[----:B------:R-:W-:Y:S01]  /*9860*/  SHF.R.S32.HI R11, RZ, 0x1f, R64 ;  /* 0x0000001fff0b7819 */ /* 0x000fe20000011440 */
[----:B------:R-:W-:Y:S01]  /*9870*/  IMAD.U32 R33, RZ, RZ, UR9 ;  /* 0x00000009ff217e24 */ /* 0x000fe2000f8e00ff */
[----:B------:R-:W-:Y:S01]  /*9880*/  LEA.HI R4, R4, R25, RZ, 0x2 ;  /* 0x0000001904047211 */ /* 0x000fe200078f10ff */
[----:B------:R-:W-:Y:S01]  /*9890*/  IMAD.U32 R45, RZ, RZ, UR8 ;  /* 0x00000008ff2d7e24 */ /* 0x000fe2000f8e00ff */
[----:B------:R-:W-:Y:S01]  /*98a0*/  LEA.HI R10, R11, R64, RZ, 0x2 ;  /* 0x000000400b0a7211 */ /* 0x000fe200078f10ff */
[----:B------:R-:W-:Y:S01]  /*98b0*/  ULDC.64 UR8, c[0x0][0xb28] ;  /* 0x0002ca0000087ab9 */ /* 0x000fe20000000a00 */
[----:B------:R-:W-:Y:S02]  /*98c0*/  SEL R100, R12, R41, P0 ;  /* 0x000000290c647207 */ /* 0x000fe40000000000 */
[----:B------:R-:W-:-:S02]  /*98d0*/  SEL R109, R41, R12, P0 ;  /* 0x0000000c296d7207 */ /* 0x000fc40000000000 */
[----:B------:R-:W-:Y:S02]  /*98e0*/  SEL R48, R26, R27, P0 ;  /* 0x0000001b1a307207 */ /* 0x000fe40000000000 */
[----:B------:R-:W-:Y:S02]  /*98f0*/  SEL R89, R27, R26, P0 ;  /* 0x0000001a1b597207 */ /* 0x000fe40000000000 */
[----:B------:R-:W-:Y:S02]  /*9900*/  SEL R26, R74, R75, P0 ;  /* 0x0000004b4a1a7207 */ /* 0x000fe40000000000 */
[----:B------:R-:W-:Y:S02]  /*9910*/  SEL R41, R75, R74, P0 ;  /* 0x0000004a4b297207 */ /* 0x000fe40000000000 */
[----:B------:R-:W-:Y:S01]  /*9920*/  SEL R106, R7, R8, P0 ;  /* 0x00000008076a7207 */ /* 0x000fe20000000000 */
[----:B------:R-:W1:Y:S01]  /*9930*/  S2R R74, SR_CTAID.X ;  /* 0x00000000004a7919 */ /* 0x000e620000002500 */
[----:B------:R-:W-:-:S02]  /*9940*/  SEL R117, R8, R7, P0 ;  /* 0x0000000708757207 */ /* 0x000fc40000000000 */
[----:B------:R-:W-:Y:S02]  /*9950*/  LOP3.LUT R6, R4, 0xfffffffc, RZ, 0xc0, !PT ;  /* 0xfffffffc04067812 */ /* 0x000fe400078ec0ff */
[--C-:B------:R-:W-:Y:S02]  /*9960*/  SHF.R.S32.HI R4, RZ, 0x2, R10.reuse ;  /* 0x00000002ff047819 */ /* 0x100fe4000001140a */
[----:B------:R-:W-:Y:S01]  /*9970*/  SHF.R.S32.HI R7, RZ, 0x1f, R10 ;  /* 0x0000001fff077819 */ /* 0x000fe2000001140a */
[----:B------:R-:W-:Y:S01]  /*9980*/  IMAD.IADD R8, R25, 0x1, -R6 ;  /* 0x0000000119087824 */ /* 0x000fe200078e0a06 */
[----:B------:R-:W-:Y:S02]  /*9990*/  SHF.R.S32.HI R9, RZ, 0x7, R2 ;  /* 0x00000007ff097819 */ /* 0x000fe40000011402 */
[----:B------:R-:W-:Y:S02]  /*99a0*/  LEA.HI R7, R7, R4, RZ, 0x3 ;  /* 0x0000000407077211 */ /* 0x000fe400078f18ff */
[----:B------:R-:W-:-:S02]  /*99b0*/  SEL R98, R52, R15, P0 ;  /* 0x0000000f34627207 */ /* 0x000fc40000000000 */
[----:B------:R-:W-:Y:S02]  /*99c0*/  SEL R107, R15, R52, P0 ;  /* 0x000000340f6b7207 */ /* 0x000fe40000000000 */
[----:B------:R-:W-:Y:S02]  /*99d0*/  SEL R72, R24, R81, P0 ;  /* 0x0000005118487207 */ /* 0x000fe40000000000 */
[----:B------:R-:W-:Y:S02]  /*99e0*/  SEL R93, R81, R24, P0 ;  /* 0x00000018515d7207 */ /* 0x000fe40000000000 */
[----:B------:R-:W-:Y:S02]  /*99f0*/  SEL R102, R44, R13, P0 ;  /* 0x0000000d2c667207 */ /* 0x000fe40000000000 */
[----:B------:R-:W-:Y:S01]  /*9a00*/  SEL R111, R13, R44, P0 ;  /* 0x0000002c0d6f7207 */ /* 0x000fe20000000000 */
[----:B------:R-:W-:Y:S01]  /*9a10*/  IMAD.U32 R44, RZ, RZ, UR6 ;  /* 0x00000006ff2c7e24 */ /* 0x000fe2000f8e00ff */
[----:B------:R-:W-:Y:S01]  /*9a20*/  SEL R52, R34, R35, P0 ;  /* 0x0000002322347207 */ /* 0x000fe20000000000 */
[----:B------:R-:W-:Y:S01]  /*9a30*/  ULDC.64 UR6, c[0x0][0xb48] ;  /* 0x0002d20000067ab9 */ /* 0x000fe20000000a00 */
[----:B------:R-:W-:-:S02]  /*9a40*/  SEL R81, R35, R34, P0 ;  /* 0x0000002223517207 */ /* 0x000fc40000000000 */
[----:B------:R-:W-:Y:S02]  /*9a50*/  LEA.HI R2, R2, R9, RZ, 0x1 ;  /* 0x0000000902027211 */ /* 0x000fe400078f08ff */
[----:B------:R-:W-:Y:S02]  /*9a60*/  LOP3.LUT R7, R7, 0xfffffff8, RZ, 0xc0, !PT ;  /* 0xfffffff807077812 */ /* 0x000fe400078ec0ff */
[----:B------:R-:W-:Y:S02]  /*9a70*/  SEL R34, R86, R87, P0 ;  /* 0x0000005756227207 */ /* 0x000fe40000000000 */
[----:B------:R-:W-:Y:S01]  /*9a80*/  SEL R13, R87, R86, P0 ;  /* 0x00000056570d7207 */ /* 0x000fe20000000000 */
[----:B------:R-:W-:Y:S01]  /*9a90*/  IMAD.IADD R7, R4, 0x1, -R7 ;  /* 0x0000000104077824 */ /* 0x000fe200078e0a07 */
[----:B------:R-:W-:Y:S01]  /*9aa0*/  LEA.HI R6, R11, R64, RZ, 0x5 ;  /* 0x000000400b067211 */ /* 0x000fe200078f28ff */
[----:B------:R-:W3:Y:S01]  /*9ab0*/  LDC R87, c[0x0][0xbe8] ;  /* 0x0002fa00ff577b82 */ /* 0x000ee20000000800 */
[----:B------:R-:W-:-:S02]  /*9ac0*/  LOP3.LUT R2, R2, 0x3fffffe, RZ, 0xc0, !PT ;  /* 0x03fffffe02027812 */ /* 0x000fc400078ec0ff */
[----:B------:R-:W-:Y:S02]  /*9ad0*/  SHF.R.S32.HI R6, RZ, 0x5, R6 ;  /* 0x00000005ff067819 */ /* 0x000fe40000011406 */
[----:B------:R-:W-:Y:S01]  /*9ae0*/  LEA.HI R4, R8, R8, RZ, 0x1 ;  /* 0x0000000808047211 */ /* 0x000fe200078f08ff */
[----:B------:R-:W-:Y:S01]  /*9af0*/  IMAD.IADD R2, R9, 0x1, -R2 ;  /* 0x0000000109027824 */ /* 0x000fe200078e0a02 */
[----:B------:R-:W-:Y:S01]  /*9b00*/  SEL R96, R14, R49, P0 ;  /* 0x000000310e607207 */ /* 0x000fe20000000000 */
[----:B------:R-:W-:Y:S01]  /*9b10*/  IMAD R7, R6, 0x10, R7 ;  /* 0x0000001006077824 */ /* 0x000fe200078e0207 */
[----:B------:R-:W-:Y:S02]  /*9b20*/  LOP3.LUT R9, R4, 0x1ffffffe, RZ, 0xc0, !PT ;  /* 0x1ffffffe04097812 */ /* 0x000fe400078ec0ff */
[----:B------:R-:W-:Y:S01]  /*9b30*/  SEL R105, R49, R14, P0 ;  /* 0x0000000e31697207 */ /* 0x000fe20000000000 */
[----:B------:R-:W-:Y:S01]  /*9b40*/  IMAD R2, R2, 0x40, R7 ;  /* 0x0000004002027824 */ /* 0x000fe200078e0207 */
[----:B------:R-:W-:-:S02]  /*9b50*/  SEL R14, R30, R31, P0 ;  /* 0x0000001f1e0e7207 */ /* 0x000fc40000000000 */
[----:B------:R-:W-:Y:S02]  /*9b60*/  IADD3 R9, R8, -R9, RZ ;  /* 0x8000000908097210 */ /* 0x000fe40007ffe0ff */
[----:B------:R-:W-:Y:S02]  /*9b70*/  SEL R92, R17, R18, P0 ;  /* 0x00000012115c7207 */ /* 0x000fe40000000000 */
[----:B------:R-:W-:Y:S01]  /*9b80*/  SEL R101, R18, R17, P0 ;  /* 0x0000001112657207 */ /* 0x000fe20000000000 */
[----:B------:R-:W-:Y:S01]  /*9b90*/  IMAD R9, R9, 0x8, R2 ;  /* 0x0000000809097824 */ /* 0x000fe200078e0202 */
[----:B------:R-:W-:Y:S02]  /*9ba0*/  SEL R18, R38, R39, P0 ;  /* 0x0000002726127207 */ /* 0x000fe40000000000 */
[----:B------:R-:W-:Y:S02]  /*9bb0*/  SEL R85, R39, R38, P0 ;  /* 0x0000002627557207 */ /* 0x000fe40000000000 */
[----:B------:R-:W-:-:S02]  /*9bc0*/  SEL R56, R46, R47, P0 ;  /* 0x0000002f2e387207 */ /* 0x000fc40000000000 */
[----:B------:R-:W-:Y:S02]  /*9bd0*/  SEL R77, R47, R46, P0 ;  /* 0x0000002e2f4d7207 */ /* 0x000fe40000000000 */
[----:B------:R-:W-:Y:S02]  /*9be0*/  SEL R12, R50, R51, P0 ;  /* 0x00000033320c7207 */ /* 0x000fe40000000000 */
[----:B------:R-:W-:Y:S02]  /*9bf0*/  SEL R38, R66, R67, P0 ;  /* 0x0000004342267207 */ /* 0x000fe40000000000 */
[----:B------:R-:W-:Y:S01]  /*9c00*/  SEL R47, R67, R66, P0 ;  /* 0x00000042432f7207 */ /* 0x000fe20000000000 */
[----:B-1----:R-:W-:Y:S01]  /*9c10*/  IMAD R66, R74, 0x80, R2 ;  /* 0x000000804a427824 */ /* 0x002fe200078e0202 */
[----:B------:R-:W-:Y:S01]  /*9c20*/  LOP3.LUT R7, R10, 0x7ffffffc, RZ, 0xc0, !PT ;  /* 0x7ffffffc0a077812 */ /* 0x000fe200078ec0ff */
[----:B------:R-:W-:Y:S01]  /*9c30*/  IMAD R74, R74, 0x80, R9 ;  /* 0x000000804a4a7824 */ /* 0x000fe200078e0209 */
[----:B------:R-:W-:-:S02]  /*9c40*/  SEL R88, R20, R65, P0 ;  /* 0x0000004114587207 */ /* 0x000fc40000000000 */
[----:B------:R-:W-:Y:S02]  /*9c50*/  SEL R97, R65, R20, P0 ;  /* 0x0000001441617207 */ /* 0x000fe40000000000 */
[----:B------:R-:W-:Y:S02]  /*9c60*/  SEL R46, R54, R55, P0 ;  /* 0x00000037362e7207 */ /* 0x000fe40000000000 */
[----:B------:R-:W-:Y:S02]  /*9c70*/  SEL R61, R55, R54, P0 ;  /* 0x00000036373d7207 */ /* 0x000fe40000000000 */
[----:B------:R-:W-:Y:S02]  /*9c80*/  SEL R90, R68, R21, P0 ;  /* 0x00000015445a7207 */ /* 0x000fe40000000000 */
[----:B------:R-:W-:Y:S02]  /*9c90*/  SEL R99, R21, R68, P0 ;  /* 0x0000004415637207 */ /* 0x000fe40000000000 */
[----:B------:R-:W-:-:S02]  /*9ca0*/  SEL R20, R84, R29, P0 ;  /* 0x0000001d54147207 */ /* 0x000fc40000000000 */
[----:B---3--:R-:W-:Y:S02]  /*9cb0*/  ISETP.NE.AND P2, PT, R87, 0x1, PT ;  /* 0x000000015700780c */ /* 0x008fe40003f45270 */
[----:B------:R-:W-:Y:S02]  /*9cc0*/  SEL R68, R22, R73, P0 ;  /* 0x0000004916447207 */ /* 0x000fe40000000000 */
[----:B------:R-:W-:Y:S02]  /*9cd0*/  SEL R69, R73, R22, P0 ;  /* 0x0000001649457207 */ /* 0x000fe40000000000 */
[----:B------:R-:W-:Y:S02]  /*9ce0*/  SEL R80, R76, R23, P0 ;  /* 0x000000174c507207 */ /* 0x000fe40000000000 */
[----:B------:R-:W-:Y:S02]  /*9cf0*/  SEL R94, R60, R19, P0 ;  /* 0x000000133c5e7207 */ /* 0x000fe40000000000 */
[----:B------:R-:W-:-:S02]  /*9d00*/  SEL R103, R19, R60, P0 ;  /* 0x0000003c13677207 */ /* 0x000fc40000000000 */
[----:B------:R-:W-:Y:S02]  /*9d10*/  SEL R73, R29, R84, P0 ;  /* 0x000000541d497207 */ /* 0x000fe40000000000 */
[----:B------:R-:W-:Y:S02]  /*9d20*/  SEL R95, R23, R76, P0 ;  /* 0x0000004c175f7207 */ /* 0x000fe40000000000 */
[----:B------:R-:W-:Y:S01]  /*9d30*/  SEL R60, R42, R43, P0 ;  /* 0x0000002b2a3c7207 */ /* 0x000fe20000000000 */
[----:B------:R-:W0:Y:S01]  /*9d40*/  LDC R76, c[0x0][0xc50] ;  /* 0x00031400ff4c7b82 */ /* 0x000e220000000800 */
[----:B------:R-:W-:Y:S02]  /*9d50*/  SEL R29, R43, R42, P0 ;  /* 0x0000002a2b1d7207 */ /* 0x000fe40000000000 */
[----:B------:R-:W-:Y:S02]  /*9d60*/  SEL R91, R31, R30, P0 ;  /* 0x0000001e1f5b7207 */ /* 0x000fe40000000000 */
[----:B------:R-:W-:-:S02]  /*9d70*/  SEL R65, R51, R50, P0 ;  /* 0x0000003233417207 */ /* 0x000fc40000000000 */
[----:B------:R-:W-:Y:S02]  /*9d80*/  SEL R42, R58, R59, P0 ;  /* 0x0000003b3a2a7207 */ /* 0x000fe40000000000 */
        /* <DEDUP_REMOVED lines=8> */
[----:B------:R-:W1:Y:S01]  /*9e10*/  @P2 LDC R83, c[0x0][0xbf0] ;  /* 0x0002fc00ff532b82 */ /* 0x000e620000000800 */
[C---:B------:R-:W-:Y:S01]  /*9e20*/  LOP3.LUT P1, RZ, R64.reuse, 0x3, RZ, 0xc0, !PT ;  /* 0x0000000340ff7812 */ /* 0x040fe2000782c0ff */
[----:B------:R-:W-:Y:S01]  /*9e30*/  IMAD.IADD R64, R64, 0x1, -R7 ;  /* 0x0000000140407824 */ /* 0x000fe200078e0a07 */
[----:B------:R-:W-:-:S05]  /*9e40*/  SEL R43, R71, R70, P0 ;  /* 0x00000046472b7207 */ /* 0x000fca0000000000 */
[----:B------:R-:W3:Y:S01]  /*9e50*/  @P2 LDC R82, c[0x0][0xbf0] ;  /* 0x0002fc00ff522b82 */ /* 0x000ee20000000800 */
[----:B--2---:R2:W-:Y:S04]  /*9e60*/  SHFL.IDX PT, R49, R14, R5, 0x1c1f ;  /* 0x001c1f050e317589 */ /* 0x0045e800000e0000 */
[----:B------:R-:W-:Y:S04]  /*9e70*/  SHFL.IDX PT, R8, R34, R5, 0x1c1f ;  /* 0x001c1f0522087589 */ /* 0x000fe800000e0000 */
[----:B------:R-:W-:Y:S01]  /*9e80*/  SHFL.IDX PT, R10, R106, R5, 0x1c1f ;  /* 0x001c1f056a0a7589 */ /* 0x000fe200000e0000 */
[----:B--2---:R-:W-:-:S03]  /*9e90*/  LOP3.LUT R14, R5, 0x2, RZ, 0x3c, !PT ;  /* 0x00000002050e7812 */ /* 0x004fc600078e3cff */
[----:B------:R-:W-:Y:S04]  /*9ea0*/  SHFL.IDX PT, R54, R12, R5, 0x1c1f ;  /* 0x001c1f050c367589 */ /* 0x000fe800000e0000 */
[----:B------:R-:W2:Y:S04]  /*9eb0*/  SHFL.IDX PT, R13, R13, R14, 0x1c1f ;  /* 0x001c1f0e0d0d7589 */ /* 0x000ea800000e0000 */
[----:B------:R-:W4:Y:S04]  /*9ec0*/  SHFL.IDX PT, R9, R117, R14, 0x1c1f ;  /* 0x001c1f0e75097589 */ /* 0x000f2800000e0000 */
[----:B------:R-:W-:Y:S04]  /*9ed0*/  SHFL.IDX PT, R11, R108, R5, 0x1c1f ;  /* 0x001c1f056c0b7589 */ /* 0x000fe800000e0000 */
[----:B------:R-:W5:Y:S04]  /*9ee0*/  SHFL.IDX PT, R12, R119, R14, 0x1c1f ;  /* 0x001c1f0e770c7589 */ /* 0x000f6800000e0000 */
[----:B------:R-:W-:Y:S04]  /*9ef0*/  SHFL.IDX PT, R16, R16, R5, 0x1c1f ;  /* 0x001c1f0510107589 */ /* 0x000fe800000e0000 */
[----:B------:R-:W0:Y:S04]  /*9f00*/  SHFL.IDX PT, R17, R113, R14, 0x1c1f ;  /* 0x001c1f0e71117589 */ /* 0x000e2800000e0000 */
[----:B------:R-:W-:Y:S01]  /*9f10*/  SHFL.IDX PT, R22, R100, R5, 0x1c1f ;  /* 0x001c1f0564167589 */ /* 0x000fe200000e0000 */
[----:B--2---:R-:W-:-:S03]  /*9f20*/  SEL R7, R8, R13, P0 ;  /* 0x0000000d08077207 */ /* 0x004fc60000000000 */
[----:B------:R-:W-:Y:S04]  /*9f30*/  SHFL.IDX PT, R53, R18, R5, 0x1c1f ;  /* 0x001c1f0512357589 */ /* 0x000fe800000e0000 */
[----:B------:R-:W-:Y:S04]  /*9f40*/  SHFL.IDX PT, R23, R109, R14, 0x1c1f ;  /* 0x001c1f0e6d177589 */ /* 0x000fe800000e0000 */
[----:B------:R-:W-:Y:S04]  /*9f50*/  SHFL.IDX PT, R15, R104, R5, 0x1c1f ;  /* 0x001c1f05680f7589 */ /* 0x000fe800000e0000 */
[----:B------:R-:W-:Y:S04]  /*9f60*/  SHFL.IDX PT, R30, R92, R5, 0x1c1f ;  /* 0x001c1f055c1e7589 */ /* 0x000fe800000e0000 */
[----:B------:R-:W-:Y:S04]  /*9f70*/  SHFL.IDX PT, R50, R20, R5, 0x1c1f ;  /* 0x001c1f0514327589 */ /* 0x000fe800000e0000 */
[----:B------:R-:W2:Y:S04]  /*9f80*/  SHFL.IDX PT, R18, R115, R14, 0x1c1f ;  /* 0x001c1f0e73127589 */ /* 0x000ea800000e0000 */
[----:B------:R-:W1:Y:S04]  /*9f90*/  SHFL.IDX PT, R31, R101, R14, 0x1c1f ;  /* 0x001c1f0e651f7589 */ /* 0x000e6800000e0000 */
[----:B------:R-:W-:Y:S04]  /*9fa0*/  SHFL.IDX PT, R19, R102, R5, 0x1c1f ;  /* 0x001c1f0566137589 */ /* 0x000fe800000e0000 */
[----:B------:R-:W-:Y:S04]  /*9fb0*/  SHFL.IDX PT, R63, R80, R5, 0x1c1f ;  /* 0x001c1f05503f7589 */ /* 0x000fe800000e0000 */
[----:B------:R-:W3:Y:S04]  /*9fc0*/  SHFL.IDX PT, R20, R111, R14, 0x1c1f ;  /* 0x001c1f0e6f147589 */ /* 0x000ee800000e0000 */
[----:B------:R-:W-:Y:S04]  /*9fd0*/  SHFL.IDX PT, R24, R96, R5, 0x1c1f ;  /* 0x001c1f0560187589 */ /* 0x000fe800000e0000 */
[----:B------:R-:W-:Y:S04]  /*9fe0*/  SHFL.IDX PT, R27, R94, R5, 0x1c1f ;  /* 0x001c1f055e1b7589 */ /* 0x000fe800000e0000 */
[----:B------:R-:W-:Y:S04]  /*9ff0*/  SHFL.IDX PT, R21, R105, R14, 0x1c1f ;  /* 0x001c1f0e69157589 */ /* 0x000fe800000e0000 */
[----:B------:R-:W3:Y:S04]  /*a000*/  SHFL.IDX PT, R34, R103, R14, 0x1c1f ;  /* 0x001c1f0e67227589 */ /* 0x000ee800000e0000 */
[----:B------:R4:W-:Y:S04]  /*a010*/  SHFL.IDX PT, R80, R85, R14, 0x1c1f ;  /* 0x001c1f0e55507589 */ /* 0x0009e800000e0000 */
[----:B------:R-:W-:Y:S04]  /*a020*/  SHFL.IDX PT, R6, R26, R5, 0x1c1f ;  /* 0x001c1f051a067589 */ /* 0x000fe800000e0000 */
[----:B------:R-:W-:Y:S01]  /*a030*/  SHFL.IDX PT, R25, R98, R5, 0x1c1f ;  /* 0x001c1f0562197589 */ /* 0x000fe200000e0000 */
[----:B----4-:R-:W4:Y:S03]  /*a040*/  LDC.64 R84, c[0x0][0xbd8] ;  /* 0x0002f600ff547b82 */ /* 0x010f260000000a00 */
[----:B------:R-:W-:Y:S04]  /*a050*/  SHFL.IDX PT, R26, R107, R14, 0x1c1f ;  /* 0x001c1f0e6b1a7589 */ /* 0x000fe800000e0000 */
[----:B------:R-:W-:Y:S04]  /*a060*/  SHFL.IDX PT, R2, R58, R5, 0x1c1f ;  /* 0x001c1f053a027589 */ /* 0x000fe800000e0000 */
[----:B------:R-:W-:Y:S04]  /*a070*/  SHFL.IDX PT, R51, R88, R5, 0x1c1f ;  /* 0x001c1f0558337589 */ /* 0x000fe800000e0000 */
[----:B------:R-:W4:Y:S04]  /*a080*/  SHFL.IDX PT, R58, R97, R14, 0x1c1f ;  /* 0x001c1f0e613a7589 */ /* 0x000f2800000e0000 */
[----:B------:R-:W-:Y:S04]  /*a090*/  SHFL.IDX PT, R35, R90, R5, 0x1c1f ;  /* 0x001c1f055a237589 */ /* 0x000fe800000e0000 */
[----:B------:R-:W4:Y:S04]  /*a0a0*/  SHFL.IDX PT, R62, R99, R14, 0x1c1f ;  /* 0x001c1f0e633e7589 */ /* 0x000f2800000e0000 */
[----:B------:R5:W-:Y:S04]  /*a0b0*/  SHFL.IDX PT, R67, R77, R14, 0x1c1f ;  /* 0x001c1f0e4d437589 */ /* 0x000be800000e0000 */
[----:B------:R-:W-:Y:S04]  /*a0c0*/  SHFL.IDX PT, R68, R68, R5, 0x1c1f ;  /* 0x001c1f0544447589 */ /* 0x000fe800000e0000 */
[----:B------:R-:W4:Y:S01]  /*a0d0*/  SHFL.IDX PT, R69, R69, R14, 0x1c1f ;  /* 0x001c1f0e45457589 */ /* 0x000f2200000e0000 */
[----:B-----5:R-:W5:Y:S03]  /*a0e0*/  @P2 LDC R77, c[0x0][0xbec] ;  /* 0x0002fb00ff4d2b82 */ /* 0x020f660000000800 */
[----:B------:R0:W-:Y:S04]  /*a0f0*/  SHFL.IDX PT, R79, R89, R14, 0x1c1f ;  /* 0x001c1f0e594f7589 */ /* 0x0001e800000e0000 */
[----:B------:R-:W-:Y:S04]  /*a100*/  SHFL.IDX PT, R72, R72, R5, 0x1c1f ;  /* 0x001c1f0548487589 */ /* 0x000fe800000e0000 */
[----:B------:R-:W-:Y:S01]  /*a110*/  SHFL.IDX PT, R48, R48, R5, 0x1c1f ;  /* 0x001c1f0530307589 */ /* 0x000fe200000e0000 */
[----:B0-----:R-:W0:Y:S03]  /*a120*/  LDC.64 R88, c[0x0][0xb40] ;  /* 0x0002d000ff587b82 */ /* 0x001e260000000a00 */
[----:B------:R-:W-:Y:S04]  /*a130*/  SHFL.IDX PT, R52, R52, R5, 0x1c1f ;  /* 0x001c1f0534347589 */ /* 0x000fe800000e0000 */
[----:B------:R-:W-:Y:S04]  /*a140*/  SHFL.IDX PT, R60, R60, R5, 0x1c1f ;  /* 0x001c1f053c3c7589 */ /* 0x000fe800000e0000 */
[----:B------:R-:W-:Y:S04]  /*a150*/  SHFL.IDX PT, R56, R56, R5, 0x1c1f ;  /* 0x001c1f0538387589 */ /* 0x000fe800000e0000 */
[----:B------:R-:W-:Y:S04]  /*a160*/  SHFL.IDX PT, R46, R46, R5, 0x1c1f ;  /* 0x001c1f052e2e7589 */ /* 0x000fe800000e0000 */
[----:B------:R-:W-:Y:S04]  /*a170*/  SHFL.IDX PT, R42, R42, R5, 0x1c1f ;  /* 0x001c1f052a2a7589 */ /* 0x000fe800000e0000 */
[----:B------:R-:W-:Y:S01]  /*a180*/  SHFL.IDX PT, R40, R40, R5, 0x1c1f ;  /* 0x001c1f0528287589 */ /* 0x000fe200000e0000 */
[----:B0-----:R-:W-:-:S03]  /*a190*/  IMAD.WIDE.U32 R44, R88, UR48, R44 ;  /* 0x00000030582c7c25 */ /* 0x001fc6000f8e002c */
[----:B------:R-:W-:Y:S04]  /*a1a0*/  SHFL.IDX PT, R38, R38, R5, 0x1c1f ;  /* 0x001c1f0526267589 */ /* 0x000fe800000e0000 */
[----:B------:R-:W-:Y:S04]  /*a1b0*/  SHFL.IDX PT, R36, R36, R5, 0x1c1f ;  /* 0x001c1f0524247589 */ /* 0x000fe800000e0000 */
[----:B------:R0:W-:Y:S04]  /*a1c0*/  SHFL.IDX PT, R4, R28, R5, 0x1c1f ;  /* 0x001c1f051c047589 */ /* 0x0001e800000e0000 */
[----:B------:R-:W5:Y:S04]  /*a1d0*/  SHFL.IDX PT, R70, R95, R14, 0x1c1f ;  /* 0x001c1f0e5f467589 */ /* 0x000f6800000e0000 */
[----:B------:R-:W-:Y:S01]  /*a1e0*/  SHFL.IDX PT, R73, R73, R14, 0x1c1f ;  /* 0x001c1f0e49497589 */ /* 0x000fe200000e0000 */
[----:B0-----:R-:W-:-:S02]  /*a1f0*/  SEL R5, R13, R8, P0 ;  /* 0x000000080d057207 */ /* 0x001fc40000000000 */
[----:B------:R-:W-:Y:S01]  /*a200*/  SEL R8, R10, R9, P0 ;  /* 0x000000090a087207 */ /* 0x000fe20000000000 */
[----:B------:R-:W0:Y:S01]  /*a210*/  SHFL.IDX PT, R75, R93, R14, 0x1c1f ;  /* 0x001c1f0e5d4b7589 */ /* 0x000e2200000e0000 */
[----:B------:R-:W-:Y:S02]  /*a220*/  SEL R10, R9, R10, P0 ;  /* 0x0000000a090a7207 */ /* 0x000fe40000000000 */
[----:B------:R-:W-:Y:S01]  /*a230*/  SEL R9, R11, R12, P0 ;  /* 0x0000000c0b097207 */ /* 0x000fe20000000000 */
[----:B------:R1:W0:Y:S01]  /*a240*/  SHFL.IDX PT, R78, R91, R14, 0x1c1f ;  /* 0x001c1f0e5b4e7589 */ /* 0x00022200000e0000 */
[----:B------:R-:W-:Y:S02]  /*a250*/  SEL R11, R12, R11, P0 ;  /* 0x0000000b0c0b7207 */ /* 0x000fe40000000000 */
[----:B------:R-:W-:Y:S01]  /*a260*/  SEL R12, R16, R17, P0 ;  /* 0x00000011100c7207 */ /* 0x000fe20000000000 */
[----:B------:R-:W0:Y:S01]  /*a270*/  SHFL.IDX PT, R81, R81, R14, 0x1c1f ;  /* 0x001c1f0e51517589 */ /* 0x000e2200000e0000 */
[----:B------:R-:W-:-:S02]  /*a280*/  SEL R16, R17, R16, P0 ;  /* 0x0000001011107207 */ /* 0x000fc40000000000 */
[----:B--2---:R-:W-:Y:S01]  /*a290*/  SEL R13, R15, R18, P0 ;  /* 0x000000120f0d7207 */ /* 0x004fe20000000000 */
[----:B------:R2:W-:Y:S01]  /*a2a0*/  SHFL.IDX PT, R71, R29, R14, 0x1c1f ;  /* 0x001c1f0e1d477589 */ /* 0x0005e200000e0000 */
[----:B------:R-:W-:Y:S01]  /*a2b0*/  SEL R17, R18, R15, P0 ;  /* 0x0000000f12117207 */ /* 0x000fe20000000000 */
[----:B-1----:R-:W1:Y:S01]  /*a2c0*/  @P2 LDC R91, c[0x0][0xbec] ;  /* 0x0002fb00ff5b2b82 */ /* 0x002e620000000800 */
[----:B------:R-:W-:Y:S01]  /*a2d0*/  SEL R28, R30, R31, P0 ;  /* 0x0000001f1e1c7207 */ /* 0x000fe20000000000 */
[----:B------:R-:W-:Y:S01]  /*a2e0*/  SHFL.IDX PT, R61, R61, R14, 0x1c1f ;  /* 0x001c1f0e3d3d7589 */ /* 0x000fe200000e0000 */
[----:B---3--:R-:W-:Y:S02]  /*a2f0*/  SEL R15, R19, R20, P0 ;  /* 0x00000014130f7207 */ /* 0x008fe40000000000 */
[----:B------:R-:W-:Y:S01]  /*a300*/  SEL R30, R31, R30, P0 ;  /* 0x0000001e1f1e7207 */ /* 0x000fe20000000000 */
[----:B------:R-:W-:Y:S01]  /*a310*/  SHFL.IDX PT, R65, R65, R14, 0x1c1f ;  /* 0x001c1f0e41417589 */ /* 0x000fe200000e0000 */
[----:B------:R-:W-:-:S02]  /*a320*/  SEL R31, R34, R27, P0 ;  /* 0x0000001b221f7207 */ /* 0x000fc40000000000 */
[----:B--2---:R-:W-:Y:S01]  /*a330*/  SEL R29, R27, R34, P0 ;  /* 0x000000221b1d7207 */ /* 0x004fe20000000000 */
[----:B------:R-:W-:Y:S01]  /*a340*/  SHFL.IDX PT, R55, R55, R14, 0x1c1f ;  /* 0x001c1f0e37377589 */ /* 0x000fe200000e0000 */
[----:B----4-:R-:W-:Y:S01]  /*a350*/  IMAD R34, R84, UR37, RZ ;  /* 0x0000002554227c24 */ /* 0x010fe2000f8e02ff */
[----:B------:R-:W-:Y:S02]  /*a360*/  SEL R18, R51, R58, P0 ;  /* 0x0000003a33127207 */ /* 0x000fe40000000000 */
[----:B------:R-:W-:Y:S01]  /*a370*/  SHFL.IDX PT, R57, R57, R14, 0x1c1f ;  /* 0x001c1f0e39397589 */ /* 0x000fe200000e0000 */
[----:B------:R-:W-:-:S03]  /*a380*/  SEL R27, R62, R35, P0 ;  /* 0x000000233e1b7207 */ /* 0x000fc60000000000 */
[----:B------:R-:W-:Y:S04]  /*a390*/  SHFL.IDX PT, R43, R43, R14, 0x1c1f ;  /* 0x001c1f0e2b2b7589 */ /* 0x000fe800000e0000 */
[----:B------:R-:W-:Y:S01]  /*a3a0*/  SHFL.IDX PT, R47, R47, R14, 0x1c1f ;  /* 0x001c1f0e2f2f7589 */ /* 0x000fe200000e0000 */
[----:B-1----:R-:W-:-:S03]  /*a3b0*/  @P2 IMAD.HI.U32 R91, R74, R91, RZ ;  /* 0x0000005b4a5b2227 */ /* 0x002fc600078e00ff */
[----:B------:R-:W-:Y:S04]  /*a3c0*/  SHFL.IDX PT, R37, R37, R14, 0x1c1f ;  /* 0x001c1f0e25257589 */ /* 0x000fe800000e0000 */
[----:B------:R-:W-:Y:S04]  /*a3d0*/  SHFL.IDX PT, R41, R41, R14, 0x1c1f ;  /* 0x001c1f0e29297589 */ /* 0x000fe800000e0000 */
[----:B------:R1:W-:Y:S02]  /*a3e0*/  SHFL.IDX PT, R39, R39, R14, 0x1c1f ;  /* 0x001c1f0e27277589 */ /* 0x0003e400000e0000 */
[----:B-1----:R-:W-:-:S02]  /*a3f0*/  SEL R14, R22, R23, P0 ;  /* 0x00000017160e7207 */ /* 0x002fc40000000000 */
[----:B------:R-:W-:Y:S02]  /*a400*/  SEL R22, R23, R22, P0 ;  /* 0x0000001617167207 */ /* 0x000fe40000000000 */
[----:B------:R-:W-:Y:S02]  /*a410*/  SEL R23, R20, R19, P0 ;  /* 0x0000001314177207 */ /* 0x000fe40000000000 */
[----:B------:R-:W-:Y:S02]  /*a420*/  SEL R20, R24, R21, P0 ;  /* 0x0000001518147207 */ /* 0x000fe40000000000 */
[----:B------:R-:W-:Y:S02]  /*a430*/  SEL R24, R21, R24, P0 ;  /* 0x0000001815187207 */ /* 0x000fe40000000000 */
[----:B------:R-:W-:Y:S02]  /*a440*/  SEL R21, R25, R26, P0 ;  /* 0x0000001a19157207 */ /* 0x000fe40000000000 */
[----:B------:R-:W-:-:S02]  /*a450*/  SEL R25, R26, R25, P0 ;  /* 0x000000191a197207 */ /* 0x000fc40000000000 */
[----:B------:R-:W-:Y:S01]  /*a460*/  SEL R26, R58, R51, P0 ;  /* 0x000000333a1a7207 */ /* 0x000fe20000000000 */
[----:B------:R-:W-:Y:S01]  /*a470*/  IMAD R51, R85, UR48, R34 ;  /* 0x0000003055337c24 */ /* 0x000fe2000f8e0222 */
[----:B------:R-:W-:Y:S01]  /*a480*/  SEL R19, R35, R62, P0 ;  /* 0x0000003e23137207 */ /* 0x000fe20000000000 */
[----:B------:R-:W-:Y:S01]  /*a490*/  IMAD.WIDE.U32 R58, R84, UR48, R32 ;  /* 0x00000030543a7c25 */ /* 0x000fe2000f8e0020 */
[----:B------:R-:W-:Y:S02]  /*a4a0*/  SEL R32, R68, R69, P0 ;  /* 0x0000004544207207 */ /* 0x000fe40000000000 */
[----:B------:R-:W-:Y:S01]  /*a4b0*/  SEL R34, R69, R68, P0 ;  /* 0x0000004445227207 */ /* 0x000fe20000000000 */
[----:B-----5:R-:W-:Y:S01]  /*a4c0*/  @P2 IMAD.HI.U32 R62, R74, R77, RZ ;  /* 0x0000004d4a3e2227 */ /* 0x020fe200078e00ff */
[----:B------:R-:W-:Y:S02]  /*a4d0*/  IADD3 R69, RZ, -UR50, RZ ;  /* 0x80000032ff457c10 */ /* 0x000fe4000fffe0ff */
[----:B------:R-:W-:Y:S01]  /*a4e0*/  SEL R33, R63, R70, P0 ;  /* 0x000000463f217207 */ /* 0x000fe20000000000 */
[----:B------:R-:W-:Y:S01]  /*a4f0*/  IMAD.IADD R59, R59, 0x1, R51 ;  /* 0x000000013b3b7824 */ /* 0x000fe200078e0233 */
[----:B------:R-:W-:Y:S01]  /*a500*/  SEL R35, R70, R63, P0 ;  /* 0x0000003f46237207 */ /* 0x000fe20000000000 */
[----:B------:R-:W-:Y:S01]  /*a510*/  IMAD.MOV.U32 R51, RZ, RZ, R74 ;  /* 0x000000ffff337224 */ /* 0x000fe200078e004a */
[----:B------:R-:W-:Y:S01]  /*a520*/  @P2 SHF.R.U32.HI R51, RZ, R83, R62 ;  /* 0x00000053ff332219 */ /* 0x000fe2000001163e */
[----:B------:R-:W-:Y:S01]  /*a530*/  IMAD R83, R76, R69, UR4 ;  /* 0x000000044c537e24 */ /* 0x000fe2000f8e0245 */
[----:B------:R-:W-:Y:S01]  /*a540*/  ULDC.64 UR4, c[0x0][0xbe0] ;  /* 0x0002f80000047ab9 */ /* 0x000fe20000000a00 */
[----:B------:R-:W-:-:S02]  /*a550*/  IMAD R68, R88, UR37, RZ ;  /* 0x0000002558447c24 */ /* 0x000fc4000f8e02ff */
[----:B------:R-:W-:Y:S01]  /*a560*/  IMAD.MOV.U32 R62, RZ, RZ, R44 ;  /* 0x000000ffff3e7224 */ /* 0x000fe200078e002c */
[----:B------:R-:W-:Y:S01]  /*a570*/  SHF.R.S32.HI R70, RZ, 0x1f, R83 ;  /* 0x0000001fff467819 */ /* 0x000fe20000011453 */
[----:B------:R-:W-:Y:S02]  /*a580*/  IMAD R63, R89, UR48, R68 ;  /* 0x00000030593f7c24 */ /* 0x000fe4000f8e0244 */
[----:B------:R-:W-:Y:S01]  /*a590*/  IMAD.MOV.U32 R69, RZ, RZ, R74 ;  /* 0x000000ffff457224 */ /* 0x000fe200078e004a */
[----:B------:R-:W-:Y:S01]  /*a5a0*/  @P2 SHF.R.U32.HI R69, RZ, R82, R91 ;  /* 0x00000052ff452219 */ /* 0x000fe2000001165b */
[----:B------:R-:W-:Y:S02]  /*a5b0*/  IMAD.IADD R63, R45, 0x1, R63 ;  /* 0x000000012d3f7824 */ /* 0x000fe400078e023f */
[C---:B------:R-:W-:Y:S02]  /*a5c0*/  IMAD R45, R70.reuse, UR4, RZ ;  /* 0x00000004462d7c24 */ /* 0x040fe4000f8e02ff */
[----:B------:R-:W-:-:S02]  /*a5d0*/  IMAD R70, R70, UR6, RZ ;  /* 0x0000000646467c24 */ /* 0x000fc4000f8e02ff */
[C---:B------:R-:W-:Y:S02]  /*a5e0*/  IMAD R68, R83.reuse, UR5, R45 ;  /* 0x0000000553447c24 */ /* 0x040fe4000f8e022d */
[----:B------:R-:W-:Y:S01]  /*a5f0*/  IMAD.WIDE.U32 R44, R83, UR4, R58 ;  /* 0x00000004532c7c25 */ /* 0x000fe2000f8e003a */
[----:B------:R-:W-:-:S03]  /*a600*/  ULDC.64 UR4, c[0x0][0xb30] ;  /* 0x0002cc0000047ab9 */ /* 0x000fc60000000a00 */
[----:B------:R-:W-:Y:S01]  /*a610*/  IMAD.WIDE.U32 R58, R83, UR6, R62 ;  /* 0x00000006533a7c25 */ /* 0x000fe2000f8e003e */
[----:B------:R-:W-:Y:S02]  /*a620*/  SHF.R.S32.HI R63, RZ, 0x1f, R51 ;  /* 0x0000001fff3f7819 */ /* 0x000fe40000011433 */
[----:B------:R-:W-:Y:S01]  /*a630*/  IADD3 R44, P2, R51, R44, RZ ;  /* 0x0000002c332c7210 */ /* 0x000fe20007f5e0ff */
[----:B------:R-:W-:Y:S01]  /*a640*/  IMAD R77, R83, UR7, R70 ;  /* 0x00000007534d7c24 */ /* 0x000fe2000f8e0246 */
[--C-:B------:R-:W-:Y:S01]  /*a650*/  SHF.R.S32.HI R62, RZ, 0x1f, R69.reuse ;  /* 0x0000001fff3e7819 */ /* 0x100fe20000011445 */
[----:B------:R-:W-:Y:S01]  /*a660*/  IMAD.MOV R70, RZ, RZ, -R69 ;  /* 0x000000ffff467224 */ /* 0x000fe200078e0a45 */
[----:B------:R-:W-:Y:S01]  /*a670*/  IADD3 R51, -R51, RZ, RZ ;  /* 0x000000ff33337210 */ /* 0x000fe20007ffe1ff */
[----:B------:R-:W-:Y:S01]  /*a680*/  IMAD.IADD R59, R59, 0x1, R77 ;  /* 0x000000013b3b7824 */ /* 0x000fe200078e024d */
[----:B------:R-:W-:Y:S01]  /*a690*/  IADD3.X R45, R63, R45, R68, P2, !PT ;  /* 0x0000002d3f2d7210 */ /* 0x000fe200017fe444 */
[----:B------:R-:W-:Y:S01]  /*a6a0*/  IMAD R62, R62, UR4, RZ ;  /* 0x000000043e3e7c24 */ /* 0x000fe2000f8e02ff */
[----:B------:R-:W-:Y:S01]  /*a6b0*/  ULDC.64 UR6, c[0x0][0xbc8] ;  /* 0x0002f20000067ab9 */ /* 0x000fe20000000a00 */
[----:B------:R-:W-:-:S02]  /*a6c0*/  IMAD R51, R87, R51, R74 ;  /* 0x0000003357337224 */ /* 0x000fc400078e024a */
[----:B------:R-:W-:Y:S01]  /*a6d0*/  IMAD R63, R87, R70, R74 ;  /* 0x00000046573f7224 */ /* 0x000fe200078e024a */
[----:B------:R-:W-:Y:S01]  /*a6e0*/  IADD3 R70, R66, 0x8, RZ ;  /* 0x0000000842467810 */ /* 0x000fe20007ffe0ff */
[C---:B------:R-:W-:Y:S01]  /*a6f0*/  IMAD R77, R69.reuse, UR5, R62 ;  /* 0x00000005454d7c24 */ /* 0x040fe2000f8e023e */
[----:B------:R-:W-:Y:S01]  /*a700*/  SHF.R.S32.HI R62, RZ, 0x1f, R51 ;  /* 0x0000001fff3e7819 */ /* 0x000fe20000011433 */
[----:B------:R-:W-:Y:S01]  /*a710*/  IMAD.WIDE.U32 R58, R69, UR4, R58 ;  /* 0x00000004453a7c25 */ /* 0x000fe2000f8e003a */
[----:B------:R-:W-:Y:S01]  /*a720*/  SHF.R.S32.HI R68, RZ, 0x1f, R63 ;  /* 0x0000001fff447819 */ /* 0x000fe2000001143f */
[----:B------:R-:W1:Y:S01]  /*a730*/  S2UR UR5, SR_CgaCtaId ;  /* 0x00000000000579c3 */ /* 0x000e620000008800 */
[----:B------:R-:W-:Y:S01]  /*a740*/  UMOV UR4, 0x400 ;  /* 0x0000040000047882 */ /* 0x000fe20000000000 */
[----:B------:R-:W-:Y:S02]  /*a750*/  IMAD R62, R62, UR6, RZ ;  /* 0x000000063e3e7c24 */ /* 0x000fe4000f8e02ff */
[----:B------:R-:W-:-:S02]  /*a760*/  IMAD R68, R68, UR8, RZ ;  /* 0x0000000844447c24 */ /* 0x000fc4000f8e02ff */
[----:B------:R-:W-:Y:S02]  /*a770*/  IMAD.IADD R59, R59, 0x1, R77 ;  /* 0x000000013b3b7824 */ /* 0x000fe400078e024d */
[----:B------:R-:W-:Y:S01]  /*a780*/  IMAD R77, R51, UR7, R62 ;  /* 0x00000007334d7c24 */ /* 0x000fe2000f8e023e */
[----:B0-----:R-:W-:Y:S01]  /*a790*/  SEL R62, R75, R72, P0 ;  /* 0x000000484b3e7207 */ /* 0x001fe20000000000 */
[----:B------:R-:W-:Y:S01]  /*a7a0*/  IMAD.WIDE.U32 R44, R51, UR6, R44 ;  /* 0x00000006332c7c25 */ /* 0x000fe2000f8e002c */
[----:B------:R-:W-:-:S03]  /*a7b0*/  ULDC.64 UR6, c[0x0][0xba8] ;  /* 0x0002ea0000067ab9 */ /* 0x000fc60000000a00 */
[C---:B------:R-:W-:Y:S02]  /*a7c0*/  IMAD R83, R63.reuse, UR9, R68 ;  /* 0x000000093f537c24 */ /* 0x040fe4000f8e0244 */
[----:B------:R-:W-:Y:S01]  /*a7d0*/  IMAD.WIDE.U32 R68, R63, UR8, R58 ;  /* 0x000000083f447c25 */ /* 0x000fe2000f8e003a */
[----:B------:R-:W-:Y:S01]  /*a7e0*/  SEL R58, R72, R75, P0 ;  /* 0x0000004b483a7207 */ /* 0x000fe20000000000 */
[----:B------:R-:W-:Y:S01]  /*a7f0*/  ULDC.64 UR8, c[0x0][0xb00] ;  /* 0x0002c00000087ab9 */ /* 0x000fe20000000a00 */
[----:B------:R-:W-:Y:S01]  /*a800*/  LEA R72, P2, R44, UR6, 0x2 ;  /* 0x000000062c487c11 */ /* 0x000fe2000f8410ff */
[----:B------:R-:W-:Y:S01]  /*a810*/  IMAD.IADD R51, R45, 0x1, R77 ;  /* 0x000000012d337824 */ /* 0x000fe200078e024d */
[----:B------:R-:W-:Y:S01]  /*a820*/  ULDC UR6, c[0x0][0xa88] ;  /* 0x0002a20000067ab9 */ /* 0x000fe20000000800 */
[----:B------:R-:W-:Y:S01]  /*a830*/  IMAD.IADD R45, R69, 0x1, R83 ;  /* 0x00000001452d7824 */ /* 0x000fe200078e0253 */
[----:B------:R-:W-:Y:S01]  /*a840*/  LEA R82, P3, R68, UR8, 0x2 ;  /* 0x0000000844527c11 */ /* 0x000fe2000f8610ff */
[----:B------:R-:W-:Y:S01]  /*a850*/  SHFL.IDX PT, R74, R72, RZ, 0x1c1f ;  /* 0x001c1fff484a7589 */ /* 0x000fe200000e0000 */
[----:B------:R-:W-:Y:S01]  /*a860*/  LEA.HI.X R51, R44, UR7, R51, 0x2, P2 ;  /* 0x000000072c337c11 */ /* 0x000fe200090f1433 */
[----:B-1----:R-:W-:Y:S01]  /*a870*/  ULEA UR4, UR5, UR4, 0x18 ;  /* 0x0000000405047291 */ /* 0x002fe2000f8ec03f */
[----:B------:R-:W-:Y:S01]  /*a880*/  IMAD R83, R87, UR6, RZ ;  /* 0x0000000657537c24 */ /* 0x000fe2000f8e02ff */
[----:B------:R-:W-:Y:S01]  /*a890*/  SHFL.IDX PT, R76, R72, 0x1, 0x1c1f ;  /* 0x003c1f00484c7f89 */ /* 0x000fe200000e0000 */
[----:B------:R-:W-:Y:S01]  /*a8a0*/  LEA.HI.X R84, R68, UR9, R45, 0x2, P3 ;  /* 0x0000000944547c11 */ /* 0x000fe200098f142d */
[----:B------:R-:W-:Y:S01]  /*a8b0*/  UIADD3 UR4, UR4, 0x29820, URZ ;  /* 0x0002982004047890 */ /* 0x000fe2000fffe03f */
[----:B------:R-:W-:Y:S01]  /*a8c0*/  SEL R59, R50, R73, P0 ;  /* 0x00000049323b7207 */ /* 0x000fe20000000000 */
[----:B------:R-:W0:Y:S01]  /*a8d0*/  SHFL.IDX PT, R75, R51, RZ, 0x1c1f ;  /* 0x001c1fff334b7589 */ /* 0x000e2200000e0000 */
[-C--:B------:R-:W-:Y:S01]  /*a8e0*/  ISETP.GE.OR P2, PT, R66, R83.reuse, P1 ;  /* 0x000000534200720c */ /* 0x080fe20000f46670 */
[----:B------:R-:W-:Y:S01]  /*a8f0*/  UPRMT UR4, URZ, 0x654, UR4 ;  /* 0x000006543f047896 */ /* 0x000fe20008000004 */
[-C--:B------:R-:W-:Y:S01]  /*a900*/  ISETP.GE.OR P1, PT, R70, R83.reuse, P1 ;  /* 0x000000534600720c */ /* 0x080fe20000f26670 */
[----:B------:R1:W2:Y:S01]  /*a910*/  SHFL.IDX PT, R77, R51, 0x1, 0x1c1f ;  /* 0x003c1f00334d7f89 */ /* 0x0002a200000e0000 */
[----:B------:R-:W-:-:S02]  /*a920*/  ISETP.GE.AND P3, PT, R66, R83, PT ;  /* 0x000000534200720c */ /* 0x000fc40003f66270 */
[----:B------:R-:W-:Y:S01]  /*a930*/  SEL R63, R73, R50, P0 ;  /* 0x00000032493f7207 */ /* 0x000fe20000000000 */
[----:B------:R3:W4:Y:S01]  /*a940*/  SHFL.IDX PT, R68, R82, RZ, 0x1c1f ;  /* 0x001c1fff52447589 */ /* 0x00072200000e0000 */
[----:B------:R-:W-:Y:S01]  /*a950*/  SEL R44, R48, R79, P0 ;  /* 0x0000004f302c7207 */ /* 0x000fe20000000000 */
[----:B------:R-:W-:Y:S01]  /*a960*/  IMAD.SHL.U32 R73, R64, 0x2, RZ ;  /* 0x0000000240497824 */ /* 0x000fe200078e00ff */
[----:B------:R-:W-:Y:S01]  /*a970*/  SYNCS.ARRIVE.TRANS64.RED.A1T0 RZ, [UR4], RZ ;  /* 0x000000ffffff79a7 */ /* 0x000fe20008100404 */
[----:B------:R3:W3:Y:S01]  /*a980*/  SHFL.IDX PT, R69, R84, RZ, 0x1c1f ;  /* 0x001c1fff54457589 */ /* 0x0006e200000e0000 */
[----:B------:R-:W-:Y:S02]  /*a990*/  SEL R45, R49, R78, P0 ;  /* 0x0000004e312d7207 */ /* 0x000fe40000000000 */
[----:B------:R-:W-:Y:S02]  /*a9a0*/  SEL R50, R52, R81, P0 ;  /* 0x0000005134327207 */ /* 0x000fe40000000000 */
[----:B-1----:R-:W-:-:S02]  /*a9b0*/  SEL R51, R53, R80, P0 ;  /* 0x0000005035337207 */ /* 0x002fc40000000000 */
[----:B------:R-:W-:Y:S02]  /*a9c0*/  SEL R48, R79, R48, P0 ;  /* 0x000000304f307207 */ /* 0x000fe40000000000 */
[----:B------:R-:W-:Y:S02]  /*a9d0*/  SEL R49, R78, R49, P0 ;  /* 0x000000314e317207 */ /* 0x000fe40000000000 */
[----:B------:R-:W-:Y:S01]  /*a9e0*/  SEL R52, R81, R52, P0 ;  /* 0x0000003451347207 */ /* 0x000fe20000000000 */
[----:B0-----:R0:W-:Y:S01]  /*a9f0*/  @!P2 ST.E desc[UR54][R74.64], R0 ;  /* 0x000000004a00a985 */ /* 0x0011e2000c101936 */
[----:B------:R-:W-:-:S03]  /*aa00*/  SEL R53, R80, R53, P0 ;  /* 0x0000003550357207 */ /* 0x000fc60000000000 */
[----:B--2---:R0:W-:Y:S01]  /*aa10*/  @!P1 ST.E desc[UR54][R76.64], R3 ;  /* 0x000000034c009985 */ /* 0x0041e2000c101936 */
[----:B------:R-:W-:Y:S05]  /*aa20*/  @P3 BRA `(.L_x_37) ;  /* 0x0000000400783947 */ /* 0x000fea0003800000 */
[C---:B0-----:R-:W-:Y:S01]  /*aa30*/  VIADD R3, R73.reuse, 0x10 ;  /* 0x0000001049037836 */ /* 0x041fe20000000000 */
[----:B------:R-:W-:Y:S01]  /*aa40*/  ULDC UR4, c[0x0][0xac8] ;  /* 0x0002b20000047ab9 */ /* 0x000fe20000000800 */
[C---:B------:R-:W-:Y:S01]  /*aa50*/  VIADD R0, R73.reuse, 0x8 ;  /* 0x0000000849007836 */ /* 0x040fe20000000000 */
[C---:B------:R-:W-:Y:S01]  /*aa60*/  ISETP.GE.AND P2, PT, R73.reuse, UR4, PT ;  /* 0x0000000449007c0c */ /* 0x040fe2000bf46270 */
[----:B------:R-:W-:Y:S01]  /*aa70*/  VIADD R64, R73, 0x18 ;  /* 0x0000001849407836 */ /* 0x000fe20000000000 */
[----:B------:R-:W-:Y:S01]  /*aa80*/  ISETP.GE.AND P4, PT, R3, UR4, PT ;  /* 0x0000000403007c0c */ /* 0x000fe2000bf86270 */
[C---:B------:R-:W-:Y:S01]  /*aa90*/  VIADD R66, R73.reuse, 0x20 ;  /* 0x0000002049427836 */ /* 0x040fe20000000000 */
[----:B------:R-:W-:Y:S01]  /*aaa0*/  ISETP.GE.AND P3, PT, R0, UR4, PT ;  /* 0x0000000400007c0c */ /* 0x000fe2000bf66270 */
[----:B------:R-:W-:Y:S01]  /*aab0*/  VIADD R72, R73, 0x38 ;  /* 0x0000003849487836 */ /* 0x000fe20000000000 */
[----:B------:R-:W-:-:S04]  /*aac0*/  ISETP.GE.AND P1, PT, R64, UR4, PT ;  /* 0x0000000440007c0c */ /* 0x000fc8000bf26270 */
[----:B------:R-:W-:-:S03]  /*aad0*/  ISETP.GE.AND P5, PT, R72, UR4, PT ;  /* 0x0000000448007c0c */ /* 0x000fc6000bfa6270 */
[--C-:B---34-:R-:W-:Y:S02]  /*aae0*/  @!P2 IMAD.WIDE R74, R73, 0x4, R68.reuse ;  /* 0x00000004494aa825 */ /* 0x118fe400078e0244 */
[----:B------:R-:W-:Y:S02]  /*aaf0*/  @!P4 LEA.HI R3, R3, R3, RZ, 0x1 ;  /* 0x000000030303c211 */ /* 0x000fe400078f08ff */
[----:B------:R-:W-:Y:S01]  /*ab00*/  @!P3 LEA.HI R0, R0, R0, RZ, 0x1 ;  /* 0x000000000000b211 */ /* 0x000fe200078f08ff */
[----:B------:R0:W-:Y:S01]  /*ab10*/  @!P2 ST.E.64 desc[UR54][R74.64], R8 ;  /* 0x000000084a00a985 */ /* 0x0001e2000c101b36 */
[----:B------:R-:W-:Y:S02]  /*ab20*/  @!P4 LOP3.LUT R3, R3, 0xfffffffe, RZ, 0xc0, !PT ;  /* 0xfffffffe0303c812 */ /* 0x000fe400078ec0ff */
[----:B------:R-:W-:Y:S02]  /*ab30*/  @!P3 LOP3.LUT R77, R0, 0xfffffffe, RZ, 0xc0, !PT ;  /* 0xfffffffe004db812 */ /* 0x000fe400078ec0ff */
[----:B------:R-:W-:Y:S01]  /*ab40*/  @!P1 LEA.HI R64, R64, R64, RZ, 0x1 ;  /* 0x0000004040409211 */ /* 0x000fe200078f08ff */
[----:B------:R-:W-:Y:S01]  /*ab50*/  @!P4 IMAD.WIDE R78, R3, 0x4, R68 ;  /* 0x00000004034ec825 */ /* 0x000fe200078e0244 */
[----:B------:R-:W-:-:S02]  /*ab60*/  ISETP.GE.AND P2, PT, R66, UR4, PT ;  /* 0x0000000442007c0c */ /* 0x000fc4000bf46270 */
[----:B------:R-:W-:Y:S01]  /*ab70*/  IADD3 R0, R73, 0x28, RZ ;  /* 0x0000002849007810 */ /* 0x000fe20007ffe0ff */
[----:B------:R-:W-:Y:S01]  /*ab80*/  @!P3 IMAD.WIDE R76, R77, 0x4, R68 ;  /* 0x000000044d4cb825 */ /* 0x000fe200078e0244 */
[----:B------:R-:W-:-:S03]  /*ab90*/  @!P5 LEA.HI R72, R72, R72, RZ, 0x1 ;  /* 0x000000484848d211 */ /* 0x000fc600078f08ff */
[C---:B------:R-:W-:Y:S01]  /*aba0*/  VIADD R3, R73.reuse, 0x30 ;  /* 0x0000003049037836 */ /* 0x040fe20000000000 */
[----:B0-----:R-:W-:Y:S01]  /*abb0*/  @!P1 LOP3.LUT R9, R64, 0xfffffffe, RZ, 0xc0, !PT ;  /* 0xfffffffe40099812 */ /* 0x001fe200078ec0ff */
[----:B------:R0:W-:Y:S01]  /*abc0*/  @!P3 ST.E.64 desc[UR54][R76.64], R10 ;  /* 0x0000000a4c00b985 */ /* 0x0001e2000c101b36 */
[----:B------:R-:W-:Y:S01]  /*abd0*/  ISETP.GE.AND P3, PT, R0, UR4, PT ;  /* 0x0000000400007c0c */ /* 0x000fe2000bf66270 */
[----:B------:R-:W-:Y:S01]  /*abe0*/  VIADD R74, R73, 0x40 ;  /* 0x00000040494a7836 */ /* 0x000fe20000000000 */
[----:B------:R-:W-:Y:S01]  /*abf0*/  ISETP.GE.AND P6, PT, R3, UR4, PT ;  /* 0x0000000403007c0c */ /* 0x000fe2000bfc6270 */
[----:B------:R-:W-:Y:S01]  /*ac00*/  @!P1 IMAD.WIDE R8, R9, 0x4, R68 ;  /* 0x0000000409089825 */ /* 0x000fe200078e0244 */
[----:B------:R1:W-:Y:S01]  /*ac10*/  @!P4 ST.E.64 desc[UR54][R78.64], R12 ;  /* 0x0000000c4e00c985 */ /* 0x0003e2000c101b36 */
[----:B------:R-:W-:Y:S02]  /*ac20*/  @!P2 LEA.HI R66, R66, R66, RZ, 0x1 ;  /* 0x000000424242a211 */ /* 0x000fe400078f08ff */
[----:B------:R-:W-:Y:S01]  /*ac30*/  VIADD R64, R73, 0x48 ;  /* 0x0000004849407836 */ /* 0x000fe20000000000 */
[----:B------:R-:W-:Y:S01]  /*ac40*/  ISETP.GE.AND P4, PT, R74, UR4, PT ;  /* 0x000000044a007c0c */ /* 0x000fe2000bf86270 */
[----:B------:R2:W-:Y:S03]  /*ac50*/  @!P1 ST.E.64 desc[UR54][R8.64], R16 ;  /* 0x0000001008009985 */ /* 0x0005e6000c101b36 */
[----:B------:R-:W-:-:S02]  /*ac60*/  ISETP.GE.AND P1, PT, R64, UR4, PT ;  /* 0x0000000440007c0c */ /* 0x000fc4000bf26270 */
[----:B0-----:R-:W-:Y:S02]  /*ac70*/  @!P2 LOP3.LUT R11, R66, 0xfffffffe, RZ, 0xc0, !PT ;  /* 0xfffffffe420ba812 */ /* 0x001fe400078ec0ff */
[----:B------:R-:W-:Y:S02]  /*ac80*/  @!P6 LEA.HI R3, R3, R3, RZ, 0x1 ;  /* 0x000000030303e211 */ /* 0x000fe400078f08ff */
[----:B------:R-:W-:Y:S01]  /*ac90*/  @!P3 LEA.HI R0, R0, R0, RZ, 0x1 ;  /* 0x000000000000b211 */ /* 0x000fe200078f08ff */
[--C-:B------:R-:W-:Y:S01]  /*aca0*/  @!P2 IMAD.WIDE R10, R11, 0x4, R68.reuse ;  /* 0x000000040b0aa825 */ /* 0x100fe200078e0244 */
[----:B------:R-:W-:Y:S02]  /*acb0*/  @!P6 LOP3.LUT R3, R3, 0xfffffffe, RZ, 0xc0, !PT ;  /* 0xfffffffe0303e812 */ /* 0x000fe400078ec0ff */
[----:B-1----:R-:W-:Y:S01]  /*acc0*/  @!P3 LOP3.LUT R13, R0, 0xfffffffe, RZ, 0xc0, !PT ;  /* 0xfffffffe000db812 */ /* 0x002fe200078ec0ff */
[----:B------:R-:W-:Y:S01]  /*acd0*/  VIADD R0, R73, 0x50 ;  /* 0x0000005049007836 */ /* 0x000fe20000000000 */
[----:B------:R-:W-:Y:S01]  /*ace0*/  @!P4 LEA.HI R74, R74, R74, RZ, 0x1 ;  /* 0x0000004a4a4ac211 */ /* 0x000fe200078f08ff */
[--C-:B--2---:R-:W-:Y:S01]  /*acf0*/  @!P6 IMAD.WIDE R8, R3, 0x4, R68.reuse ;  /* 0x000000040308e825 */ /* 0x104fe200078e0244 */
[----:B------:R-:W-:Y:S01]  /*ad00*/  @!P1 LEA.HI R64, R64, R64, RZ, 0x1 ;  /* 0x0000004040409211 */ /* 0x000fe200078f08ff */
[----:B------:R0:W-:Y:S01]  /*ad10*/  @!P2 ST.E.64 desc[UR54][R10.64], R14 ;  /* 0x0000000e0a00a985 */ /* 0x0001e2000c101b36 */
[----:B------:R-:W-:Y:S01]  /*ad20*/  @!P5 LOP3.LUT R17, R72, 0xfffffffe, RZ, 0xc0, !PT ;  /* 0xfffffffe4811d812 */ /* 0x000fe200078ec0ff */
[----:B------:R-:W-:Y:S01]  /*ad30*/  @!P3 IMAD.WIDE R12, R13, 0x4, R68 ;  /* 0x000000040d0cb825 */ /* 0x000fe200078e0244 */
[----:B------:R-:W-:-:S03]  /*ad40*/  @!P4 LOP3.LUT R3, R74, 0xfffffffe, RZ, 0xc0, !PT ;  /* 0xfffffffe4a03c812 */ /* 0x000fc600078ec0ff */
[--C-:B------:R-:W-:Y:S01]  /*ad50*/  @!P5 IMAD.WIDE R16, R17, 0x4, R68.reuse ;  /* 0x000000041110d825 */ /* 0x100fe200078e0244 */
[----:B------:R1:W-:Y:S04]  /*ad60*/  @!P3 ST.E.64 desc[UR54][R12.64], R22 ;  /* 0x000000160c00b985 */ /* 0x0003e8000c101b36 */
[----:B------:R2:W-:Y:S01]  /*ad70*/  @!P6 ST.E.64 desc[UR54][R8.64], R20 ;  /* 0x000000140800e985 */ /* 0x0005e2000c101b36 */
[----:B0-----:R-:W-:Y:S01]  /*ad80*/  @!P1 LOP3.LUT R15, R64, 0xfffffffe, RZ, 0xc0, !PT ;  /* 0xfffffffe400f9812 */ /* 0x001fe200078ec0ff */
[----:B------:R-:W-:Y:S02]  /*ad90*/  @!P4 IMAD.WIDE R10, R3, 0x4, R68 ;  /* 0x00000004030ac825 */ /* 0x000fe400078e0244 */
[----:B------:R-:W-:Y:S01]  /*ada0*/  @!P5 ST.E.64 desc[UR54][R16.64], R24 ;  /* 0x000000181000d985 */ /* 0x000fe2000c101b36 */
[C---:B------:R-:W-:Y:S01]  /*adb0*/  IADD3 R3, R73.reuse, 0x58, RZ ;  /* 0x0000005849037810 */ /* 0x040fe20007ffe0ff */
[----:B------:R-:W-:-:S02]  /*adc0*/  VIADD R14, R73, 0x60 ;  /* 0x00000060490e7836 */ /* 0x000fc40000000000 */
[----:B------:R0:W-:Y:S01]  /*add0*/  @!P4 ST.E.64 desc[UR54][R10.64], R28 ;  /* 0x0000001c0a00c985 */ /* 0x0001e2000c101b36 */
[----:B-1----:R-:W-:Y:S01]  /*ade0*/  @!P1 IMAD.WIDE R12, R15, 0x4, R68 ;  /* 0x000000040f0c9825 */ /* 0x002fe200078e0244 */
[----:B------:R-:W-:Y:S02]  /*adf0*/  ISETP.GE.AND P2, PT, R3, UR4, PT ;  /* 0x0000000403007c0c */ /* 0x000fe4000bf46270 */
[----:B------:R-:W-:Y:S01]  /*ae00*/  ISETP.GE.AND P3, PT, R14, UR4, PT ;  /* 0x000000040e007c0c */ /* 0x000fe2000bf66270 */
[C---:B------:R-:W-:Y:S01]  /*ae10*/  VIADD R15, R73.reuse, 0x68 ;  /* 0x00000068490f7836 */ /* 0x040fe20000000000 */
[----:B------:R1:W-:Y:S01]  /*ae20*/  @!P1 ST.E.64 desc[UR54][R12.64], R30 ;  /* 0x0000001e0c009985 */ /* 0x0003e2000c101b36 */
[C---:B--2---:R-:W-:Y:S01]  /*ae30*/  VIADD R9, R73.reuse, 0x78 ;  /* 0x0000007849097836 */ /* 0x044fe20000000000 */
[----:B------:R-:W-:Y:S01]  /*ae40*/  ISETP.GE.AND P1, PT, R0, UR4, PT ;  /* 0x0000000400007c0c */ /* 0x000fe2000bf26270 */
[----:B------:R-:W-:Y:S01]  /*ae50*/  VIADD R8, R73, 0x70 ;  /* 0x0000007049087836 */ /* 0x000fe20000000000 */
[----:B------:R-:W-:-:S02]  /*ae60*/  ISETP.GE.AND P4, PT, R15, UR4, PT ;  /* 0x000000040f007c0c */ /* 0x000fc4000bf86270 */
[----:B------:R-:W-:Y:S02]  /*ae70*/  ISETP.GE.AND P6, PT, R9, UR4, PT ;  /* 0x0000000409007c0c */ /* 0x000fe4000bfc6270 */
[----:B------:R-:W-:Y:S02]  /*ae80*/  ISETP.GE.AND P5, PT, R8, UR4, PT ;  /* 0x0000000408007c0c */ /* 0x000fe4000bfa6270 */
[----:B------:R-:W-:Y:S02]  /*ae90*/  @!P2 LEA.HI R3, R3, R3, RZ, 0x1 ;  /* 0x000000030303a211 */ /* 0x000fe400078f08ff */
[----:B------:R-:W-:Y:S02]  /*aea0*/  @!P3 LEA.HI R14, R14, R14, RZ, 0x1 ;  /* 0x0000000e0e0eb211 */ /* 0x000fe400078f08ff */
[----:B------:R-:W-:Y:S02]  /*aeb0*/  @!P2 LOP3.LUT R3, R3, 0xfffffffe, RZ, 0xc0, !PT ;  /* 0xfffffffe0303a812 */ /* 0x000fe400078ec0ff */
[----:B------:R-:W-:-:S02]  /*aec0*/  @!P1 LEA.HI R0, R0, R0, RZ, 0x1 ;  /* 0x0000000000009211 */ /* 0x000fc400078f08ff */
[----:B------:R-:W-:Y:S02]  /*aed0*/  @!P4 LEA.HI R15, R15, R15, RZ, 0x1 ;  /* 0x0000000f0f0fc211 */ /* 0x000fe400078f08ff */
[----:B0-----:R-:W-:Y:S02]  /*aee0*/  @!P6 LEA.HI R10, R9, R9, RZ, 0x1 ;  /* 0x00000009090ae211 */ /* 0x001fe400078f08ff */
[----:B------:R-:W-:Y:S02]  /*aef0*/  @!P5 LEA.HI R8, R8, R8, RZ, 0x1 ;  /* 0x000000080808d211 */ /* 0x000fe400078f08ff */
[----:B------:R-:W-:Y:S02]  /*af00*/  @!P1 LOP3.LUT R9, R0, 0xfffffffe, RZ, 0xc0, !PT ;  /* 0xfffffffe00099812 */ /* 0x000fe400078ec0ff */
[----:B-1----:R-:W-:Y:S02]  /*af10*/  @!P3 LOP3.LUT R13, R14, 0xfffffffe, RZ, 0xc0, !PT ;  /* 0xfffffffe0e0db812 */ /* 0x002fe400078ec0ff */
[----:B------:R-:W-:-:S02]  /*af20*/  @!P4 LOP3.LUT R15, R15, 0xfffffffe, RZ, 0xc0, !PT ;  /* 0xfffffffe0f0fc812 */ /* 0x000fc400078ec0ff */
[----:B------:R-:W-:Y:S01]  /*af30*/  @!P5 LOP3.LUT R17, R8, 0xfffffffe, RZ, 0xc0, !PT ;  /* 0xfffffffe0811d812 */ /* 0x000fe200078ec0ff */
[----:B------:R-:W-:Y:S01]  /*af40*/  @!P1 IMAD.WIDE R8, R9, 0x4, R68 ;  /* 0x0000000409089825 */ /* 0x000fe200078e0244 */
[----:B------:R-:W-:-:S03]  /*af50*/  @!P6 LOP3.LUT R21, R10, 0xfffffffe, RZ, 0xc0, !PT ;  /* 0xfffffffe0a15e812 */ /* 0x000fc600078ec0ff */
[--C-:B------:R-:W-:Y:S01]  /*af60*/  @!P2 IMAD.WIDE R10, R3, 0x4, R68.reuse ;  /* 0x00000004030aa825 */ /* 0x100fe200078e0244 */
[----:B------:R1:W-:Y:S03]  /*af70*/  @!P1 ST.E.64 desc[UR54][R8.64], R18 ;  /* 0x0000001208009985 */ /* 0x0003e6000c101b36 */
[--C-:B------:R-:W-:Y:S01]  /*af80*/  @!P3 IMAD.WIDE R12, R13, 0x4, R68.reuse ;  /* 0x000000040d0cb825 */ /* 0x100fe200078e0244 */
[----:B------:R1:W-:Y:S03]  /*af90*/  @!P2 ST.E.64 desc[UR54][R10.64], R26 ;  /* 0x0000001a0a00a985 */ /* 0x0003e6000c101b36 */
[--C-:B------:R-:W-:Y:S01]  /*afa0*/  @!P4 IMAD.WIDE R14, R15, 0x4, R68.reuse ;  /* 0x000000040f0ec825 */ /* 0x100fe200078e0244 */
[----:B------:R1:W-:Y:S03]  /*afb0*/  @!P3 ST.E.64 desc[UR54][R12.64], R32 ;  /* 0x000000200c00b985 */ /* 0x0003e6000c101b36 */
[--C-:B------:R-:W-:Y:S01]  /*afc0*/  @!P5 IMAD.WIDE R16, R17, 0x4, R68.reuse ;  /* 0x000000041110d825 */ /* 0x100fe200078e0244 */
[----:B------:R1:W-:Y:S03]  /*afd0*/  @!P4 ST.E.64 desc[UR54][R14.64], R34 ;  /* 0x000000220e00c985 */ /* 0x0003e6000c101b36 */
[----:B------:R-:W-:Y:S01]  /*afe0*/  @!P6 IMAD.WIDE R68, R21, 0x4, R68 ;  /* 0x000000041544e825 */ /* 0x000fe200078e0244 */
[----:B------:R1:W-:Y:S04]  /*aff0*/  @!P5 ST.E.64 desc[UR54][R16.64], R58 ;  /* 0x0000003a1000d985 */ /* 0x0003e8000c101b36 */
[----:B------:R1:W-:Y:S02]  /*b000*/  @!P6 ST.E.64 desc[UR54][R68.64], R62 ;  /* 0x0000003e4400e985 */ /* 0x0003e4000c101b36 */
.L_x_37:
[----:B------:R-:W-:Y:S05]  /*b010*/  BSYNC B0 ;  /* 0x0000000000007941 */ /* 0x000fea0003800000 */
.L_x_36:
[----:B------:R-:W-:Y:S01]  /*b020*/  ISETP.GE.AND P1, PT, R70, R83, PT ;  /* 0x000000534600720c */ /* 0x000fe20003f26270 */
[----:B-1----:R1:W2:Y:S01]  /*b030*/  SHFL.IDX PT, R35, R84, 0x1, 0x1c1f ;  /* 0x003c1f0054237f89 */ /* 0x0022a200000e0000 */
[----:B------:R-:W-:Y:S02]  /*b040*/  SEL R30, R6, R41, P0 ;  /* 0x00000029061e7207 */ /* 0x000fe40000000000 */
[----:B------:R-:W-:Y:S01]  /*b050*/  SEL R32, R41, R6, P0 ;  /* 0x0000000629207207 */ /* 0x000fe20000000000 */
[----:B------:R1:W0:Y:S01]  /*b060*/  SHFL.IDX PT, R34, R82, 0x1, 0x1c1f ;  /* 0x003c1f0052227f89 */ /* 0x00022200000e0000 */
        /* <DEDUP_REMOVED lines=19> */
[----:B------:R-:W-:Y:S01]  /*b1a0*/  SEL R4, R39, R4, P0 ;  /* 0x0000000427047207 */ /* 0x000fe20000000000 */
[----:B012---:R-:W-:Y:S06]  /*b1b0*/  @P1 BRA `(.L_x_8) ;  /* 0x00000054003c1947 */ /* 0x007fec0003800000 */
[C---:B------:R-:W-:Y:S01]  /*b1c0*/  VIADD R0, R73.reuse, 0x8 ;  /* 0x0000000849007836 */ /* 0x040fe20000000000 */
[----:B------:R-:W-:Y:S01]  /*b1d0*/  ULDC UR4, c[0x0][0xac8] ;  /* 0x0002b20000047ab9 */ /* 0x000fe20000000800 */
[C---:B------:R-:W-:Y:S01]  /*b1e0*/  IADD3 R10, R73.reuse, 0x10, RZ ;  /* 0x00000010490a7810 */ /* 0x040fe20007ffe0ff */
[C---:B------:R-:W-:Y:S01]  /*b1f0*/  VIADD R11, R73.reuse, 0x18 ;  /* 0x00000018490b7836 */ /* 0x040fe20000000000 */
[C---:B------:R-:W-:Y:S01]  /*b200*/  ISETP.GE.AND P0, PT, R73.reuse, UR4, PT ;  /* 0x0000000449007c0c */ /* 0x040fe2000bf06270 */
[C---:B------:R-:W-:Y:S01]  /*b210*/  VIADD R12, R73.reuse, 0x20 ;  /* 0x00000020490c7836 */ /* 0x040fe20000000000 */
[----:B------:R-:W-:Y:S01]  /*b220*/  ISETP.GE.AND P4, PT, R0, UR4, PT ;  /* 0x0000000400007c0c */ /* 0x000fe2000bf86270 */
[C---:B------:R-:W-:Y:S01]  /*b230*/  VIADD R36, R73.reuse, 0x28 ;  /* 0x0000002849247836 */ /* 0x040fe20000000000 */
[----:B------:R-:W-:Y:S01]  /*b240*/  ISETP.GE.AND P1, PT, R10, UR4, PT ;  /* 0x000000040a007c0c */ /* 0x000fe2000bf26270 */
[----:B------:R-:W-:Y:S01]  /*b250*/  VIADD R37, R73, 0x30 ;  /* 0x0000003049257836 */ /* 0x000fe20000000000 */
[----:B------:R-:W-:Y:S01]  /*b260*/  ISETP.GE.AND P2, PT, R11, UR4, PT ;  /* 0x000000040b007c0c */ /* 0x000fe2000bf46270 */
[----:B------:R-:W-:Y:S01]  /*b270*/  VIADD R38, R73, 0x38 ;  /* 0x0000003849267836 */ /* 0x000fe20000000000 */
[----:B------:R-:W-:-:S02]  /*b280*/  ISETP.GE.AND P3, PT, R12, UR4, PT ;  /* 0x000000040c007c0c */ /* 0x000fc4000bf66270 */
[----:B------:R-:W-:-:S03]  /*b290*/  ISETP.GE.AND P5, PT, R36, UR4, PT ;  /* 0x0000000424007c0c */ /* 0x000fc6000bfa6270 */
[--C-:B------:R-:W-:Y:S02]  /*b2a0*/  @!P0 IMAD.WIDE R2, R73, 0x4, R34.reuse ;  /* 0x0000000449028825 */ /* 0x100fe400078e0222 */
[----:B------:R-:W-:Y:S02]  /*b2b0*/  @!P4 LEA.HI R0, R0, R0, RZ, 0x1 ;  /* 0x000000000000c211 */ /* 0x000fe400078f08ff */
[----:B------:R-:W-:Y:S01]  /*b2c0*/  @!P1 LEA.HI R10, R10, R10, RZ, 0x1 ;  /* 0x0000000a0a0a9211 */ /* 0x000fe200078f08ff */
[----:B------:R0:W-:Y:S01]  /*b2d0*/  @!P0 ST.E.64 desc[UR54][R2.64], R44 ;  /* 0x0000002c02008985 */ /* 0x0001e2000c101b36 */
[----:B------:R-:W-:Y:S02]  /*b2e0*/  @!P4 LOP3.LUT R9, R0, 0xfffffffe, RZ, 0xc0, !PT ;  /* 0xfffffffe0009c812 */ /* 0x000fe400078ec0ff */
[----:B------:R-:W-:Y:S02]  /*b2f0*/  ISETP.GE.AND P0, PT, R38, UR4, PT ;  /* 0x0000000426007c0c */ /* 0x000fe4000bf06270 */
[----:B------:R-:W-:Y:S01]  /*b300*/  @!P2 LEA.HI R0, R11, R11, RZ, 0x1 ;  /* 0x0000000b0b00a211 */ /* 0x000fe200078f08ff */
[----:B------:R-:W-:Y:S01]  /*b310*/  @!P4 IMAD.WIDE R8, R9, 0x4, R34 ;  /* 0x000000040908c825 */ /* 0x000fe200078e0222 */
[----:B------:R-:W-:-:S02]  /*b320*/  @!P1 LOP3.LUT R11, R10, 0xfffffffe, RZ, 0xc0, !PT ;  /* 0xfffffffe0a0b9812 */ /* 0x000fc400078ec0ff */
[----:B------:R-:W-:Y:S02]  /*b330*/  @!P2 LOP3.LUT R13, R0, 0xfffffffe, RZ, 0xc0, !PT ;  /* 0xfffffffe000da812 */ /* 0x000fe400078ec0ff */
[----:B------:R1:W-:Y:S01]  /*b340*/  @!P4 ST.E.64 desc[UR54][R8.64], R48 ;  /* 0x000000300800c985 */ /* 0x0003e2000c101b36 */
[----:B------:R-:W-:Y:S02]  /*b350*/  ISETP.GE.AND P4, PT, R37, UR4, PT ;  /* 0x0000000425007c0c */ /* 0x000fe4000bf86270 */
[----:B------:R-:W-:Y:S01]  /*b360*/  @!P3 LEA.HI R12, R12, R12, RZ, 0x1 ;  /* 0x0000000c0c0cb211 */ /* 0x000fe200078f08ff */
[--C-:B0-----:R-:W-:Y:S01]  /*b370*/  @!P1 IMAD.WIDE R2, R11, 0x4, R34.reuse ;  /* 0x000000040b029825 */ /* 0x101fe200078e0222 */
[----:B------:R-:W-:Y:S02]  /*b380*/  @!P5 LEA.HI R36, R36, R36, RZ, 0x1 ;  /* 0x000000242424d211 */ /* 0x000fe400078f08ff */
[----:B------:R-:W-:Y:S02]  /*b390*/  @!P3 LOP3.LUT R11, R12, 0xfffffffe, RZ, 0xc0, !PT ;  /* 0xfffffffe0c0bb812 */ /* 0x000fe400078ec0ff */
[----:B------:R-:W-:Y:S01]  /*b3a0*/  @!P0 LEA.HI R38, R38, R38, RZ, 0x1 ;  /* 0x0000002626268211 */ /* 0x000fe200078f08ff */
[----:B------:R0:W-:Y:S01]  /*b3b0*/  @!P1 ST.E.64 desc[UR54][R2.64], R50 ;  /* 0x0000003202009985 */ /* 0x0001e2000c101b36 */
[----:B------:R-:W-:Y:S01]  /*b3c0*/  IADD3 R0, R73, 0x40, RZ ;  /* 0x0000004049007810 */ /* 0x000fe20007ffe0ff */
[----:B------:R-:W-:Y:S01]  /*b3d0*/  @!P3 IMAD.WIDE R10, R11, 0x4, R34 ;  /* 0x000000040b0ab825 */ /* 0x000fe200078e0222 */
[----:B------:R-:W-:-:S02]  /*b3e0*/  @!P0 LOP3.LUT R39, R38, 0xfffffffe, RZ, 0xc0, !PT ;  /* 0xfffffffe26278812 */ /* 0x000fc400078ec0ff */
[----:B------:R-:W-:Y:S01]  /*b3f0*/  @!P4 LEA.HI R37, R37, R37, RZ, 0x1 ;  /* 0x000000252525c211 */ /* 0x000fe200078f08ff */
[--C-:B-1----:R-:W-:Y:S01]  /*b400*/  @!P2 IMAD.WIDE R8, R13, 0x4, R34.reuse ;  /* 0x000000040d08a825 */ /* 0x102fe200078e0222 */
[----:B------:R-:W-:Y:S02]  /*b410*/  @!P5 LOP3.LUT R13, R36, 0xfffffffe, RZ, 0xc0, !PT ;  /* 0xfffffffe240dd812 */ /* 0x000fe400078ec0ff */
[----:B------:R-:W-:Y:S01]  /*b420*/  @!P4 LOP3.LUT R37, R37, 0xfffffffe, RZ, 0xc0, !PT ;  /* 0xfffffffe2525c812 */ /* 0x000fe200078ec0ff */
[----:B------:R-:W-:Y:S01]  /*b430*/  VIADD R36, R73, 0x48 ;  /* 0x0000004849247836 */ /* 0x000fe20000000000 */
[----:B------:R1:W-:Y:S01]  /*b440*/  @!P2 ST.E.64 desc[UR54][R8.64], R52 ;  /* 0x000000340800a985 */ /* 0x0003e2000c101b36 */
[--C-:B------:R-:W-:Y:S01]  /*b450*/  @!P5 IMAD.WIDE R12, R13, 0x4, R34.reuse ;  /* 0x000000040d0cd825 */ /* 0x100fe200078e0222 */
[----:B------:R-:W-:Y:S02]  /*b460*/  ISETP.GE.AND P1, PT, R0, UR4, PT ;  /* 0x0000000400007c0c */ /* 0x000fe4000bf26270 */
[----:B------:R2:W-:Y:S01]  /*b470*/  @!P3 ST.E.64 desc[UR54][R10.64], R14 ;  /* 0x0000000e0a00b985 */ /* 0x0005e2000c101b36 */
[----:B0-----:R-:W-:Y:S01]  /*b480*/  @!P4 IMAD.WIDE R2, R37, 0x4, R34 ;  /* 0x000000042502c825 */ /* 0x001fe200078e0222 */
[----:B------:R-:W-:-:S02]  /*b490*/  ISETP.GE.AND P2, PT, R36, UR4, PT ;  /* 0x0000000424007c0c */ /* 0x000fc4000bf46270 */
[----:B------:R0:W-:Y:S04]  /*b4a0*/  @!P5 ST.E.64 desc[UR54][R12.64], R16 ;  /* 0x000000100c00d985 */ /* 0x0001e8000c101b36 */
[----:B------:R-:W-:Y:S01]  /*b4b0*/  @!P4 ST.E.64 desc[UR54][R2.64], R18 ;  /* 0x000000120200c985 */ /* 0x000fe2000c101b36 */
[----:B-1----:R-:W-:Y:S02]  /*b4c0*/  @!P0 IMAD.WIDE R8, R39, 0x4, R34 ;  /* 0x0000000427088825 */ /* 0x002fe400078e0222 */
[----:B------:R-:W-:Y:S02]  /*b4d0*/  @!P1 LEA.HI R0, R0, R0, RZ, 0x1 ;  /* 0x0000000000009211 */ /* 0x000fe400078f08ff */
[C---:B--2---:R-:W-:Y:S01]  /*b4e0*/  VIADD R10, R73.reuse, 0x50 ;  /* 0x00000050490a7836 */ /* 0x044fe20000000000 */
[----:B------:R1:W-:Y:S01]  /*b4f0*/  @!P0 ST.E.64 desc[UR54][R8.64], R20 ;  /* 0x0000001408008985 */ /* 0x0003e2000c101b36 */
[C---:B------:R-:W-:Y:S01]  /*b500*/  VIADD R14, R73.reuse, 0x68 ;  /* 0x00000068490e7836 */ /* 0x040fe20000000000 */
[C---:B------:R-:W-:Y:S01]  /*b510*/  IADD3 R15, R73.reuse, 0x70, RZ ;  /* 0x00000070490f7810 */ /* 0x040fe20007ffe0ff */
[C---:B0-----:R-:W-:Y:S01]  /*b520*/  VIADD R12, R73.reuse, 0x58 ;  /* 0x00000058490c7836 */ /* 0x041fe20000000000 */
[----:B------:R-:W-:Y:S01]  /*b530*/  ISETP.GE.AND P3, PT, R10, UR4, PT ;  /* 0x000000040a007c0c */ /* 0x000fe2000bf66270 */
[C---:B------:R-:W-:Y:S01]  /*b540*/  VIADD R13, R73.reuse, 0x60 ;  /* 0x00000060490d7836 */ /* 0x040fe20000000000 */
[----:B------:R-:W-:Y:S01]  /*b550*/  ISETP.GE.AND P5, PT, R14, UR4, PT ;  /* 0x000000040e007c0c */ /* 0x000fe2000bfa6270 */
[----:B------:R-:W-:Y:S01]  /*b560*/  VIADD R73, R73, 0x78 ;  /* 0x0000007849497836 */ /* 0x000fe20000000000 */
[----:B------:R-:W-:-:S02]  /*b570*/  ISETP.GE.AND P0, PT, R12, UR4, PT ;  /* 0x000000040c007c0c */ /* 0x000fc4000bf06270 */
[----:B------:R-:W-:Y:S02]  /*b580*/  ISETP.GE.AND P4, PT, R13, UR4, PT ;  /* 0x000000040d007c0c */ /* 0x000fe4000bf86270 */
[----:B------:R-:W-:Y:S02]  /*b590*/  ISETP.GE.AND P6, PT, R15, UR4, PT ;  /* 0x000000040f007c0c */ /* 0x000fe4000bfc6270 */
[----:B------:R-:W-:Y:S02]  /*b5a0*/  @!P2 LEA.HI R36, R36, R36, RZ, 0x1 ;  /* 0x000000242424a211 */ /* 0x000fe400078f08ff */
[----:B------:R-:W-:Y:S02]  /*b5b0*/  @!P1 LOP3.LUT R11, R0, 0xfffffffe, RZ, 0xc0, !PT ;  /* 0xfffffffe000b9812 */ /* 0x000fe400078ec0ff */
[----:B------:R-:W-:Y:S02]  /*b5c0*/  @!P3 LEA.HI R10, R10, R10, RZ, 0x1 ;  /* 0x0000000a0a0ab211 */ /* 0x000fe400078f08ff */
[----:B-1----:R-:W-:Y:S01]  /*b5d0*/  @!P2 LOP3.LUT R9, R36, 0xfffffffe, RZ, 0xc0, !PT ;  /* 0xfffffffe2409a812 */ /* 0x002fe200078ec0ff */
[----:B------:R-:W-:Y:S01]  /*b5e0*/  @!P1 IMAD.WIDE R2, R11, 0x4, R34 ;  /* 0x000000040b029825 */ /* 0x000fe200078e0222 */
[----:B------:R-:W-:-:S02]  /*b5f0*/  @!P0 LEA.HI R12, R12, R12, RZ, 0x1 ;  /* 0x0000000c0c0c8211 */ /* 0x000fc400078f08ff */
[----:B------:R-:W-:Y:S01]  /*b600*/  @!P4 LEA.HI R0, R13, R13, RZ, 0x1 ;  /* 0x0000000d0d00c211 */ /* 0x000fe200078f08ff */
[--C-:B------:R-:W-:Y:S01]  /*b610*/  @!P2 IMAD.WIDE R8, R9, 0x4, R34.reuse ;  /* 0x000000040908a825 */ /* 0x100fe200078e0222 */
[----:B------:R-:W-:Y:S01]  /*b620*/  @!P5 LEA.HI R14, R14, R14, RZ, 0x1 ;  /* 0x0000000e0e0ed211 */ /* 0x000fe200078f08ff */
[----:B------:R0:W-:Y:S01]  /*b630*/  @!P1 ST.E.64 desc[UR54][R2.64], R22 ;  /* 0x0000001602009985 */ /* 0x0001e2000c101b36 */
[----:B------:R-:W-:Y:S02]  /*b640*/  @!P3 LOP3.LUT R11, R10, 0xfffffffe, RZ, 0xc0, !PT ;  /* 0xfffffffe0a0bb812 */ /* 0x000fe400078ec0ff */
[----:B------:R-:W-:Y:S01]  /*b650*/  @!P6 LEA.HI R16, R15, R15, RZ, 0x1 ;  /* 0x0000000f0f10e211 */ /* 0x000fe200078f08ff */
[----:B------:R1:W-:Y:S01]  /*b660*/  @!P2 ST.E.64 desc[UR54][R8.64], R24 ;  /* 0x000000180800a985 */ /* 0x0003e2000c101b36 */
[----:B------:R-:W-:Y:S01]  /*b670*/  @!P0 LOP3.LUT R13, R12, 0xfffffffe, RZ, 0xc0, !PT ;  /* 0xfffffffe0c0d8812 */ /* 0x000fe200078ec0ff */
[----:B------:R-:W-:Y:S01]  /*b680*/  @!P3 IMAD.WIDE R10, R11, 0x4, R34 ;  /* 0x000000040b0ab825 */ /* 0x000fe200078e0222 */
[----:B------:R-:W-:-:S02]  /*b690*/  @!P4 LOP3.LUT R15, R0, 0xfffffffe, RZ, 0xc0, !PT ;  /* 0xfffffffe000fc812 */ /* 0x000fc400078ec0ff */
[----:B------:R-:W-:Y:S01]  /*b6a0*/  @!P5 LOP3.LUT R17, R14, 0xfffffffe, RZ, 0xc0, !PT ;  /* 0xfffffffe0e11d812 */ /* 0x000fe200078ec0ff */
[--C-:B------:R-:W-:Y:S01]  /*b6b0*/  @!P0 IMAD.WIDE R12, R13, 0x4, R34.reuse ;  /* 0x000000040d0c8825 */ /* 0x100fe200078e0222 */
[----:B------:R-:W-:Y:S01]  /*b6c0*/  @!P6 LOP3.LUT R19, R16, 0xfffffffe, RZ, 0xc0, !PT ;  /* 0xfffffffe1013e812 */ /* 0x000fe200078ec0ff */
[----:B------:R2:W-:Y:S02]  /*b6d0*/  @!P3 ST.E.64 desc[UR54][R10.64], R26 ;  /* 0x0000001a0a00b985 */ /* 0x0005e4000c101b36 */
[--C-:B0-----:R-:W-:Y:S02]  /*b6e0*/  @!P4 IMAD.WIDE R2, R15, 0x4, R34.reuse ;  /* 0x000000040f02c825 */ /* 0x101fe400078e0222 */
[----:B------:R2:W-:Y:S01]  /*b6f0*/  @!P0 ST.E.64 desc[UR54][R12.64], R28 ;  /* 0x0000001c0c008985 */ /* 0x0005e2000c101b36 */
[----:B------:R-:W-:Y:S01]  /*b700*/  ISETP.GE.AND P0, PT, R73, UR4, PT ;  /* 0x0000000449007c0c */ /* 0x000fe2000bf06270 */
[--C-:B-1----:R-:W-:Y:S02]  /*b710*/  @!P5 IMAD.WIDE R8, R17, 0x4, R34.reuse ;  /* 0x000000041108d825 */ /* 0x102fe400078e0222 */
[----:B------:R2:W-:Y:S02]  /*b720*/  @!P4 ST.E.64 desc[UR54][R2.64], R30 ;  /* 0x0000001e0200c985 */ /* 0x0005e4000c101b36 */
[----:B------:R-:W-:-:S02]  /*b730*/  @!P6 IMAD.WIDE R14, R19, 0x4, R34 ;  /* 0x00000004130ee825 */ /* 0x000fc400078e0222 */
[----:B------:R2:W-:Y:S04]  /*b740*/  @!P5 ST.E.64 desc[UR54][R8.64], R32 ;  /* 0x000000200800d985 */ /* 0x0005e8000c101b36 */
[----:B------:R2:W-:Y:S02]  /*b750*/  @!P6 ST.E.64 desc[UR54][R14.64], R6 ;  /* 0x000000060e00e985 */ /* 0x0005e4000c101b36 */
[----:B------:R-:W-:Y:S05]  /*b760*/  @P0 BRA `(.L_x_8) ;  /* 0x0000004c00d00947 */ /* 0x000fea0003800000 */
[----:B------:R-:W-:-:S04]  /*b770*/  LEA.HI R73, R73, R73, RZ, 0x1 ;  /* 0x0000004949497211 */ /* 0x000fc800078f08ff */
[----:B--2---:R-:W-:-:S05]  /*b780*/  LOP3.LUT R3, R73, 0xfffffffe, RZ, 0xc0, !PT ;  /* 0xfffffffe49037812 */ /* 0x004fca00078ec0ff */
[----:B------:R-:W-:-:S05]  /*b790*/  IMAD.WIDE R2, R3, 0x4, R34 ;  /* 0x0000000403027825 */ /* 0x000fca00078e0222 */
[----:B------:R1:W-:Y:S01]  /*b7a0*/  ST.E.64 desc[UR54][R2.64], R4 ;  /* 0x0000000402007985 */ /* 0x0003e2000c101b36 */
[----:B------:R-:W-:Y:S05]  /*b7b0*/  BRA `(.L_x_8) ;  /* 0x0000004c00bc7947 */ /* 0x000fea0003800000 */
.L_x_35:
[----:B------:R-:W0:Y:S02]  /*b7c0*/  S2R R0, SR_TID.X ;  /* 0x0000000000007919 */ /* 0x000e240000002100 */
[----:B0-----:R-:W-:-:S05]  /*b7d0*/  VIADD R2, R0, 0xffffff80 ;  /* 0xffffff8000027836 */ /* 0x001fca0000000000 */
[----:B------:R-:W-:-:S13]  /*b7e0*/  ISETP.GT.AND P0, PT, R2, 0x7f, PT ;  /* 0x0000007f0200780c */ /* 0x000fda0003f04270 */
[----:B------:R-:W-:Y:S05]  /*b7f0*/  @P0 BRA `(.L_x_8) ;  /* 0x0000004c00ac0947 */ /* 0x000fea0003800000 */
[----:B------:R-:W0:Y:S01]  /*b800*/  S2R R3, SR_CTAID.X ;  /* 0x0000000000037919 */ /* 0x000e220000002500 */
[----:B------:R-:W1:Y:S01]  /*b810*/  LDC R6, c[0x0][0xbe8] ;  /* 0x0002fa00ff067b82 */ /* 0x000e620000000800 */
[----:B------:R-:W-:Y:S01]  /*b820*/  ULDC UR4, c[0x0][0xa88] ;  /* 0x0002a20000047ab9 */ /* 0x000fe20000000800 */
[----:B0-----:R-:W-:Y:S02]  /*b830*/  IMAD R0, R3, 0x80, R0 ;  /* 0x0000008003007824 */ /* 0x001fe400078e0200 */
[----:B-1----:R-:W-:Y:S02]  /*b840*/  IMAD R3, R6, UR4, RZ ;  /* 0x0000000406037c24 */ /* 0x002fe4000f8e02ff */
[----:B------:R-:W-:-:S05]  /*b850*/  VIADD R0, R0, 0xffffff80 ;  /* 0xffffff8000007836 */ /* 0x000fca0000000000 */
[----:B------:R-:W-:-:S13]  /*b860*/  ISETP.GE.AND P0, PT, R0, R3, PT ;  /* 0x000000030000720c */ /* 0x000fda0003f06270 */
[----:B------:R-:W-:Y:S05]  /*b870*/  @P0 BRA `(.L_x_8) ;  /* 0x0000004c008c0947 */ /* 0x000fea0003800000 */
[----:B------:R-:W-:Y:S01]  /*b880*/  ISETP.NE.AND P0, PT, R6, 0x1, PT ;  /* 0x000000010600780c */ /* 0x000fe20003f05270 */
[----:B------:R-:W0:Y:S01]  /*b890*/  LDC.64 R10, c[0x0][0xbd8] ;  /* 0x0002f600ff0a7b82 */ /* 0x000e220000000a00 */
[----:B------:R-:W-:Y:S01]  /*b8a0*/  USHF.R.S32.HI UR6, URZ, 0x1f, UR50 ;  /* 0x0000001f3f067899 */ /* 0x000fe20008011432 */
[----:B------:R-:W-:Y:S01]  /*b8b0*/  IMAD.MOV.U32 R5, RZ, RZ, R0 ;  /* 0x000000ffff057224 */ /* 0x000fe200078e0000 */
[----:B------:R-:W-:Y:S02]  /*b8c0*/  ULDC.64 UR8, c[0x0][0xbd0] ;  /* 0x0002f40000087ab9 */ /* 0x000fe40000000a00 */
[----:B------:R-:W-:Y:S02]  /*b8d0*/  UIMAD UR6, UR6, UR8, URZ ;  /* 0x00000008060672a4 */ /* 0x000fe4000f8e023f */
[----:B------:R-:W-:Y:S01]  /*b8e0*/  UIMAD.WIDE.U32 UR4, UR50, UR8, URZ ;  /* 0x00000008320472a5 */ /* 0x000fe2000f8e003f */
[----:B------:R-:W1:Y:S01]  /*b8f0*/  S2UR UR7, SR_CTAID.Y ;  /* 0x00000000000779c3 */ /* 0x000e620000002600 */
[----:B------:R-:W-:-:S04]  /*b900*/  UIMAD UR6, UR50, UR9, UR6 ;  /* 0x00000009320672a4 */ /* 0x000fc8000f8e0206 */
[----:B------:R-:W-:Y:S01]  /*b910*/  UIADD3 UR6, UR5, UR6, URZ ;  /* 0x0000000605067290 */ /* 0x000fe2000fffe03f */
[----:B------:R-:W-:Y:S01]  /*b920*/  MOV R2, UR4 ;  /* 0x0000000400027c02 */ /* 0x000fe20008000f00 */
[----:B------:R-:W-:Y:S01]  /*b930*/  IMAD.U32 R3, RZ, RZ, UR5 ;  /* 0x00000005ff037e24 */ /* 0x000fe2000f8e00ff */
[----:B------:R-:W2:Y:S01]  /*b940*/  @P0 LDC R7, c[0x0][0xbec] ;  /* 0x0002fb00ff070b82 */ /* 0x000ea20000000800 */
[----:B------:R-:W-:Y:S02]  /*b950*/  ULDC.64 UR4, c[0x0][0xbe0] ;  /* 0x0002f80000047ab9 */ /* 0x000fe40000000a00 */
[----:B------:R-:W-:-:S05]  /*b960*/  IMAD.U32 R3, RZ, RZ, UR6 ;  /* 0x00000006ff037e24 */ /* 0x000fca000f8e00ff */
[----:B------:R-:W3:Y:S01]  /*b970*/  @P0 LDC R9, c[0x0][0xbf0] ;  /* 0x0002fc00ff090b82 */ /* 0x000ee20000000800 */
[C---:B0-----:R-:W-:Y:S02]  /*b980*/  IMAD R12, R10.reuse, UR37, RZ ;  /* 0x000000250a0c7c24 */ /* 0x041fe4000f8e02ff */
[----:B------:R-:W-:-:S04]  /*b990*/  IMAD.WIDE.U32 R2, R10, UR48, R2 ;  /* 0x000000300a027c25 */ /* 0x000fc8000f8e0002 */
[----:B------:R-:W-:Y:S01]  /*b9a0*/  IMAD R11, R11, UR48, R12 ;  /* 0x000000300b0b7c24 */ /* 0x000fe2000f8e020c */
[----:B------:R-:W1:Y:S03]  /*b9b0*/  LDC R8, c[0x0][0xc50] ;  /* 0x00031400ff087b82 */ /* 0x000e660000000800 */
[----:B------:R-:W-:Y:S02]  /*b9c0*/  IMAD.IADD R3, R11, 0x1, R3 ;  /* 0x000000010b037824 */ /* 0x000fe400078e0203 */
[----:B--2---:R-:W-:-:S04]  /*b9d0*/  @P0 IMAD.HI.U32 R4, R0, R7, RZ ;  /* 0x0000000700040227 */ /* 0x004fc800078e00ff */
[----:B------:R-:W-:Y:S01]  /*b9e0*/  IMAD R7, RZ, RZ, -UR50 ;  /* 0x80000032ff077e24 */ /* 0x000fe2000f8e02ff */
[----:B---3--:R-:W-:-:S03]  /*b9f0*/  @P0 SHF.R.U32.HI R5, RZ, R9, R4 ;  /* 0x00000009ff050219 */ /* 0x008fc60000011604 */
[----:B-1----:R-:W-:Y:S02]  /*ba00*/  IMAD R9, R8, R7, UR7 ;  /* 0x0000000708097e24 */ /* 0x002fe4000f8e0207 */
[----:B------:R-:W-:Y:S02]  /*ba10*/  IMAD.MOV R7, RZ, RZ, -R5 ;  /* 0x000000ffff077224 */ /* 0x000fe400078e0a05 */
[----:B------:R-:W-:Y:S01]  /*ba20*/  IMAD.WIDE.U32 R2, R9, UR4, R2 ;  /* 0x0000000409027c25 */ /* 0x000fe2000f8e0002 */
[----:B------:R-:W-:-:S03]  /*ba30*/  SHF.R.S32.HI R4, RZ, 0x1f, R9 ;  /* 0x0000001fff047819 */ /* 0x000fc60000011409 */
[----:B------:R-:W-:Y:S01]  /*ba40*/  IMAD R7, R6, R7, R0 ;  /* 0x0000000706077224 */ /* 0x000fe200078e0200 */
[----:B------:R-:W-:Y:S01]  /*ba50*/  IADD3 R2, P0, R5, R2, RZ ;  /* 0x0000000205027210 */ /* 0x000fe20007f1e0ff */
[----:B------:R-:W-:-:S03]  /*ba60*/  IMAD R4, R4, UR4, RZ ;  /* 0x0000000404047c24 */ /* 0x000fc6000f8e02ff */
[----:B------:R-:W-:Y:S01]  /*ba70*/  SHF.R.S32.HI R0, RZ, 0x1f, R7 ;  /* 0x0000001fff007819 */ /* 0x000fe20000011407 */
[----:B------:R-:W-:Y:S01]  /*ba80*/  IMAD R4, R9, UR5, R4 ;  /* 0x0000000509047c24 */ /* 0x000fe2000f8e0204 */
[----:B------:R-:W-:Y:S01]  /*ba90*/  SHF.R.S32.HI R9, RZ, 0x1f, R5 ;  /* 0x0000001fff097819 */ /* 0x000fe20000011405 */
[----:B------:R-:W-:Y:S02]  /*baa0*/  ULDC.64 UR4, c[0x0][0xbc8] ;  /* 0x0002f20000047ab9 */ /* 0x000fe40000000a00 */
[----:B------:R-:W-:Y:S01]  /*bab0*/  IMAD R0, R0, UR4, RZ ;  /* 0x0000000400007c24 */ /* 0x000fe2000f8e02ff */
[----:B------:R-:W-:-:S03]  /*bac0*/  IADD3.X R3, R9, R3, R4, P0, !PT ;  /* 0x0000000309037210 */ /* 0x000fc600007fe404 */
[C---:B------:R-:W-:Y:S02]  /*bad0*/  IMAD R5, R7.reuse, UR5, R0 ;  /* 0x0000000507057c24 */ /* 0x040fe4000f8e0200 */
[----:B------:R-:W-:Y:S01]  /*bae0*/  IMAD.WIDE.U32 R2, R7, UR4, R2 ;  /* 0x0000000407027c25 */ /* 0x000fe2000f8e0002 */
[----:B------:R-:W-:-:S04]  /*baf0*/  ULDC.64 UR4, c[0x0][0xba8] ;  /* 0x0002ea0000047ab9 */ /* 0x000fc80000000a00 */
[----:B------:R-:W-:Y:S02]  /*bb00*/  IADD3 R3, R3, R5, RZ ;  /* 0x0000000503037210 */ /* 0x000fe40007ffe0ff */
[----:B------:R-:W-:-:S04]  /*bb10*/  LEA R4, P0, R2, UR4, 0x2 ;  /* 0x0000000402047c11 */ /* 0x000fc8000f8010ff */
[----:B------:R-:W-:Y:S01]  /*bb20*/  LEA.HI.X R5, R2, UR5, R3, 0x2, P0 ;  /* 0x0000000502057c11 */ /* 0x000fe200080f1403 */
[----:B------:R-:W-:-:S05]  /*bb30*/  IMAD.MOV.U32 R3, RZ, RZ, -0x800000 ;  /* 0xff800000ff037424 */ /* 0x000fca00078e00ff */
[----:B------:R0:W-:Y:S01]  /*bb40*/  STG.E desc[UR54][R4.64], R3 ;  /* 0x0000000304007986 */ /* 0x0001e2000c101936 */
[----:B------:R-:W-:Y:S05]  /*bb50*/  BRA `(.L_x_8) ;  /* 0x0000004800d47947 */ /* 0x000fea0003800000 */
.L_x_6:
[----:B------:R-:W-:-:S08]  /*bb60*/  NOP ;  /* 0x0000000000007918 */ /* 0x000fd00000000000 */
[----:B------:R-:W0:-:S00]  /*bb70*/  USETMAXREG.DEALLOC.CTAPOOL 0x28 ;  /* 0x00000028000079c8 */ /* 0x000e0000080e0500 */
[----:B0-----:R-:W-:Y:S01]  /*bb80*/  LOP3.LUT R22, R0, 0x3, RZ, 0xc0, !PT ;  /* 0x0000000300167812 */ /* 0x001fe200078ec0ff */
[----:B------:R-:W0:Y:S05]  /*bb90*/  S2R R18, SR_CTAID.Z ;  /* 0x0000000000127919 */ /* 0x000e2a0000002700 */
[----:B------:R-:W1:Y:S01]  /*bba0*/  S2UR UR6, SR_CTAID.Y ;  /* 0x00000000000679c3 */ /* 0x000e620000002600 */
[----:B------:R-:W2:Y:S02]  /*bbb0*/  SHFL.IDX PT, R0, R22, RZ, 0x1f ;  /* 0x00001fff16007589 */ /* 0x000ea400000e0000 */
[----:B--2---:R-:W-:-:S13]  /*bbc0*/  ISETP.NE.AND P0, PT, R0, RZ, PT ;  /* 0x000000ff0000720c */ /* 0x004fda0003f05270 */
[----:B01----:R-:W-:Y:S05]  /*bbd0*/  @!P0 BRA `(.L_x_38) ;  /* 0x0000000000288947 */ /* 0x003fea0003800000 */
[----:B------:R-:W-:Y:S01]  /*bbe0*/  ULDC UR7, c[0x0][0xc50] ;  /* 0x0003140000077ab9 */ /* 0x000fe20000000800 */
[----:B------:R-:W-:Y:S01]  /*bbf0*/  UMOV UR40, UR6 ;  /* 0x0000000600287c82 */ /* 0x000fe20008000000 */
[----:B------:R-:W-:-:S06]  /*bc00*/  UISETP.NE.AND UP0, UPT, UR7, 0x1, UPT ;  /* 0x000000010700788c */ /* 0x000fcc000bf05270 */
[----:B------:R-:W-:-:S13]  /*bc10*/  PLOP3.LUT P0, PT, PT, PT, UP0, 0x80, 0x0 ;  /* 0x000000000000781c */ /* 0x000fda0003f0f008 */
[----:B------:R-:W-:Y:S05]  /*bc20*/  @!P0 BRA `(.L_x_39) ;  /* 0x0000000000308947 */ /* 0x000fea0003800000 */
[----:B------:R-:W-:Y:S01]  /*bc30*/  ULDC UR4, c[0x0][0xc54] ;  /* 0x0003150000047ab9 */ /* 0x000fe20000000800 */
[----:B------:R-:W-:Y:S01]  /*bc40*/  ULDC UR40, c[0x0][0xc58] ;  /* 0x0003160000287ab9 */ /* 0x000fe20000000800 */
[----:B------:R-:W-:-:S04]  /*bc50*/  UIMAD.WIDE.U32 UR4, UR6, UR4, URZ ;  /* 0x00000004060472a5 */ /* 0x000fc8000f8e003f */
[----:B------:R-:W-:Y:S01]  /*bc60*/  USHF.R.U32.HI UR40, URZ, UR40, UR5 ;  /* 0x000000283f287299 */ /* 0x000fe20008011605 */
[----:B------:R-:W-:Y:S11]  /*bc70*/  BRA `(.L_x_39) ;  /* 0x00000000001c7947 */ /* 0x000ff60003800000 */
.L_x_38:
[----:B------:R-:W-:Y:S01]  /*bc80*/  ULDC UR7, c[0x0][0xc50] ;  /* 0x0003140000077ab9 */ /* 0x000fe20000000800 */
[----:B------:R-:W-:Y:S01]  /*bc90*/  UMOV UR40, UR6 ;  /* 0x0000000600287c82 */ /* 0x000fe20008000000 */
[----:B------:R-:W-:-:S11]  /*bca0*/  UISETP.NE.AND UP0, UPT, UR7, 0x1, UPT ;  /* 0x000000010700788c */ /* 0x000fd6000bf05270 */
[----:B------:R-:W-:Y:S01]  /*bcb0*/  @UP0 ULDC UR4, c[0x0][0xc54] ;  /* 0x0003150000040ab9 */ /* 0x000fe20000000800 */
[----:B------:R-:W-:Y:S01]  /*bcc0*/  @UP0 ULDC UR8, c[0x0][0xc58] ;  /* 0x0003160000080ab9 */ /* 0x000fe20000000800 */
[----:B------:R-:W-:-:S04]  /*bcd0*/  UIMAD.WIDE.U32 UR4, UR6, UR4, URZ ;  /* 0x00000004060472a5 */ /* 0x000fc8000f8e003f */
[----:B------:R-:W-:-:S12]  /*bce0*/  @UP0 USHF.R.U32.HI UR40, URZ, UR8, UR5 ;  /* 0x000000083f280299 */ /* 0x000fd80008011605 */
.L_x_39:
[----:B------:R-:W-:Y:S01]  /*bcf0*/  ISETP.GE.AND P0, PT, R18, RZ, PT ;  /* 0x000000ff1200720c */ /* 0x000fe20003f06270 */
[----:B------:R-:W-:Y:S01]  /*bd00*/  UIADD3 UR4, -UR40, URZ, URZ ;  /* 0x0000003f28047290 */ /* 0x000fe2000fffe13f */
[----:B------:R-:W-:Y:S02]  /*bd10*/  IMAD.MOV.U32 R0, RZ, RZ, 0x1 ;  /* 0x00000001ff007424 */ /* 0x000fe400078e00ff */
[----:B------:R-:W-:Y:S01]  /*bd20*/  IMAD.MOV.U32 R2, RZ, RZ, RZ ;  /* 0x000000ffff027224 */ /* 0x000fe200078e00ff */
[----:B------:R-:W-:Y:S01]  /*bd30*/  UIMAD UR6, UR7, UR4, UR6 ;  /* 0x00000004070672a4 */ /* 0x000fe2000f8e0206 */
[----:B------:R-:W-:-:S07]  /*bd40*/  IMAD.MOV.U32 R3, RZ, RZ, 0x1 ;  /* 0x00000001ff037424 */ /* 0x000fce00078e00ff */
[----:B------:R-:W-:Y:S05]  /*bd50*/  @!P0 BRA `(.L_x_40) ;  /* 0x0000004400848947 */ /* 0x000fea0003800000 */
[----:B------:R-:W0:Y:S01]  /*bd60*/  LDC.64 R2, c[0x0][0xa28] ;  /* 0x00028a00ff027b82 */ /* 0x000e220000000a00 */
[----:B------:R-:W-:Y:S01]  /*bd70*/  ULDC.64 UR4, c[0x0][0x418] ;  /* 0x0001060000047ab9 */ /* 0x000fe20000000a00 */
[----:B------:R-:W-:Y:S01]  /*bd80*/  ULDC UR36, c[0x0][0x2f0] ;  /* 0x0000bc0000247ab9 */ /* 0x000fe20000000800 */
[----:B------:R-:W-:Y:S02]  /*bd90*/  MOV R17, RZ ;  /* 0x000000ff00117202 */ /* 0x000fe40000000f00 */
[----:B0-----:R-:W-:-:S04]  /*bda0*/  ISETP.NE.U32.AND P0, PT, R2, RZ, PT ;  /* 0x000000ff0200720c */ /* 0x001fc80003f05070 */
[----:B------:R-:W-:Y:S01]  /*bdb0*/  ISETP.NE.AND.EX P0, PT, R3, RZ, PT, P0 ;  /* 0x000000ff0300720c */ /* 0x000fe20003f05300 */
[----:B------:R-:W-:-:S03]  /*bdc0*/  UISETP.NE.U32.AND UP0, UPT, UR4, URZ, UPT ;  /* 0x0000003f0400728c */ /* 0x000fc6000bf05070 */
[----:B------:R-:W-:-:S09]  /*bdd0*/  ULDC UR4, c[0x0][0x424] ;  /* 0x0001090000047ab9 */ /* 0x000fd20000000800 */
[----:B------:R-:W0:Y:S01]  /*bde0*/  @P0 LDC.64 R2, c[0x0][0xa28] ;  /* 0x00028a00ff020b82 */ /* 0x000e220000000a00 */
[----:B------:R-:W-:-:S04]  /*bdf0*/  UISETP.NE.AND.EX UP0, UPT, UR5, URZ, UPT, UP0 ;  /* 0x0000003f0500728c */ /* 0x000fc8000bf05300 */
[----:B------:R-:W-:-:S04]  /*be00*/  USEL UR4, UR4, 0x1, UP0 ;  /* 0x0000000104047887 */ /* 0x000fc80008000000 */
[----:B------:R-:W-:Y:S01]  /*be10*/  UIMAD UR36, UR4, UR36, URZ ;  /* 0x00000024042472a4 */ /* 0x000fe2000f8e023f */
[----:B------:R-:W1:Y:S03]  /*be20*/  S2R R29, SR_CTAID.X ;  /* 0x00000000001d7919 */ /* 0x000e660000002500 */
[----:B------:R-:W-:Y:S02]  /*be30*/  UISETP.GE.AND UP0, UPT, UR36, 0x1, UPT ;  /* 0x000000012400788c */ /* 0x000fe4000bf06270 */
[----:B------:R-:W-:Y:S01]  /*be40*/  UIADD3 UR4, UR36, 0x9f, URZ ;  /* 0x0000009f24047890 */ /* 0x000fe2000fffe03f */
[----:B0-----:R-:W-:-:S05]  /*be50*/  @P0 IMAD.WIDE R2, R18, 0x4, R2 ;  /* 0x0000000412020825 */ /* 0x001fca00078e0202 */
[----:B------:R0:W5:Y:S01]  /*be60*/  @P0 LDG.E R17, desc[UR54][R2.64] ;  /* 0x0000003602110981 */ /* 0x000162000c1e1900 */
[----:B------:R-:W-:Y:S01]  /*be70*/  PLOP3.LUT P0, PT, PT, PT, UP0, 0x80, 0x0 ;  /* 0x000000000000781c */ /* 0x000fe20003f0f008 */
[----:B------:R-:W-:Y:S02]  /*be80*/  UIMAD.WIDE UR4, UR4, 0x66666667, URZ ;  /* 0x66666667040478a5 */ /* 0x000fe4000f8e023f */
[----:B------:R-:W-:Y:S02]  /*be90*/  ULOP3.LUT UR44, UR6, 0xffff, URZ, 0xc0, !UPT ;  /* 0x0000ffff062c7892 */ /* 0x000fe4000f8ec03f */
[----:B------:R-:W-:Y:S01]  /*bea0*/  USHF.R.U32.HI UR41, URZ, 0x1f, UR5 ;  /* 0x0000001f3f297899 */ /* 0x000fe20008011605 */
[----:B------:R-:W-:-:S03]  /*beb0*/  UMOV UR38, URZ ;  /* 0x0000003f00267c82 */ /* 0x000fc60008000000 */
[----:B------:R-:W-:-:S04]  /*bec0*/  ULEA.HI.SX32 UR41, UR5, UR41, 0x1a ;  /* 0x0000002905297291 */ /* 0x000fc8000f8fd23f */
[----:B01----:R-:W-:Y:S08]  /*bed0*/  @!P0 BRA `(.L_x_41) ;  /* 0x0000000000848947 */ /* 0x003ff00003800000 */
[----:B------:R-:W-:Y:S01]  /*bee0*/  USHF.R.U32.HI UR6, URZ, 0x10, UR6 ;  /* 0x000000103f067899 */ /* 0x000fe20008011606 */
[----:B------:R-:W-:-:S03]  /*bef0*/  UMOV UR4, URZ ;  /* 0x0000003f00047c82 */ /* 0x000fc60008000000 */
[----:B------:R-:W-:-:S11]  /*bf00*/  UISETP.NE.AND UP0, UPT, UR6, URZ, UPT ;  /* 0x0000003f0600728c */ /* 0x000fd6000bf05270 */
[----:B------:R-:W-:Y:S02]  /*bf10*/  @!UP0 ULDC UR6, c[0x0][0x9f0] ;  /* 0x00027c0000068ab9 */ /* 0x000fe40000000800 */
[----:B------:R-:W-:Y:S01]  /*bf20*/  IABS R2, UR6 ;  /* 0x0000000600027c13 */ /* 0x000fe20008000000 */
[----:B------:R-:W-:Y:S02]  /*bf30*/  UIADD3 UR7, UR41, -0x1, UR6 ;  /* 0xffffffff29077890 */ /* 0x000fe4000fffe006 */
[----:B------:R-:W-:Y:S02]  /*bf40*/  IABS R5, UR6 ;  /* 0x0000000600057c13 */ /* 0x000fe40008000000 */
[----:B------:R-:W-:Y:S02]  /*bf50*/  R2UR UR10, R2 ;  /* 0x00000000020a72ca */ /* 0x000fe400000e0000 */
[----:B------:R-:W-:Y:S01]  /*bf60*/  IABS R4, UR7 ;  /* 0x0000000700047c13 */ /* 0x000fe20008000000 */
[----:B------:R-:W-:-:S03]  /*bf70*/  ULOP3.LUT UR7, UR7, UR6, URZ, 0x3c, !UPT ;  /* 0x0000000607077292 */ /* 0x000fc6000f8e3c3f */
[----:B------:R-:W-:-:S07]  /*bf80*/  R2UR UR9, R4 ;  /* 0x00000000040972ca */ /* 0x000fce00000e0000 */
[----:B------:R-:W0:Y:S08]  /*bf90*/  I2F.RP R2, UR10 ;  /* 0x0000000a00027d06 */ /* 0x000e300008209400 */
[----:B0-----:R-:W0:Y:S02]  /*bfa0*/  MUFU.RCP R2, R2 ;  /* 0x0000000200027308 */ /* 0x001e240000001000 */
[----:B0-----:R-:W-:-:S02]  /*bfb0*/  VIADD R3, R2, 0xffffffe ;  /* 0x0ffffffe02037836 */ /* 0x001fc40000000000 */
[----:B------:R-:W-:-:S04]  /*bfc0*/  IMAD.MOV R2, RZ, RZ, -R5 ;  /* 0x000000ffff027224 */ /* 0x000fc800078e0a05 */
        /* <DEDUP_REMOVED lines=14> */
[----:B------:R-:W-:Y:S02]  /*c0b0*/  UISETP.NE.AND UP0, UPT, UR6, URZ, UPT ;  /* 0x0000003f0600728c */ /* 0x000fe4000bf05270 */
[----:B------:R-:W-:-:S09]  /*c0c0*/  @!UP1 UIADD3 UR5, -UR5, URZ, URZ ;  /* 0x0000003f05059290 */ /* 0x000fd2000fffe13f */
[----:B------:R-:W-:-:S07]  /*c0d0*/  @!UP0 ULOP3.LUT UR5, URZ, UR6, URZ, 0x33, !UPT ;  /* 0x000000063f058292 */ /* 0x000fce000f8e333f */
[----:B------:R-:W-:-:S05]  /*c0e0*/  UMOV UR38, UR5 ;  /* 0x0000000500267c82 */ /* 0x000fca0008000000 */
.L_x_41:
[----:B------:R-:W-:Y:S02]  /*c0f0*/  UIMAD UR45, UR44, UR38, URZ ;  /* 0x000000262c2d72a4 */ /* 0x000fe4000f8e023f */
[----:B------:R-:W-:-:S04]  /*c100*/  IMAD.U32 R3, RZ, RZ, UR38 ;  /* 0x00000026ff037e24 */ /* 0x000fc8000f8e00ff */
[----:B------:R-:W-:-:S05]  /*c110*/  IMAD.U32 R2, RZ, RZ, UR45 ;  /* 0x0000002dff027e24 */ /* 0x000fca000f8e00ff */
[----:B------:R-:W-:Y:S01]  /*c120*/  VIADDMNMX R2, R2, R3, UR41, PT ;  /* 0x0000002902027e46 */ /* 0x000fe2000b800103 */
[----:B------:R-:W-:-:S03]  /*c130*/  IMAD.MOV.U32 R3, RZ, RZ, 0x1 ;  /* 0x00000001ff037424 */ /* 0x000fc600078e00ff */
[----:B------:R-:W-:Y:S02]  /*c140*/  R2UR UR46, R2 ;  /* 0x00000000022e72ca */ /* 0x000fe400000e0000 */
[----:B------:R-:W-:-:S11]  /*c150*/  MOV R2, RZ ;  /* 0x000000ff00027202 */ /* 0x000fd60000000f00 */
[----:B------:R-:W-:-:S06]  /*c160*/  UISETP.GT.AND UP0, UPT, UR46, UR45, UPT ;  /* 0x0000002d2e00728c */ /* 0x000fcc000bf04270 */
[----:B------:R-:W-:-:S13]  /*c170*/  PLOP3.LUT P0, PT, PT, PT, UP0, 0x80, 0x0 ;  /* 0x000000000000781c */ /* 0x000fda0003f0f008 */
[----:B------:R-:W-:Y:S05]  /*c180*/  @!P0 BRA `(.L_x_40) ;  /* 0x0000004000788947 */ /* 0x000fea0003800000 */
[----:B------:R-:W0:Y:S01]  /*c190*/  S2UR UR4, SR_CgaCtaId ;  /* 0x00000000000479c3 */ /* 0x000e220000008800 */
[----:B------:R-:W-:-:S04]  /*c1a0*/  MOV R0, 0x400 ;  /* 0x0000040000007802 */ /* 0x000fc80000000f00 */
[----:B------:R-:W-:-:S13]  /*c1b0*/  R2UR UR42, R0 ;  /* 0x00000000002a72ca */ /* 0x000fda00000e0000 */
[----:B0-----:R-:W-:-:S04]  /*c1c0*/  ULEA UR42, UR4, UR42, 0x18 ;  /* 0x0000002a042a7291 */ /* 0x001fc8000f8ec03f */
[----:B------:R-:W-:-:S04]  /*c1d0*/  UIADD3 UR4, UR42, 0x1a400, URZ ;  /* 0x0001a4002a047890 */ /* 0x000fc8000fffe03f */
[----:B------:R-:W-:-:S06]  /*c1e0*/  ULOP3.LUT UP0, URZ, UR4, 0x1bf, URZ, 0xc0, !UPT ;  /* 0x000001bf043f7892 */ /* 0x000fcc000f80c03f */
[----:B------:R-:W-:-:S13]  /*c1f0*/  PLOP3.LUT P0, PT, PT, PT, UP0, 0x80, 0x0 ;  /* 0x000000000000781c */ /* 0x000fda0003f0f008 */
[----:B------:R-:W-:Y:S05]  /*c200*/  @!P0 BRA `(.L_x_42) ;  /* 0x0000000000408947 */ /* 0x000fea0003800000 */
[----:B------:R-:W-:Y:S01]  /*c210*/  MOV R2, 0x0 ;  /* 0x0000000000027802 */ /* 0x000fe20000000f00 */
[----:B------:R-:W-:Y:S01]  /*c220*/  ULDC.64 UR4, c[0x4][0xc8] ;  /* 0x0100320000047ab9 */ /* 0x000fe20000000a00 */
[----:B------:R-:W-:Y:S01]  /*c230*/  ULDC.64 UR6, c[0x4][0xd0] ;  /* 0x0100340000067ab9 */ /* 0x000fe20000000a00 */
[----:B------:R-:W-:Y:S01]  /*c240*/  IMAD.U32 R4, RZ, RZ, UR4 ;  /* 0x00000004ff047e24 */ /* 0x000fe2000f8e00ff */
[----:B------:R-:W-:Y:S01]  /*c250*/  MOV R7, UR7 ;  /* 0x0000000700077c02 */ /* 0x000fe20008000f00 */
[----:B------:R-:W-:Y:S01]  /*c260*/  IMAD.U32 R5, RZ, RZ, UR5 ;  /* 0x00000005ff057e24 */ /* 0x000fe2000f8e00ff */
[----:B------:R-:W0:Y:S01]  /*c270*/  LDC.64 R2, c[0x4][R2] ;  /* 0x0100000002027b82 */ /* 0x000e220000000a00 */
[----:B------:R-:W-:Y:S01]  /*c280*/  ULDC.64 UR4, c[0x4][0x8] ;  /* 0x0100020000047ab9 */ /* 0x000fe20000000a00 */
[----:B------:R-:W-:Y:S01]  /*c290*/  IMAD.U32 R6, RZ, RZ, UR6 ;  /* 0x00000006ff067e24 */ /* 0x000fe2000f8e00ff */
[----:B------:R-:W-:Y:S01]  /*c2a0*/  MOV R13, RZ ;  /* 0x000000ff000d7202 */ /* 0x000fe20000000f00 */
[----:B------:R-:W-:-:S02]  /*c2b0*/  IMAD.U32 R10, RZ, RZ, UR4 ;  /* 0x00000004ff0a7e24 */ /* 0x000fc4000f8e00ff */
[----:B------:R-:W-:Y:S02]  /*c2c0*/  IMAD.U32 R11, RZ, RZ, UR5 ;  /* 0x00000005ff0b7e24 */ /* 0x000fe4000f8e00ff */
[----:B------:R-:W-:Y:S02]  /*c2d0*/  IMAD.MOV.U32 R8, RZ, RZ, 0x70 ;  /* 0x00000070ff087424 */ /* 0x000fe400078e00ff */
[----:B------:R-:W-:-:S07]  /*c2e0*/  IMAD.MOV.U32 R12, RZ, RZ, 0x1 ;  /* 0x00000001ff0c7424 */ /* 0x000fce00078e00ff */
[----:B------:R-:W-:-:S07]  /*c2f0*/  LEPC R20, `(.L_x_42) ;  /* 0x000000001014794e */ /* 0x000fce0000000000 */
[----:B0----5:R-:W-:Y:S05]  /*c300*/  CALL.ABS.NOINC R2 ;  /* 0x0000000002007343 */ /* 0x021fea0003c00000 */
.L_x_42:
[----:B------:R-:W-:-:S06]  /*c310*/  UIADD3 UR4, UR42, 0xa400, URZ ;  /* 0x0000a4002a047890 */ /* 0x000fcc000fffe03f */
[----:B------:R-:W-:-:S05]  /*c320*/  IMAD.U32 R16, RZ, RZ, UR4 ;  /* 0x00000004ff107e24 */ /* 0x000fca000f8e00ff */
[----:B------:R-:W-:-:S13]  /*c330*/  LOP3.LUT P0, RZ, R16, 0x3ff, RZ, 0xc0, !PT ;  /* 0x000003ff10ff7812 */ /* 0x000fda000780c0ff */
        /* <DEDUP_REMOVED lines=17> */
.L_x_43:
[----:B------:R-:W-:-:S04]  /*c450*/  UIADD3 UR4, UR42, 0x400, URZ ;  /* 0x000004002a047890 */ /* 0x000fc8000fffe03f */
[----:B------:R-:W-:-:S06]  /*c460*/  ULOP3.LUT UP0, URZ, UR4, 0x9f, URZ, 0xc0, !UPT ;  /* 0x0000009f043f7892 */ /* 0x000fcc000f80c03f */
[----:B------:R-:W-:-:S13]  /*c470*/  PLOP3.LUT P0, PT, PT, PT, UP0, 0x80, 0x0 ;  /* 0x000000000000781c */ /* 0x000fda0003f0f008 */
[----:B------:R-:W-:Y:S05]  /*c480*/  @!P0 BRA `(.L_x_44) ;  /* 0x0000000000408947 */ /* 0x000fea0003800000 */
[----:B------:R-:W-:Y:S01]  /*c490*/  MOV R2, 0x0 ;  /* 0x0000000000027802 */ /* 0x000fe20000000f00 */
[----:B------:R-:W-:Y:S01]  /*c4a0*/  ULDC.64 UR4, c[0x4][0xc8] ;  /* 0x0100320000047ab9 */ /* 0x000fe20000000a00 */
[----:B------:R-:W-:Y:S01]  /*c4b0*/  ULDC.64 UR6, c[0x4][0xd0] ;  /* 0x0100340000067ab9 */ /* 0x000fe20000000a00 */
[----:B------:R-:W-:Y:S02]  /*c4c0*/  IMAD.U32 R4, RZ, RZ, UR4 ;  /* 0x00000004ff047e24 */ /* 0x000fe4000f8e00ff */
[----:B------:R-:W-:Y:S01]  /*c4d0*/  IMAD.U32 R5, RZ, RZ, UR5 ;  /* 0x00000005ff057e24 */ /* 0x000fe2000f8e00ff */
[----:B------:R-:W0:Y:S01]  /*c4e0*/  LDC.64 R2, c[0x4][R2] ;  /* 0x0100000002027b82 */ /* 0x000e220000000a00 */
[----:B------:R-:W-:Y:S01]  /*c4f0*/  ULDC.64 UR4, c[0x4][0x18] ;  /* 0x0100060000047ab9 */ /* 0x000fe20000000a00 */
[----:B------:R-:W-:Y:S01]  /*c500*/  IMAD.U32 R6, RZ, RZ, UR6 ;  /* 0x00000006ff067e24 */ /* 0x000fe2000f8e00ff */
[----:B------:R-:W-:Y:S01]  /*c510*/  MOV R10, UR4 ;  /* 0x00000004000a7c02 */ /* 0x000fe20008000f00 */
[----:B------:R-:W-:-:S02]  /*c520*/  IMAD.U32 R7, RZ, RZ, UR7 ;  /* 0x00000007ff077e24 */ /* 0x000fc4000f8e00ff */
[----:B------:R-:W-:Y:S02]  /*c530*/  IMAD.U32 R11, RZ, RZ, UR5 ;  /* 0x00000005ff0b7e24 */ /* 0x000fe4000f8e00ff */
[----:B------:R-:W-:Y:S02]  /*c540*/  IMAD.MOV.U32 R8, RZ, RZ, 0x70 ;  /* 0x00000070ff087424 */ /* 0x000fe400078e00ff */
[----:B------:R-:W-:Y:S02]  /*c550*/  IMAD.MOV.U32 R12, RZ, RZ, 0x1 ;  /* 0x00000001ff0c7424 */ /* 0x000fe400078e00ff */
[----:B------:R-:W-:-:S07]  /*c560*/  IMAD.MOV.U32 R13, RZ, RZ, RZ ;  /* 0x000000ffff0d7224 */ /* 0x000fce00078e00ff */
[----:B------:R-:W-:-:S07]  /*c570*/  LEPC R20, `(.L_x_44) ;  /* 0x000000001014794e */ /* 0x000fce0000000000 */
[----:B0----5:R-:W-:Y:S05]  /*c580*/  CALL.ABS.NOINC R2 ;  /* 0x0000000002007343 */ /* 0x021fea0003c00000 */
.L_x_44:
[----:B------:R-:W-:-:S13]  /*c590*/  LOP3.LUT P6, RZ, R16, 0x3ff, RZ, 0xc0, !PT ;  /* 0x000003ff10ff7812 */ /* 0x000fda00078cc0ff */
[----:B------:R-:W-:Y:S05]  /*c5a0*/  @!P6 BRA `(.L_x_45) ;  /* 0x000000000040e947 */ /* 0x000fea0003800000 */
[----:B------:R-:W-:Y:S01]  /*c5b0*/  MOV R2, 0x0 ;  /* 0x0000000000027802 */ /* 0x000fe20000000f00 */
[----:B------:R-:W-:Y:S01]  /*c5c0*/  ULDC.64 UR4, c[0x4][0xc8] ;  /* 0x0100320000047ab9 */ /* 0x000fe20000000a00 */
[----:B------:R-:W-:Y:S01]  /*c5d0*/  ULDC.64 UR6, c[0x4][0xd0] ;  /* 0x0100340000067ab9 */ /* 0x000fe20000000a00 */
[----:B------:R-:W-:Y:S01]  /*c5e0*/  MOV R4, UR4 ;  /* 0x0000000400047c02 */ /* 0x000fe20008000f00 */
[----:B------:R-:W-:Y:S01]  /*c5f0*/  IMAD.U32 R5, RZ, RZ, UR5 ;  /* 0x00000005ff057e24 */ /* 0x000fe2000f8e00ff */
[----:B------:R-:W-:Y:S01]  /*c600*/  ULDC.64 UR4, c[0x4][0x20] ;  /* 0x0100080000047ab9 */ /* 0x000fe20000000a00 */
[----:B------:R-:W0:Y:S01]  /*c610*/  LDC.64 R2, c[0x4][R2] ;  /* 0x0100000002027b82 */ /* 0x000e220000000a00 */
[----:B------:R-:W-:Y:S01]  /*c620*/  IMAD.U32 R6, RZ, RZ, UR6 ;  /* 0x00000006ff067e24 */ /* 0x000fe2000f8e00ff */
[----:B------:R-:W-:Y:S01]  /*c630*/  MOV R11, UR5 ;  /* 0x00000005000b7c02 */ /* 0x000fe20008000f00 */
[----:B------:R-:W-:Y:S02]  /*c640*/  IMAD.U32 R7, RZ, RZ, UR7 ;  /* 0x00000007ff077e24 */ /* 0x000fe4000f8e00ff */
[----:B------:R-:W-:-:S02]  /*c650*/  IMAD.U32 R10, RZ, RZ, UR4 ;  /* 0x00000004ff0a7e24 */ /* 0x000fc4000f8e00ff */
[----:B------:R-:W-:Y:S02]  /*c660*/  IMAD.MOV.U32 R8, RZ, RZ, 0x70 ;  /* 0x00000070ff087424 */ /* 0x000fe400078e00ff */
[----:B------:R-:W-:Y:S02]  /*c670*/  IMAD.MOV.U32 R12, RZ, RZ, 0x1 ;  /* 0x00000001ff0c7424 */ /* 0x000fe400078e00ff */
[----:B------:R-:W-:-:S07]  /*c680*/  IMAD.MOV.U32 R13, RZ, RZ, RZ ;  /* 0x000000ffff0d7224 */ /* 0x000fce00078e00ff */
[----:B------:R-:W-:-:S07]  /*c690*/  LEPC R20, `(.L_x_45) ;  /* 0x000000001014794e */ /* 0x000fce0000000000 */
[----:B0----5:R-:W-:Y:S05]  /*c6a0*/  CALL.ABS.NOINC R2 ;  /* 0x0000000002007343 */ /* 0x021fea0003c00000 */
.L_x_45:
[----:B------:R-:W0:Y:S01]  /*c6b0*/  LDC.64 R2, c[0x0][0x9f8] ;  /* 0x00027e00ff027b82 */ /* 0x000e220000000a00 */
[----:B------:R-:W-:-:S07]  /*c6c0*/  IMAD.MOV.U32 R30, RZ, RZ, R18 ;  /* 0x000000ffff1e7224 */ /* 0x000fce00078e0012 */
[----:B------:R-:W1:Y:S01]  /*c6d0*/  LDC R20, c[0x0][0x430] ;  /* 0x00010c00ff147b82 */ /* 0x000e620000000800 */
[----:B------:R-:W-:Y:S01]  /*c6e0*/  SHF.L.U32 R19, R31, 0x4, RZ ;  /* 0x000000041f137819 */ /* 0x000fe200000006ff */
[----:B------:R-:W-:Y:S01]  /*c6f0*/  ULDC UR4, c[0x0][0x2f4] ;  /* 0x0000bd0000047ab9 */ /* 0x000fe20000000800 */
[----:B------:R-:W-:Y:S01]  /*c700*/  ULDC UR5, c[0x0][0x320] ;  /* 0x0000c80000057ab9 */ /* 0x000fe20000000800 */
[----:B0-----:R-:W-:-:S04]  /*c710*/  ISETP.NE.U32.AND P0, PT, R2, RZ, PT ;  /* 0x000000ff0200720c */ /* 0x001fc80003f05070 */
[----:B------:R-:W-:-:S13]  /*c720*/  ISETP.NE.AND.EX P0, PT, R3, RZ, PT, P0 ;  /* 0x000000ff0300720c */ /* 0x000fda0003f05300 */
[----:B------:R-:W0:Y:S01]  /*c730*/  @P0 LDC.64 R2, c[0x0][0x9f8] ;  /* 0x00027e00ff020b82 */ /* 0x000e220000000a00 */
[----:B------:R-:W-:Y:S02]  /*c740*/  LOP3.LUT R35, R19, 0x30, RZ, 0xc0, !PT ;  /* 0x0000003013237812 */ /* 0x000fe400078ec0ff */
[----:B-1----:R-:W-:Y:S02]  /*c750*/  ISETP.NE.AND P2, PT, R20, 0x1, PT ;  /* 0x000000011400780c */ /* 0x002fe40003f45270 */
[----:B------:R-:W-:Y:S01]  /*c760*/  LOP3.LUT R16, R16, 0xffffffef, RZ, 0xc0, !PT ;  /* 0xffffffef10107812 */ /* 0x000fe200078ec0ff */
[----:B0-----:R-:W-:-:S05]  /*c770*/  @P0 IMAD.WIDE R2, R18, 0x4, R2 ;  /* 0x0000000412020825 */ /* 0x001fca00078e0202 */
[----:B------:R0:W5:Y:S01]  /*c780*/  @P0 LDG.E R30, desc[UR54][R2.64] ;  /* 0x00000036021e0981 */ /* 0x000162000c1e1900 */
[C---:B------:R-:W-:Y:S01]  /*c790*/  ISETP.GE.AND P0, PT, R35.reuse, UR4, PT ;  /* 0x0000000423007c0c */ /* 0x040fe2000bf06270 */
[----:B------:R-:W-:Y:S01]  /*c7a0*/  UMOV UR6, 0xffffffff ;  /* 0xffffffff00067882 */ /* 0x000fe20000000000 */
[----:B------:R-:W-:Y:S01]  /*c7b0*/  LOP3.LUT R25, R35, 0x40, RZ, 0xfc, !PT ;  /* 0x0000004023197812 */ /* 0x000fe200078efcff */
[----:B------:R-:W-:Y:S01]  /*c7c0*/  IMAD.SHL.U32 R8, R31, 0x20, RZ ;  /* 0x000000201f087824 */ /* 0x000fe200078e00ff */
[----:B------:R-:W-:Y:S02]  /*c7d0*/  LOP3.LUT R27, R35, 0x80, RZ, 0xfc, !PT ;  /* 0x00000080231b7812 */ /* 0x000fe400078efcff */
[----:B------:R-:W-:Y:S02]  /*c7e0*/  ISETP.GE.AND P3, PT, R25, UR4, PT ;  /* 0x0000000419007c0c */ /* 0x000fe4000bf66270 */
[----:B------:R-:W-:Y:S02]  /*c7f0*/  ISETP.GE.AND P1, PT, R27, UR4, PT ;  /* 0x000000041b007c0c */ /* 0x000fe4000bf26270 */
[----:B------:R-:W-:-:S03]  /*c800*/  LOP3.LUT R18, R31, 0x7f, RZ, 0xc0, !PT ;  /* 0x0000007f1f127812 */ /* 0x000fc600078ec0ff */
[----:B------:R-:W-:Y:S02]  /*c810*/  @P0 LOP3.LUT R16, R16, 0x10, RZ, 0xfc, !PT ;  /* 0x0000001010100812 */ /* 0x000fe400078efcff */
[----:B------:R-:W-:Y:S02]  /*c820*/  ISETP.GE.AND P0, PT, R35, UR5, PT ;  /* 0x0000000523007c0c */ /* 0x000fe4000bf06270 */
[----:B------:R-:W-:Y:S02]  /*c830*/  LOP3.LUT R16, R16, 0xffffff7f, RZ, 0xc0, !PT ;  /* 0xffffff7f10107812 */ /* 0x000fe400078ec0ff */
[----:B------:R-:W-:Y:S02]  /*c840*/  SHF.R.U32.HI R28, RZ, 0x2, R18 ;  /* 0x00000002ff1c7819 */ /* 0x000fe40000011612 */
[----:B------:R-:W-:Y:S02]  /*c850*/  @P2 LOP3.LUT R16, R16, 0x80, RZ, 0xfc, !PT ;  /* 0x0000008010102812 */ /* 0x000fe400078efcff */
[----:B------:R-:W-:-:S02]  /*c860*/  LOP3.LUT R26, R28, 0x60, R8, 0xf8, !PT ;  /* 0x000000601c1a7812 */ /* 0x000fc400078ef808 */
[----:B------:R-:W-:-:S04]  /*c870*/  LOP3.LUT R16, R16, 0xfffffffd, RZ, 0xc0, !PT ;  /* 0xfffffffd10107812 */ /* 0x000fc800078ec0ff */
[----:B------:R-:W-:Y:S02]  /*c880*/  @P0 LOP3.LUT R16, R16, 0x2, RZ, 0xfc, !PT ;  /* 0x0000000210100812 */ /* 0x000fe400078efcff */
[----:B------:R-:W-:Y:S02]  /*c890*/  ISETP.GE.AND P0, PT, R25, UR5, PT ;  /* 0x0000000519007c0c */ /* 0x000fe4000bf06270 */
[----:B------:R-:W-:-:S04]  /*c8a0*/  LOP3.LUT R16, R16, 0xfffffff7, RZ, 0xc0, !PT ;  /* 0xfffffff710107812 */ /* 0x000fc800078ec0ff */
[----:B------:R-:W-:-:S04]  /*c8b0*/  @P3 LOP3.LUT R16, R16, 0x8, RZ, 0xfc, !PT ;  /* 0x0000000810103812 */ /* 0x000fc800078efcff */
[----:B------:R-:W-:-:S04]  /*c8c0*/  LOP3.LUT R16, R16, 0xfffffffe, RZ, 0xc0, !PT ;  /* 0xfffffffe10107812 */ /* 0x000fc800078ec0ff */
[----:B------:R-:W-:-:S04]  /*c8d0*/  LOP3.LUT R16, R16, 0xfffffffb, RZ, 0xc0, !PT ;  /* 0xfffffffb10107812 */ /* 0x000fc800078ec0ff */
[----:B------:R-:W-:-:S04]  /*c8e0*/  @P1 LOP3.LUT R16, R16, 0x4, RZ, 0xfc, !PT ;  /* 0x0000000410101812 */ /* 0x000fc800078efcff */
[----:B------:R-:W-:Y:S01]  /*c8f0*/  @P0 LOP3.LUT R16, R16, 0x1, RZ, 0xfc, !PT ;  /* 0x0000000110100812 */ /* 0x000fe200078efcff */
[----:B0-----:R-:W-:Y:S06]  /*c900*/  BRA.DIV UR6, `(.L_x_46) ;  /* 0x0000003e06e87947 */ /* 0x001fec000b800000 */
.L_x_100:
[----:B------:R-:W-:Y:S01]  /*c910*/  UMOV UR4, 0xa0 ;  /* 0x000000a000047882 */ /* 0x000fe20000000000 */
[----:B------:R-:W-:Y:S01]  /*c920*/  LOP3.LUT R15, R26, 0x80, RZ, 0xfc, !PT ;  /* 0x000000801a0f7812 */ /* 0x000fe200078efcff */
[----:B------:R-:W-:Y:S01]  /*c930*/  UIMAD UR4, UR46, UR4, -0xa0 ;  /* 0xffffff602e0474a4 */ /* 0x000fe2000f8e0204 */
[----:B------:R-:W0:Y:S01]  /*c940*/  @P2 LDC R2, c[0x0][0x434] ;  /* 0x00010d00ff022b82 */ /* 0x000e220000000800 */
[----:B-----5:R-:W-:-:S07]  /*c950*/  SHF.R.S32.HI R37, RZ, 0x1f, R30 ;  /* 0x0000001fff257819 */ /* 0x020fce000001141e */
[----:B------:R-:W1:Y:S01]  /*c960*/  @P2 LDC R3, c[0x0][0x438] ;  /* 0x00010e00ff032b82 */ /* 0x000e620000000800 */
[----:B------:R-:W-:Y:S01]  /*c970*/  VIADD R0, R15, UR4 ;  /* 0x000000040f007c36 */ /* 0x000fe20008000000 */
[----:B------:R-:W-:Y:S03]  /*c980*/  STL [R1+0xc], R15 ;  /* 0x00000c0f01007387 */ /* 0x000fe60000100800 */
[C---:B------:R-:W-:Y:S01]  /*c990*/  IMAD.IADD R9, R0.reuse, 0x1, R17 ;  /* 0x0000000100097824 */ /* 0x040fe200078e0211 */
[----:B------:R-:W-:-:S03]  /*c9a0*/  ISETP.GE.AND P0, PT, R0, UR36, PT ;  /* 0x0000002400007c0c */ /* 0x000fc6000bf06270 */
[----:B------:R-:W-:Y:S01]  /*c9b0*/  IMAD.MOV.U32 R12, RZ, RZ, R9 ;  /* 0x000000ffff0c7224 */ /* 0x000fe200078e0009 */
[----:B------:R-:W-:Y:S01]  /*c9c0*/  ISETP.GT.U32.OR P0, PT, R15, 0x9f, P0 ;  /* 0x0000009f0f00780c */ /* 0x000fe20000704470 */
[----:B0-----:R-:W-:-:S12]  /*c9d0*/  @P2 IMAD.HI.U32 R0, R9, R2, RZ ;  /* 0x0000000209002227 */ /* 0x001fd800078e00ff */
[----:B------:R-:W0:Y:S01]  /*c9e0*/  @!P0 LDC.64 R6, c[0x0][0x428] ;  /* 0x00010a00ff068b82 */ /* 0x000e220000000a00 */
[----:B-1----:R-:W-:-:S04]  /*c9f0*/  @P2 SHF.R.U32.HI R12, RZ, R3, R0 ;  /* 0x00000003ff0c2219 */ /* 0x002fc80000011600 */
[----:B------:R-:W-:Y:S02]  /*ca00*/  @!P0 SHF.R.S32.HI R3, RZ, 0x1f, R12 ;  /* 0x0000001fff038819 */ /* 0x000fe4000001140c */
[----:B------:R-:W-:Y:S01]  /*ca10*/  @!P0 MOV R2, R12 ;  /* 0x0000000c00028202 */ /* 0x000fe20000000f00 */
[----:B------:R-:W1:Y:S01]  /*ca20*/  @!P0 LDC.64 R4, c[0x0][0x418] ;  /* 0x00010600ff048b82 */ /* 0x000e620000000a00 */
[----:B0-----:R-:W-:-:S03]  /*ca30*/  @!P0 IMAD R0, R37, R6, RZ ;  /* 0x0000000625008224 */ /* 0x001fc600078e02ff */
[----:B------:R-:W-:-:S04]  /*ca40*/  @!P0 IMAD.WIDE.U32 R2, R30, R6, R2 ;  /* 0x000000061e028225 */ /* 0x000fc800078e0002 */
[----:B------:R-:W-:Y:S01]  /*ca50*/  @!P0 IMAD R7, R30, R7, R0 ;  /* 0x000000071e078224 */ /* 0x000fe200078e0200 */
[----:B-1----:R-:W-:-:S03]  /*ca60*/  @!P0 LEA R4, P1, R2, R4, 0x2 ;  /* 0x0000000402048211 */ /* 0x002fc600078210ff */
[----:B------:R-:W-:Y:S02]  /*ca70*/  @!P0 IMAD.IADD R0, R7, 0x1, R3 ;  /* 0x0000000107008824 */ /* 0x000fe400078e0203 */
[----:B------:R-:W0:Y:S03]  /*ca80*/  @P2 LDC R3, c[0x0][0x438] ;  /* 0x00010e00ff032b82 */ /* 0x000e260000000800 */
[----:B------:R-:W-:Y:S01]  /*ca90*/  @!P0 LEA.HI.X R5, R2, R5, R0, 0x2, P1 ;  /* 0x0000000502058211 */ /* 0x000fe200008f1400 */
[----:B------:R-:W-:-:S04]  /*caa0*/  VIADD R2, R26, UR4 ;  /* 0x000000041a027c36 */ /* 0x000fc80008000000 */
[----:B------:R-:W1:Y:S01]  /*cab0*/  @P2 LDC R0, c[0x0][0x434] ;  /* 0x00010d00ff002b82 */ /* 0x000e620000000800 */
[C---:B------:R-:W-:Y:S01]  /*cac0*/  ISETP.GE.AND P1, PT, R2.reuse, UR36, PT ;  /* 0x0000002402007c0c */ /* 0x040fe2000bf26270 */
[----:B------:R-:W-:-:S04]  /*cad0*/  IMAD.IADD R13, R2, 0x1, R17 ;  /* 0x00000001020d7824 */ /* 0x000fc800078e0211 */
[----:B------:R-:W-:-:S08]  /*cae0*/  IMAD.MOV.U32 R14, RZ, RZ, R13 ;  /* 0x000000ffff0e7224 */ /* 0x000fd000078e000d */
[----:B------:R-:W2:Y:S08]  /*caf0*/  @!P1 LDC.64 R10, c[0x0][0x428] ;  /* 0x00010a00ff0a9b82 */ /* 0x000eb00000000a00 */
[----:B------:R-:W3:Y:S01]  /*cb00*/  @!P1 LDC.64 R6, c[0x0][0x418] ;  /* 0x00010600ff069b82 */ /* 0x000ee20000000a00 */
[----:B-1----:R-:W-:-:S05]  /*cb10*/  @P2 IMAD.HI.U32 R0, R13, R0, RZ ;  /* 0x000000000d002227 */ /* 0x002fca00078e00ff */
[----:B0-----:R-:W-:-:S04]  /*cb20*/  @P2 SHF.R.U32.HI R14, RZ, R3, R0 ;  /* 0x00000003ff0e2219 */ /* 0x001fc80000011600 */
[----:B------:R-:W-:Y:S02]  /*cb30*/  @!P1 SHF.R.S32.HI R3, RZ, 0x1f, R14 ;  /* 0x0000001fff039819 */ /* 0x000fe4000001140e */
[----:B------:R-:W-:Y:S01]  /*cb40*/  @!P1 MOV R2, R14 ;  /* 0x0000000e00029202 */ /* 0x000fe20000000f00 */
[----:B--2---:R-:W-:-:S04]  /*cb50*/  @!P1 IMAD R0, R37, R10, RZ ;  /* 0x0000000a25009224 */ /* 0x004fc800078e02ff */
[----:B------:R-:W-:-:S04]  /*cb60*/  @!P1 IMAD.WIDE.U32 R2, R30, R10, R2 ;  /* 0x0000000a1e029225 */ /* 0x000fc800078e0002 */
[----:B------:R-:W-:Y:S01]  /*cb70*/  @!P1 IMAD R11, R30, R11, R0 ;  /* 0x0000000b1e0b9224 */ /* 0x000fe200078e0200 */
[----:B---3--:R-:W-:-:S03]  /*cb80*/  @!P1 LEA R6, P2, R2, R6, 0x2 ;  /* 0x0000000602069211 */ /* 0x008fc600078410ff */
[----:B------:R-:W-:-:S05]  /*cb90*/  @!P1 IMAD.IADD R0, R3, 0x1, R11 ;  /* 0x0000000103009824 */ /* 0x000fca00078e020b */
[----:B------:R-:W-:Y:S01]  /*cba0*/  @!P1 LEA.HI.X R7, R2, R7, R0, 0x2, P2 ;  /* 0x0000000702079211 */ /* 0x000fe200010f1400 */
[----:B------:R-:W-:Y:S02]  /*cbb0*/  IMAD.MOV.U32 R0, RZ, RZ, RZ ;  /* 0x000000ffff007224 */ /* 0x000fe400078e00ff */
[----:B------:R-:W-:-:S04]  /*cbc0*/  IMAD.MOV.U32 R33, RZ, RZ, 0x40 ;  /* 0x00000040ff217424 */ /* 0x000fc800078e00ff */
[----:B------:R0:W5:Y:S01]  /*cbd0*/  @!P0 LDG.E R0, desc[UR54][R4.64] ;  /* 0x0000003604008981 */ /* 0x000162000c1e1900 */
[----:B------:R-:W-:-:S04]  /*cbe0*/  LOP3.LUT P0, RZ, R31, 0x4, RZ, 0xc0, !PT ;  /* 0x000000041fff7812 */ /* 0x000fc8000780c0ff */
[----:B------:R-:W-:Y:S01]  /*cbf0*/  SEL R2, R33, 0xffffffc0, !P0 ;  /* 0xffffffc021027807 */ /* 0x000fe20004000000 */
[----:B0-----:R-:W-:-:S04]  /*cc00*/  IMAD.MOV.U32 R5, RZ, RZ, RZ ;  /* 0x000000ffff057224 */ /* 0x001fc800078e00ff */
[----:B------:R0:W-:Y:S01]  /*cc10*/  STL [R1+0x8], R2 ;  /* 0x0000080201007387 */ /* 0x0001e20000100800 */
[----:B------:R-:W-:-:S03]  /*cc20*/  IADD3 R10, -R12, RZ, RZ ;  /* 0x000000ff0c0a7210 */ /* 0x000fc60007ffe1ff */
[----:B------:R1:W5:Y:S02]  /*cc30*/  @!P1 LDG.E R5, desc[UR54][R6.64] ;  /* 0x0000003606059981 */ /* 0x000364000c1e1900 */
[----:B------:R-:W-:Y:S01]  /*cc40*/  IMAD R4, R20, R10, R9 ;  /* 0x0000000a14047224 */ /* 0x000fe200078e0209 */
[----:B------:R-:W-:Y:S01]  /*cc50*/  SHF.L.U32 R9, R31, 0x2, RZ ;  /* 0x000000021f097819 */ /* 0x000fe200000006ff */
[----:B------:R-:W-:Y:S01]  /*cc60*/  ULOP3.LUT UR4, UR39, 0x2, URZ, 0xfc, !UPT ;  /* 0x0000000227047892 */ /* 0x000fe2000f8efc3f */
[----:B------:R-:W-:Y:S01]  /*cc70*/  ISETP.GT.U32.AND P0, PT, R15, 0x9f, PT ;  /* 0x0000009f0f00780c */ /* 0x000fe20003f04070 */
[----:B0-----:R-:W-:Y:S01]  /*cc80*/  IMAD.MOV R2, RZ, RZ, -R14 ;  /* 0x000000ffff027224 */ /* 0x001fe200078e0a0e */
[----:B------:R-:W-:Y:S01]  /*cc90*/  LOP3.LUT R16, R16, 0xffffffdf, RZ, 0xc0, !PT ;  /* 0xffffffdf10107812 */ /* 0x000fe200078ec0ff */
[----:B------:R-:W-:Y:S01]  /*cca0*/  IMAD.U32 R32, RZ, RZ, UR40 ;  /* 0x00000028ff207e24 */ /* 0x000fe2000f8e00ff */
[C---:B------:R-:W-:Y:S01]  /*ccb0*/  LOP3.LUT R12, R31.reuse, 0x10, RZ, 0xc0, !PT ;  /* 0x000000101f0c7812 */ /* 0x040fe200078ec0ff */
[----:B------:R-:W-:Y:S01]  /*ccc0*/  IMAD.U32 R11, RZ, RZ, UR46 ;  /* 0x0000002eff0b7e24 */ /* 0x000fe2000f8e00ff */
[----:B-1----:R-:W-:Y:S01]  /*ccd0*/  SHF.R.U32.HI R7, RZ, 0x5, R18 ;  /* 0x00000005ff077819 */ /* 0x002fe20000011612 */
[----:B------:R-:W-:Y:S01]  /*cce0*/  IMAD R6, R20, R2, R13 ;  /* 0x0000000214067224 */ /* 0x000fe200078e020d */
[----:B------:R-:W-:Y:S01]  /*ccf0*/  SHF.R.S32.HI R32, RZ, 0x1f, R32 ;  /* 0x0000001fff207819 */ /* 0x000fe20000011420 */
[----:B------:R-:W-:-:S02]  /*cd00*/  IMAD.SHL.U32 R2, R31, 0x80, RZ ;  /* 0x000000801f027824 */ /* 0x000fc400078e00ff */
[----:B------:R-:W-:Y:S02]  /*cd10*/  IMAD.SHL.U32 R36, R7, 0x200, RZ ;  /* 0x0000020007247824 */ /* 0x000fe400078e00ff */
[----:B------:R-:W-:Y:S01]  /*cd20*/  @P0 LOP3.LUT R16, R16, 0x20, RZ, 0xfc, !PT ;  /* 0x0000002010100812 */ /* 0x000fe200078efcff */
[----:B------:R-:W-:Y:S01]  /*cd30*/  VIADD R11, R11, 0xffffffff ;  /* 0xffffffff0b0b7836 */ /* 0x000fe20000000000 */
[----:B------:R-:W-:Y:S02]  /*cd40*/  LOP3.LUT R10, R2, 0x380, RZ, 0xc0, !PT ;  /* 0x00000380020a7812 */ /* 0x000fe400078ec0ff */
[----:B------:R-:W-:-:S03]  /*cd50*/  LOP3.LUT R16, R16, 0xffffffbf, RZ, 0xc0, !PT ;  /* 0xffffffbf10107812 */ /* 0x000fc600078ec0ff */
[----:B------:R-:W-:-:S05]  /*cd60*/  IMAD R10, R7, 0x10, R10 ;  /* 0x00000010070a7824 */ /* 0x000fca00078e020a */
[----:B------:R-:W-:Y:S01]  /*cd70*/  LOP3.LUT R3, R10, 0x70, R19, 0x78, !PT ;  /* 0x000000700a037812 */ /* 0x000fe200078e7813 */
[----:B------:R-:W-:-:S03]  /*cd80*/  IMAD.U32 R10, RZ, RZ, UR4 ;  /* 0x00000004ff0a7e24 */ /* 0x000fc6000f8e00ff */
[----:B------:R-:W-:Y:S02]  /*cd90*/  LOP3.LUT R3, R3, 0xc00, R2, 0xf8, !PT ;  /* 0x00000c0003037812 */ /* 0x000fe400078ef802 */
[----:B------:R-:W-:Y:S02]  /*cda0*/  LOP3.LUT R2, R8, 0x80, RZ, 0xc0, !PT ;  /* 0x0000008008027812 */ /* 0x000fe400078ec0ff */
[----:B------:R-:W-:Y:S01]  /*cdb0*/  ISETP.NE.AND P0, PT, R10, 0x3, PT ;  /* 0x000000030a00780c */ /* 0x000fe20003f05270 */
[----:B------:R0:W-:Y:S01]  /*cdc0*/  STL [R1+0x4], R3 ;  /* 0x0000040301007387 */ /* 0x0001e20000100800 */
[----:B------:R-:W-:-:S04]  /*cdd0*/  LOP3.LUT R2, R2, 0x10, R31, 0xf8, !PT ;  /* 0x0000001002027812 */ /* 0x000fc800078ef81f */
[----:B------:R-:W-:Y:S02]  /*cde0*/  LOP3.LUT R2, R2, 0x10, R9, 0x78, !PT ;  /* 0x0000001002027812 */ /* 0x000fe400078e7809 */
[----:B0-----:R-:W-:-:S05]  /*cdf0*/  LOP3.LUT R3, R36, 0x60, R8, 0xf8, !PT ;  /* 0x0000006024037812 */ /* 0x001fca00078ef808 */
[----:B------:R-:W-:Y:S02]  /*ce00*/  @P0 LOP3.LUT R16, R16, 0x40, RZ, 0xfc, !PT ;  /* 0x0000004010100812 */ /* 0x000fe400078efcff */
[----:B------:R-:W-:-:S04]  /*ce10*/  LOP3.LUT R3, R3, 0x100, R8, 0xf8, !PT ;  /* 0x0000010003037812 */ /* 0x000fc800078ef808 */
[----:B------:R-:W-:-:S05]  /*ce20*/  LOP3.LUT R2, R3, R2, RZ, 0xfc, !PT ;  /* 0x0000000203027212 */ /* 0x000fca00078efcff */
[----:B------:R0:W-:Y:S01]  /*ce30*/  STL [R1], R2 ;  /* 0x0000000201007387 */ /* 0x0001e20000100800 */
[----:B------:R-:W-:Y:S05]  /*ce40*/  @!P0 BRA `(.L_x_47) ;  /* 0x0000000000048947 */ /* 0x000fea0003800000 */
[----:B------:R-:W-:Y:S01]  /*ce50*/  BPT.TRAP 0x1 ;  /* 0x000000040000795c */ /* 0x000fe20000300000 */
.L_x_47:
[----:B0-----:R-:W-:Y:S02]  /*ce60*/  MOV R2, 0x1 ;  /* 0x0000000100027802 */ /* 0x001fe40000000f00 */
[----:B------:R-:W-:Y:S02]  /*ce70*/  SHF.R.S32.HI R21, RZ, 0x1f, R6 ;  /* 0x0000001fff157819 */ /* 0x000fe40000011406 */
[----:B------:R-:W-:-:S04]  /*ce80*/  SHF.L.U32 R3, R2, 0x1f, RZ ;  /* 0x0000001f02037819 */ /* 0x000fc800000006ff */
[----:B------:R-:W0:Y:S02]  /*ce90*/  SYNCS.PHASECHK.TRANS64.TRYWAIT P0, [UR42+0x29880], R3 ;  /* 0x02988003ff0075a7 */ /* 0x000e24000800016a */
[----:B0-----:R-:W-:Y:S05]  /*cea0*/  @!P0 BRA `(.L_x_48) ;  /* 0x0000003800a08947 */ /* 0x001fea0003800000 */
.L_x_101:
[----:B------:R-:W-:Y:S01]  /*ceb0*/  ULDC.64 UR4, c[0x0][0x328] ;  /* 0x0000ca0000047ab9 */ /* 0x000fe20000000a00 */
[----:B------:R-:W-:Y:S01]  /*cec0*/  IMAD.SHL.U32 R13, R31, 0x10, RZ ;  /* 0x000000101f0d7824 */ /* 0x000fe200078e00ff */
[----:B------:R-:W-:Y:S01]  /*ced0*/  LOP3.LUT R8, R8, 0x380, RZ, 0xc0, !PT ;  /* 0x0000038008087812 */ /* 0x000fe200078ec0ff */
[----:B------:R-:W-:Y:S01]  /*cee0*/  IMAD R10, R21, UR4, RZ ;  /* 0x00000004150a7c24 */ /* 0x000fe2000f8e02ff */
[----:B-----5:R-:W-:Y:S01]  /*cef0*/  SHF.R.S32.HI R22, RZ, 0x1f, R5 ;  /* 0x0000001fff167819 */ /* 0x020fe20000011405 */
[----:B0-----:R-:W-:Y:S01]  /*cf00*/  IMAD.WIDE.U32 R2, R6, UR4, RZ ;  /* 0x0000000406027c25 */ /* 0x001fe2000f8e00ff */
[----:B------:R-:W-:Y:S01]  /*cf10*/  LOP3.LUT R8, R8, 0x30, R13, 0xf8, !PT ;  /* 0x0000003008087812 */ /* 0x000fe200078ef80d */
[----:B------:R-:W-:Y:S01]  /*cf20*/  ULDC.64 UR6, c[0x0][0x338] ;  /* 0x0000ce0000067ab9 */ /* 0x000fe20000000a00 */
[----:B------:R-:W-:Y:S01]  /*cf30*/  SHF.R.S32.HI R23, RZ, 0x1f, R4 ;  /* 0x0000001fff177819 */ /* 0x000fe20000011404 */
[----:B------:R-:W-:Y:S01]  /*cf40*/  IMAD R10, R6, UR5, R10 ;  /* 0x00000005060a7c24 */ /* 0x000fe2000f8e020a */
[----:B------:R-:W-:Y:S01]  /*cf50*/  LOP3.LUT R8, R8, 0x70, R9, 0x78, !PT ;  /* 0x0000007008087812 */ /* 0x000fe200078e7809 */
[----:B------:R-:W-:Y:S01]  /*cf60*/  IMAD R9, R22, UR6, RZ ;  /* 0x0000000616097c24 */ /* 0x000fe2000f8e02ff */
[----:B------:R-:W-:Y:S01]  /*cf70*/  SHF.R.S32.HI R24, RZ, 0x1f, R0 ;  /* 0x0000001fff187819 */ /* 0x000fe20000011400 */
[----:B------:R-:W-:Y:S01]  /*cf80*/  IMAD.IADD R3, R3, 0x1, R10 ;  /* 0x0000000103037824 */ /* 0x000fe200078e020a */
[----:B------:R-:W-:Y:S01]  /*cf90*/  ISETP.NE.AND P1, PT, R12, RZ, PT ;  /* 0x000000ff0c00720c */ /* 0x000fe20003f25270 */
[C---:B------:R-:W-:Y:S01]  /*cfa0*/  IMAD R9, R5.reuse, UR7, R9 ;  /* 0x0000000705097c24 */ /* 0x040fe2000f8e0209 */
[----:B------:R-:W-:Y:S01]  /*cfb0*/  SHF.R.U32.HI R31, RZ, 0x2, R31 ;  /* 0x00000002ff1f7819 */ /* 0x000fe2000001161f */
[----:B------:R-:W-:Y:S01]  /*cfc0*/  IMAD.WIDE.U32 R2, R5, UR6, R2 ;  /* 0x0000000605027c25 */ /* 0x000fe2000f8e0002 */
[----:B------:R-:W-:-:S03]  /*cfd0*/  SEL R33, R33, 0xffffffc0, !P1 ;  /* 0xffffffc021217807 */ /* 0x000fc60004800000 */
[----:B------:R-:W-:Y:S02]  /*cfe0*/  IMAD R10, R23, UR4, RZ ;  /* 0x00000004170a7c24 */ /* 0x000fe4000f8e02ff */
[----:B------:R-:W-:Y:S01]  /*cff0*/  IMAD R7, R7, 0x400, R8 ;  /* 0x0000040007077824 */ /* 0x000fe200078e0208 */
[----:B------:R-:W-:Y:S01]  /*d000*/  MOV R8, R2 ;  /* 0x0000000200087202 */ /* 0x000fe20000000f00 */
[----:B------:R-:W-:Y:S02]  /*d010*/  IMAD.IADD R9, R3, 0x1, R9 ;  /* 0x0000000103097824 */ /* 0x000fe400078e0209 */
[C---:B------:R-:W-:Y:S02]  /*d020*/  IMAD R10, R4.reuse, UR5, R10 ;  /* 0x00000005040a7c24 */ /* 0x040fe4000f8e020a */
[----:B------:R-:W-:Y:S01]  /*d030*/  IMAD.WIDE.U32 R2, R4, UR4, RZ ;  /* 0x0000000404027c25 */ /* 0x000fe2000f8e00ff */
[----:B------:R-:W-:-:S03]  /*d040*/  ULDC.64 UR4, c[0x0][0x330] ;  /* 0x0000cc0000047ab9 */ /* 0x000fc60000000a00 */
[----:B------:R-:W-:Y:S02]  /*d050*/  IMAD.IADD R3, R3, 0x1, R10 ;  /* 0x0000000103037824 */ /* 0x000fe400078e020a */
[----:B------:R-:W-:Y:S02]  /*d060*/  IMAD R10, R24, UR6, RZ ;  /* 0x00000006180a7c24 */ /* 0x000fe4000f8e02ff */
[----:B------:R-:W-:Y:S01]  /*d070*/  IMAD.WIDE.U32 R2, R0, UR6, R2 ;  /* 0x0000000600027c25 */ /* 0x000fe2000f8e0002 */
[----:B------:R-:W-:-:S03]  /*d080*/  R2UR UR6, R32 ;  /* 0x00000000200672ca */ /* 0x000fc600000e0000 */
[----:B------:R-:W-:-:S04]  /*d090*/  IMAD R10, R0, UR7, R10 ;  /* 0x00000007000a7c24 */ /* 0x000fc8000f8e020a */
[----:B------:R-:W-:Y:S02]  /*d0a0*/  IMAD.IADD R3, R3, 0x1, R10 ;  /* 0x0000000103037824 */ /* 0x000fe400078e020a */
[----:B------:R-:W-:-:S04]  /*d0b0*/  IMAD.U32 R10, RZ, RZ, UR4 ;  /* 0x00000004ff0a7e24 */ /* 0x000fc8000f8e00ff */
[----:B------:R-:W-:Y:S01]  /*d0c0*/  UIMAD UR4, UR6, UR4, URZ ;  /* 0x00000004060472a4 */ /* 0x000fe2000f8e023f */
[----:B------:R-:W-:Y:S02]  /*d0d0*/  IMAD.WIDE.U32 R8, R10, UR40, R8 ;  /* 0x000000280a087c25 */ /* 0x000fe4000f8e0008 */
[----:B------:R-:W-:Y:S01]  /*d0e0*/  ULDC.64 UR6, c[0x0][0x318] ;  /* 0x0000c60000067ab9 */ /* 0x000fe20000000a00 */
[----:B------:R-:W-:Y:S01]  /*d0f0*/  UIMAD UR4, UR40, UR5, UR4 ;  /* 0x00000005280472a4 */ /* 0x000fe2000f8e0204 */
[----:B------:R-:W-:Y:S01]  /*d100*/  IMAD.U32 R19, RZ, RZ, UR7 ;  /* 0x00000007ff137e24 */ /* 0x000fe2000f8e00ff */
[----:B------:R-:W-:Y:S01]  /*d110*/  IADD3 R18, P0, R8, UR6, RZ ;  /* 0x0000000608127c10 */ /* 0x000fe2000ff1e0ff */
[----:B------:R-:W-:-:S03]  /*d120*/  IMAD.WIDE.U32 R2, R10, UR40, R2 ;  /* 0x000000280a027c25 */ /* 0x000fc6000f8e0002 */
[----:B------:R-:W-:Y:S02]  /*d130*/  IADD3.X R10, R19, UR4, R9, P0, !PT ;  /* 0x00000004130a7c10 */ /* 0x000fe400087fe409 */
[----:B------:R-:W-:Y:S02]  /*d140*/  MOV R9, 0xffffff60 ;  /* 0xffffff6000097802 */ /* 0x000fe40000000f00 */
[----:B------:R-:W-:-:S03]  /*d150*/  IADD3 R20, P0, R2, UR6, RZ ;  /* 0x0000000602147c10 */ /* 0x000fc6000ff1e0ff */
[----:B------:R-:W-:Y:S01]  /*d160*/  IMAD R9, R11, R9, UR36 ;  /* 0x000000240b097e24 */ /* 0x000fe2000f8e0209 */
[----:B------:R-:W-:Y:S01]  /*d170*/  IADD3.X R19, R19, UR4, R3, P0, !PT ;  /* 0x0000000413137c10 */ /* 0x000fe200087fe403 */
[----:B------:R-:W-:Y:S02]  /*d180*/  UMOV UR4, 0xffffffff ;  /* 0xffffffff00047882 */ /* 0x000fe40000000000 */
[----:B------:R-:W-:-:S05]  /*d190*/  IMAD.IADD R9, R9, 0x1, -R28 ;  /* 0x0000000109097824 */ /* 0x000fca00078e0a1c */
[----:B------:R-:W-:Y:S01]  /*d1a0*/  ISETP.GE.AND P4, PT, R9, 0x1, PT ;  /* 0x000000010900780c */ /* 0x000fe20003f86270 */
[----:B------:R-:W-:-:S12]  /*d1b0*/  BRA.DIV UR4, `(.L_x_49) ;  /* 0x0000003604fc7947 */ /* 0x000fd8000b800000 */
[----:B------:R-:W0:Y:S01]  /*d1c0*/  SHFL.IDX PT, R2, R18, RZ, 0x1c1f ;  /* 0x001c1fff12027589 */ /* 0x000e2200000e0000 */
[C---:B------:R-:W-:Y:S01]  /*d1d0*/  LOP3.LUT P5, RZ, R16.reuse, 0x2, RZ, 0xc0, !PT ;  /* 0x0000000210ff7812 */ /* 0x040fe200078ac0ff */
[----:B------:R-:W-:Y:S01]  /*d1e0*/  VIADD R8, R7, UR42 ;  /* 0x0000002a07087c36 */ /* 0x000fe20008000000 */
[----:B------:R-:W-:Y:S01]  /*d1f0*/  LOP3.LUT P6, RZ, R16, 0x1, RZ, 0xc0, !PT ;  /* 0x0000000110ff7812 */ /* 0x000fe200078cc0ff */
[----:B------:R-:W1:Y:S01]  /*d200*/  SHFL.IDX PT, R3, R10, RZ, 0x1c1f ;  /* 0x001c1fff0a037589 */ /* 0x000e6200000e0000 */
[----:B------:R-:W-:Y:S01]  /*d210*/  ISETP.GE.AND P3, PT, R9, 0x21, PT ;  /* 0x000000210900780c */ /* 0x000fe20003f66270 */
[----:B------:R-:W-:Y:S01]  /*d220*/  IMAD.IADD R7, R33, 0x1, R8 ;  /* 0x0000000121077824 */ /* 0x000fe200078e0208 */
[C---:B------:R-:W-:Y:S01]  /*d230*/  ISETP.GE.AND P2, PT, R9.reuse, 0x41, PT ;  /* 0x000000410900780c */ /* 0x040fe20003f46270 */
[----:B------:R-:W-:Y:S01]  /*d240*/  SHFL.IDX PT, R19, R19, RZ, 0x1c1f ;  /* 0x001c1fff13137589 */ /* 0x000fe200000e0000 */
[----:B------:R-:W-:Y:S01]  /*d250*/  VIADD R34, R8, 0xa400 ;  /* 0x0000a40008227836 */ /* 0x000fe20000000000 */
[----:B------:R-:W-:-:S02]  /*d260*/  ISETP.GE.AND P1, PT, R9, 0x61, PT ;  /* 0x000000610900780c */ /* 0x000fc40003f26270 */
[----:B0-----:R-:W-:-:S05]  /*d270*/  IADD3 R2, P0, R35, R2, RZ ;  /* 0x0000000223027210 */ /* 0x001fca0007f1e0ff */
[----:B-1----:R-:W-:Y:S01]  /*d280*/  IMAD.X R3, RZ, RZ, R3, P0 ;  /* 0x000000ffff037224 */ /* 0x002fe200000e0603 */
[----:B------:R-:W-:-:S13]  /*d290*/  ISETP.LT.OR P0, PT, R9, 0x1, P5 ;  /* 0x000000010900780c */ /* 0x000fda0002f01670 */
[----:B------:R-:W-:Y:S01]  /*d2a0*/  LDGSTS.E.BYPASS.LTC128B.128 [R8+0xa400], desc[UR54][R2.64], !P0 ;  /* 0x0a40000002087fae */ /* 0x000fe2000c101d76 */
[----:B------:R-:W-:-:S13]  /*d2b0*/  ISETP.LT.OR P0, PT, R9, 0x1, P6 ;  /* 0x000000010900780c */ /* 0x000fda0003701670 */
[----:B------:R0:W-:Y:S04]  /*d2c0*/  LDGSTS.E.BYPASS.LTC128B.128 [R7+0xa400], desc[UR54][R2.64+0x40], !P0 ;  /* 0x0a40004002077fae */ /* 0x0001e8000c101d76 */
[----:B0-----:R-:W0:Y:S04]  /*d2d0*/  SHFL.IDX PT, R2, R18, 0x1, 0x1c1f ;  /* 0x003c1f0012027f89 */ /* 0x001e2800000e0000 */
[----:B------:R-:W1:Y:S01]  /*d2e0*/  SHFL.IDX PT, R3, R10, 0x1, 0x1c1f ;  /* 0x003c1f000a037f89 */ /* 0x000e6200000e0000 */
[----:B0-----:R-:W-:-:S04]  /*d2f0*/  IADD3 R2, P0, R35, R2, RZ ;  /* 0x0000000223027210 */ /* 0x001fc80007f1e0ff */
[----:B-1----:R-:W-:Y:S02]  /*d300*/  IADD3.X R3, RZ, R3, RZ, P0, !PT ;  /* 0x00000003ff037210 */ /* 0x002fe400007fe4ff */
[----:B------:R-:W-:-:S13]  /*d310*/  ISETP.LT.OR P0, PT, R9, 0x21, P5 ;  /* 0x000000210900780c */ /* 0x000fda0002f01670 */
[----:B------:R-:W-:Y:S01]  /*d320*/  LDGSTS.E.BYPASS.LTC128B.128 [R8+0xb400], desc[UR54][R2.64], !P0 ;  /* 0x0b40000002087fae */ /* 0x000fe2000c101d76 */
[----:B------:R-:W-:-:S13]  /*d330*/  ISETP.LT.OR P0, PT, R9, 0x21, P6 ;  /* 0x000000210900780c */ /* 0x000fda0003701670 */
[----:B------:R0:W-:Y:S04]  /*d340*/  LDGSTS.E.BYPASS.LTC128B.128 [R7+0xb400], desc[UR54][R2.64+0x40], !P0 ;  /* 0x0b40004002077fae */ /* 0x0001e8000c101d76 */
[----:B0-----:R-:W0:Y:S04]  /*d350*/  SHFL.IDX PT, R2, R18, 0x2, 0x1c1f ;  /* 0x005c1f0012027f89 */ /* 0x001e2800000e0000 */
[----:B------:R-:W1:Y:S04]  /*d360*/  SHFL.IDX PT, R3, R10, 0x2, 0x1c1f ;  /* 0x005c1f000a037f89 */ /* 0x000e6800000e0000 */
[----:B------:R-:W-:Y:S01]  /*d370*/  SHFL.IDX PT, R10, R10, 0x3, 0x1c1f ;  /* 0x007c1f000a0a7f89 */ /* 0x000fe200000e0000 */
[----:B0-----:R-:W-:-:S05]  /*d380*/  IADD3 R2, P0, R35, R2, RZ ;  /* 0x0000000223027210 */ /* 0x001fca0007f1e0ff */
[----:B-1----:R-:W-:Y:S01]  /*d390*/  IMAD.X R3, RZ, RZ, R3, P0 ;  /* 0x000000ffff037224 */ /* 0x002fe200000e0603 */
[----:B------:R-:W-:-:S13]  /*d3a0*/  ISETP.LT.OR P0, PT, R9, 0x41, P5 ;  /* 0x000000410900780c */ /* 0x000fda0002f01670 */
[----:B------:R-:W-:Y:S01]  /*d3b0*/  LDGSTS.E.BYPASS.LTC128B.128 [R8+0xc400], desc[UR54][R2.64], !P0 ;  /* 0x0c40000002087fae */ /* 0x000fe2000c101d76 */
[----:B------:R-:W-:-:S13]  /*d3c0*/  ISETP.LT.OR P0, PT, R9, 0x41, P6 ;  /* 0x000000410900780c */ /* 0x000fda0003701670 */
[----:B------:R0:W-:Y:S04]  /*d3d0*/  LDGSTS.E.BYPASS.LTC128B.128 [R7+0xc400], desc[UR54][R2.64+0x40], !P0 ;  /* 0x0c40004002077fae */ /* 0x0001e8000c101d76 */
[----:B0-----:R-:W0:Y:S02]  /*d3e0*/  SHFL.IDX PT, R2, R18, 0x3, 0x1c1f ;  /* 0x007c1f0012027f89 */ /* 0x001e2400000e0000 */
[----:B0-----:R-:W-:-:S05]  /*d3f0*/  IADD3 R2, P0, R35, R2, RZ ;  /* 0x0000000223027210 */ /* 0x001fca0007f1e0ff */
[----:B------:R-:W-:Y:S01]  /*d400*/  IMAD.X R3, RZ, RZ, R10, P0 ;  /* 0x000000ffff037224 */ /* 0x000fe200000e060a */
[C---:B------:R-:W-:Y:S02]  /*d410*/  ISETP.LT.OR P0, PT, R9.reuse, 0x61, P5 ;  /* 0x000000610900780c */ /* 0x040fe40002f01670 */
[----:B------:R-:W-:-:S11]  /*d420*/  ISETP.GE.AND P5, PT, R9, 0x81, PT ;  /* 0x000000810900780c */ /* 0x000fd60003fa6270 */
[----:B------:R-:W-:Y:S01]  /*d430*/  LDGSTS.E.BYPASS.LTC128B.128 [R8+0xd400], desc[UR54][R2.64], !P0 ;  /* 0x0d40000002087fae */ /* 0x000fe2000c101d76 */
[----:B------:R-:W-:-:S13]  /*d440*/  ISETP.LT.OR P0, PT, R9, 0x61, P6 ;  /* 0x000000610900780c */ /* 0x000fda0003701670 */
[----:B------:R0:W-:Y:S04]  /*d450*/  LDGSTS.E.BYPASS.LTC128B.128 [R7+0xd400], desc[UR54][R2.64+0x40], !P0 ;  /* 0x0d40004002077fae */ /* 0x0001e8000c101d76 */
[----:B0-----:R0:W1:Y:S02]  /*d460*/  SHFL.IDX PT, R2, R20, RZ, 0x1c1f ;  /* 0x001c1fff14027589 */ /* 0x00106400000e0000 */
.L_x_113:
[----:B-1----:R-:W-:Y:S02]  /*d470*/  IADD3 R2, P0, R35, R2, RZ ;  /* 0x0000000223027210 */ /* 0x002fe40007f1e0ff */
[----:B------:R-:W-:-:S03]  /*d480*/  LOP3.LUT P6, RZ, R16, 0x1, RZ, 0xc0, !PT ;  /* 0x0000000110ff7812 */ /* 0x000fc600078cc0ff */
[----:B------:R-:W-:Y:S01]  /*d490*/  IMAD.X R3, RZ, RZ, R19, P0 ;  /* 0x000000ffff037224 */ /* 0x000fe200000e0613 */
[----:B------:R-:W-:-:S04]  /*d4a0*/  LOP3.LUT P0, RZ, R16, 0x2, RZ, 0xc0, !PT ;  /* 0x0000000210ff7812 */ /* 0x000fc8000780c0ff */
[----:B------:R-:W-:-:S13]  /*d4b0*/  ISETP.LT.OR P0, PT, R9, 0x81, P0 ;  /* 0x000000810900780c */ /* 0x000fda0000701670 */
[----:B------:R-:W-:Y:S01]  /*d4c0*/  @!PT LDS RZ, [RZ] ;  /* 0x00000000fffff984 */ /* 0x000fe20000000800 */
[----:B------:R-:W-:Y:S01]  /*d4d0*/  @!PT LDS RZ, [RZ] ;  /* 0x00000000fffff984 */ /* 0x000fe20000000800 */
[----:B------:R-:W-:Y:S01]  /*d4e0*/  @!PT LDS RZ, [RZ] ;  /* 0x00000000fffff984 */ /* 0x000fe20000000800 */
[----:B------:R1:W-:Y:S01]  /*d4f0*/  LDGSTS.E.BYPASS.LTC128B.128 [R8+0xe400], desc[UR54][R2.64], !P0 ;  /* 0x0e40000002087fae */ /* 0x0003e2000c101d76 */
[----:B------:R-:W-:-:S13]  /*d500*/  ISETP.LT.OR P0, PT, R9, 0x81, P6 ;  /* 0x000000810900780c */ /* 0x000fda0003701670 */
[----:B------:R1:W-:Y:S01]  /*d510*/  LDGSTS.E.BYPASS.LTC128B.128 [R7+0xe400], desc[UR54][R2.64+0x40], !P0 ;  /* 0x0e40004002077fae */ /* 0x0003e2000c101d76 */
[----:B------:R-:W-:Y:S01]  /*d520*/  NOP ;  /* 0x0000000000007918 */ /* 0x000fe20000000000 */
[----:B------:R-:W-:Y:S02]  /*d530*/  SYNCS.ARRIVE.TRANS64.RED.A0T1 RZ, [UR42+0x29870], RZ ;  /* 0x029870ffffff79a7 */ /* 0x000fe4000820042a */
[----:B------:R-:W-:Y:S01]  /*d540*/  ARRIVES.LDGSTSBAR.64.TRANSCNT [UR42+0x29870] ;  /* 0x02987000ff0079b0 */ /* 0x000fe20008000aaa */
[----:B------:R-:W-:Y:S01]  /*d550*/  NOP ;  /* 0x0000000000007918 */ /* 0x000fe20000000000 */
[----:B------:R-:W-:-:S06]  /*d560*/  ULOP3.LUT UR4, UR39, 0x2, URZ, 0xfc, !UPT ;  /* 0x0000000227047892 */ /* 0x000fcc000f8efc3f */
[----:B------:R-:W-:-:S04]  /*d570*/  MOV R10, UR4 ;  /* 0x00000004000a7c02 */ /* 0x000fc80008000f00 */
[----:B------:R-:W-:-:S13]  /*d580*/  ISETP.NE.AND P6, PT, R10, 0x3, PT ;  /* 0x000000030a00780c */ /* 0x000fda0003fc5270 */
[----:B-1----:R-:W-:Y:S05]  /*d590*/  @!P6 BRA `(.L_x_50) ;  /* 0x000000000004e947 */ /* 0x002fea0003800000 */
[----:B------:R-:W-:Y:S01]  /*d5a0*/  BPT.TRAP 0x1 ;  /* 0x000000040000795c */ /* 0x000fe20000300000 */
.L_x_50:
[----:B------:R-:W-:Y:S01]  /*d5b0*/  SYNCS.ARRIVE.TRANS64.A1T0 RZ, [UR42+0x29870], RZ ;  /* 0x029870ffffff79a7 */ /* 0x000fe2000810002a */
[----:B------:R-:W-:Y:S05]  /*d5c0*/  @!P6 BRA `(.L_x_51) ;  /* 0x000000000004e947 */ /* 0x000fea0003800000 */
[----:B------:R-:W-:Y:S01]  /*d5d0*/  BPT.TRAP 0x1 ;  /* 0x000000040000795c */ /* 0x000fe20000300000 */
.L_x_51:
[----:B------:R-:W-:-:S05]  /*d5e0*/  IMAD.MOV.U32 R2, RZ, RZ, 0x1 ;  /* 0x00000001ff027424 */ /* 0x000fca00078e00ff */
[----:B------:R-:W-:-:S04]  /*d5f0*/  SHF.L.U32 R2, R2, 0x1f, RZ ;  /* 0x0000001f02027819 */ /* 0x000fc800000006ff */
[----:B------:R-:W1:Y:S02]  /*d600*/  SYNCS.PHASECHK.TRANS64.TRYWAIT P0, [UR42+0x29840], R2 ;  /* 0x02984002ff0075a7 */ /* 0x000e64000800016a */
[----:B-1----:R-:W-:Y:S05]  /*d610*/  @!P0 BRA `(.L_x_52) ;  /* 0x0000003800ac8947 */ /* 0x002fea0003800000 */
.L_x_114:
[----:B------:R-:W-:Y:S01]  /*d620*/  ULDC.64 UR8, c[0x0][0x300] ;  /* 0x0000c00000087ab9 */ /* 0x000fe20000000a00 */
[----:B------:R-:W-:Y:S01]  /*d630*/  ULDC.64 UR10, c[0x0][0x310] ;  /* 0x0000c400000a7ab9 */ /* 0x000fe20000000a00 */
[----:B------:R-:W-:Y:S01]  /*d640*/  IMAD R21, R21, UR8, RZ ;  /* 0x0000000815157c24 */ /* 0x000fe2000f8e02ff */
[----:B------:R-:W-:Y:S01]  /*d650*/  R2UR UR6, R32 ;  /* 0x00000000200672ca */ /* 0x000fe200000e0000 */
[C---:B-1----:R-:W-:Y:S01]  /*d660*/  IMAD.WIDE.U32 R2, R6.reuse, UR8, RZ ;  /* 0x0000000806027c25 */ /* 0x042fe2000f8e00ff */
[----:B------:R-:W-:Y:S01]  /*d670*/  ULDC.64 UR4, c[0x0][0x308] ;  /* 0x0000c20000047ab9 */ /* 0x000fe20000000a00 */
[----:B------:R-:W1:Y:S02]  /*d680*/  S2R R10, SR_TID.X ;  /* 0x00000000000a7919 */ /* 0x000e640000002100 */
[----:B------:R-:W-:Y:S02]  /*d690*/  IMAD R21, R6, UR9, R21 ;  /* 0x0000000906157c24 */ /* 0x000fe4000f8e0215 */
[----:B------:R-:W-:Y:S01]  /*d6a0*/  IMAD R22, R22, UR10, RZ ;  /* 0x0000000a16167c24 */ /* 0x000fe2000f8e02ff */
[----:B------:R-:W2:Y:S01]  /*d6b0*/  S2R R11, SR_TID.X ;  /* 0x00000000000b7919 */ /* 0x000ea20000002100 */
[----:B------:R-:W-:-:S02]  /*d6c0*/  IMAD.IADD R3, R3, 0x1, R21 ;  /* 0x0000000103037824 */ /* 0x000fc400078e0215 */
[C---:B------:R-:W-:Y:S02]  /*d6d0*/  IMAD R7, R5.reuse, UR11, R22 ;  /* 0x0000000b05077c24 */ /* 0x040fe4000f8e0216 */
[----:B------:R-:W-:-:S04]  /*d6e0*/  IMAD.WIDE.U32 R2, R5, UR10, R2 ;  /* 0x0000000a05027c25 */ /* 0x000fc8000f8e0002 */
[----:B------:R-:W-:Y:S02]  /*d6f0*/  IMAD.IADD R3, R3, 0x1, R7 ;  /* 0x0000000103037824 */ /* 0x000fe400078e0207 */
[----:B------:R-:W-:Y:S01]  /*d700*/  IMAD.U32 R8, RZ, RZ, UR4 ;  /* 0x00000004ff087e24 */ /* 0x000fe2000f8e00ff */
[----:B------:R-:W-:Y:S01]  /*d710*/  UIMAD UR4, UR6, UR4, URZ ;  /* 0x00000004060472a4 */ /* 0x000fe2000f8e023f */
[----:B------:R-:W-:Y:S02]  /*d720*/  IMAD R23, R23, UR8, RZ ;  /* 0x0000000817177c24 */ /* 0x000fe4000f8e02ff */
[----:B------:R-:W-:Y:S01]  /*d730*/  IMAD.WIDE.U32 R2, R8, UR40, R2 ;  /* 0x0000002808027c25 */ /* 0x000fe2000f8e0002 */
[----:B------:R-:W-:Y:S01]  /*d740*/  ULDC.64 UR6, c[0x0][0x2e8] ;  /* 0x0000ba0000067ab9 */ /* 0x000fe20000000a00 */
[----:B------:R-:W-:Y:S01]  /*d750*/  UIMAD UR4, UR40, UR5, UR4 ;  /* 0x00000005280472a4 */ /* 0x000fe2000f8e0204 */
[----:B------:R-:W-:Y:S01]  /*d760*/  MOV R7, UR7 ;  /* 0x0000000700077c02 */ /* 0x000fe20008000f00 */
[----:B------:R-:W-:Y:S01]  /*d770*/  IMAD R23, R4, UR9, R23 ;  /* 0x0000000904177c24 */ /* 0x000fe2000f8e0217 */
[----:B------:R-:W-:Y:S01]  /*d780*/  IADD3 R5, P0, R2, UR6, RZ ;  /* 0x0000000602057c10 */ /* 0x000fe2000ff1e0ff */
[----:B------:R-:W-:-:S02]  /*d790*/  IMAD R9, R24, UR10, RZ ;  /* 0x0000000a18097c24 */ /* 0x000fc4000f8e02ff */
[----:B------:R-:W-:Y:S01]  /*d7a0*/  IMAD.SHL.U32 R31, R31, 0x40, RZ ;  /* 0x000000401f1f7824 */ /* 0x000fe200078e00ff */
[----:B------:R-:W-:Y:S01]  /*d7b0*/  IADD3.X R6, R7, UR4, R3, P0, !PT ;  /* 0x0000000407067c10 */ /* 0x000fe200087fe403 */
[----:B------:R-:W-:Y:S01]  /*d7c0*/  IMAD.WIDE.U32 R2, R4, UR8, RZ ;  /* 0x0000000804027c25 */ /* 0x000fe2000f8e00ff */
[----:B-1----:R-:W-:-:S03]  /*d7d0*/  SHF.R.U32.HI R10, RZ, 0x3, R10 ;  /* 0x00000003ff0a7819 */ /* 0x002fc6000001160a */
[----:B------:R-:W-:Y:S01]  /*d7e0*/  IMAD.IADD R3, R3, 0x1, R23 ;  /* 0x0000000103037824 */ /* 0x000fe200078e0217 */
[----:B------:R-:W-:Y:S01]  /*d7f0*/  LOP3.LUT R31, R31, 0x40, RZ, 0xc0, !PT ;  /* 0x000000401f1f7812 */ /* 0x000fe200078ec0ff */
[C---:B------:R-:W-:Y:S02]  /*d800*/  IMAD R9, R0.reuse, UR11, R9 ;  /* 0x0000000b00097c24 */ /* 0x040fe4000f8e0209 */
[----:B------:R-:W-:-:S04]  /*d810*/  IMAD.WIDE.U32 R2, R0, UR10, R2 ;  /* 0x0000000a00027c25 */ /* 0x000fc8000f8e0002 */
[----:B------:R-:W-:Y:S02]  /*d820*/  IMAD.IADD R3, R3, 0x1, R9 ;  /* 0x0000000103037824 */ /* 0x000fe400078e0209 */
[----:B--2---:R-:W-:Y:S02]  /*d830*/  IMAD.SHL.U32 R11, R11, 0x10, RZ ;  /* 0x000000100b0b7824 */ /* 0x004fe400078e00ff */
[----:B------:R-:W-:-:S03]  /*d840*/  IMAD.WIDE.U32 R2, R8, UR40, R2 ;  /* 0x0000002808027c25 */ /* 0x000fc6000f8e0002 */
[----:B------:R-:W-:Y:S01]  /*d850*/  IADD3 R0, P0, R2, UR6, RZ ;  /* 0x0000000602007c10 */ /* 0x000fe2000ff1e0ff */
[----:B------:R-:W-:-:S03]  /*d860*/  IMAD.SHL.U32 R2, R10, 0x80, RZ ;  /* 0x000000800a027824 */ /* 0x000fc600078e00ff */
[----:B------:R-:W-:Y:S01]  /*d870*/  IADD3.X R7, R7, UR4, R3, P0, !PT ;  /* 0x0000000407077c10 */ /* 0x000fe200087fe403 */
[----:B------:R-:W-:Y:S01]  /*d880*/  UMOV UR4, 0xffffffff ;  /* 0xffffffff00047882 */ /* 0x000fe20000000000 */
[----:B------:R-:W-:Y:S02]  /*d890*/  LOP3.LUT R2, R2, 0x180, RZ, 0xc0, !PT ;  /* 0x0000018002027812 */ /* 0x000fe400078ec0ff */
[----:B------:R-:W-:Y:S02]  /*d8a0*/  SHF.L.U32 R3, R10, 0x4, RZ ;  /* 0x000000040a037819 */ /* 0x000fe400000006ff */
[----:B------:R-:W-:-:S04]  /*d8b0*/  LOP3.LUT R2, R2, 0x30, R11, 0xf8, !PT ;  /* 0x0000003002027812 */ /* 0x000fc800078ef80b */
[----:B------:R-:W-:-:S04]  /*d8c0*/  LOP3.LUT R2, R2, 0x30, R3, 0x78, !PT ;  /* 0x0000003002027812 */ /* 0x000fc800078e7803 */
[----:B------:R-:W-:Y:S01]  /*d8d0*/  IADD3 R36, R2, R36, R31 ;  /* 0x0000002402247210 */ /* 0x000fe20007ffe01f */
[----:B------:R-:W-:Y:S06]  /*d8e0*/  BRA.DIV UR4, `(.L_x_53) ;  /* 0x0000003a04187947 */ /* 0x000fec000b800000 */
[----:B------:R-:W1:Y:S01]  /*d8f0*/  SHFL.IDX PT, R14, R5, RZ, 0x1c1f ;  /* 0x001c1fff050e7589 */ /* 0x000e6200000e0000 */
[----:B------:R-:W-:Y:S01]  /*d900*/  P2R R4, PR, RZ, 0x20 ;  /* 0x00000020ff047803 */ /* 0x000fe20000000000 */
[----:B------:R-:W-:Y:S01]  /*d910*/  @P4 VIADD R9, R36, UR42 ;  /* 0x0000002a24094c36 */ /* 0x000fe20008000000 */
[C---:B------:R-:W-:Y:S01]  /*d920*/  LOP3.LUT P5, RZ, R16.reuse, 0x8, RZ, 0xc0, !PT ;  /* 0x0000000810ff7812 */ /* 0x040fe200078ac0ff */
[----:B------:R-:W2:Y:S01]  /*d930*/  SHFL.IDX PT, R2, R6, RZ, 0x1c1f ;  /* 0x001c1fff06027589 */ /* 0x000ea200000e0000 */
[----:B------:R-:W-:Y:S01]  /*d940*/  LOP3.LUT P6, RZ, R16, 0x4, RZ, 0xc0, !PT ;  /* 0x0000000410ff7812 */ /* 0x000fe200078cc0ff */
[----:B------:R-:W-:Y:S02]  /*d950*/  @P3 VIADD R21, R36, UR42 ;  /* 0x0000002a24153c36 */ /* 0x000fe40008000000 */
[----:B------:R-:W-:Y:S04]  /*d960*/  SHFL.IDX PT, R8, R6, 0x1, 0x1c1f ;  /* 0x003c1f0006087f89 */ /* 0x000fe800000e0000 */
[----:B------:R-:W-:Y:S01]  /*d970*/  SHFL.IDX PT, R7, R7, RZ, 0x1c1f ;  /* 0x001c1fff07077589 */ /* 0x000fe200000e0000 */
[----:B-1----:R-:W-:-:S05]  /*d980*/  @P4 IADD3 R14, P0, R35, R14, RZ ;  /* 0x0000000e230e4210 */ /* 0x002fca0007f1e0ff */
[----:B--2---:R-:W-:Y:S01]  /*d990*/  @P4 IMAD.X R3, RZ, RZ, R2, P0 ;  /* 0x000000ffff034224 */ /* 0x004fe200000e0602 */
[C---:B------:R-:W-:Y:S01]  /*d9a0*/  LOP3.LUT P0, RZ, R16.reuse, 0x10, RZ, 0xc0, !PT ;  /* 0x0000001010ff7812 */ /* 0x040fe2000780c0ff */
[----:B------:R-:W-:Y:S02]  /*d9b0*/  @P4 IMAD.MOV.U32 R2, RZ, RZ, R14 ;  /* 0x000000ffff024224 */ /* 0x000fe400078e000e */
[----:B------:R-:W1:Y:S10]  /*d9c0*/  SHFL.IDX PT, R14, R5, 0x1, 0x1c1f ;  /* 0x003c1f00050e7f89 */ /* 0x000e7400000e0000 */
[----:B------:R-:W-:Y:S04]  /*d9d0*/  @P4 LDGSTS.E.BYPASS.LTC128B.128 [R9+0x1a400], desc[UR54][R2.64], !P0 ;  /* 0x1a40000002094fae */ /* 0x000fe8000c101d76 */
[----:B------:R-:W-:Y:S04]  /*d9e0*/  @P4 LDGSTS.E.BYPASS.LTC128B.128 [R9+0x1cc00], desc[UR54][R2.64+0x40], !P5 ;  /* 0x1cc0004002094fae */ /* 0x000fe8000e901d76 */
[----:B------:R2:W-:Y:S01]  /*d9f0*/  @P4 LDGSTS.E.BYPASS.LTC128B.128 [R9+0x1f400], desc[UR54][R2.64+0x80], !P6 ;  /* 0x1f40008002094fae */ /* 0x0005e2000f101d76 */
[----:B------:R-:W-:-:S02]  /*da00*/  LOP3.LUT P4, RZ, R16, 0x10, RZ, 0xc0, !PT ;  /* 0x0000001010ff7812 */ /* 0x000fc4000788c0ff */
[----:B-1----:R-:W-:-:S04]  /*da10*/  @P3 IADD3 R14, P0, R35, R14, RZ ;  /* 0x0000000e230e3210 */ /* 0x002fc80007f1e0ff */
[----:B------:R-:W-:Y:S01]  /*da20*/  @P3 IADD3.X R19, RZ, R8, RZ, P0, !PT ;  /* 0x00000008ff133210 */ /* 0x000fe200007fe4ff */
[----:B--2---:R-:W-:Y:S01]  /*da30*/  @P3 IMAD.MOV.U32 R2, RZ, RZ, R14 ;  /* 0x000000ffff023224 */ /* 0x004fe200078e000e */
[----:B------:R-:W-:Y:S03]  /*da40*/  SHFL.IDX PT, R8, R6, 0x2, 0x1c1f ;  /* 0x005c1f0006087f89 */ /* 0x000fe600000e0000 */
[----:B------:R-:W-:Y:S01]  /*da50*/  @P3 IMAD.MOV.U32 R3, RZ, RZ, R19 ;  /* 0x000000ffff033224 */ /* 0x000fe200078e0013 */
[C---:B------:R-:W-:Y:S01]  /*da60*/  @P2 IADD3 R19, R36.reuse, UR42, RZ ;  /* 0x0000002a24132c10 */ /* 0x040fe2000fffe0ff */
[----:B------:R-:W1:Y:S04]  /*da70*/  SHFL.IDX PT, R14, R5, 0x2, 0x1c1f ;  /* 0x005c1f00050e7f89 */ /* 0x000e6800000e0000 */
[----:B------:R-:W-:Y:S04]  /*da80*/  @P3 LDGSTS.E.BYPASS.LTC128B.128 [R21+0x1ac00], desc[UR54][R2.64], !P4 ;  /* 0x1ac0000002153fae */ /* 0x000fe8000e101d76 */
[----:B------:R-:W-:Y:S04]  /*da90*/  @P3 LDGSTS.E.BYPASS.LTC128B.128 [R21+0x1d400], desc[UR54][R2.64+0x40], !P5 ;  /* 0x1d40004002153fae */ /* 0x000fe8000e901d76 */
[----:B------:R2:W-:Y:S01]  /*daa0*/  @P3 LDGSTS.E.BYPASS.LTC128B.128 [R21+0x1fc00], desc[UR54][R2.64+0x80], !P6 ;  /* 0x1fc0008002153fae */ /* 0x0005e2000f101d76 */
[----:B-1----:R-:W-:Y:S01]  /*dab0*/  @P2 IADD3 R14, P0, R35, R14, RZ ;  /* 0x0000000e230e2210 */ /* 0x002fe20007f1e0ff */
[----:B--2---:R-:W-:-:S04]  /*dac0*/  @P1 VIADD R21, R36, UR42 ;  /* 0x0000002a24151c36 */ /* 0x004fc80008000000 */
[----:B------:R-:W-:Y:S02]  /*dad0*/  @P2 IMAD.MOV.U32 R2, RZ, RZ, R14 ;  /* 0x000000ffff022224 */ /* 0x000fe400078e000e */
[----:B------:R-:W1:Y:S01]  /*dae0*/  SHFL.IDX PT, R14, R5, 0x3, 0x1c1f ;  /* 0x007c1f00050e7f89 */ /* 0x000e6200000e0000 */
[----:B------:R-:W-:-:S03]  /*daf0*/  @P2 IMAD.X R9, RZ, RZ, R8, P0 ;  /* 0x000000ffff092224 */ /* 0x000fc600000e0608 */
[----:B------:R-:W2:Y:S01]  /*db00*/  SHFL.IDX PT, R8, R6, 0x3, 0x1c1f ;  /* 0x007c1f0006087f89 */ /* 0x000ea200000e0000 */
[----:B------:R-:W-:-:S05]  /*db10*/  @P2 IMAD.MOV.U32 R3, RZ, RZ, R9 ;  /* 0x000000ffff032224 */ /* 0x000fca00078e0009 */
[----:B------:R-:W-:Y:S04]  /*db20*/  @P2 LDGSTS.E.BYPASS.LTC128B.128 [R19+0x1b400], desc[UR54][R2.64], !P4 ;  /* 0x1b40000002132fae */ /* 0x000fe8000e101d76 */
[----:B------:R-:W-:Y:S04]  /*db30*/  @P2 LDGSTS.E.BYPASS.LTC128B.128 [R19+0x1dc00], desc[UR54][R2.64+0x40], !P5 ;  /* 0x1dc0004002132fae */ /* 0x000fe8000e901d76 */
[----:B------:R3:W-:Y:S01]  /*db40*/  @P2 LDGSTS.E.BYPASS.LTC128B.128 [R19+0x20400], desc[UR54][R2.64+0x80], !P6 ;  /* 0x2040008002132fae */ /* 0x0007e2000f101d76 */
[----:B-1----:R-:W-:-:S05]  /*db50*/  @P1 IADD3 R14, P0, R35, R14, RZ ;  /* 0x0000000e230e1210 */ /* 0x002fca0007f1e0ff */
[----:B--2---:R-:W-:Y:S01]  /*db60*/  @P1 IMAD.X R9, RZ, RZ, R8, P0 ;  /* 0x000000ffff091224 */ /* 0x004fe200000e0608 */
[----:B---3--:R-:W-:Y:S02]  /*db70*/  @P1 MOV R2, R14 ;  /* 0x0000000e00021202 */ /* 0x008fe40000000f00 */
[----:B------:R1:W2:Y:S01]  /*db80*/  SHFL.IDX PT, R14, R0, RZ, 0x1c1f ;  /* 0x001c1fff000e7589 */ /* 0x0002a200000e0000 */
[----:B------:R-:W-:-:S05]  /*db90*/  @P1 IMAD.MOV.U32 R3, RZ, RZ, R9 ;  /* 0x000000ffff031224 */ /* 0x000fca00078e0009 */
[----:B------:R1:W-:Y:S04]  /*dba0*/  @P1 LDGSTS.E.BYPASS.LTC128B.128 [R21+0x1bc00], desc[UR54][R2.64], !P4 ;  /* 0x1bc0000002151fae */ /* 0x0003e8000e101d76 */
[----:B------:R1:W-:Y:S01]  /*dbb0*/  @P1 LDGSTS.E.BYPASS.LTC128B.128 [R21+0x1e400], desc[UR54][R2.64+0x40], !P5 ;  /* 0x1e40004002151fae */ /* 0x0003e2000e901d76 */
[----:B------:R-:W-:-:S03]  /*dbc0*/  ISETP.NE.AND P5, PT, R4, RZ, PT ;  /* 0x000000ff0400720c */ /* 0x000fc60003fa5270 */
[----:B------:R1:W-:Y:S10]  /*dbd0*/  @P1 LDGSTS.E.BYPASS.LTC128B.128 [R21+0x20c00], desc[UR54][R2.64+0x80], !P6 ;  /* 0x20c0008002151fae */ /* 0x0003f4000f101d76 */
.L_x_126:
[----:B------:R-:W-:Y:S04]  /*dbe0*/  BSSY B0, `(.L_x_54) ;  /* 0x000000e000007945 */ /* 0x000fe80003800000 */
[----:B------:R-:W-:Y:S05]  /*dbf0*/  @!P5 BRA `(.L_x_55) ;  /* 0x000000000030d947 */ /* 0x000fea0003800000 */
[----:B------:R-:W-:Y:S01]  /*dc00*/  LOP3.LUT P3, RZ, R16, 0x10, RZ, 0xc0, !PT ;  /* 0x0000001010ff7812 */ /* 0x000fe2000786c0ff */
[----:B------:R-:W-:Y:S01]  /*dc10*/  VIADD R5, R36, UR42 ;  /* 0x0000002a24057c36 */ /* 0x000fe20008000000 */
[C---:B------:R-:W-:Y:S02]  /*dc20*/  LOP3.LUT P2, RZ, R16.reuse, 0x8, RZ, 0xc0, !PT ;  /* 0x0000000810ff7812 */ /* 0x040fe4000784c0ff */
[----:B------:R-:W-:Y:S02]  /*dc30*/  LOP3.LUT P1, RZ, R16, 0x4, RZ, 0xc0, !PT ;  /* 0x0000000410ff7812 */ /* 0x000fe4000782c0ff */
[----:B-12---:R-:W-:-:S05]  /*dc40*/  IADD3 R2, P0, R35, R14, RZ ;  /* 0x0000000e23027210 */ /* 0x006fca0007f1e0ff */
[----:B------:R-:W-:-:S05]  /*dc50*/  IMAD.X R3, RZ, RZ, R7, P0 ;  /* 0x000000ffff037224 */ /* 0x000fca00000e0607 */
[----:B------:R-:W-:Y:S01]  /*dc60*/  @!PT LDS RZ, [RZ] ;  /* 0x00000000fffff984 */ /* 0x000fe20000000800 */
[----:B------:R-:W-:Y:S01]  /*dc70*/  @!PT LDS RZ, [RZ] ;  /* 0x00000000fffff984 */ /* 0x000fe20000000800 */
[----:B------:R-:W-:Y:S01]  /*dc80*/  @!PT LDS RZ, [RZ] ;  /* 0x00000000fffff984 */ /* 0x000fe20000000800 */
[----:B------:R3:W-:Y:S04]  /*dc90*/  LDGSTS.E.BYPASS.LTC128B.128 [R5+0x1c400], desc[UR54][R2.64], !P3 ;  /* 0x1c40000002057fae */ /* 0x0007e8000d901d76 */
[----:B------:R3:W-:Y:S04]  /*dca0*/  LDGSTS.E.BYPASS.LTC128B.128 [R5+0x1ec00], desc[UR54][R2.64+0x40], !P2 ;  /* 0x1ec0004002057fae */ /* 0x0007e8000d101d76 */
[----:B------:R3:W-:Y:S02]  /*dcb0*/  LDGSTS.E.BYPASS.LTC128B.128 [R5+0x21400], desc[UR54][R2.64+0x80], !P1 ;  /* 0x2140008002057fae */ /* 0x0007e4000c901d76 */
.L_x_55:
[----:B------:R-:W-:Y:S05]  /*dcc0*/  BSYNC B0 ;  /* 0x0000000000007941 */ /* 0x000fea0003800000 */
.L_x_54:
[----:B------:R-:W-:Y:S01]  /*dcd0*/  NOP ;  /* 0x0000000000007918 */ /* 0x000fe20000000000 */
[----:B------:R-:W-:Y:S01]  /*dce0*/  SYNCS.ARRIVE.TRANS64.RED.A0T1 RZ, [UR42+0x29830], RZ ;  /* 0x029830ffffff79a7 */ /* 0x000fe2000820042a */
[----:B------:R-:W-:Y:S01]  /*dcf0*/  ARRIVES.LDGSTSBAR.64.TRANSCNT [UR42+0x29830] ;  /* 0x02983000ff0079b0 */ /* 0x000fe20008000aaa */
[----:B------:R-:W-:Y:S01]  /*dd00*/  NOP ;  /* 0x0000000000007918 */ /* 0x000fe20000000000 */
[----:B------:R-:W-:-:S06]  /*dd10*/  ULOP3.LUT UR4, UR39, 0x2, URZ, 0xfc, !UPT ;  /* 0x0000000227047892 */ /* 0x000fcc000f8efc3f */
[----:B-1-3--:R-:W-:-:S05]  /*dd20*/  IMAD.U32 R2, RZ, RZ, UR4 ;  /* 0x00000004ff027e24 */ /* 0x00afca000f8e00ff */
[----:B------:R-:W-:-:S13]  /*dd30*/  ISETP.NE.AND P0, PT, R2, 0x3, PT ;  /* 0x000000030200780c */ /* 0x000fda0003f05270 */
[----:B------:R-:W-:Y:S05]  /*dd40*/  @!P0 BRA `(.L_x_56) ;  /* 0x0000000000048947 */ /* 0x000fea0003800000 */
[----:B------:R-:W-:Y:S01]  /*dd50*/  BPT.TRAP 0x1 ;  /* 0x000000040000795c */ /* 0x000fe20000300000 */
.L_x_56:
[----:B------:R-:W-:Y:S01]  /*dd60*/  SYNCS.ARRIVE.TRANS64.A1T0 RZ, [UR42+0x29830], RZ ;  /* 0x029830ffffff79a7 */ /* 0x000fe2000810002a */
[----:B------:R-:W-:Y:S05]  /*dd70*/  WARPSYNC.ALL ;  /* 0x0000000000007948 */ /* 0x000fea0003800000 */
[----:B------:R-:W1:Y:S01]  /*dd80*/  S2R R19, SR_CTAID.Z ;  /* 0x0000000000137919 */ /* 0x000e620000002700 */
[----:B------:R-:W-:Y:S01]  /*dd90*/  UIADD3 UR5, UR42, 0x14400, URZ ;  /* 0x000144002a057890 */ /* 0x000fe2000fffe03f */
[----:B------:R-:W-:Y:S01]  /*dda0*/  R2UR UR4, R32 ;  /* 0x00000000200472ca */ /* 0x000fe200000e0000 */
[----:B------:R-:W-:Y:S02]  /*ddb0*/  ULDC.64 UR6, c[0x0][0x2d8] ;  /* 0x0000b60000067ab9 */ /* 0x000fe40000000a00 */
[----:B------:R-:W-:-:S02]  /*ddc0*/  ULOP3.LUT UP0, URZ, UR5, 0x1bf, URZ, 0xc0, !UPT ;  /* 0x000001bf053f7892 */ /* 0x000fc4000f80c03f */
[----:B------:R-:W-:Y:S01]  /*ddd0*/  UIMAD.WIDE.U32 UR36, UR40, UR6, URZ ;  /* 0x00000006282472a5 */ /* 0x000fe2000f8e003f */
[----:B------:R-:W-:Y:S03]  /*dde0*/  BAR.SYNC.DEFER_BLOCKING 0x8, 0x180 ;  /* 0x0206000000007b1d */ /* 0x000fe60000010000 */
[----:B------:R-:W-:-:S04]  /*ddf0*/  PLOP3.LUT P0, PT, PT, PT, UP0, 0x80, 0x0 ;  /* 0x000000000000781c */ /* 0x000fc80003f0f008 */
[----:B------:R-:W-:-:S04]  /*de00*/  UIMAD UR4, UR4, UR6, URZ ;  /* 0x00000006040472a4 */ /* 0x000fc8000f8e023f */
[----:B------:R-:W-:-:S04]  /*de10*/  UIMAD UR4, UR40, UR7, UR4 ;  /* 0x00000007280472a4 */ /* 0x000fc8000f8e0204 */
[----:B------:R-:W-:Y:S01]  /*de20*/  UIADD3 UR43, UR37, UR4, URZ ;  /* 0x00000004252b7290 */ /* 0x000fe2000fffe03f */
[----:B-1----:R-:W-:Y:S01]  /*de30*/  SHF.R.S32.HI R18, RZ, 0x1f, R19 ;  /* 0x0000001fff127819 */ /* 0x002fe20000011413 */
[----:B------:R-:W-:Y:S10]  /*de40*/  @!P0 BRA `(.L_x_57) ;  /* 0x0000000000408947 */ /* 0x000ff40003800000 */
[----:B------:R-:W-:Y:S01]  /*de50*/  MOV R2, 0x0 ;  /* 0x0000000000027802 */ /* 0x000fe20000000f00 */
[----:B------:R-:W-:Y:S01]  /*de60*/  ULDC.64 UR6, c[0x4][0xc8] ;  /* 0x0100320000067ab9 */ /* 0x000fe20000000a00 */
[----:B------:R-:W-:Y:S01]  /*de70*/  ULDC.64 UR8, c[0x4][0xd0] ;  /* 0x0100340000087ab9 */ /* 0x000fe20000000a00 */
[----:B------:R-:W-:Y:S01]  /*de80*/  ULDC.64 UR4, c[0x4][0x28] ;  /* 0x01000a0000047ab9 */ /* 0x000fe20000000a00 */
[----:B------:R-:W-:Y:S01]  /*de90*/  MOV R4, UR6 ;  /* 0x0000000600047c02 */ /* 0x000fe20008000f00 */
[----:B------:R-:W-:Y:S01]  /*dea0*/  IMAD.U32 R5, RZ, RZ, UR7 ;  /* 0x00000007ff057e24 */ /* 0x000fe2000f8e00ff */
[----:B------:R-:W1:Y:S01]  /*deb0*/  LDC.64 R2, c[0x4][R2] ;  /* 0x0100000002027b82 */ /* 0x000e620000000a00 */
[----:B------:R-:W-:Y:S01]  /*dec0*/  IMAD.U32 R6, RZ, RZ, UR8 ;  /* 0x00000008ff067e24 */ /* 0x000fe2000f8e00ff */
[----:B------:R-:W-:Y:S01]  /*ded0*/  MOV R11, UR5 ;  /* 0x00000005000b7c02 */ /* 0x000fe20008000f00 */
[----:B------:R-:W-:Y:S02]  /*dee0*/  IMAD.U32 R7, RZ, RZ, UR9 ;  /* 0x00000009ff077e24 */ /* 0x000fe4000f8e00ff */
[----:B------:R-:W-:-:S02]  /*def0*/  IMAD.U32 R10, RZ, RZ, UR4 ;  /* 0x00000004ff0a7e24 */ /* 0x000fc4000f8e00ff */
[----:B------:R-:W-:Y:S02]  /*df00*/  IMAD.MOV.U32 R8, RZ, RZ, 0x70 ;  /* 0x00000070ff087424 */ /* 0x000fe400078e00ff */
[----:B------:R-:W-:Y:S02]  /*df10*/  IMAD.MOV.U32 R12, RZ, RZ, 0x1 ;  /* 0x00000001ff0c7424 */ /* 0x000fe400078e00ff */
[----:B------:R-:W-:-:S07]  /*df20*/  IMAD.MOV.U32 R13, RZ, RZ, RZ ;  /* 0x000000ffff0d7224 */ /* 0x000fce00078e00ff */
[----:B0-----:R-:W-:-:S07]  /*df30*/  LEPC R20, `(.L_x_57) ;  /* 0x000000001014794e */ /* 0x001fce0000000000 */
[----:B-12---:R-:W-:Y:S05]  /*df40*/  CALL.ABS.NOINC R2 ;  /* 0x0000000002007343 */ /* 0x006fea0003c00000 */
.L_x_57:
[----:B------:R-:W1:Y:S01]  /*df50*/  LDC R0, c[0x0][0x448] ;  /* 0x00011200ff007b82 */ /* 0x000e620000000800 */
[----:B------:R-:W-:Y:S01]  /*df60*/  IMAD R7, R29, 0x80, R26 ;  /* 0x000000801d077824 */ /* 0x000fe200078e021a */
[----:B------:R-:W-:Y:S01]  /*df70*/  ULDC.64 UR4, c[0x0][0x2e0] ;  /* 0x0000b80000047ab9 */ /* 0x000fe20000000a00 */
[----:B------:R-:W-:Y:S02]  /*df80*/  IMAD.U32 R4, RZ, RZ, UR36 ;  /* 0x00000024ff047e24 */ /* 0x000fe4000f8e00ff */
[----:B------:R-:W-:Y:S01]  /*df90*/  IMAD R18, R18, UR4, RZ ;  /* 0x0000000412127c24 */ /* 0x000fe2000f8e02ff */
[----:B------:R-:W-:Y:S01]  /*dfa0*/  MOV R9, R7 ;  /* 0x0000000700097202 */ /* 0x000fe20000000f00 */
[----:B------:R-:W-:Y:S02]  /*dfb0*/  IMAD.U32 R5, RZ, RZ, UR37 ;  /* 0x00000025ff057e24 */ /* 0x000fe4000f8e00ff */
[----:B------:R-:W-:Y:S01]  /*dfc0*/  IMAD R5, R19, UR5, R18 ;  /* 0x0000000513057c24 */ /* 0x000fe2000f8e0212 */
[----:B-1----:R-:W-:-:S13]  /*dfd0*/  ISETP.NE.AND P0, PT, R0, 0x1, PT ;  /* 0x000000010000780c */ /* 0x002fda0003f05270 */
[----:B------:R-:W1:Y:S08]  /*dfe0*/  @P0 LDC R2, c[0x0][0x44c] ;  /* 0x00011300ff020b82 */ /* 0x000e700000000800 */
[----:B------:R-:W3:Y:S01]  /*dff0*/  @P0 LDC R3, c[0x0][0x450] ;  /* 0x00011400ff030b82 */ /* 0x000ee20000000800 */
[----:B-1----:R-:W-:-:S05]  /*e000*/  @P0 IMAD.HI.U32 R2, R7, R2, RZ ;  /* 0x0000000207020227 */ /* 0x002fca00078e00ff */
[----:B---3--:R-:W-:Y:S01]  /*e010*/  @P0 SHF.R.U32.HI R9, RZ, R3, R2 ;  /* 0x00000003ff090219 */ /* 0x008fe20000011602 */
[----:B------:R-:W-:Y:S02]  /*e020*/  IMAD.U32 R3, RZ, RZ, UR43 ;  /* 0x0000002bff037e24 */ /* 0x000fe4000f8e00ff */
[----:B------:R-:W-:Y:S01]  /*e030*/  IMAD.MOV.U32 R2, RZ, RZ, R4 ;  /* 0x000000ffff027224 */ /* 0x000fe200078e0004 */
[----:B------:R-:W-:-:S03]  /*e040*/  SHF.R.S32.HI R4, RZ, 0x1f, R9 ;  /* 0x0000001fff047819 */ /* 0x000fc60000011409 */
[----:B------:R-:W-:Y:S01]  /*e050*/  IMAD.WIDE.U32 R2, R19, UR4, R2 ;  /* 0x0000000413027c25 */ /* 0x000fe2000f8e0002 */
[----:B------:R-:W-:-:S03]  /*e060*/  ULDC.64 UR4, c[0x0][0x2d0] ;  /* 0x0000b40000047ab9 */ /* 0x000fc60000000a00 */
[----:B------:R-:W-:Y:S01]  /*e070*/  IMAD R4, R4, UR4, RZ ;  /* 0x0000000404047c24 */ /* 0x000fe2000f8e02ff */
[----:B------:R-:W-:-:S03]  /*e080*/  IADD3 R3, R3, R5, RZ ;  /* 0x0000000503037210 */ /* 0x000fc60007ffe0ff */
[C---:B------:R-:W-:Y:S02]  /*e090*/  IMAD R5, R9.reuse, UR5, R4 ;  /* 0x0000000509057c24 */ /* 0x040fe4000f8e0204 */
[----:B------:R-:W-:Y:S02]  /*e0a0*/  IMAD.MOV R4, RZ, RZ, -R9 ;  /* 0x000000ffff047224 */ /* 0x000fe400078e0a09 */
[----:B------:R-:W-:Y:S01]  /*e0b0*/  IMAD.WIDE.U32 R2, R9, UR4, R2 ;  /* 0x0000000409027c25 */ /* 0x000fe2000f8e0002 */
[----:B------:R-:W-:-:S03]  /*e0c0*/  ULDC.64 UR4, c[0x0][0x2c8] ;  /* 0x0000b20000047ab9 */ /* 0x000fc60000000a00 */
[----:B------:R-:W-:Y:S02]  /*e0d0*/  IMAD R7, R0, R4, R7 ;  /* 0x0000000400077224 */ /* 0x000fe400078e0207 */
[----:B------:R-:W-:-:S03]  /*e0e0*/  IMAD.IADD R3, R3, 0x1, R5 ;  /* 0x0000000103037824 */ /* 0x000fc600078e0205 */
[----:B------:R-:W-:Y:S01]  /*e0f0*/  SHF.R.S32.HI R4, RZ, 0x1f, R7 ;  /* 0x0000001fff047819 */ /* 0x000fe20000011407 */
[----:B------:R-:W-:-:S04]  /*e100*/  IMAD.WIDE.U32 R2, R7, UR4, R2 ;  /* 0x0000000407027c25 */ /* 0x000fc8000f8e0002 */
[----:B------:R-:W-:-:S04]  /*e110*/  IMAD R4, R4, UR4, RZ ;  /* 0x0000000404047c24 */ /* 0x000fc8000f8e02ff */
[----:B------:R-:W-:Y:S01]  /*e120*/  IMAD R5, R7, UR5, R4 ;  /* 0x0000000507057c24 */ /* 0x000fe2000f8e0204 */
[----:B------:R-:W-:Y:S02]  /*e130*/  ULDC.64 UR4, c[0x0][0x280] ;  /* 0x0000a00000047ab9 */ /* 0x000fe40000000a00 */
[----:B------:R-:W-:Y:S01]  /*e140*/  IADD3 R4, P0, R2, UR4, RZ ;  /* 0x0000000402047c10 */ /* 0x000fe2000ff1e0ff */
[----:B------:R-:W-:Y:S02]  /*e150*/  ULDC UR4, c[0x0][0x2b8] ;  /* 0x0000ae0000047ab9 */ /* 0x000fe40000000800 */
[----:B------:R-:W-:Y:S02]  /*e160*/  ISETP.GE.AND P2, PT, R25, UR4, PT ;  /* 0x0000000419007c0c */ /* 0x000fe4000bf46270 */
[----:B------:R-:W-:Y:S01]  /*e170*/  IADD3.X R5, R3, UR5, R5, P0, !PT ;  /* 0x0000000503057c10 */ /* 0x000fe200087fe405 */
[----:B------:R-:W-:Y:S01]  /*e180*/  UMOV UR5, 0xffffffff ;  /* 0xffffffff00057882 */ /* 0x000fe20000000000 */
[----:B------:R-:W-:-:S02]  /*e190*/  ISETP.GE.AND P1, PT, R27, UR4, PT ;  /* 0x000000041b007c0c */ /* 0x000fc4000bf26270 */
[----:B------:R-:W-:Y:S01]  /*e1a0*/  ISETP.GE.AND P3, PT, R35, UR4, PT ;  /* 0x0000000423007c0c */ /* 0x000fe2000bf66270 */
[----:B------:R-:W-:-:S12]  /*e1b0*/  BRA.DIV UR5, `(.L_x_58) ;  /* 0x0000003605b07947 */ /* 0x000fd8000b800000 */
[----:B--2---:R-:W1:Y:S01]  /*e1c0*/  SHFL.IDX PT, R14, R4, RZ, 0x1c1f ;  /* 0x001c1fff040e7589 */ /* 0x004e6200000e0000 */
[----:B------:R-:W-:Y:S01]  /*e1d0*/  ULDC UR4, c[0x0][0x288] ;  /* 0x0000a20000047ab9 */ /* 0x000fe20000000800 */
[----:B------:R-:W-:Y:S02]  /*e1e0*/  IMAD R29, R29, 0x80, R28 ;  /* 0x000000801d1d7824 */ /* 0x000fe400078e021c */
[----:B------:R-:W2:Y:S01]  /*e1f0*/  SHFL.IDX PT, R2, R5, RZ, 0x1c1f ;  /* 0x001c1fff05027589 */ /* 0x000ea200000e0000 */
[----:B------:R-:W-:Y:S02]  /*e200*/  IMAD R0, R0, UR4, RZ ;  /* 0x0000000400007c24 */ /* 0x000fe4000f8e02ff */
[C---:B------:R-:W-:Y:S01]  /*e210*/  VIADD R7, R29.reuse, 0x20 ;  /* 0x000000201d077836 */ /* 0x040fe20000000000 */
[----:B------:R-:W-:Y:S02]  /*e220*/  SHFL.IDX PT, R6, R5, 0x1, 0x1c1f ;  /* 0x003c1f0005067f89 */ /* 0x000fe400000e0000 */
[----:B------:R-:W-:-:S13]  /*e230*/  ISETP.GE.AND P0, PT, R29, R0, PT ;  /* 0x000000001d00720c */ /* 0x000fda0003f06270 */
[----:B------:R-:W-:Y:S02]  /*e240*/  @!P0 IADD3 R9, R36, UR42, RZ ;  /* 0x0000002a24098c10 */ /* 0x000fe4000fffe0ff */
[----:B-1----:R-:W-:-:S05]  /*e250*/  @!P0 IADD3 R14, P4, R35, R14, RZ ;  /* 0x0000000e230e8210 */ /* 0x002fca0007f9e0ff */
[----:B--2---:R-:W-:Y:S02]  /*e260*/  @!P0 IMAD.X R3, RZ, RZ, R2, P4 ;  /* 0x000000ffff038224 */ /* 0x004fe400020e0602 */
[----:B------:R-:W-:Y:S02]  /*e270*/  @!P0 IMAD.MOV.U32 R2, RZ, RZ, R14 ;  /* 0x000000ffff028224 */ /* 0x000fe400078e000e */
[----:B------:R-:W1:Y:S04]  /*e280*/  SHFL.IDX PT, R14, R4, 0x1, 0x1c1f ;  /* 0x003c1f00040e7f89 */ /* 0x000e6800000e0000 */
[----:B------:R-:W-:Y:S04]  /*e290*/  @!P0 LDGSTS.E.BYPASS.LTC128B.128 [R9+0x14400], desc[UR54][R2.64], !P3 ;  /* 0x1440000002098fae */ /* 0x000fe8000d901d76 */
[----:B------:R-:W-:Y:S04]  /*e2a0*/  @!P0 LDGSTS.E.BYPASS.LTC128B.128 [R9+0x16400], desc[UR54][R2.64+0x40], !P2 ;  /* 0x1640004002098fae */ /* 0x000fe8000d101d76 */
[----:B------:R2:W-:Y:S01]  /*e2b0*/  @!P0 LDGSTS.E.BYPASS.LTC128B.128 [R9+0x18400], desc[UR54][R2.64+0x80], !P1 ;  /* 0x1840008002098fae */ /* 0x0005e2000c901d76 */
[----:B------:R-:W-:-:S13]  /*e2c0*/  ISETP.GE.AND P0, PT, R7, R0, PT ;  /* 0x000000000700720c */ /* 0x000fda0003f06270 */
[----:B-1----:R-:W-:Y:S01]  /*e2d0*/  @!P0 IADD3 R14, P4, R35, R14, RZ ;  /* 0x0000000e230e8210 */ /* 0x002fe20007f9e0ff */
[----:B------:R-:W-:-:S03]  /*e2e0*/  @!P0 VIADD R19, R36, UR42 ;  /* 0x0000002a24138c36 */ /* 0x000fc60008000000 */
[----:B--2---:R-:W-:Y:S01]  /*e2f0*/  @!P0 MOV R2, R14 ;  /* 0x0000000e00028202 */ /* 0x004fe20000000f00 */
[----:B------:R-:W-:Y:S01]  /*e300*/  @!P0 IMAD.X R7, RZ, RZ, R6, P4 ;  /* 0x000000ffff078224 */ /* 0x000fe200020e0606 */
[----:B------:R-:W1:Y:S03]  /*e310*/  SHFL.IDX PT, R14, R4, 0x2, 0x1c1f ;  /* 0x005c1f00040e7f89 */ /* 0x000e6600000e0000 */
[----:B------:R-:W-:Y:S01]  /*e320*/  @!P0 IMAD.MOV.U32 R3, RZ, RZ, R7 ;  /* 0x000000ffff038224 */ /* 0x000fe200078e0007 */
[----:B------:R-:W2:Y:S01]  /*e330*/  SHFL.IDX PT, R6, R5, 0x2, 0x1c1f ;  /* 0x005c1f0005067f89 */ /* 0x000ea200000e0000 */
[----:B------:R-:W-:-:S03]  /*e340*/  VIADD R7, R29, 0x40 ;  /* 0x000000401d077836 */ /* 0x000fc60000000000 */
[----:B------:R-:W-:Y:S04]  /*e350*/  @!P0 LDGSTS.E.BYPASS.LTC128B.128 [R19+0x14c00], desc[UR54][R2.64], !P3 ;  /* 0x14c0000002138fae */ /* 0x000fe8000d901d76 */
[----:B------:R-:W-:Y:S04]  /*e360*/  @!P0 LDGSTS.E.BYPASS.LTC128B.128 [R19+0x16c00], desc[UR54][R2.64+0x40], !P2 ;  /* 0x16c0004002138fae */ /* 0x000fe8000d101d76 */
[----:B------:R3:W-:Y:S01]  /*e370*/  @!P0 LDGSTS.E.BYPASS.LTC128B.128 [R19+0x18c00], desc[UR54][R2.64+0x80], !P1 ;  /* 0x18c0008002138fae */ /* 0x0007e2000c901d76 */
[----:B------:R-:W-:-:S13]  /*e380*/  ISETP.GE.AND P0, PT, R7, R0, PT ;  /* 0x000000000700720c */ /* 0x000fda0003f06270 */
[----:B-1----:R-:W-:Y:S01]  /*e390*/  @!P0 IADD3 R14, P4, R35, R14, RZ ;  /* 0x0000000e230e8210 */ /* 0x002fe20007f9e0ff */
[----:B------:R-:W-:-:S03]  /*e3a0*/  @!P0 VIADD R9, R36, UR42 ;  /* 0x0000002a24098c36 */ /* 0x000fc60008000000 */
[----:B---3--:R-:W-:Y:S01]  /*e3b0*/  @!P0 MOV R2, R14 ;  /* 0x0000000e00028202 */ /* 0x008fe20000000f00 */
[----:B--2---:R-:W-:Y:S01]  /*e3c0*/  @!P0 IMAD.X R7, RZ, RZ, R6, P4 ;  /* 0x000000ffff078224 */ /* 0x004fe200020e0606 */
[----:B------:R1:W2:Y:S03]  /*e3d0*/  SHFL.IDX PT, R14, R4, 0x3, 0x1c1f ;  /* 0x007c1f00040e7f89 */ /* 0x0002a600000e0000 */
[----:B------:R-:W-:Y:S01]  /*e3e0*/  @!P0 IMAD.MOV.U32 R3, RZ, RZ, R7 ;  /* 0x000000ffff038224 */ /* 0x000fe200078e0007 */
[----:B------:R1:W3:Y:S04]  /*e3f0*/  SHFL.IDX PT, R6, R5, 0x3, 0x1c1f ;  /* 0x007c1f0005067f89 */ /* 0x0002e800000e0000 */
[----:B------:R1:W-:Y:S04]  /*e400*/  @!P0 LDGSTS.E.BYPASS.LTC128B.128 [R9+0x15400], desc[UR54][R2.64], !P3 ;  /* 0x1540000002098fae */ /* 0x0003e8000d901d76 */
[----:B------:R1:W-:Y:S04]  /*e410*/  @!P0 LDGSTS.E.BYPASS.LTC128B.128 [R9+0x17400], desc[UR54][R2.64+0x40], !P2 ;  /* 0x1740004002098fae */ /* 0x0003e8000d101d76 */
[----:B------:R1:W-:Y:S02]  /*e420*/  @!P0 LDGSTS.E.BYPASS.LTC128B.128 [R9+0x19400], desc[UR54][R2.64+0x80], !P1 ;  /* 0x1940008002098fae */ /* 0x0003e4000c901d76 */
.L_x_135:
[----:B------:R-:W-:Y:S01]  /*e430*/  VIADD R29, R29, 0x60 ;  /* 0x000000601d1d7836 */ /* 0x000fe20000000000 */
[----:B------:R-:W-:Y:S04]  /*e440*/  BSSY B0, `(.L_x_59) ;  /* 0x000000c000007945 */ /* 0x000fe80003800000 */
[----:B------:R-:W-:-:S13]  /*e450*/  ISETP.GE.AND P0, PT, R29, R0, PT ;  /* 0x000000001d00720c */ /* 0x000fda0003f06270 */
[----:B------:R-:W-:Y:S05]  /*e460*/  @P0 BRA `(.L_x_60) ;  /* 0x0000000000240947 */ /* 0x000fea0003800000 */
[----:B-12---:R-:W-:Y:S01]  /*e470*/  IADD3 R2, P0, R35, R14, RZ ;  /* 0x0000000e23027210 */ /* 0x006fe20007f1e0ff */
[----:B------:R-:W-:-:S04]  /*e480*/  VIADD R5, R36, UR42 ;  /* 0x0000002a24057c36 */ /* 0x000fc80008000000 */
[----:B---3--:R-:W-:-:S05]  /*e490*/  IMAD.X R3, RZ, RZ, R6, P0 ;  /* 0x000000ffff037224 */ /* 0x008fca00000e0606 */
[----:B------:R-:W-:Y:S01]  /*e4a0*/  @!PT LDS RZ, [RZ] ;  /* 0x00000000fffff984 */ /* 0x000fe20000000800 */
[----:B------:R-:W-:Y:S01]  /*e4b0*/  @!PT LDS RZ, [RZ] ;  /* 0x00000000fffff984 */ /* 0x000fe20000000800 */
[----:B------:R-:W-:Y:S01]  /*e4c0*/  @!PT LDS RZ, [RZ] ;  /* 0x00000000fffff984 */ /* 0x000fe20000000800 */
[----:B------:R4:W-:Y:S04]  /*e4d0*/  LDGSTS.E.BYPASS.LTC128B.128 [R5+0x15c00], desc[UR54][R2.64], !P3 ;  /* 0x15c0000002057fae */ /* 0x0009e8000d901d76 */
[----:B------:R4:W-:Y:S04]  /*e4e0*/  LDGSTS.E.BYPASS.LTC128B.128 [R5+0x17c00], desc[UR54][R2.64+0x40], !P2 ;  /* 0x17c0004002057fae */ /* 0x0009e8000d101d76 */
[----:B------:R4:W-:Y:S02]  /*e4f0*/  LDGSTS.E.BYPASS.LTC128B.128 [R5+0x19c00], desc[UR54][R2.64+0x80], !P1 ;  /* 0x19c0008002057fae */ /* 0x0009e4000c901d76 */
.L_x_60:
[----:B------:R-:W-:Y:S05]  /*e500*/  BSYNC B0 ;  /* 0x0000000000007941 */ /* 0x000fea0003800000 */
.L_x_59:
[----:B------:R-:W-:Y:S01]  /*e510*/  NOP ;  /* 0x0000000000007918 */ /* 0x000fe20000000000 */
[----:B------:R-:W-:Y:S01]  /*e520*/  SYNCS.ARRIVE.TRANS64.RED.A0T1 RZ, [UR42+0x29800], RZ ;  /* 0x029800ffffff79a7 */ /* 0x000fe2000820042a */
[----:B------:R-:W-:Y:S01]  /*e530*/  MOV R0, 0x1 ;  /* 0x0000000100007802 */ /* 0x000fe20000000f00 */
[----:B------:R-:W-:Y:S03]  /*e540*/  ARRIVES.LDGSTSBAR.64.TRANSCNT [UR42+0x29800] ;  /* 0x02980000ff0079b0 */ /* 0x000fe60008000aaa */
[----:B------:R-:W-:Y:S01]  /*e550*/  SHF.L.U32 R0, R0, 0x1f, RZ ;  /* 0x0000001f00007819 */ /* 0x000fe200000006ff */
[----:B------:R-:W-:Y:S01]  /*e560*/  NOP ;  /* 0x0000000000007918 */ /* 0x000fe20000000000 */
[----:B------:R-:W-:Y:S02]  /*e570*/  SYNCS.ARRIVE.TRANS64.A1T0 RZ, [UR42+0x29800], RZ ;  /* 0x029800ffffff79a7 */ /* 0x000fe4000810002a */
[----:B------:R-:W5:Y:S02]  /*e580*/  SYNCS.PHASECHK.TRANS64.TRYWAIT P0, [UR42+0x29820], R0 ;  /* 0x02982000ff0075a7 */ /* 0x000f64000800016a */
[----:B-----5:R-:W-:Y:S05]  /*e590*/  @!P0 BRA `(.L_x_61) ;  /* 0x0000003800048947 */ /* 0x020fea0003800000 */
.L_x_136:
[----:B------:R-:W-:Y:S01]  /*e5a0*/  UIADD3 UR4, UR46, -0x2, URZ ;  /* 0xfffffffe2e047890 */ /* 0x000fe2000fffe03f */
[----:B------:R-:W-:-:S03]  /*e5b0*/  IMAD.MOV.U32 R29, RZ, RZ, 0x1 ;  /* 0x00000001ff1d7424 */ /* 0x000fc600078e00ff */
[----:B------:R-:W-:-:S06]  /*e5c0*/  UISETP.GE.AND UP0, UPT, UR4, UR45, UPT ;  /* 0x0000002d0400728c */ /* 0x000fcc000bf06270 */
[----:B------:R-:W-:-:S13]  /*e5d0*/  PLOP3.LUT P0, PT, PT, PT, UP0, 0x40, 0x0 ;  /* 0x000000000000781c */ /* 0x000fda0003f0e808 */
[----:B------:R-:W-:Y:S05]  /*e5e0*/  @P0 BRA `(.L_x_62) ;  /* 0x0000001400900947 */ /* 0x000fea0003800000 */
[----:B-1--4-:R-:W1:Y:S01]  /*e5f0*/  S2R R2, SR_TID.X ;  /* 0x0000000000027919 */ /* 0x012e620000002100 */
[----:B------:R-:W-:Y:S01]  /*e600*/  UIADD3 UR4, UR44, 0x1, URZ ;  /* 0x000000012c047890 */ /* 0x000fe2000fffe03f */
[----:B------:R-:W-:Y:S01]  /*e610*/  LOP3.LUT R3, RZ, UR41, RZ, 0x33, !PT ;  /* 0x00000029ff037c12 */ /* 0x000fe2000f8e33ff */
[----:B0-----:R-:W-:Y:S02]  /*e620*/  IMAD.MOV.U32 R20, RZ, RZ, 0x1 ;  /* 0x00000001ff147424 */ /* 0x001fe400078e00ff */
[----:B------:R-:W-:-:S06]  /*e630*/  UIMAD UR4, UR4, UR38, URZ ;  /* 0x00000026040472a4 */ /* 0x000fcc000f8e023f */
[----:B------:R-:W-:-:S04]  /*e640*/  LOP3.LUT R0, RZ, UR4, RZ, 0x33, !PT ;  /* 0x00000004ff007c12 */ /* 0x000fc8000f8e33ff */
[----:B------:R-:W-:-:S04]  /*e650*/  VIMNMX R3, R0, R3, !PT ;  /* 0x0000000300037248 */ /* 0x000fc80007fe0100 */
[----:B------:R-:W-:Y:S01]  /*e660*/  IADD3 R31, -R3, -0x2, RZ ;  /* 0xfffffffe031f7810 */ /* 0x000fe20007ffe1ff */
[----:B-1----:R-:W-:-:S05]  /*e670*/  IMAD.SHL.U32 R2, R2, 0x20, RZ ;  /* 0x0000002002027824 */ /* 0x002fca00078e00ff */
[----:B------:R-:W-:-:S04]  /*e680*/  LOP3.LUT R2, R2, 0x60, RZ, 0xc0, !PT ;  /* 0x0000006002027812 */ /* 0x000fc800078ec0ff */
[----:B------:R-:W-:-:S05]  /*e690*/  IADD3 R17, R2, R17, R28 ;  /* 0x0000001102117210 */ /* 0x000fca0007ffe01c */
[----:B------:R-:W-:Y:S01]  /*e6a0*/  VIADD R2, R17, 0xfffffe20 ;  /* 0xfffffe2011027836 */ /* 0x000fe20000000000 */
[----:B------:R-:W-:-:S03]  /*e6b0*/  MOV R17, RZ ;  /* 0x000000ff00117202 */ /* 0x000fc60000000f00 */
[----:B------:R-:W-:-:S07]  /*e6c0*/  IMAD R0, R3, -0xa0, R2 ;  /* 0xffffff6003007824 */ /* 0x000fce00078e0202 */
.L_x_77:
[----:B0-----:R-:W0:Y:S01]  /*e6d0*/  LDC R2, c[0x0][0x430] ;  /* 0x00010c00ff027b82 */ /* 0x001e220000000800 */
[----:B------:R-:W4:Y:S01]  /*e6e0*/  LDL R4, [R1+0xc] ;  /* 0x00000c0001047983 */ /* 0x000f220000100800 */
[----:B------:R-:W-:Y:S01]  /*e6f0*/  IMAD.MOV.U32 R5, RZ, RZ, R0 ;  /* 0x000000ffff057224 */ /* 0x000fe200078e0000 */
[----:B------:R-:W-:Y:S01]  /*e700*/  ULDC.64 UR4, c[0x0][0x428] ;  /* 0x00010a0000047ab9 */ /* 0x000fe20000000a00 */
[----:B------:R-:W-:Y:S01]  /*e710*/  ULDC.64 UR6, c[0x0][0x418] ;  /* 0x0001060000067ab9 */ /* 0x000fe20000000a00 */
[----:B------:R-:W-:Y:S02]  /*e720*/  IMAD R9, R37, UR4, RZ ;  /* 0x0000000425097c24 */ /* 0x000fe4000f8e02ff */
[----:B------:R-:W-:Y:S02]  /*e730*/  VIADD R11, R0, 0x80 ;  /* 0x00000080000b7836 */ /* 0x000fe40000000000 */
[----:B------:R-:W-:Y:S02]  /*e740*/  IMAD R9, R30, UR5, R9 ;  /* 0x000000051e097c24 */ /* 0x000fe4000f8e0209 */
[----:B------:R-:W-:Y:S01]  /*e750*/  VIADD R18, R17, 0x1 ;  /* 0x0000000111127836 */ /* 0x000fe20000000000 */
[----:B0-----:R-:W-:-:S13]  /*e760*/  ISETP.NE.AND P2, PT, R2, 0x1, PT ;  /* 0x000000010200780c */ /* 0x001fda0003f45270 */
[----:B------:R-:W0:Y:S08]  /*e770*/  @P2 LDC R3, c[0x0][0x434] ;  /* 0x00010d00ff032b82 */ /* 0x000e300000000800 */
[----:B------:R-:W1:Y:S01]  /*e780*/  @P2 LDC R7, c[0x0][0x438] ;  /* 0x00010e00ff072b82 */ /* 0x000e620000000800 */
[----:B0-----:R-:W-:-:S05]  /*e790*/  @P2 IMAD.HI.U32 R2, R0, R3, RZ ;  /* 0x0000000300022227 */ /* 0x001fca00078e00ff */
[----:B-1----:R-:W-:-:S04]  /*e7a0*/  @P2 SHF.R.U32.HI R5, RZ, R7, R2 ;  /* 0x00000007ff052219 */ /* 0x002fc80000011602 */
[--C-:B------:R-:W-:Y:S01]  /*e7b0*/  SHF.R.S32.HI R3, RZ, 0x1f, R5.reuse ;  /* 0x0000001fff037819 */ /* 0x100fe20000011405 */
[----:B------:R-:W-:-:S04]  /*e7c0*/  IMAD.MOV.U32 R2, RZ, RZ, R5 ;  /* 0x000000ffff027224 */ /* 0x000fc800078e0005 */
[----:B------:R-:W-:-:S04]  /*e7d0*/  IMAD.WIDE.U32 R2, R30, UR4, R2 ;  /* 0x000000041e027c25 */ /* 0x000fc8000f8e0002 */
[----:B------:R-:W-:Y:S01]  /*e7e0*/  IMAD.IADD R3, R9, 0x1, R3 ;  /* 0x0000000109037824 */ /* 0x000fe200078e0203 */
[----:B---3--:R-:W-:-:S04]  /*e7f0*/  LEA R6, P0, R2, UR6, 0x2 ;  /* 0x0000000602067c11 */ /* 0x008fc8000f8010ff */
[----:B------:R-:W-:Y:S02]  /*e800*/  LEA.HI.X R7, R2, UR7, R3, 0x2, P0 ;  /* 0x0000000702077c11 */ /* 0x000fe400080f1403 */
[----:B------:R-:W0:Y:S03]  /*e810*/  @P2 LDC R2, c[0x0][0x434] ;  /* 0x00010d00ff022b82 */ /* 0x000e260000000800 */
[----:B------:R-:W3:Y:S05]  /*e820*/  LDG.E R6, desc[UR54][R6.64] ;  /* 0x0000003606067981 */ /* 0x000eea000c1e1900 */
[----:B------:R-:W1:Y:S01]  /*e830*/  @P2 LDC R3, c[0x0][0x438] ;  /* 0x00010e00ff032b82 */ /* 0x000e620000000800 */
[----:B0-----:R-:W-:-:S05]  /*e840*/  @P2 IMAD.HI.U32 R2, R11, R2, RZ ;  /* 0x000000020b022227 */ /* 0x001fca00078e00ff */
[----:B-1----:R-:W-:Y:S01]  /*e850*/  @P2 SHF.R.U32.HI R11, RZ, R3, R2 ;  /* 0x00000003ff0b2219 */ /* 0x002fe20000011602 */
[----:B------:R-:W-:-:S06]  /*e860*/  ULOP3.LUT UR8, UR39, 0x2, URZ, 0xfc, !UPT ;  /* 0x0000000227087892 */ /* 0x000fcc000f8efc3f */
[----:B------:R-:W-:Y:S01]  /*e870*/  IMAD.U32 R10, RZ, RZ, UR8 ;  /* 0x00000008ff0a7e24 */ /* 0x000fe2000f8e00ff */
[----:B------:R-:W-:-:S04]  /*e880*/  IADD3 R31, R31, -0x1, RZ ;  /* 0xffffffff1f1f7810 */ /* 0x000fc80007ffe0ff */
[----:B------:R-:W-:Y:S02]  /*e890*/  ISETP.GT.AND P2, PT, R31, UR45, PT ;  /* 0x0000002d1f007c0c */ /* 0x000fe4000bf44270 */
[----:B----4-:R-:W-:-:S13]  /*e8a0*/  ISETP.GT.U32.AND P1, PT, R4, 0x9f, PT ;  /* 0x0000009f0400780c */ /* 0x010fda0003f24070 */
[----:B------:R-:W-:Y:S02]  /*e8b0*/  @!P1 SHF.R.S32.HI R3, RZ, 0x1f, R11 ;  /* 0x0000001fff039819 */ /* 0x000fe4000001140b */
[----:B------:R-:W-:-:S05]  /*e8c0*/  @!P1 MOV R2, R11 ;  /* 0x0000000b00029202 */ /* 0x000fca0000000f00 */
[----:B------:R-:W-:-:S04]  /*e8d0*/  @!P1 IMAD.WIDE.U32 R2, R30, UR4, R2 ;  /* 0x000000041e029c25 */ /* 0x000fc8000f8e0002 */
[----:B------:R-:W-:Y:S01]  /*e8e0*/  @!P1 IMAD.IADD R9, R9, 0x1, R3 ;  /* 0x0000000109099824 */ /* 0x000fe200078e0203 */
[----:B------:R-:W-:Y:S01]  /*e8f0*/  @!P1 LEA R8, P0, R2, UR6, 0x2 ;  /* 0x0000000602089c11 */ /* 0x000fe2000f8010ff */
[----:B------:R-:W-:-:S03]  /*e900*/  IMAD.MOV.U32 R4, RZ, RZ, RZ ;  /* 0x000000ffff047224 */ /* 0x000fc600078e00ff */
[----:B------:R-:W-:Y:S02]  /*e910*/  @!P1 LEA.HI.X R9, R2, UR7, R9, 0x2, P0 ;  /* 0x0000000702099c11 */ /* 0x000fe400080f1409 */
[----:B------:R-:W-:-:S03]  /*e920*/  ISETP.NE.AND P0, PT, R18, 0x2, PT ;  /* 0x000000021200780c */ /* 0x000fc60003f05270 */
[----:B------:R0:W5:Y:S01]  /*e930*/  @!P1 LDG.E R4, desc[UR54][R8.64] ;  /* 0x0000003608049981 */ /* 0x000162000c1e1900 */
[----:B------:R-:W-:Y:S02]  /*e940*/  ISETP.NE.AND P1, PT, R10, 0x3, PT ;  /* 0x000000030a00780c */ /* 0x000fe40003f25270 */
[----:B------:R-:W-:Y:S02]  /*e950*/  SEL R29, RZ, 0x1, P0 ;  /* 0x00000001ff1d7807 */ /* 0x000fe40000000000 */
[----:B------:R-:W-:Y:S02]  /*e960*/  SEL R18, R18, RZ, P0 ;  /* 0x000000ff12127207 */ /* 0x000fe40000000000 */
[----:B------:R-:W-:Y:S02]  /*e970*/  LOP3.LUT R29, R20, R29, RZ, 0x3c, !PT ;  /* 0x0000001d141d7212 */ /* 0x000fe400078e3cff */
[----:B---3--:R-:W-:-:S05]  /*e980*/  SHF.R.S32.HI R24, RZ, 0x1f, R6 ;  /* 0x0000001fff187819 */ /* 0x008fca0000011406 */
[----:B0-----:R-:W-:Y:S05]  /*e990*/  @!P1 BRA `(.L_x_63) ;  /* 0x0000000000049947 */ /* 0x001fea0003800000 */
[----:B------:R-:W-:Y:S01]  /*e9a0*/  BPT.TRAP 0x1 ;  /* 0x000000040000795c */ /* 0x000fe20000300000 */
.L_x_63:
[----:B------:R-:W-:Y:S02]  /*e9b0*/  LEA R10, R18, UR42, 0x3 ;  /* 0x0000002a120a7c11 */ /* 0x000fe4000f8e18ff */
[----:B------:R-:W-:-:S04]  /*e9c0*/  SHF.L.U32 R26, R29, 0x1f, RZ ;  /* 0x0000001f1d1a7819 */ /* 0x000fc800000006ff */
[----:B------:R-:W0:Y:S02]  /*e9d0*/  SYNCS.PHASECHK.TRANS64.TRYWAIT P0, [R10+URZ+0x29880], R26 ;  /* 0x0298801a0a0075a7 */ /* 0x000e24000800017f */
[----:B0-----:R-:W-:Y:S05]  /*e9e0*/  @!P0 BRA `(.L_x_64) ;  /* 0x0000003400088947 */ /* 0x001fea0003800000 */
.L_x_137:
[----:B------:R-:W-:Y:S01]  /*e9f0*/  ULDC UR4, c[0x0][0x430] ;  /* 0x00010c0000047ab9 */ /* 0x000fe20000000800 */
[----:B------:R-:W-:Y:S01]  /*ea00*/  ULDC.64 UR6, c[0x0][0x328] ;  /* 0x0000ca0000067ab9 */ /* 0x000fe20000000a00 */
[----:B------:R-:W-:Y:S01]  /*ea10*/  UIADD3 UR4, -UR4, URZ, URZ ;  /* 0x0000003f04047290 */ /* 0x000fe2000fffe13f */
[----:B-----5:R-:W-:Y:S02]  /*ea20*/  SHF.R.S32.HI R27, RZ, 0x1f, R4 ;  /* 0x0000001fff1b7819 */ /* 0x020fe40000011404 */
[C---:B------:R-:W-:Y:S02]  /*ea30*/  LOP3.LUT P3, RZ, R16.reuse, 0x2, RZ, 0xc0, !PT ;  /* 0x0000000210ff7812 */ /* 0x040fe4000786c0ff */
[----:B------:R-:W-:Y:S01]  /*ea40*/  LOP3.LUT P1, RZ, R16, 0x1, RZ, 0xc0, !PT ;  /* 0x0000000110ff7812 */ /* 0x000fe2000782c0ff */
[--C-:B------:R-:W-:Y:S02]  /*ea50*/  IMAD R7, R5, UR4, R0.reuse ;  /* 0x0000000405077c24 */ /* 0x100fe4000f8e0200 */
[----:B------:R-:W-:Y:S01]  /*ea60*/  IMAD R5, R11, UR4, R0 ;  /* 0x000000040b057c24 */ /* 0x000fe2000f8e0200 */
[----:B------:R-:W-:-:S02]  /*ea70*/  ULDC.64 UR4, c[0x0][0x338] ;  /* 0x0000ce0000047ab9 */ /* 0x000fc40000000a00 */
[----:B------:R-:W-:Y:S01]  /*ea80*/  SHF.R.S32.HI R19, RZ, 0x1f, R7 ;  /* 0x0000001fff137819 */ /* 0x000fe20000011407 */
[----:B------:R-:W-:Y:S02]  /*ea90*/  VIADD R5, R5, 0x80 ;  /* 0x0000008005057836 */ /* 0x000fe40000000000 */
[----:B------:R-:W-:Y:S02]  /*eaa0*/  IMAD R11, R24, UR4, RZ ;  /* 0x00000004180b7c24 */ /* 0x000fe4000f8e02ff */
[----:B------:R-:W-:Y:S01]  /*eab0*/  IMAD R2, R19, UR6, RZ ;  /* 0x0000000613027c24 */ /* 0x000fe2000f8e02ff */
[----:B------:R-:W-:Y:S01]  /*eac0*/  SHF.R.S32.HI R28, RZ, 0x1f, R5 ;  /* 0x0000001fff1c7819 */ /* 0x000fe20000011405 */
[----:B------:R-:W-:Y:S02]  /*ead0*/  IMAD R11, R6, UR5, R11 ;  /* 0x00000005060b7c24 */ /* 0x000fe4000f8e020b */
[C---:B------:R-:W-:Y:S02]  /*eae0*/  IMAD R9, R7.reuse, UR7, R2 ;  /* 0x0000000707097c24 */ /* 0x040fe4000f8e0202 */
[----:B------:R-:W-:-:S04]  /*eaf0*/  IMAD.WIDE.U32 R2, R7, UR6, RZ ;  /* 0x0000000607027c25 */ /* 0x000fc8000f8e00ff */
[----:B------:R-:W-:Y:S02]  /*eb00*/  IMAD.IADD R3, R3, 0x1, R9 ;  /* 0x0000000103037824 */ /* 0x000fe400078e0209 */
[----:B------:R-:W-:Y:S02]  /*eb10*/  IMAD R12, R28, UR6, RZ ;  /* 0x000000061c0c7c24 */ /* 0x000fe4000f8e02ff */
[----:B------:R-:W-:-:S04]  /*eb20*/  IMAD.WIDE.U32 R8, R6, UR4, R2 ;  /* 0x0000000406087c25 */ /* 0x000fc8000f8e0002 */
[C---:B------:R-:W-:Y:S02]  /*eb30*/  IMAD R12, R5.reuse, UR7, R12 ;  /* 0x00000007050c7c24 */ /* 0x040fe4000f8e020c */
[----:B------:R-:W-:Y:S01]  /*eb40*/  IMAD.WIDE.U32 R2, R5, UR6, RZ ;  /* 0x0000000605027c25 */ /* 0x000fe2000f8e00ff */
[----:B------:R-:W-:-:S03]  /*eb50*/  R2UR UR6, R32 ;  /* 0x00000000200672ca */ /* 0x000fc600000e0000 */
[----:B------:R-:W-:Y:S02]  /*eb60*/  IMAD.IADD R9, R9, 0x1, R11 ;  /* 0x0000000109097824 */ /* 0x000fe400078e020b */
[----:B------:R-:W-:Y:S02]  /*eb70*/  IMAD.IADD R3, R3, 0x1, R12 ;  /* 0x0000000103037824 */ /* 0x000fe400078e020c */
[----:B------:R-:W-:Y:S02]  /*eb80*/  IMAD R11, R27, UR4, RZ ;  /* 0x000000041b0b7c24 */ /* 0x000fe4000f8e02ff */
[----:B------:R-:W-:-:S04]  /*eb90*/  IMAD.WIDE.U32 R2, R4, UR4, R2 ;  /* 0x0000000404027c25 */ /* 0x000fc8000f8e0002 */
[----:B------:R-:W-:Y:S01]  /*eba0*/  IMAD R11, R4, UR5, R11 ;  /* 0x00000005040b7c24 */ /* 0x000fe2000f8e020b */
[----:B------:R-:W-:-:S04]  /*ebb0*/  ULDC.64 UR4, c[0x0][0x330] ;  /* 0x0000cc0000047ab9 */ /* 0x000fc80000000a00 */
[----:B------:R-:W-:Y:S01]  /*ebc0*/  IADD3 R3, R3, R11, RZ ;  /* 0x0000000b03037210 */ /* 0x000fe20007ffe0ff */
[----:B------:R-:W-:Y:S01]  /*ebd0*/  IMAD.U32 R11, RZ, RZ, UR4 ;  /* 0x00000004ff0b7e24 */ /* 0x000fe2000f8e00ff */
[----:B------:R-:W-:-:S03]  /*ebe0*/  UIMAD UR4, UR6, UR4, URZ ;  /* 0x00000004060472a4 */ /* 0x000fc6000f8e023f */
[C---:B------:R-:W-:Y:S01]  /*ebf0*/  IMAD.WIDE.U32 R8, R11.reuse, UR40, R8 ;  /* 0x000000280b087c25 */ /* 0x040fe2000f8e0008 */
[----:B------:R-:W-:Y:S01]  /*ec00*/  ULDC.64 UR6, c[0x0][0x318] ;  /* 0x0000c60000067ab9 */ /* 0x000fe20000000a00 */
[----:B------:R-:W-:Y:S02]  /*ec10*/  UIMAD UR4, UR40, UR5, UR4 ;  /* 0x00000005280472a4 */ /* 0x000fe4000f8e0204 */
[----:B------:R-:W-:Y:S01]  /*ec20*/  IMAD.U32 R23, RZ, RZ, UR7 ;  /* 0x00000007ff177e24 */ /* 0x000fe2000f8e00ff */
[----:B------:R-:W-:Y:S01]  /*ec30*/  IADD3 R22, P0, R8, UR6, RZ ;  /* 0x0000000608167c10 */ /* 0x000fe2000ff1e0ff */
[----:B------:R-:W-:-:S03]  /*ec40*/  IMAD.WIDE.U32 R2, R11, UR40, R2 ;  /* 0x000000280b027c25 */ /* 0x000fc6000f8e0002 */
[----:B------:R-:W-:Y:S02]  /*ec50*/  IADD3.X R25, R23, UR4, R9, P0, !PT ;  /* 0x0000000417197c10 */ /* 0x000fe400087fe409 */
[----:B------:R-:W-:-:S04]  /*ec60*/  IADD3 R8, P0, R2, UR6, RZ ;  /* 0x0000000602087c10 */ /* 0x000fc8000ff1e0ff */
[----:B------:R-:W-:Y:S01]  /*ec70*/  IADD3.X R23, R23, UR4, R3, P0, !PT ;  /* 0x0000000417177c10 */ /* 0x000fe200087fe403 */
[----:B------:R-:W-:-:S03]  /*ec80*/  UMOV UR4, 0xffffffff ;  /* 0xffffffff00047882 */ /* 0x000fc60000000000 */
[----:B------:R-:W-:Y:S05]  /*ec90*/  BRA.DIV UR4, `(.L_x_65) ;  /* 0x0000003204707947 */ /* 0x000fea000b800000 */
[----:B------:R-:W1:Y:S01]  /*eca0*/  SHFL.IDX PT, R2, R22, RZ, 0x1c1f ;  /* 0x001c1fff16027589 */ /* 0x000e6200000e0000 */
[----:B------:R-:W-:-:S03]  /*ecb0*/  IMAD R9, R18, 0x5000, R34 ;  /* 0x0000500012097824 */ /* 0x000fc600078e0222 */
[----:B------:R-:W3:Y:S01]  /*ecc0*/  SHFL.IDX PT, R3, R25, RZ, 0x1c1f ;  /* 0x001c1fff19037589 */ /* 0x000ee200000e0000 */
[----:B------:R-:W-:-:S03]  /*ecd0*/  IMAD.IADD R21, R33, 0x1, R9 ;  /* 0x0000000121157824 */ /* 0x000fc600078e0209 */
[----:B------:R-:W-:Y:S04]  /*ece0*/  SHFL.IDX PT, R23, R23, RZ, 0x1c1f ;  /* 0x001c1fff17177589 */ /* 0x000fe800000e0000 */
[----:B--2---:R-:W-:Y:S01]  /*ecf0*/  SHFL.IDX PT, R14, R8, RZ, 0x1c1f ;  /* 0x001c1fff080e7589 */ /* 0x004fe200000e0000 */
[----:B-1----:R-:W-:-:S05]  /*ed00*/  IADD3 R2, P0, R35, R2, RZ ;  /* 0x0000000223027210 */ /* 0x002fca0007f1e0ff */
[----:B---3--:R-:W-:-:S05]  /*ed10*/  IMAD.X R3, RZ, RZ, R3, P0 ;  /* 0x000000ffff037224 */ /* 0x008fca00000e0603 */
[----:B------:R-:W-:Y:S04]  /*ed20*/  LDGSTS.E.BYPASS.LTC128B.128 [R9], desc[UR54][R2.64], !P3 ;  /* 0x0000000002097fae */ /* 0x000fe8000d901d76 */
[----:B------:R1:W-:Y:S04]  /*ed30*/  LDGSTS.E.BYPASS.LTC128B.128 [R21], desc[UR54][R2.64+0x40], !P1 ;  /* 0x0000004002157fae */ /* 0x0003e8000c901d76 */
[----:B-1----:R-:W1:Y:S04]  /*ed40*/  SHFL.IDX PT, R2, R22, 0x1, 0x1c1f ;  /* 0x003c1f0016027f89 */ /* 0x002e6800000e0000 */
[----:B------:R-:W2:Y:S01]  /*ed50*/  SHFL.IDX PT, R3, R25, 0x1, 0x1c1f ;  /* 0x003c1f0019037f89 */ /* 0x000ea200000e0000 */
[----:B-1----:R-:W-:-:S04]  /*ed60*/  IADD3 R2, P0, R35, R2, RZ ;  /* 0x0000000223027210 */ /* 0x002fc80007f1e0ff */
[----:B--2---:R-:W-:-:S05]  /*ed70*/  IADD3.X R3, RZ, R3, RZ, P0, !PT ;  /* 0x00000003ff037210 */ /* 0x004fca00007fe4ff */
[----:B------:R-:W-:Y:S04]  /*ed80*/  LDGSTS.E.BYPASS.LTC128B.128 [R9+0x1000], desc[UR54][R2.64], !P3 ;  /* 0x0100000002097fae */ /* 0x000fe8000d901d76 */
[----:B------:R1:W-:Y:S04]  /*ed90*/  LDGSTS.E.BYPASS.LTC128B.128 [R21+0x1000], desc[UR54][R2.64+0x40], !P1 ;  /* 0x0100004002157fae */ /* 0x0003e8000c901d76 */
[----:B-1----:R-:W1:Y:S04]  /*eda0*/  SHFL.IDX PT, R2, R22, 0x2, 0x1c1f ;  /* 0x005c1f0016027f89 */ /* 0x002e6800000e0000 */
[----:B------:R-:W2:Y:S04]  /*edb0*/  SHFL.IDX PT, R3, R25, 0x2, 0x1c1f ;  /* 0x005c1f0019037f89 */ /* 0x000ea800000e0000 */
[----:B------:R-:W-:Y:S01]  /*edc0*/  SHFL.IDX PT, R25, R25, 0x3, 0x1c1f ;  /* 0x007c1f0019197f89 */ /* 0x000fe200000e0000 */
[----:B-1----:R-:W-:-:S05]  /*edd0*/  IADD3 R2, P0, R35, R2, RZ ;  /* 0x0000000223027210 */ /* 0x002fca0007f1e0ff */
[----:B--2---:R-:W-:-:S05]  /*ede0*/  IMAD.X R3, RZ, RZ, R3, P0 ;  /* 0x000000ffff037224 */ /* 0x004fca00000e0603 */
[----:B------:R-:W-:Y:S04]  /*edf0*/  LDGSTS.E.BYPASS.LTC128B.128 [R9+0x2000], desc[UR54][R2.64], !P3 ;  /* 0x0200000002097fae */ /* 0x000fe8000d901d76 */
[----:B------:R1:W-:Y:S04]  /*ee00*/  LDGSTS.E.BYPASS.LTC128B.128 [R21+0x2000], desc[UR54][R2.64+0x40], !P1 ;  /* 0x0200004002157fae */ /* 0x0003e8000c901d76 */
[----:B-1----:R-:W1:Y:S02]  /*ee10*/  SHFL.IDX PT, R2, R22, 0x3, 0x1c1f ;  /* 0x007c1f0016027f89 */ /* 0x002e6400000e0000 */
[----:B-1----:R-:W-:-:S05]  /*ee20*/  IADD3 R2, P0, R35, R2, RZ ;  /* 0x0000000223027210 */ /* 0x002fca0007f1e0ff */
[----:B------:R-:W-:-:S05]  /*ee30*/  IMAD.X R3, RZ, RZ, R25, P0 ;  /* 0x000000ffff037224 */ /* 0x000fca00000e0619 */
[----:B------:R1:W-:Y:S04]  /*ee40*/  LDGSTS.E.BYPASS.LTC128B.128 [R9+0x3000], desc[UR54][R2.64], !P3 ;  /* 0x0300000002097fae */ /* 0x0003e8000d901d76 */
[----:B------:R1:W-:Y:S02]  /*ee50*/  LDGSTS.E.BYPASS.LTC128B.128 [R21+0x3000], desc[UR54][R2.64+0x40], !P1 ;  /* 0x0300004002157fae */ /* 0x0003e4000c901d76 */
.L_x_149:
[----:B-1----:R-:W-:Y:S02]  /*ee60*/  IADD3 R2, P0, R35, R14, RZ ;  /* 0x0000000e23027210 */ /* 0x002fe40007f1e0ff */
[----:B------:R-:W-:-:S03]  /*ee70*/  R2UR UR4, R10 ;  /* 0x000000000a0472ca */ /* 0x000fc600000e0000 */
[----:B------:R-:W-:-:S05]  /*ee80*/  IMAD.X R3, RZ, RZ, R23, P0 ;  /* 0x000000ffff037224 */ /* 0x000fca00000e0617 */
[----:B------:R-:W-:Y:S01]  /*ee90*/  @!PT LDS RZ, [RZ] ;  /* 0x00000000fffff984 */ /* 0x000fe20000000800 */
[----:B------:R-:W-:Y:S01]  /*eea0*/  @!PT LDS RZ, [RZ] ;  /* 0x00000000fffff984 */ /* 0x000fe20000000800 */
[----:B------:R-:W-:Y:S01]  /*eeb0*/  @!PT LDS RZ, [RZ] ;  /* 0x00000000fffff984 */ /* 0x000fe20000000800 */
[----:B------:R1:W-:Y:S04]  /*eec0*/  LDGSTS.E.BYPASS.LTC128B.128 [R9+0x4000], desc[UR54][R2.64], !P3 ;  /* 0x0400000002097fae */ /* 0x0003e8000d901d76 */
[----:B------:R1:W-:Y:S01]  /*eed0*/  LDGSTS.E.BYPASS.LTC128B.128 [R21+0x4000], desc[UR54][R2.64+0x40], !P1 ;  /* 0x0400004002157fae */ /* 0x0003e2000c901d76 */
[----:B------:R-:W-:Y:S01]  /*eee0*/  NOP ;  /* 0x0000000000007918 */ /* 0x000fe20000000000 */
[----:B------:R-:W-:Y:S02]  /*eef0*/  SYNCS.ARRIVE.TRANS64.RED.A0T1 RZ, [UR4+0x29870], RZ ;  /* 0x029870ffffff79a7 */ /* 0x000fe40008200404 */
[----:B------:R-:W-:Y:S01]  /*ef00*/  ARRIVES.LDGSTSBAR.64.TRANSCNT [UR4+0x29870] ;  /* 0x02987000ff0079b0 */ /* 0x000fe20008000a84 */
[----:B------:R-:W-:Y:S01]  /*ef10*/  NOP ;  /* 0x0000000000007918 */ /* 0x000fe20000000000 */
[----:B------:R-:W-:-:S06]  /*ef20*/  ULOP3.LUT UR5, UR39, 0x2, URZ, 0xfc, !UPT ;  /* 0x0000000227057892 */ /* 0x000fcc000f8efc3f */
[----:B------:R-:W-:-:S05]  /*ef30*/  IMAD.U32 R11, RZ, RZ, UR5 ;  /* 0x00000005ff0b7e24 */ /* 0x000fca000f8e00ff */
[----:B------:R-:W-:-:S13]  /*ef40*/  ISETP.NE.AND P1, PT, R11, 0x3, PT ;  /* 0x000000030b00780c */ /* 0x000fda0003f25270 */
[----:B-1----:R-:W-:Y:S05]  /*ef50*/  @!P1 BRA `(.L_x_66) ;  /* 0x0000000000049947 */ /* 0x002fea0003800000 */
[----:B------:R-:W-:Y:S01]  /*ef60*/  BPT.TRAP 0x1 ;  /* 0x000000040000795c */ /* 0x000fe20000300000 */
.L_x_66:
[----:B------:R1:W-:Y:S01]  /*ef70*/  SYNCS.ARRIVE.TRANS64.A1T0 RZ, [R10+URZ+0x29870], RZ ;  /* 0x029870ff0aff79a7 */ /* 0x0003e2000810003f */
[----:B------:R-:W-:Y:S05]  /*ef80*/  @!P1 BRA `(.L_x_67) ;  /* 0x0000000000049947 */ /* 0x000fea0003800000 */
[----:B------:R-:W-:Y:S01]  /*ef90*/  BPT.TRAP 0x1 ;  /* 0x000000040000795c */ /* 0x000fe20000300000 */
.L_x_67:
[----:B------:R-:W2:Y:S02]  /*efa0*/  SYNCS.PHASECHK.TRANS64.TRYWAIT P0, [R10+URZ+0x29840], R26 ;  /* 0x0298401a0a0075a7 */ /* 0x000ea4000800017f */
[----:B--2---:R-:W-:Y:S05]  /*efb0*/  @!P0 BRA `(.L_x_68) ;  /* 0x0000003400188947 */ /* 0x004fea0003800000 */
.L_x_150:
[----:B------:R-:W-:Y:S01]  /*efc0*/  ULDC.64 UR8, c[0x0][0x300] ;  /* 0x0000c00000087ab9 */ /* 0x000fe20000000a00 */
[----:B------:R-:W-:Y:S01]  /*efd0*/  ULDC.64 UR10, c[0x0][0x310] ;  /* 0x0000c400000a7ab9 */ /* 0x000fe20000000a00 */
[----:B------:R-:W-:Y:S01]  /*efe0*/  IMAD R2, R19, UR8, RZ ;  /* 0x0000000813027c24 */ /* 0x000fe2000f8e02ff */
[----:B------:R-:W-:Y:S01]  /*eff0*/  R2UR UR6, R32 ;  /* 0x00000000200672ca */ /* 0x000fe200000e0000 */
[----:B------:R-:W-:Y:S01]  /*f000*/  ULDC.64 UR4, c[0x0][0x308] ;  /* 0x0000c20000047ab9 */ /* 0x000fe20000000a00 */
[----:B------:R-:W-:Y:S01]  /*f010*/  IMAD R28, R28, UR8, RZ ;  /* 0x000000081c1c7c24 */ /* 0x000fe2000f8e02ff */
[C---:B------:R-:W-:Y:S01]  /*f020*/  LOP3.LUT P4, RZ, R16.reuse, 0x10, RZ, 0xc0, !PT ;  /* 0x0000001010ff7812 */ /* 0x040fe2000788c0ff */
[C---:B------:R-:W-:Y:S01]  /*f030*/  IMAD R9, R7.reuse, UR9, R2 ;  /* 0x0000000907097c24 */ /* 0x040fe2000f8e0202 */
[C---:B------:R-:W-:Y:S01]  /*f040*/  LOP3.LUT P3, RZ, R16.reuse, 0x8, RZ, 0xc0, !PT ;  /* 0x0000000810ff7812 */ /* 0x040fe2000786c0ff */
[----:B------:R-:W-:Y:S01]  /*f050*/  IMAD.WIDE.U32 R2, R7, UR8, RZ ;  /* 0x0000000807027c25 */ /* 0x000fe2000f8e00ff */
[----:B------:R-:W-:-:S03]  /*f060*/  LOP3.LUT P1, RZ, R16, 0x4, RZ, 0xc0, !PT ;  /* 0x0000000410ff7812 */ /* 0x000fc6000782c0ff */
[----:B------:R-:W-:Y:S01]  /*f070*/  IMAD R7, R24, UR10, RZ ;  /* 0x0000000a18077c24 */ /* 0x000fe2000f8e02ff */
[----:B------:R-:W-:Y:S01]  /*f080*/  IADD3 R3, R3, R9, RZ ;  /* 0x0000000903037210 */ /* 0x000fe20007ffe0ff */
[----:B------:R-:W-:Y:S02]  /*f090*/  IMAD R27, R27, UR10, RZ ;  /* 0x0000000a1b1b7c24 */ /* 0x000fe4000f8e02ff */
[C---:B------:R-:W-:Y:S02]  /*f0a0*/  IMAD R7, R6.reuse, UR11, R7 ;  /* 0x0000000b06077c24 */ /* 0x040fe4000f8e0207 */
[----:B------:R-:W-:-:S04]  /*f0b0*/  IMAD.WIDE.U32 R2, R6, UR10, R2 ;  /* 0x0000000a06027c25 */ /* 0x000fc8000f8e0002 */
[----:B------:R-:W-:Y:S02]  /*f0c0*/  IMAD.IADD R3, R3, 0x1, R7 ;  /* 0x0000000103037824 */ /* 0x000fe400078e0207 */
[----:B------:R-:W-:Y:S01]  /*f0d0*/  IMAD.U32 R6, RZ, RZ, UR4 ;  /* 0x00000004ff067e24 */ /* 0x000fe2000f8e00ff */
[----:B------:R-:W-:Y:S01]  /*f0e0*/  UIMAD UR4, UR6, UR4, URZ ;  /* 0x00000004060472a4 */ /* 0x000fe2000f8e023f */
[----:B------:R-:W-:Y:S02]  /*f0f0*/  IMAD R7, R5, UR9, R28 ;  /* 0x0000000905077c24 */ /* 0x000fe4000f8e021c */
[----:B------:R-:W-:Y:S01]  /*f100*/  IMAD.WIDE.U32 R2, R6, UR40, R2 ;  /* 0x0000002806027c25 */ /* 0x000fe2000f8e0002 */
[----:B------:R-:W-:Y:S01]  /*f110*/  ULDC.64 UR6, c[0x0][0x2e8] ;  /* 0x0000ba0000067ab9 */ /* 0x000fe20000000a00 */
[----:B------:R-:W-:Y:S02]  /*f120*/  UIMAD UR4, UR40, UR5, UR4 ;  /* 0x00000005280472a4 */ /* 0x000fe4000f8e0204 */
[----:B------:R-:W-:Y:S01]  /*f130*/  IMAD.U32 R24, RZ, RZ, UR7 ;  /* 0x00000007ff187e24 */ /* 0x000fe2000f8e00ff */
[----:B------:R-:W-:Y:S01]  /*f140*/  IADD3 R19, P0, R2, UR6, RZ ;  /* 0x0000000602137c10 */ /* 0x000fe2000ff1e0ff */
[----:B------:R-:W-:-:S02]  /*f150*/  IMAD R27, R4, UR11, R27 ;  /* 0x0000000b041b7c24 */ /* 0x000fc4000f8e021b */
[----:B------:R-:W-:Y:S01]  /*f160*/  IMAD R23, R18, 0x7800, R36 ;  /* 0x0000780012177824 */ /* 0x000fe200078e0224 */
[----:B------:R-:W-:Y:S01]  /*f170*/  IADD3.X R21, R24, UR4, R3, P0, !PT ;  /* 0x0000000418157c10 */ /* 0x000fe200087fe403 */
[----:B------:R-:W-:-:S04]  /*f180*/  IMAD.WIDE.U32 R2, R5, UR8, RZ ;  /* 0x0000000805027c25 */ /* 0x000fc8000f8e00ff */
[----:B------:R-:W-:Y:S02]  /*f190*/  IMAD.IADD R3, R3, 0x1, R7 ;  /* 0x0000000103037824 */ /* 0x000fe400078e0207 */
[----:B------:R-:W-:-:S05]  /*f1a0*/  IMAD.WIDE.U32 R2, R4, UR10, R2 ;  /* 0x0000000a04027c25 */ /* 0x000fca000f8e0002 */
[----:B------:R-:W-:-:S03]  /*f1b0*/  IADD3 R3, R3, R27, RZ ;  /* 0x0000001b03037210 */ /* 0x000fc60007ffe0ff */
[----:B------:R-:W-:-:S03]  /*f1c0*/  IMAD.WIDE.U32 R2, R6, UR40, R2 ;  /* 0x0000002806027c25 */ /* 0x000fc6000f8e0002 */
[----:B------:R-:W-:-:S04]  /*f1d0*/  IADD3 R22, P0, R2, UR6, RZ ;  /* 0x0000000602167c10 */ /* 0x000fc8000ff1e0ff */
[----:B------:R-:W-:Y:S01]  /*f1e0*/  IADD3.X R24, R24, UR4, R3, P0, !PT ;  /* 0x0000000418187c10 */ /* 0x000fe200087fe403 */
[----:B------:R-:W-:-:S03]  /*f1f0*/  UMOV UR4, 0xffffffff ;  /* 0xffffffff00047882 */ /* 0x000fc60000000000 */
[----:B------:R-:W-:Y:S05]  /*f200*/  BRA.DIV UR4, `(.L_x_69) ;  /* 0x0000003204987947 */ /* 0x000fea000b800000 */
[----:B------:R-:W3:Y:S01]  /*f210*/  SHFL.IDX PT, R14, R19, RZ, 0x1c1f ;  /* 0x001c1fff130e7589 */ /* 0x000ee200000e0000 */
[----:B------:R-:W-:-:S03]  /*f220*/  IADD3 R23, R23, UR42, RZ ;  /* 0x0000002a17177c10 */ /* 0x000fc6000fffe0ff */
[----:B------:R-:W4:Y:S04]  /*f230*/  SHFL.IDX PT, R3, R21, RZ, 0x1c1f ;  /* 0x001c1fff15037589 */ /* 0x000f2800000e0000 */
[----:B------:R-:W-:Y:S01]  /*f240*/  SHFL.IDX PT, R24, R24, RZ, 0x1c1f ;  /* 0x001c1fff18187589 */ /* 0x000fe200000e0000 */
[----:B---3--:R-:W-:-:S03]  /*f250*/  IADD3 R8, P0, R35, R14, RZ ;  /* 0x0000000e23087210 */ /* 0x008fc60007f1e0ff */
[----:B------:R-:W3:Y:S02]  /*f260*/  SHFL.IDX PT, R14, R19, 0x1, 0x1c1f ;  /* 0x003c1f00130e7f89 */ /* 0x000ee400000e0000 */
[----:B----4-:R-:W-:Y:S02]  /*f270*/  IMAD.X R9, RZ, RZ, R3, P0 ;  /* 0x000000ffff097224 */ /* 0x010fe400000e0603 */
[----:B------:R-:W4:Y:S04]  /*f280*/  SHFL.IDX PT, R3, R21, 0x1, 0x1c1f ;  /* 0x003c1f0015037f89 */ /* 0x000f2800000e0000 */
[----:B------:R0:W-:Y:S04]  /*f290*/  LDGSTS.E.BYPASS.LTC128B.128 [R23+0x1a400], desc[UR54][R8.64], !P4 ;  /* 0x1a40000008177fae */ /* 0x0001e8000e101d76 */
[----:B------:R0:W-:Y:S04]  /*f2a0*/  LDGSTS.E.BYPASS.LTC128B.128 [R23+0x1cc00], desc[UR54][R8.64+0x40], !P3 ;  /* 0x1cc0004008177fae */ /* 0x0001e8000d901d76 */
[----:B------:R0:W-:Y:S01]  /*f2b0*/  LDGSTS.E.BYPASS.LTC128B.128 [R23+0x1f400], desc[UR54][R8.64+0x80], !P1 ;  /* 0x1f40008008177fae */ /* 0x0001e2000c901d76 */
[----:B---3--:R-:W-:-:S03]  /*f2c0*/  IADD3 R6, P0, R35, R14, RZ ;  /* 0x0000000e23067210 */ /* 0x008fc60007f1e0ff */
[----:B------:R-:W3:Y:S02]  /*f2d0*/  SHFL.IDX PT, R14, R19, 0x2, 0x1c1f ;  /* 0x005c1f00130e7f89 */ /* 0x000ee400000e0000 */
[----:B----4-:R-:W-:Y:S02]  /*f2e0*/  IMAD.X R7, RZ, RZ, R3, P0 ;  /* 0x000000ffff077224 */ /* 0x010fe400000e0603 */
[----:B------:R-:W4:Y:S04]  /*f2f0*/  SHFL.IDX PT, R3, R21, 0x2, 0x1c1f ;  /* 0x005c1f0015037f89 */ /* 0x000f2800000e0000 */
[----:B------:R-:W-:Y:S04]  /*f300*/  SHFL.IDX PT, R21, R21, 0x3, 0x1c1f ;  /* 0x007c1f0015157f89 */ /* 0x000fe800000e0000 */
[----:B------:R0:W-:Y:S04]  /*f310*/  LDGSTS.E.BYPASS.LTC128B.128 [R23+0x1ac00], desc[UR54][R6.64], !P4 ;  /* 0x1ac0000006177fae */ /* 0x0001e8000e101d76 */
[----:B------:R0:W-:Y:S04]  /*f320*/  LDGSTS.E.BYPASS.LTC128B.128 [R23+0x1d400], desc[UR54][R6.64+0x40], !P3 ;  /* 0x1d40004006177fae */ /* 0x0001e8000d901d76 */
[----:B------:R0:W-:Y:S01]  /*f330*/  LDGSTS.E.BYPASS.LTC128B.128 [R23+0x1fc00], desc[UR54][R6.64+0x80], !P1 ;  /* 0x1fc0008006177fae */ /* 0x0001e2000c901d76 */
[----:B---3--:R-:W-:-:S03]  /*f340*/  IADD3 R4, P0, R35, R14, RZ ;  /* 0x0000000e23047210 */ /* 0x008fc60007f1e0ff */
[----:B------:R-:W3:Y:S02]  /*f350*/  SHFL.IDX PT, R14, R19, 0x3, 0x1c1f ;  /* 0x007c1f00130e7f89 */ /* 0x000ee400000e0000 */
[----:B----4-:R-:W-:-:S05]  /*f360*/  IMAD.X R5, RZ, RZ, R3, P0 ;  /* 0x000000ffff057224 */ /* 0x010fca00000e0603 */
[----:B------:R0:W-:Y:S04]  /*f370*/  LDGSTS.E.BYPASS.LTC128B.128 [R23+0x1b400], desc[UR54][R4.64], !P4 ;  /* 0x1b40000004177fae */ /* 0x0001e8000e101d76 */
[----:B------:R0:W-:Y:S04]  /*f380*/  LDGSTS.E.BYPASS.LTC128B.128 [R23+0x1dc00], desc[UR54][R4.64+0x40], !P3 ;  /* 0x1dc0004004177fae */ /* 0x0001e8000d901d76 */
[----:B------:R0:W-:Y:S01]  /*f390*/  LDGSTS.E.BYPASS.LTC128B.128 [R23+0x20400], desc[UR54][R4.64+0x80], !P1 ;  /* 0x2040008004177fae */ /* 0x0001e2000c901d76 */
[----:B---3--:R-:W-:-:S03]  /*f3a0*/  IADD3 R2, P0, R35, R14, RZ ;  /* 0x0000000e23027210 */ /* 0x008fc60007f1e0ff */
[----:B------:R0:W3:Y:S02]  /*f3b0*/  SHFL.IDX PT, R14, R22, RZ, 0x1c1f ;  /* 0x001c1fff160e7589 */ /* 0x0000e400000e0000 */
[----:B------:R-:W-:-:S05]  /*f3c0*/  IMAD.X R3, RZ, RZ, R21, P0 ;  /* 0x000000ffff037224 */ /* 0x000fca00000e0615 */
[----:B------:R0:W-:Y:S04]  /*f3d0*/  LDGSTS.E.BYPASS.LTC128B.128 [R23+0x1bc00], desc[UR54][R2.64], !P4 ;  /* 0x1bc0000002177fae */ /* 0x0001e8000e101d76 */
[----:B------:R0:W-:Y:S04]  /*f3e0*/  LDGSTS.E.BYPASS.LTC128B.128 [R23+0x1e400], desc[UR54][R2.64+0x40], !P3 ;  /* 0x1e40004002177fae */ /* 0x0001e8000d901d76 */
[----:B------:R0:W-:Y:S02]  /*f3f0*/  LDGSTS.E.BYPASS.LTC128B.128 [R23+0x20c00], desc[UR54][R2.64+0x80], !P1 ;  /* 0x20c0008002177fae */ /* 0x0001e4000c901d76 */
.L_x_162:
[----:B0--3--:R-:W-:Y:S02]  /*f400*/  IADD3 R2, P0, R35, R14, RZ ;  /* 0x0000000e23027210 */ /* 0x009fe40007f1e0ff */
[----:B------:R-:W-:-:S03]  /*f410*/  R2UR UR4, R10 ;  /* 0x000000000a0472ca */ /* 0x000fc600000e0000 */
[----:B------:R-:W-:-:S05]  /*f420*/  IMAD.X R3, RZ, RZ, R24, P0 ;  /* 0x000000ffff037224 */ /* 0x000fca00000e0618 */
[----:B------:R-:W-:Y:S01]  /*f430*/  @!PT LDS RZ, [RZ] ;  /* 0x00000000fffff984 */ /* 0x000fe20000000800 */
[----:B------:R-:W-:Y:S01]  /*f440*/  @!PT LDS RZ, [RZ] ;  /* 0x00000000fffff984 */ /* 0x000fe20000000800 */
[----:B------:R-:W-:Y:S01]  /*f450*/  @!PT LDS RZ, [RZ] ;  /* 0x00000000fffff984 */ /* 0x000fe20000000800 */
[----:B------:R0:W-:Y:S04]  /*f460*/  LDGSTS.E.BYPASS.LTC128B.128 [R23+0x1c400], desc[UR54][R2.64], !P4 ;  /* 0x1c40000002177fae */ /* 0x0001e8000e101d76 */
        /* <DEDUP_REMOVED lines=9> */
[----:B0-----:R-:W-:Y:S05]  /*f500*/  @!P1 BRA `(.L_x_70) ;  /* 0x0000000000049947 */ /* 0x001fea0003800000 */
[----:B------:R-:W-:Y:S01]  /*f510*/  BPT.TRAP 0x1 ;  /* 0x000000040000795c */ /* 0x000fe20000300000 */
.L_x_70:
[----:B------:R-:W-:Y:S01]  /*f520*/  IMAD.U32 R2, RZ, RZ, UR39 ;  /* 0x00000027ff027e24 */ /* 0x000fe2000f8e00ff */
[----:B------:R0:W-:Y:S04]  /*f530*/  SYNCS.ARRIVE.TRANS64.A1T0 RZ, [R10+URZ+0x29830], RZ ;  /* 0x029830ff0aff79a7 */ /* 0x0001e8000810003f */
[----:B------:R-:W-:-:S04]  /*f540*/  LOP3.LUT R2, R2, 0x1, RZ, 0xfc, !PT ;  /* 0x0000000102027812 */ /* 0x000fc800078efcff */
[----:B------:R-:W-:-:S13]  /*f550*/  ISETP.NE.AND P1, PT, R2, 0x3, PT ;  /* 0x000000030200780c */ /* 0x000fda0003f25270 */
[----:B0-----:R-:W-:Y:S05]  /*f560*/  @!P1 BRA `(.L_x_71) ;  /* 0x0000000000049947 */ /* 0x001fea0003800000 */
[----:B------:R-:W-:Y:S01]  /*f570*/  BPT.TRAP 0x1 ;  /* 0x000000040000795c */ /* 0x000fe20000300000 */
.L_x_71:
[----:B------:R-:W-:Y:S02]  /*f580*/  LOP3.LUT R2, R20, 0x1, RZ, 0x3c, !PT ;  /* 0x0000000114027812 */ /* 0x000fe400078e3cff */
[----:B------:R-:W-:Y:S02]  /*f590*/  LEA R19, R17, UR42, 0x3 ;  /* 0x0000002a11137c11 */ /* 0x000fe4000f8e18ff */
[----:B------:R-:W-:-:S04]  /*f5a0*/  SHF.L.U32 R2, R2, 0x1f, RZ ;  /* 0x0000001f02027819 */ /* 0x000fc800000006ff */
[----:B------:R-:W0:Y:S02]  /*f5b0*/  SYNCS.PHASECHK.TRANS64.TRYWAIT P0, [R19+URZ+0x29870], R2 ;  /* 0x02987002130075a7 */ /* 0x000e24000800017f */
[----:B0-----:R-:W-:Y:S05]  /*f5c0*/  @!P0 BRA `(.L_x_72) ;  /* 0x0000003400148947 */ /* 0x001fea0003800000 */
.L_x_163:
[----:B------:R-:W-:-:S06]  /*f5d0*/  ULOP3.LUT UR4, UR39, 0x2, URZ, 0xfc, !UPT ;  /* 0x0000000227047892 */ /* 0x000fcc000f8efc3f */
[----:B------:R-:W-:-:S05]  /*f5e0*/  IMAD.U32 R3, RZ, RZ, UR4 ;  /* 0x00000004ff037e24 */ /* 0x000fca000f8e00ff */
[----:B------:R-:W-:-:S13]  /*f5f0*/  ISETP.NE.AND P0, PT, R3, 0x3, PT ;  /* 0x000000030300780c */ /* 0x000fda0003f05270 */
[----:B------:R-:W-:Y:S05]  /*f600*/  @!P0 BRA `(.L_x_73) ;  /* 0x0000000000048947 */ /* 0x000fea0003800000 */
[----:B------:R-:W-:Y:S01]  /*f610*/  BPT.TRAP 0x1 ;  /* 0x000000040000795c */ /* 0x000fe20000300000 */
.L_x_73:
[----:B0-----:R-:W-:Y:S01]  /*f620*/  SHF.L.U32 R2, R20, 0x1f, RZ ;  /* 0x0000001f14027819 */ /* 0x001fe200000006ff */
[----:B-12---:R-:W-:-:S03]  /*f630*/  IMAD R10, R17, 0x5000, RZ ;  /* 0x00005000110a7824 */ /* 0x006fc600078e02ff */
[----:B------:R-:W0:Y:S02]  /*f640*/  SYNCS.PHASECHK.TRANS64.TRYWAIT P0, [R19+URZ+0x29860], R2 ;  /* 0x02986002130075a7 */ /* 0x000e24000800017f */
[----:B0-----:R-:W-:Y:S05]  /*f650*/  @!P0 BRA `(.L_x_74) ;  /* 0x0000003400048947 */ /* 0x001fea0003800000 */
.L_x_164:
[----:B------:R-:W2:Y:S04]  /*f660*/  LDL R3, [R1+0x4] ;  /* 0x0000040001037983 */ /* 0x000ea80000100800 */
[----:B------:R-:W3:Y:S04]  /*f670*/  LDL R4, [R1+0x8] ;  /* 0x0000080001047983 */ /* 0x000ee80000100800 */
[----:B------:R-:W4:Y:S01]  /*f680*/  LDL R11, [R1] ;  /* 0x00000000010b7983 */ /* 0x000f220000100800 */
[----:B------:R-:W-:Y:S05]  /*f690*/  WARPSYNC.ALL ;  /* 0x0000000000007948 */ /* 0x000fea0003800000 */
[----:B------:R-:W-:-:S06]  /*f6a0*/  ULOP3.LUT UR4, UR39, 0x2, URZ, 0xfc, !UPT ;  /* 0x0000000227047892 */ /* 0x000fcc000f8efc3f */
[----:B------:R-:W-:-:S05]  /*f6b0*/  IMAD.U32 R28, RZ, RZ, UR4 ;  /* 0x00000004ff1c7e24 */ /* 0x000fca000f8e00ff */
[----:B------:R-:W-:Y:S02]  /*f6c0*/  ISETP.NE.AND P0, PT, R28, 0x3, PT ;  /* 0x000000031c00780c */ /* 0x000fe40003f05270 */
[----:B--2---:R-:W-:-:S04]  /*f6d0*/  LOP3.LUT R3, R10, R3, RZ, 0xfc, !PT ;  /* 0x000000030a037212 */ /* 0x004fc800078efcff */
[----:B0-----:R-:W-:Y:S01]  /*f6e0*/  IADD3 R2, R3, UR42, RZ ;  /* 0x0000002a03027c10 */ /* 0x001fe2000fffe0ff */
[----:B------:R-:W0:Y:S01]  /*f6f0*/  LDSM.16.MT88.4 R12, [R3+UR42+0xa400] ;  /* 0x00a4002a030c783b */ /* 0x000e220008004200 */
[----:B----4-:R-:W-:-:S03]  /*f700*/  LOP3.LUT R17, R10, R11, RZ, 0xfc, !PT ;  /* 0x0000000b0a117212 */ /* 0x010fc600078efcff */
[----:B---3--:R-:W-:Y:S02]  /*f710*/  IMAD.IADD R2, R4, 0x1, R2 ;  /* 0x0000000104027824 */ /* 0x008fe400078e0202 */
[----:B------:R-:W-:-:S03]  /*f720*/  VIADD R17, R17, UR42 ;  /* 0x0000002a11117c36 */ /* 0x000fc60008000000 */
[----:B------:R-:W1:Y:S01]  /*f730*/  LDSM.16.MT88.4 R4, [R2+0xa400] ;  /* 0x00a400000204783b */ /* 0x000e620000004200 */
[C-C-:B0-----:R-:W-:Y:S02]  /*f740*/  PRMT R8, R12.reuse, 0x6420, R13.reuse ;  /* 0x000064200c087816 */ /* 0x141fe4000000000d */
[----:B------:R-:W-:Y:S02]  /*f750*/  PRMT R9, R12, 0x7531, R13 ;  /* 0x000075310c097816 */ /* 0x000fe4000000000d */
[C-C-:B------:R-:W-:Y:S02]  /*f760*/  PRMT R10, R14.reuse, 0x6420, R15.reuse ;  /* 0x000064200e0a7816 */ /* 0x140fe4000000000f */
[----:B------:R-:W-:Y:S02]  /*f770*/  PRMT R11, R14, 0x7531, R15 ;  /* 0x000075310e0b7816 */ /* 0x000fe4000000000f */
[C-C-:B-1----:R-:W-:Y:S02]  /*f780*/  PRMT R20, R4.reuse, 0x6420, R5.reuse ;  /* 0x0000642004147816 */ /* 0x142fe40000000005 */
[----:B------:R-:W-:Y:S01]  /*f790*/  PRMT R21, R4, 0x7531, R5 ;  /* 0x0000753104157816 */ /* 0x000fe20000000005 */
[----:B------:R-:W-:Y:S01]  /*f7a0*/  STSM.16.M88.4 [R17+0x400], R8 ;  /* 0x0004000811007844 */ /* 0x000fe20000000200 */
[----:B------:R-:W-:-:S02]  /*f7b0*/  PRMT R22, R6, 0x6420, R7 ;  /* 0x0000642006167816 */ /* 0x000fc40000000007 */
[----:B------:R-:W-:-:S05]  /*f7c0*/  PRMT R23, R6, 0x7531, R7 ;  /* 0x0000753106177816 */ /* 0x000fca0000000007 */
[----:B------:R-:W-:Y:S04]  /*f7d0*/  STSM.16.M88.4 [R17+0xc00], R20 ;  /* 0x000c001411007844 */ /* 0x000fe80000000200 */
[----:B------:R-:W0:Y:S04]  /*f7e0*/  LDSM.16.MT88.4 R4, [R3+UR42+0xb400] ;  /* 0x00b4002a0304783b */ /* 0x000e280008004200 */
[----:B------:R-:W1:Y:S01]  /*f7f0*/  LDSM.16.MT88.4 R8, [R2+0xb400] ;  /* 0x00b400000208783b */ /* 0x000e620000004200 */
[C-C-:B0-----:R-:W-:Y:S02]  /*f800*/  PRMT R12, R4.reuse, 0x6420, R5.reuse ;  /* 0x00006420040c7816 */ /* 0x141fe40000000005 */
[----:B------:R-:W-:-:S02]  /*f810*/  PRMT R13, R4, 0x7531, R5 ;  /* 0x00007531040d7816 */ /* 0x000fc40000000005 */
[C-C-:B------:R-:W-:Y:S02]  /*f820*/  PRMT R14, R6.reuse, 0x6420, R7.reuse ;  /* 0x00006420060e7816 */ /* 0x140fe40000000007 */
[----:B------:R-:W-:Y:S02]  /*f830*/  PRMT R15, R6, 0x7531, R7 ;  /* 0x00007531060f7816 */ /* 0x000fe40000000007 */
[C-C-:B-1----:R-:W-:Y:S02]  /*f840*/  PRMT R24, R8.reuse, 0x6420, R9.reuse ;  /* 0x0000642008187816 */ /* 0x142fe40000000009 */
[----:B------:R-:W-:Y:S01]  /*f850*/  PRMT R25, R8, 0x7531, R9 ;  /* 0x0000753108197816 */ /* 0x000fe20000000009 */
[----:B------:R-:W-:Y:S01]  /*f860*/  STSM.16.M88.4 [R17+0x1400], R12 ;  /* 0x0014000c11007844 */ /* 0x000fe20000000200 */
[C-C-:B------:R-:W-:Y:S02]  /*f870*/  PRMT R26, R10.reuse, 0x6420, R11.reuse ;  /* 0x000064200a1a7816 */ /* 0x140fe4000000000b */
        /* <DEDUP_REMOVED lines=34> */
[----:B------:R0:W-:Y:S01]  /*faa0*/  STSM.16.M88.4 [R17+0x4400], R12 ;  /* 0x0044000c11007844 */ /* 0x0001e20000000200 */
[C-C-:B------:R-:W-:Y:S02]  /*fab0*/  PRMT R6, R10.reuse, 0x6420, R11.reuse ;  /* 0x000064200a067816 */ /* 0x140fe4000000000b */
[----:B------:R-:W-:-:S05]  /*fac0*/  PRMT R7, R10, 0x7531, R11 ;  /* 0x000075310a077816 */ /* 0x000fca000000000b */
[----:B------:R0:W-:Y:S01]  /*fad0*/  STSM.16.M88.4 [R17+0x4c00], R4 ;  /* 0x004c000411007844 */ /* 0x0001e20000000200 */
[----:B------:R-:W-:Y:S01]  /*fae0*/  @!PT LDS RZ, [RZ] ;  /* 0x00000000fffff984 */ /* 0x000fe20000000800 */
[----:B------:R-:W-:Y:S01]  /*faf0*/  @!PT LDS RZ, [RZ] ;  /* 0x00000000fffff984 */ /* 0x000fe20000000800 */
[----:B------:R-:W-:Y:S01]  /*fb00*/  @!PT LDS RZ, [RZ] ;  /* 0x00000000fffff984 */ /* 0x000fe20000000800 */
[----:B------:R-:W-:Y:S01]  /*fb10*/  @!PT LDS RZ, [RZ] ;  /* 0x00000000fffff984 */ /* 0x000fe20000000800 */
[----:B------:R1:W-:Y:S06]  /*fb20*/  MEMBAR.ALL.CTA ;  /* 0x0000000000007992 */ /* 0x0003ec0000008000 */
[----:B-1----:R-:W1:Y:S01]  /*fb30*/  FENCE.VIEW.ASYNC.S ;  /* 0x00000000000073c6 */ /* 0x002e620000000000 */
[----:B------:R-:W-:Y:S05]  /*fb40*/  @!P0 BRA `(.L_x_75) ;  /* 0x0000000000048947 */ /* 0x000fea0003800000 */
[----:B------:R-:W-:Y:S01]  /*fb50*/  BPT.TRAP 0x1 ;  /* 0x000000040000795c */ /* 0x000fe20000300000 */
.L_x_75:
[----:B-1----:R1:W-:Y:S01]  /*fb60*/  SYNCS.ARRIVE.TRANS64.A1T0 RZ, [R19+URZ+0x29850], RZ ;  /* 0x029850ff13ff79a7 */ /* 0x0023e2000810003f */
[----:B------:R-:W-:Y:S06]  /*fb70*/  BAR.SYNC.DEFER_BLOCKING 0x2, 0x80 ;  /* 0x0082000000007b1d */ /* 0x000fec0000010000 */
[----:B------:R-:W-:Y:S05]  /*fb80*/  @!P1 BRA `(.L_x_76) ;  /* 0x0000000000049947 */ /* 0x000fea0003800000 */
[----:B------:R-:W-:Y:S01]  /*fb90*/  BPT.TRAP 0x1 ;  /* 0x000000040000795c */ /* 0x000fe20000300000 */
.L_x_76:
[----:B------:R-:W2:Y:S01]  /*fba0*/  S2R R2, SR_CgaCtaId ;  /* 0x0000000000027919 */ /* 0x000ea20000008800 */
[----:B-1----:R-:W-:Y:S01]  /*fbb0*/  VIADD R19, R19, 0x29880 ;  /* 0x0002988013137836 */ /* 0x002fe20000000000 */
[----:B------:R-:W-:Y:S01]  /*fbc0*/  IADD3 R0, R0, -0xa0, RZ ;  /* 0xffffff6000007810 */ /* 0x000fe20007ffe0ff */
[----:B0-----:R-:W-:Y:S02]  /*fbd0*/  IMAD.MOV.U32 R17, RZ, RZ, R18 ;  /* 0x000000ffff117224 */ /* 0x001fe400078e0012 */
[----:B------:R-:W-:Y:S01]  /*fbe0*/  IMAD.MOV.U32 R20, RZ, RZ, R29 ;  /* 0x000000ffff147224 */ /* 0x000fe200078e001d */
[----:B--2---:R-:W-:-:S04]  /*fbf0*/  PRMT R19, R2, 0x654, R19 ;  /* 0x0000065402137816 */ /* 0x004fc80000000013 */
[----:B------:R0:W-:Y:S01]  /*fc00*/  SYNCS.ARRIVE.TRANS64.RED.A1T0 RZ, [R19+URZ], RZ ;  /* 0x000000ff13ff79a7 */ /* 0x0001e2000810043f */
[----:B------:R-:W-:Y:S05]  /*fc10*/  @P2 BRA `(.L_x_77) ;  /* 0xffffffe800ac2947 */ /* 0x000fea000383ffff */
[----:B------:R-:W-:Y:S05]  /*fc20*/  BRA `(.L_x_78) ;  /* 0x0000000000047947 */ /* 0x000fea0003800000 */
.L_x_62:
[----:B------:R-:W-:-:S07]  /*fc30*/  IMAD.MOV.U32 R18, RZ, RZ, RZ ;  /* 0x000000ffff127224 */ /* 0x000fce00078e00ff */
.L_x_78:
[----:B------:R-:W-:-:S06]  /*fc40*/  ULOP3.LUT UR4, UR39, 0x1, URZ, 0xfc, !UPT ;  /* 0x0000000127047892 */ /* 0x000fcc000f8efc3f */
[----:B-1----:R-:W-:-:S05]  /*fc50*/  IMAD.U32 R0, RZ, RZ, UR4 ;  /* 0x00000004ff007e24 */ /* 0x002fca000f8e00ff */
[----:B------:R-:W-:-:S13]  /*fc60*/  ISETP.NE.AND P1, PT, R0, 0x3, PT ;  /* 0x000000030000780c */ /* 0x000fda0003f25270 */
[----:B------:R-:W-:Y:S05]  /*fc70*/  @!P1 BRA `(.L_x_79) ;  /* 0x0000000000049947 */ /* 0x000fea0003800000 */
[----:B------:R-:W-:Y:S01]  /*fc80*/  BPT.TRAP 0x1 ;  /* 0x000000040000795c */ /* 0x000fe20000300000 */
.L_x_79:
[----:B----4-:R-:W-:Y:S01]  /*fc90*/  LOP3.LUT R3, R29, 0x1, RZ, 0x3c, !PT ;  /* 0x000000011d037812 */ /* 0x010fe200078e3cff */
[----:B------:R-:W-:Y:S01]  /*fca0*/  BSSY B0, `(.L_x_80) ;  /* 0x0000005000007945 */ /* 0x000fe20003800000 */
[----:B------:R-:W-:Y:S02]  /*fcb0*/  LEA R16, R18, UR42, 0x3 ;  /* 0x0000002a12107c11 */ /* 0x000fe4000f8e18ff */
[----:B------:R-:W-:-:S04]  /*fcc0*/  SHF.L.U32 R3, R3, 0x1f, RZ ;  /* 0x0000001f03037819 */ /* 0x000fc800000006ff */
[----:B------:R-:W1:Y:S02]  /*fcd0*/  SYNCS.PHASECHK.TRANS64.TRYWAIT P0, [R16+URZ+0x29870], R3 ;  /* 0x02987003100075a7 */ /* 0x000e64000800017f */
[----:B-1----:R-:W-:Y:S05]  /*fce0*/  @!P0 BRA `(.L_x_81) ;  /* 0x0000002c00748947 */ /* 0x002fea0003800000 */
.L_x_165:
[----:B------:R-:W-:Y:S05]  /*fcf0*/  BSYNC B0 ;  /* 0x0000000000007941 */ /* 0x000fea0003800000 */
.L_x_80:
[----:B------:R-:W-:-:S06]  /*fd00*/  ULOP3.LUT UR4, UR39, 0x2, URZ, 0xfc, !UPT ;  /* 0x0000000227047892 */ /* 0x000fcc000f8efc3f */
[----:B------:R-:W-:-:S04]  /*fd10*/  MOV R0, UR4 ;  /* 0x0000000400007c02 */ /* 0x000fc80008000f00 */
[----:B------:R-:W-:-:S13]  /*fd20*/  ISETP.NE.AND P0, PT, R0, 0x3, PT ;  /* 0x000000030000780c */ /* 0x000fda0003f05270 */
[----:B------:R-:W-:Y:S05]  /*fd30*/  @!P0 BRA `(.L_x_82) ;  /* 0x0000000000048947 */ /* 0x000fea0003800000 */
[----:B------:R-:W-:Y:S01]  /*fd40*/  BPT.TRAP 0x1 ;  /* 0x000000040000795c */ /* 0x000fe20000300000 */
.L_x_82:
[----:B------:R-:W4:Y:S04]  /*fd50*/  LDL.LU R0, [R1+0x4] ;  /* 0x0000040001007983 */ /* 0x000f280000300800 */
[----:B------:R-:W5:Y:S01]  /*fd60*/  LDL.LU R4, [R1+0x8] ;  /* 0x0000080001047983 */ /* 0x000f620000300800 */
[----:B------:R-:W-:Y:S01]  /*fd70*/  SHF.L.U32 R5, R29, 0x1f, RZ ;  /* 0x0000001f1d057819 */ /* 0x000fe200000006ff */
[----:B-1----:R-:W-:-:S03]  /*fd80*/  IMAD R3, R18, 0x5000, RZ ;  /* 0x0000500012037824 */ /* 0x002fc600078e02ff */
[----:B------:R-:W1:Y:S02]  /*fd90*/  SYNCS.PHASECHK.TRANS64.TRYWAIT P0, [R16+URZ+0x29860], R5 ;  /* 0x02986005100075a7 */ /* 0x000e64000800017f */
[----:B----4-:R-:W-:-:S05]  /*fda0*/  LOP3.LUT R0, R3, R0, RZ, 0xfc, !PT ;  /* 0x0000000003007212 */ /* 0x010fca00078efcff */
[----:B------:R-:W-:-:S04]  /*fdb0*/  VIADD R2, R0, UR42 ;  /* 0x0000002a00027c36 */ /* 0x000fc80008000000 */
[----:B-----5:R-:W-:Y:S01]  /*fdc0*/  IMAD.IADD R2, R4, 0x1, R2 ;  /* 0x0000000104027824 */ /* 0x020fe200078e0202 */
[----:B-1----:R-:W-:Y:S06]  /*fdd0*/  @!P0 BRA `(.L_x_83) ;  /* 0x0000002c004c8947 */ /* 0x002fec0003800000 */
.L_x_166:
[----:B------:R-:W4:Y:S01]  /*fde0*/  LDL.LU R12, [R1] ;  /* 0x00000000010c7983 */ /* 0x000f220000300800 */
[----:B------:R-:W-:Y:S05]  /*fdf0*/  WARPSYNC.ALL ;  /* 0x0000000000007948 */ /* 0x000fea0003800000 */
[----:B------:R-:W5:Y:S01]  /*fe00*/  LDSM.16.MT88.4 R8, [R0+UR42+0xa400] ;  /* 0x00a4002a0008783b */ /* 0x000f620008004200 */
[----:B------:R-:W-:-:S03]  /*fe10*/  ULOP3.LUT UR4, UR39, 0x2, URZ, 0xfc, !UPT ;  /* 0x0000000227047892 */ /* 0x000fc6000f8efc3f */
[----:B-1-3--:R-:W1:Y:S03]  /*fe20*/  LDSM.16.MT88.4 R4, [R2+0xa400] ;  /* 0x00a400000204783b */ /* 0x00ae660000004200 */
[----:B------:R-:W-:-:S05]  /*fe30*/  IMAD.U32 R17, RZ, RZ, UR4 ;  /* 0x00000004ff117e24 */ /* 0x000fca000f8e00ff */
[----:B------:R-:W-:Y:S02]  /*fe40*/  ISETP.NE.AND P0, PT, R17, 0x3, PT ;  /* 0x000000031100780c */ /* 0x000fe40003f05270 */
[----:B-----5:R-:W-:Y:S02]  /*fe50*/  PRMT R13, R8, 0x7531, R9 ;  /* 0x00007531080d7816 */ /* 0x020fe40000000009 */
[C-C-:B--2---:R-:W-:Y:S02]  /*fe60*/  PRMT R14, R10.reuse, 0x6420, R11.reuse ;  /* 0x000064200a0e7816 */ /* 0x144fe4000000000b */
[----:B------:R-:W-:Y:S02]  /*fe70*/  PRMT R15, R10, 0x7531, R11 ;  /* 0x000075310a0f7816 */ /* 0x000fe4000000000b */
[C-C-:B-1----:R-:W-:Y:S02]  /*fe80*/  PRMT R10, R6.reuse, 0x6420, R7.reuse ;  /* 0x00006420060a7816 */ /* 0x142fe40000000007 */
[----:B------:R-:W-:-:S02]  /*fe90*/  PRMT R11, R6, 0x7531, R7 ;  /* 0x00007531060b7816 */ /* 0x000fc40000000007 */
[----:B----4-:R-:W-:Y:S02]  /*fea0*/  LOP3.LUT R3, R3, R12, RZ, 0xfc, !PT ;  /* 0x0000000c03037212 */ /* 0x010fe400078efcff */
[----:B------:R-:W-:Y:S02]  /*feb0*/  PRMT R12, R8, 0x6420, R9 ;  /* 0x00006420080c7816 */ /* 0x000fe40000000009 */
[C-C-:B------:R-:W-:Y:S01]  /*fec0*/  PRMT R8, R4.reuse, 0x6420, R5.reuse ;  /* 0x0000642004087816 */ /* 0x140fe20000000005 */
[----:B------:R-:W-:Y:S01]  /*fed0*/  VIADD R3, R3, UR42 ;  /* 0x0000002a03037c36 */ /* 0x000fe20008000000 */
[----:B------:R-:W-:-:S04]  /*fee0*/  PRMT R9, R4, 0x7531, R5 ;  /* 0x0000753104097816 */ /* 0x000fc80000000005 */
[----:B------:R-:W-:Y:S04]  /*fef0*/  STSM.16.M88.4 [R3+0x400], R12 ;  /* 0x0004000c03007844 */ /* 0x000fe80000000200 */
[----:B------:R-:W-:Y:S04]  /*ff00*/  STSM.16.M88.4 [R3+0xc00], R8 ;  /* 0x000c000803007844 */ /* 0x000fe80000000200 */
[----:B------:R-:W1:Y:S04]  /*ff10*/  LDSM.16.MT88.4 R12, [R0+UR42+0xb400] ;  /* 0x00b4002a000c783b */ /* 0x000e680008004200 */
[----:B------:R-:W2:Y:S01]  /*ff20*/  LDSM.16.MT88.4 R8, [R2+0xb400] ;  /* 0x00b400000208783b */ /* 0x000ea20000004200 */
[----:B-1----:R-:W-:-:S02]  /*ff30*/  PRMT R4, R12, 0x6420, R13 ;  /* 0x000064200c047816 */ /* 0x002fc4000000000d */
[----:B------:R-:W-:Y:S02]  /*ff40*/  PRMT R5, R12, 0x7531, R13 ;  /* 0x000075310c057816 */ /* 0x000fe4000000000d */
[C-C-:B------:R-:W-:Y:S02]  /*ff50*/  PRMT R6, R14.reuse, 0x6420, R15.reuse ;  /* 0x000064200e067816 */ /* 0x140fe4000000000f */
[----:B------:R-:W-:Y:S02]  /*ff60*/  PRMT R7, R14, 0x7531, R15 ;  /* 0x000075310e077816 */ /* 0x000fe4000000000f */
[C-C-:B--2---:R-:W-:Y:S02]  /*ff70*/  PRMT R12, R8.reuse, 0x6420, R9.reuse ;  /* 0x00006420080c7816 */ /* 0x144fe40000000009 */
[----:B------:R-:W-:Y:S01]  /*ff80*/  PRMT R13, R8, 0x7531, R9 ;  /* 0x00007531080d7816 */ /* 0x000fe20000000009 */
[----:B------:R-:W-:Y:S01]  /*ff90*/  STSM.16.M88.4 [R3+0x1400], R4 ;  /* 0x0014000403007844 */ /* 0x000fe20000000200 */
[----:B------:R-:W-:-:S02]  /*ffa0*/  PRMT R14, R10, 0x6420, R11 ;  /* 0x000064200a0e7816 */ /* 0x000fc4000000000b */
[----:B------:R-:W-:-:S05]  /*ffb0*/  PRMT R15, R10, 0x7531, R11 ;  /* 0x000075310a0f7816 */ /* 0x000fca000000000b */
[----:B------:R-:W-:Y:S04]  /*ffc0*/  STSM.16.M88.4 [R3+0x1c00], R12 ;  /* 0x001c000c03007844 */ /* 0x000fe80000000200 */
[----:B------:R-:W1:Y:S04]  /*ffd0*/  LDSM.16.MT88.4 R12, [R0+UR42+0xc400] ;  /* 0x00c4002a000c783b */ /* 0x000e680008004200 */
[----:B------:R-:W2:Y:S01]  /*ffe0*/  LDSM.16.MT88.4 R8, [R2+0xc400] ;  /* 0x00c400000208783b */ /* 0x000ea20000004200 */
[C-C-:B-1----:R-:W-:Y:S02]  /*fff0*/  PRMT R4, R12.reuse, 0x6420, R13.reuse ;  /* 0x000064200c047816 */ /* 0x142fe4000000000d */
[----:B------:R-:W-:-:S02]  /*10000*/  PRMT R5, R12, 0x7531, R13 ;  /* 0x000075310c057816 */ /* 0x000fc4000000000d */
[C-C-:B------:R-:W-:Y:S02]  /*10010*/  PRMT R6, R14.reuse, 0x6420, R15.reuse ;  /* 0x000064200e067816 */ /* 0x140fe4000000000f */
[----:B------:R-:W-:Y:S02]  /*10020*/  PRMT R7, R14, 0x7531, R15 ;  /* 0x000075310e077816 */ /* 0x000fe4000000000f */
[C-C-:B--2---:R-:W-:Y:S02]  /*10030*/  PRMT R12, R8.reuse, 0x6420, R9.reuse ;  /* 0x00006420080c7816 */ /* 0x144fe40000000009 */
[----:B------:R-:W-:Y:S01]  /*10040*/  PRMT R13, R8, 0x7531, R9 ;  /* 0x00007531080d7816 */ /* 0x000fe20000000009 */
[----:B------:R-:W-:Y:S01]  /*10050*/  STSM.16.M88.4 [R3+0x2400], R4 ;  /* 0x0024000403007844 */ /* 0x000fe20000000200 */
[C-C-:B------:R-:W-:Y:S02]  /*10060*/  PRMT R14, R10.reuse, 0x6420, R11.reuse ;  /* 0x000064200a0e7816 */ /* 0x140fe4000000000b */
        /* <DEDUP_REMOVED lines=31> */
[----:B--2---:R-:W2:Y:S01]  /*10260*/  FENCE.VIEW.ASYNC.S ;  /* 0x00000000000073c6 */ /* 0x004ea20000000000 */
[----:B------:R-:W-:Y:S05]  /*10270*/  @!P0 BRA `(.L_x_84) ;  /* 0x0000000000048947 */ /* 0x000fea0003800000 */
[----:B------:R-:W-:Y:S01]  /*10280*/  BPT.TRAP 0x1 ;  /* 0x000000040000795c */ /* 0x000fe20000300000 */
.L_x_84:
[----:B--2---:R2:W-:Y:S01]  /*10290*/  SYNCS.ARRIVE.TRANS64.A1T0 RZ, [R16+URZ+0x29850], RZ ;  /* 0x029850ff10ff79a7 */ /* 0x0045e2000810003f */
[----:B------:R-:W-:Y:S06]  /*102a0*/  BAR.SYNC.DEFER_BLOCKING 0x2, 0x80 ;  /* 0x0082000000007b1d */ /* 0x000fec0000010000 */
[----:B------:R-:W-:Y:S05]  /*102b0*/  @!P1 BRA `(.L_x_85) ;  /* 0x0000000000049947 */ /* 0x000fea0003800000 */
[----:B------:R-:W-:Y:S01]  /*102c0*/  BPT.TRAP 0x1 ;  /* 0x000000040000795c */ /* 0x000fe20000300000 */
.L_x_85:
[----:B------:R-:W3:Y:S01]  /*102d0*/  S2R R0, SR_CgaCtaId ;  /* 0x0000000000007919 */ /* 0x000ee20000008800 */
[----:B--2---:R-:W-:Y:S01]  /*102e0*/  IADD3 R16, R16, 0x29880, RZ ;  /* 0x0002988010107810 */ /* 0x004fe20007ffe0ff */
[----:B------:R-:W-:Y:S02]  /*102f0*/  VIADD R2, R18, 0x1 ;  /* 0x0000000112027836 */ /* 0x000fe40000000000 */
[----:B-1----:R-:W-:-:S03]  /*10300*/  IMAD.MOV.U32 R3, RZ, RZ, RZ ;  /* 0x000000ffff037224 */ /* 0x002fc600078e00ff */
[----:B------:R-:W-:-:S04]  /*10310*/  ISETP.NE.AND P0, PT, R2, 0x2, PT ;  /* 0x000000020200780c */ /* 0x000fc80003f05270 */
[----:B------:R-:W-:Y:S02]  /*10320*/  SEL R2, R2, RZ, P0 ;  /* 0x000000ff02027207 */ /* 0x000fe40000000000 */
[----:B---3--:R-:W-:Y:S02]  /*10330*/  PRMT R16, R0, 0x654, R16 ;  /* 0x0000065400107816 */ /* 0x008fe40000000010 */
[----:B------:R-:W-:Y:S02]  /*10340*/  SEL R0, RZ, 0x1, P0 ;  /* 0x00000001ff007807 */ /* 0x000fe40000000000 */
[----:B------:R1:W-:Y:S02]  /*10350*/  SYNCS.ARRIVE.TRANS64.RED.A1T0 RZ, [R16+URZ], RZ ;  /* 0x000000ff10ff79a7 */ /* 0x0003e4000810043f */
[----:B------:R-:W-:-:S07]  /*10360*/  LOP3.LUT R0, R29, R0, RZ, 0x3c, !PT ;  /* 0x000000001d007212 */ /* 0x000fce00078e3cff */
.L_x_40:
[----:B------:R-:W2:Y:S01]  /*10370*/  S2R R5, SR_CgaCtaId ;  /* 0x0000000000057919 */ /* 0x000ea20000008800 */
[----:B------:R-:W-:Y:S02]  /*10380*/  MOV R4, 0x400 ;  /* 0x0000040000047802 */ /* 0x000fe40000000f00 */
[----:B------:R-:W-:Y:S02]  /*10390*/  SHF.L.U32 R3, R3, 0x1f, RZ ;  /* 0x0000001f03037819 */ /* 0x000fe400000006ff */
[----:B--2---:R-:W-:-:S04]  /*103a0*/  LEA R6, R5, R4, 0x18 ;  /* 0x0000000405067211 */ /* 0x004fc800078ec0ff */
[----:B------:R-:W2:Y:S02]  /*103b0*/  SYNCS.PHASECHK.TRANS64.TRYWAIT P0, [R6+URZ+0x29820], R3 ;  /* 0x02982003060075a7 */ /* 0x000ea4000800017f */
[----:B--2---:R-:W-:Y:S05]  /*103c0*/  @!P0 BRA `(.L_x_86) ;  /* 0x0000002400e48947 */ /* 0x004fea0003800000 */
.L_x_167:
[----:B------:R-:W3:Y:S02]  /*103d0*/  S2R R4, SR_TID.X ;  /* 0x0000000000047919 */ /* 0x000ee40000002100 */
[----:B---3--:R-:W-:-:S04]  /*103e0*/  SHF.R.U32.HI R4, RZ, 0x5, R4 ;  /* 0x00000005ff047819 */ /* 0x008fc80000011604 */
[----:B------:R-:W-:-:S05]  /*103f0*/  LOP3.LUT R4, R4, 0x3, RZ, 0xc0, !PT ;  /* 0x0000000304047812 */ /* 0x000fca00078ec0ff */
[----:B--2---:R-:W2:Y:S02]  /*10400*/  SHFL.IDX PT, R3, R4, RZ, 0x1f ;  /* 0x00001fff04037589 */ /* 0x004ea400000e0000 */
[----:B--2---:R-:W-:-:S13]  /*10410*/  ISETP.NE.AND P0, PT, R3, RZ, PT ;  /* 0x000000ff0300720c */ /* 0x004fda0003f05270 */
[----:B------:R-:W-:Y:S05]  /*10420*/  @P0 BRA `(.L_x_8) ;  /* 0x0000000000a00947 */ /* 0x000fea0003800000 */
[----:B------:R-:W-:-:S13]  /*10430*/  ELECT P0, URZ, PT ;  /* 0x00000000003f782f */ /* 0x000fda0003800000 */
[----:B------:R-:W-:Y:S05]  /*10440*/  @!P0 BRA `(.L_x_8) ;  /* 0x0000000000988947 */ /* 0x000fea0003800000 */
[----:B------:R-:W-:-:S06]  /*10450*/  ULOP3.LUT UR4, UR39, 0x2, URZ, 0xfc, !UPT ;  /* 0x0000000227047892 */ /* 0x000fcc000f8efc3f */
[----:B------:R-:W-:-:S05]  /*10460*/  IMAD.U32 R3, RZ, RZ, UR4 ;  /* 0x00000004ff037e24 */ /* 0x000fca000f8e00ff */
[----:B------:R-:W-:-:S13]  /*10470*/  ISETP.NE.AND P0, PT, R3, 0x3, PT ;  /* 0x000000030300780c */ /* 0x000fda0003f05270 */
[----:B------:R-:W-:Y:S05]  /*10480*/  @!P0 BRA `(.L_x_87) ;  /* 0x0000000000048947 */ /* 0x000fea0003800000 */
[----:B------:R-:W-:Y:S01]  /*10490*/  BPT.TRAP 0x1 ;  /* 0x000000040000795c */ /* 0x000fe20000300000 */
.L_x_87:
[----:B------:R-:W-:Y:S01]  /*104a0*/  IMAD R5, R2, 0x8, R6 ;  /* 0x0000000802057824 */ /* 0x000fe200078e0206 */
[----:B------:R-:W-:Y:S02]  /*104b0*/  SHF.L.U32 R4, R0, 0x1f, RZ ;  /* 0x0000001f00047819 */ /* 0x000fe400000006ff */
[----:B------:R-:W-:Y:S02]  /*104c0*/  IADD3 R2, R2, 0x1, RZ ;  /* 0x0000000102027810 */ /* 0x000fe40007ffe0ff */
[----:B------:R-:W2:Y:S02]  /*104d0*/  SYNCS.PHASECHK.TRANS64.TRYWAIT P1, [R5+URZ+0x29840], R4 ;  /* 0x02984004050075a7 */ /* 0x000ea4000802017f */
[----:B------:R-:W-:-:S04]  /*104e0*/  ISETP.NE.AND P2, PT, R2, 0x2, PT ;  /* 0x000000020200780c */ /* 0x000fc80003f45270 */
[----:B------:R-:W-:Y:S01]  /*104f0*/  SEL R3, RZ, 0x1, P2 ;  /* 0x00000001ff037807 */ /* 0x000fe20001000000 */
[----:B--2---:R-:W-:Y:S08]  /*10500*/  @!P1 BRA `(.L_x_88) ;  /* 0x0000002400a89947 */ /* 0x004ff00003800000 */
.L_x_168:
[----:B------:R-:W-:Y:S02]  /*10510*/  SEL R2, R2, RZ, P2 ;  /* 0x000000ff02027207 */ /* 0x000fe40001000000 */
[----:B------:R-:W-:Y:S01]  /*10520*/  LOP3.LUT R0, R0, R3, RZ, 0x3c, !PT ;  /* 0x0000000300007212 */ /* 0x000fe200078e3cff */
[----:B------:R-:W-:Y:S06]  /*10530*/  @!P0 BRA `(.L_x_89) ;  /* 0x0000000000048947 */ /* 0x000fec0003800000 */
[----:B------:R-:W-:Y:S01]  /*10540*/  BPT.TRAP 0x1 ;  /* 0x000000040000795c */ /* 0x000fe20000300000 */
.L_x_89:
[----:B------:R-:W-:Y:S01]  /*10550*/  IMAD R3, R2, 0x8, R6 ;  /* 0x0000000802037824 */ /* 0x000fe200078e0206 */
[----:B------:R-:W-:-:S04]  /*10560*/  SHF.L.U32 R0, R0, 0x1f, RZ ;  /* 0x0000001f00007819 */ /* 0x000fc800000006ff */
[----:B------:R-:W3:Y:S02]  /*10570*/  SYNCS.PHASECHK.TRANS64.TRYWAIT P1, [R3+URZ+0x29840], R0 ;  /* 0x02984000030075a7 */ /* 0x000ee4000802017f */
[----:B---3--:R-:W-:Y:S05]  /*10580*/  @!P1 BRA `(.L_x_90) ;  /* 0x00000024009c9947 */ /* 0x008fea0003800000 */
.L_x_169:
[----:B------:R-:W-:Y:S05]  /*10590*/  @!P0 BRA `(.L_x_91) ;  /* 0x0000000000048947 */ /* 0x000fea0003800000 */
[----:B------:R-:W-:Y:S01]  /*105a0*/  BPT.TRAP 0x1 ;  /* 0x000000040000795c */ /* 0x000fe20000300000 */
.L_x_91:
[----:B------:R-:W4:Y:S02]  /*105b0*/  SYNCS.PHASECHK.TRANS64.TRYWAIT P1, [R5+URZ+0x29860], R4 ;  /* 0x02986004050075a7 */ /* 0x000f24000802017f */
[----:B----4-:R-:W-:Y:S05]  /*105c0*/  @!P1 BRA `(.L_x_92) ;  /* 0x0000002400a09947 */ /* 0x010fea0003800000 */
.L_x_170:
[----:B------:R-:W-:Y:S05]  /*105d0*/  @!P0 BRA `(.L_x_93) ;  /* 0x0000000000048947 */ /* 0x000fea0003800000 */
[----:B------:R-:W-:Y:S01]  /*105e0*/  BPT.TRAP 0x1 ;  /* 0x000000040000795c */ /* 0x000fe20000300000 */
.L_x_93:
[----:B------:R-:W0:Y:S02]  /*105f0*/  SYNCS.PHASECHK.TRANS64.TRYWAIT P1, [R3+URZ+0x29860], R0 ;  /* 0x02986000030075a7 */ /* 0x000e24000802017f */
[----:B0-----:R-:W-:Y:S05]  /*10600*/  @!P1 BRA `(.L_x_94) ;  /* 0x0000002400a49947 */ /* 0x001fea0003800000 */
.L_x_171:
[----:B------:R-:W-:Y:S05]  /*10610*/  @!P0 BRA `(.L_x_95) ;  /* 0x0000000000048947 */ /* 0x000fea0003800000 */
[----:B------:R-:W-:Y:S01]  /*10620*/  BPT.TRAP 0x1 ;  /* 0x000000040000795c */ /* 0x000fe20000300000 */
.L_x_95:
[----:B------:R-:W0:Y:S02]  /*10630*/  SYNCS.PHASECHK.TRANS64.TRYWAIT P1, [R5+URZ+0x29880], R4 ;  /* 0x02988004050075a7 */ /* 0x000e24000802017f */
[----:B0-----:R-:W-:Y:S05]  /*10640*/  @!P1 BRA `(.L_x_96) ;  /* 0x0000002400a89947 */ /* 0x001fea0003800000 */
.L_x_172:
[----:B------:R-:W-:Y:S05]  /*10650*/  @!P0 BRA `(.L_x_97) ;  /* 0x0000000000048947 */ /* 0x000fea0003800000 */
[----:B------:R-:W-:Y:S01]  /*10660*/  BPT.TRAP 0x1 ;  /* 0x000000040000795c */ /* 0x000fe20000300000 */
.L_x_97:
[----:B------:R0:W0:Y:S02]  /*10670*/  SYNCS.PHASECHK.TRANS64.TRYWAIT P0, [R3+URZ+0x29880], R0 ;  /* 0x02988000030075a7 */ /* 0x000024000800017f */
[----:B0-----:R-:W-:Y:S05]  /*10680*/  @!P0 NANOSLEEP.SYNCS 0x989680 ;  /* 0x009896800000895d */ /* 0x001fea0003900000 */
[----:B------:R-:W0:Y:S02]  /*10690*/  @!P0 SYNCS.PHASECHK.TRANS64 P0, [R3+URZ+0x29880], R0 ;  /* 0x02988000030085a7 */ /* 0x000e24000800007f */
[----:B0-----:R-:W-:Y:S05]  /*106a0*/  @!P0 BRA `(.L_x_97) ;  /* 0xfffffffc00f08947 */ /* 0x001fea000383ffff */
.L_x_8:
[----:B------:R-:W-:Y:S05]  /*106b0*/  BSYNC B6 ;  /* 0x0000000000067941 */ /* 0x000fea0003800000 */
.L_x_5:
[----:B------:R-:W-:Y:S05]  /*106c0*/  EXIT ;  /* 0x000000000000794d */ /* 0x000fea0003800000 */
.L_x_12:
[----:B0-----:R-:W-:-:S04]  /*106d0*/  IMAD.U32 R3, RZ, RZ, UR36 ;  /* 0x00000024ff037e24 */ /* 0x001fc8000f8e00ff */
[----:B------:R0:W1:Y:S03]  /*106e0*/  SYNCS.PHASECHK.TRANS64.TRYWAIT P0, [R3+URZ+0x29800], R8 ;  /* 0x02980008030075a7 */ /* 0x000066000800017f */
[----:B-1----:R-:W-:Y:S05]  /*106f0*/  @!P0 NANOSLEEP.SYNCS 0x989680 ;  /* 0x009896800000895d */ /* 0x002fea0003900000 */
[----:B------:R-:W1:Y:S02]  /*10700*/  @!P0 SYNCS.PHASECHK.TRANS64 P0, [R3+URZ+0x29800], R8 ;  /* 0x02980008030085a7 */ /* 0x000e64000800007f */
[----:B-1----:R-:W-:Y:S05]  /*10710*/  @!P0 BRA `(.L_x_12) ;  /* 0xfffffffc00ec8947 */ /* 0x002fea000383ffff */
[----:B------:R-:W-:Y:S05]  /*10720*/  BRA `(.L_x_98) ;  /* 0xffffff0c00a07947 */ /* 0x000fea000383ffff */
.L_x_16:
[----:B-1----:R-:W-:-:S04]  /*10730*/  IMAD.U32 R5, RZ, RZ, UR36 ;  /* 0x00000024ff057e24 */ /* 0x002fc8000f8e00ff */
[----:B------:R1:W2:Y:S03]  /*10740*/  SYNCS.PHASECHK.TRANS64.TRYWAIT P1, [R5+URZ+0x29830], R8 ;  /* 0x02983008050075a7 */ /* 0x0002a6000802017f */
[----:B--2---:R-:W-:Y:S05]  /*10750*/  @!P1 NANOSLEEP.SYNCS 0x989680 ;  /* 0x009896800000995d */ /* 0x004fea0003900000 */
[----:B------:R-:W2:Y:S02]  /*10760*/  @!P1 SYNCS.PHASECHK.TRANS64 P1, [R5+URZ+0x29830], R8 ;  /* 0x02983008050095a7 */ /* 0x000ea4000802007f */
[----:B--2---:R-:W-:Y:S05]  /*10770*/  @!P1 BRA `(.L_x_16) ;  /* 0xfffffffc00ec9947 */ /* 0x004fea000383ffff */
[----:B------:R-:W-:Y:S05]  /*10780*/  BRA `(.L_x_15) ;  /* 0xffffff0c00bc7947 */ /* 0x000fea000383ffff */
.L_x_22:
[----:B-1----:R-:W-:-:S04]  /*10790*/  IMAD.U32 R8, RZ, RZ, UR4 ;  /* 0x00000004ff087e24 */ /* 0x002fc8000f8e00ff */
[----:B------:R1:W2:Y:S03]  /*107a0*/  SYNCS.PHASECHK.TRANS64.TRYWAIT P1, [R8+URZ+0x29830], R3 ;  /* 0x02983003080075a7 */ /* 0x0002a6000802017f */
[----:B--2---:R-:W-:Y:S05]  /*107b0*/  @!P1 NANOSLEEP.SYNCS 0x989680 ;  /* 0x009896800000995d */ /* 0x004fea0003900000 */
[----:B------:R-:W2:Y:S02]  /*107c0*/  @!P1 SYNCS.PHASECHK.TRANS64 P1, [R8+URZ+0x29830], R3 ;  /* 0x02983003080095a7 */ /* 0x000ea4000802007f */
[----:B--2---:R-:W-:Y:S05]  /*107d0*/  @!P1 BRA `(.L_x_22) ;  /* 0xfffffffc00ec9947 */ /* 0x004fea000383ffff */
[----:B------:R-:W-:Y:S05]  /*107e0*/  BRA `(.L_x_19) ;  /* 0xffffff4c00547947 */ /* 0x000fea000383ffff */
.L_x_26:
[----:B-1----:R-:W-:-:S04]  /*107f0*/  MOV R9, UR4 ;  /* 0x0000000400097c02 */ /* 0x002fc80008000f00 */
[----:B------:R1:W2:Y:S03]  /*10800*/  SYNCS.PHASECHK.TRANS64.TRYWAIT P1, [R9+URZ+0x29850], R8 ;  /* 0x02985008090075a7 */ /* 0x0002a6000802017f */
[----:B--2---:R-:W-:Y:S05]  /*10810*/  @!P1 NANOSLEEP.SYNCS 0x989680 ;  /* 0x009896800000995d */ /* 0x004fea0003900000 */
[----:B------:R-:W2:Y:S02]  /*10820*/  @!P1 SYNCS.PHASECHK.TRANS64 P1, [R9+URZ+0x29850], R8 ;  /* 0x02985008090095a7 */ /* 0x000ea4000802007f */
[----:B--2---:R-:W-:Y:S05]  /*10830*/  @!P1 BRA `(.L_x_26) ;  /* 0xfffffffc00ec9947 */ /* 0x004fea000383ffff */
[----:B------:R-:W-:Y:S05]  /*10840*/  BRA `(.L_x_23) ;  /* 0xffffff5800807947 */ /* 0x000fea000383ffff */
.L_x_33:
[----:B-1----:R-:W-:-:S04]  /*10850*/  IMAD.U32 R5, RZ, RZ, UR9 ;  /* 0x00000009ff057e24 */ /* 0x002fc8000f8e00ff */
[----:B------:R1:W2:Y:S03]  /*10860*/  SYNCS.PHASECHK.TRANS64.TRYWAIT P1, [R5+URZ+0x29850], R0 ;  /* 0x02985000050075a7 */ /* 0x0002a6000802017f */
[----:B--2---:R-:W-:Y:S05]  /*10870*/  @!P1 NANOSLEEP.SYNCS 0x989680 ;  /* 0x009896800000995d */ /* 0x004fea0003900000 */
[----:B------:R-:W2:Y:S02]  /*10880*/  @!P1 SYNCS.PHASECHK.TRANS64 P1, [R5+URZ+0x29850], R0 ;  /* 0x02985000050095a7 */ /* 0x000ea4000802007f */
[----:B--2---:R-:W-:Y:S05]  /*10890*/  @!P1 BRA `(.L_x_33) ;  /* 0xfffffffc00ec9947 */ /* 0x004fea000383ffff */
[----:B------:R-:W-:Y:S05]  /*108a0*/  BRA `(.L_x_32) ;  /* 0xffffff8000e47947 */ /* 0x000fea000383ffff */
.L_x_46:
[----:B------:R-:W-:Y:S01]  /*108b0*/  IMAD.MOV.U32 R13, RZ, RZ, R22 ;  /* 0x000000ffff0d7224 */ /* 0x000fe200078e0016 */
[----:B------:R-:W-:Y:S01]  /*108c0*/  MOV R15, 0xffffffff ;  /* 0xffffffff000f7802 */ /* 0x000fe20000000f00 */
[----:B------:R-:W-:Y:S02]  /*108d0*/  IMAD.MOV.U32 R12, RZ, RZ, RZ ;  /* 0x000000ffff0c7224 */ /* 0x000fe400078e00ff */
[----:B------:R-:W-:-:S07]  /*108e0*/  IMAD.MOV.U32 R11, RZ, RZ, 0x1f ;  /* 0x0000001fff0b7424 */ /* 0x000fce00078e00ff */
[----:B-----5:R-:W-:Y:S05]  /*108f0*/  WARPSYNC.COLLECTIVE R15, `(.L_x_99) ;  /* 0x000000000f087348 */ /* 0x020fea0003c00000 */
[----:B------:R0:W1:Y:S02]  /*10900*/  SHFL.IDX P6, R14, R13, R12, R11 ;  /* 0x0000000c0d0e7389 */ /* 0x00006400000c000b */
[----:B01---5:R-:W-:Y:S01]  /*10910*/  ENDCOLLECTIVE ;  /* 0x000000000000791b */ /* 0x023fe20003800000 */
.L_x_99:
[----:B------:R-:W-:Y:S05]  /*10920*/  BRA `(.L_x_100) ;  /* 0xffffffbc00f87947 */ /* 0x000fea000383ffff */
.L_x_48:
[----:B0-----:R-:W-:Y:S02]  /*10930*/  IMAD.MOV.U32 R3, RZ, RZ, 0x1 ;  /* 0x00000001ff037424 */ /* 0x001fe400078e00ff */
[----:B------:R-:W-:-:S03]  /*10940*/  IMAD.U32 R2, RZ, RZ, UR42 ;  /* 0x0000002aff027e24 */ /* 0x000fc6000f8e00ff */
[----:B------:R-:W-:-:S04]  /*10950*/  SHF.L.U32 R3, R3, 0x1f, RZ ;  /* 0x0000001f03037819 */ /* 0x000fc800000006ff */
[----:B------:R0:W1:Y:S03]  /*10960*/  SYNCS.PHASECHK.TRANS64.TRYWAIT P0, [R2+URZ+0x29880], R3 ;  /* 0x02988003020075a7 */ /* 0x000066000800017f */
[----:B-1----:R-:W-:Y:S05]  /*10970*/  @!P0 NANOSLEEP.SYNCS 0x989680 ;  /* 0x009896800000895d */ /* 0x002fea0003900000 */
[----:B------:R-:W1:Y:S02]  /*10980*/  @!P0 SYNCS.PHASECHK.TRANS64 P0, [R2+URZ+0x29880], R3 ;  /* 0x02988003020085a7 */ /* 0x000e64000800007f */
[----:B-1----:R-:W-:Y:S05]  /*10990*/  @!P0 BRA `(.L_x_48) ;  /* 0xfffffffc00e48947 */ /* 0x002fea000383ffff */
[----:B------:R-:W-:Y:S05]  /*109a0*/  BRA `(.L_x_101) ;  /* 0xffffffc400407947 */ /* 0x000fea000383ffff */
.L_x_49:
[----:B------:R-:W-:Y:S01]  /*109b0*/  BSSY B0, `(.L_x_102) ;  /* 0x0000008000007945 */ /* 0x000fe20003800000 */
[----:B------:R-:W-:Y:S01]  /*109c0*/  IMAD.MOV.U32 R13, RZ, RZ, R10 ;  /* 0x000000ffff0d7224 */ /* 0x000fe200078e000a */
[----:B------:R-:W-:Y:S01]  /*109d0*/  MOV R11, 0x1c1f ;  /* 0x00001c1f000b7802 */ /* 0x000fe20000000f00 */
[----:B------:R-:W-:Y:S02]  /*109e0*/  IMAD.MOV.U32 R12, RZ, RZ, RZ ;  /* 0x000000ffff0c7224 */ /* 0x000fe400078e00ff */
[----:B------:R-:W-:-:S07]  /*109f0*/  IMAD.MOV.U32 R15, RZ, RZ, -0x1 ;  /* 0xffffffffff0f7424 */ /* 0x000fce00078e00ff */
[----:B------:R-:W-:Y:S05]  /*10a00*/  WARPSYNC.COLLECTIVE R15, `(.L_x_103) ;  /* 0x000000000f087348 */ /* 0x000fea0003c00000 */
[----:B------:R0:W1:Y:S02]  /*10a10*/  SHFL.IDX P6, R14, R13, R12, R11 ;  /* 0x0000000c0d0e7389 */ /* 0x00006400000c000b */
[----:B01----:R-:W-:Y:S01]  /*10a20*/  ENDCOLLECTIVE ;  /* 0x000000000000791b */ /* 0x003fe20003800000 */
.L_x_103:
[----:B------:R-:W-:Y:S05]  /*10a30*/  BSYNC B0 ;  /* 0x0000000000007941 */ /* 0x000fea0003800000 */
.L_x_102:
[----:B------:R-:W-:Y:S01]  /*10a40*/  IMAD.MOV.U32 R13, RZ, RZ, R18 ;  /* 0x000000ffff0d7224 */ /* 0x000fe200078e0012 */
[----:B------:R-:W-:Y:S01]  /*10a50*/  MOV R11, 0x1c1f ;  /* 0x00001c1f000b7802 */ /* 0x000fe20000000f00 */
[----:B------:R-:W-:Y:S01]  /*10a60*/  IMAD.MOV.U32 R12, RZ, RZ, RZ ;  /* 0x000000ffff0c7224 */ /* 0x000fe200078e00ff */
[C---:B------:R-:W-:Y:S01]  /*10a70*/  LOP3.LUT P3, RZ, R16.reuse, 0x2, RZ, 0xc0, !PT ;  /* 0x0000000210ff7812 */ /* 0x040fe2000786c0ff */
[----:B------:R-:W-:Y:S01]  /*10a80*/  IMAD.MOV.U32 R15, RZ, RZ, -0x1 ;  /* 0xffffffffff0f7424 */ /* 0x000fe200078e00ff */
[----:B------:R-:W-:Y:S01]  /*10a90*/  LOP3.LUT P2, RZ, R16, 0x1, RZ, 0xc0, !PT ;  /* 0x0000000110ff7812 */ /* 0x000fe2000784c0ff */
[----:B------:R-:W-:Y:S01]  /*10aa0*/  IMAD.MOV.U32 R3, RZ, RZ, R14 ;  /* 0x000000ffff037224 */ /* 0x000fe200078e000e */
[----:B------:R-:W-:Y:S01]  /*10ab0*/  ISETP.GE.AND P1, PT, R9, 0x61, PT ;  /* 0x000000610900780c */ /* 0x000fe20003f26270 */
[----:B------:R-:W-:-:S12]  /*10ac0*/  VIADD R8, R7, UR42 ;  /* 0x0000002a07087c36 */ /* 0x000fd80008000000 */
[----:B------:R-:W-:Y:S05]  /*10ad0*/  WARPSYNC.COLLECTIVE R15, `(.L_x_104) ;  /* 0x000000000f087348 */ /* 0x000fea0003c00000 */
[----:B------:R0:W1:Y:S02]  /*10ae0*/  SHFL.IDX P6, R14, R13, R12, R11 ;  /* 0x0000000c0d0e7389 */ /* 0x00006400000c000b */
[----:B01----:R-:W-:Y:S01]  /*10af0*/  ENDCOLLECTIVE ;  /* 0x000000000000791b */ /* 0x003fe20003800000 */
.L_x_104:
[----:B------:R-:W-:Y:S01]  /*10b00*/  ISETP.GE.AND P5, PT, R9, 0x81, PT ;  /* 0x000000810900780c */ /* 0x000fe20003fa6270 */
[----:B------:R-:W-:Y:S01]  /*10b10*/  VIADD R34, R8, 0xa400 ;  /* 0x0000a40008227836 */ /* 0x000fe20000000000 */
[----:B------:R-:W-:Y:S01]  /*10b20*/  IADD3 R7, R33, R8, RZ ;  /* 0x0000000821077210 */ /* 0x000fe20007ffe0ff */
[----:B------:R-:W-:Y:S02]  /*10b30*/  IMAD.MOV.U32 R13, RZ, RZ, R10 ;  /* 0x000000ffff0d7224 */ /* 0x000fe400078e000a */
[----:B------:R-:W-:Y:S02]  /*10b40*/  IMAD.MOV.U32 R12, RZ, RZ, 0x1 ;  /* 0x00000001ff0c7424 */ /* 0x000fe400078e00ff */
[----:B------:R-:W-:-:S07]  /*10b50*/  IMAD.MOV.U32 R2, RZ, RZ, R14 ;  /* 0x000000ffff027224 */ /* 0x000fce00078e000e */
[----:B------:R-:W-:Y:S05]  /*10b60*/  WARPSYNC.COLLECTIVE R15, `(.L_x_105) ;  /* 0x000000000f087348 */ /* 0x000fea0003c00000 */
[----:B------:R0:W1:Y:S02]  /*10b70*/  SHFL.IDX P6, R14, R13, R12, R11 ;  /* 0x0000000c0d0e7389 */ /* 0x00006400000c000b */
[----:B01----:R-:W-:Y:S01]  /*10b80*/  ENDCOLLECTIVE ;  /* 0x000000000000791b */ /* 0x003fe20003800000 */
.L_x_105:
[----:B------:R-:W-:-:S05]  /*10b90*/  IADD3 R2, P0, R35, R2, RZ ;  /* 0x0000000223027210 */ /* 0x000fca0007f1e0ff */
[----:B------:R-:W-:Y:S01]  /*10ba0*/  IMAD.X R3, RZ, RZ, R3, P0 ;  /* 0x000000ffff037224 */ /* 0x000fe200000e0603 */
[----:B------:R-:W-:Y:S01]  /*10bb0*/  ISETP.LT.OR P0, PT, R9, 0x1, P3 ;  /* 0x000000010900780c */ /* 0x000fe20001f01670 */
[----:B------:R-:W-:-:S12]  /*10bc0*/  IMAD.MOV.U32 R13, RZ, RZ, R18 ;  /* 0x000000ffff0d7224 */ /* 0x000fd800078e0012 */
[----:B------:R-:W-:Y:S01]  /*10bd0*/  @!PT LDS RZ, [RZ] ;  /* 0x00000000fffff984 */ /* 0x000fe20000000800 */
[----:B------:R-:W-:Y:S01]  /*10be0*/  @!PT LDS RZ, [RZ] ;  /* 0x00000000fffff984 */ /* 0x000fe20000000800 */
[----:B------:R-:W-:Y:S01]  /*10bf0*/  @!PT LDS RZ, [RZ] ;  /* 0x00000000fffff984 */ /* 0x000fe20000000800 */
[----:B------:R-:W-:Y:S01]  /*10c00*/  LDGSTS.E.BYPASS.LTC128B.128 [R8+0xa400], desc[UR54][R2.64], !P0 ;  /* 0x0a40000002087fae */ /* 0x000fe2000c101d76 */
[----:B------:R-:W-:-:S13]  /*10c10*/  ISETP.LT.OR P0, PT, R9, 0x1, P2 ;  /* 0x000000010900780c */ /* 0x000fda0001701670 */
[----:B------:R0:W-:Y:S02]  /*10c20*/  LDGSTS.E.BYPASS.LTC128B.128 [R7+0xa400], desc[UR54][R2.64+0x40], !P0 ;  /* 0x0a40004002077fae */ /* 0x0001e4000c101d76 */
[----:B0-----:R-:W-:-:S07]  /*10c30*/  IMAD.MOV.U32 R3, RZ, RZ, R14 ;  /* 0x000000ffff037224 */ /* 0x001fce00078e000e */
[----:B------:R-:W-:Y:S05]  /*10c40*/  WARPSYNC.COLLECTIVE R15, `(.L_x_106) ;  /* 0x000000000f087348 */ /* 0x000fea0003c00000 */
[----:B------:R0:W1:Y:S02]  /*10c50*/  SHFL.IDX P6, R14, R13, R12, R11 ;  /* 0x0000000c0d0e7389 */ /* 0x00006400000c000b */
[----:B01----:R-:W-:Y:S01]  /*10c60*/  ENDCOLLECTIVE ;  /* 0x000000000000791b */ /* 0x003fe20003800000 */
.L_x_106:
[----:B------:R-:W-:Y:S02]  /*10c70*/  IMAD.MOV.U32 R13, RZ, RZ, R10 ;  /* 0x000000ffff0d7224 */ /* 0x000fe400078e000a */
[----:B------:R-:W-:Y:S01]  /*10c80*/  IMAD.MOV.U32 R12, RZ, RZ, 0x2 ;  /* 0x00000002ff0c7424 */ /* 0x000fe200078e00ff */
[----:B------:R-:W-:-:S07]  /*10c90*/  MOV R2, R14 ;  /* 0x0000000e00027202 */ /* 0x000fce0000000f00 */
[----:B------:R-:W-:Y:S05]  /*10ca0*/  WARPSYNC.COLLECTIVE R15, `(.L_x_107) ;  /* 0x000000000f087348 */ /* 0x000fea0003c00000 */
[----:B------:R0:W1:Y:S02]  /*10cb0*/  SHFL.IDX P6, R14, R13, R12, R11 ;  /* 0x0000000c0d0e7389 */ /* 0x00006400000c000b */
[----:B01----:R-:W-:Y:S01]  /*10cc0*/  ENDCOLLECTIVE ;  /* 0x000000000000791b */ /* 0x003fe20003800000 */
.L_x_107:
[----:B------:R-:W-:-:S05]  /*10cd0*/  IADD3 R2, P0, R35, R2, RZ ;  /* 0x0000000223027210 */ /* 0x000fca0007f1e0ff */
[----:B------:R-:W-:Y:S01]  /*10ce0*/  IMAD.X R3, RZ, RZ, R3, P0 ;  /* 0x000000ffff037224 */ /* 0x000fe200000e0603 */
[----:B------:R-:W-:Y:S02]  /*10cf0*/  ISETP.LT.OR P0, PT, R9, 0x21, P3 ;  /* 0x000000210900780c */ /* 0x000fe40001f01670 */
[----:B------:R-:W-:-:S11]  /*10d00*/  MOV R13, R18 ;  /* 0x00000012000d7202 */ /* 0x000fd60000000f00 */
        /* <DEDUP_REMOVED lines=10> */
.L_x_108:
[----:B------:R-:W-:Y:S02]  /*10db0*/  IMAD.MOV.U32 R13, RZ, RZ, R10 ;  /* 0x000000ffff0d7224 */ /* 0x000fe400078e000a */
[----:B------:R-:W-:Y:S02]  /*10dc0*/  IMAD.MOV.U32 R12, RZ, RZ, 0x3 ;  /* 0x00000003ff0c7424 */ /* 0x000fe400078e00ff */
[----:B------:R-:W-:-:S07]  /*10dd0*/  IMAD.MOV.U32 R2, RZ, RZ, R14 ;  /* 0x000000ffff027224 */ /* 0x000fce00078e000e */
[----:B------:R-:W-:Y:S05]  /*10de0*/  WARPSYNC.COLLECTIVE R15, `(.L_x_109) ;  /* 0x000000000f087348 */ /* 0x000fea0003c00000 */
[----:B------:R0:W1:Y:S02]  /*10df0*/  SHFL.IDX P6, R14, R13, R12, R11 ;  /* 0x0000000c0d0e7389 */ /* 0x00006400000c000b */
[----:B01----:R-:W-:Y:S01]  /*10e00*/  ENDCOLLECTIVE ;  /* 0x000000000000791b */ /* 0x003fe20003800000 */
.L_x_109:
[----:B------:R-:W-:-:S05]  /*10e10*/  IADD3 R2, P0, R35, R2, RZ ;  /* 0x0000000223027210 */ /* 0x000fca0007f1e0ff */
[----:B------:R-:W-:Y:S01]  /*10e20*/  IMAD.X R3, RZ, RZ, R3, P0 ;  /* 0x000000ffff037224 */ /* 0x000fe200000e0603 */
[----:B------:R-:W-:Y:S01]  /*10e30*/  ISETP.LT.OR P0, PT, R9, 0x41, P3 ;  /* 0x000000410900780c */ /* 0x000fe20001f01670 */
[----:B------:R-:W-:-:S12]  /*10e40*/  IMAD.MOV.U32 R13, RZ, RZ, R18 ;  /* 0x000000ffff0d7224 */ /* 0x000fd800078e0012 */
[----:B------:R-:W-:Y:S01]  /*10e50*/  @!PT LDS RZ, [RZ] ;  /* 0x00000000fffff984 */ /* 0x000fe20000000800 */
[----:B------:R-:W-:Y:S01]  /*10e60*/  @!PT LDS RZ, [RZ] ;  /* 0x00000000fffff984 */ /* 0x000fe20000000800 */
[----:B------:R-:W-:Y:S01]  /*10e70*/  @!PT LDS RZ, [RZ] ;  /* 0x00000000fffff984 */ /* 0x000fe20000000800 */
[----:B------:R0:W-:Y:S01]  /*10e80*/  LDGSTS.E.BYPASS.LTC128B.128 [R8+0xc400], desc[UR54][R2.64], !P0 ;  /* 0x0c40000002087fae */ /* 0x0001e2000c101d76 */
[----:B------:R-:W-:Y:S02]  /*10e90*/  ISETP.LT.OR P0, PT, R9, 0x41, P2 ;  /* 0x000000410900780c */ /* 0x000fe40001701670 */
[----:B------:R-:W-:-:S11]  /*10ea0*/  MOV R10, R14 ;  /* 0x0000000e000a7202 */ /* 0x000fd60000000f00 */
[----:B0-----:R-:W-:Y:S05]  /*10eb0*/  WARPSYNC.COLLECTIVE R15, `(.L_x_110) ;  /* 0x000000000f087348 */ /* 0x001fea0003c00000 */
[----:B------:R1:W2:Y:S02]  /*10ec0*/  SHFL.IDX P6, R14, R13, R12, R11 ;  /* 0x0000000c0d0e7389 */ /* 0x0002a400000c000b */
[----:B012---:R-:W-:Y:S01]  /*10ed0*/  ENDCOLLECTIVE ;  /* 0x000000000000791b */ /* 0x007fe20003800000 */
.L_x_110:
[----:B------:R-:W-:Y:S01]  /*10ee0*/  @!PT LDS RZ, [RZ] ;  /* 0x00000000fffff984 */ /* 0x000fe20000000800 */
[----:B------:R-:W-:Y:S01]  /*10ef0*/  @!PT LDS RZ, [RZ] ;  /* 0x00000000fffff984 */ /* 0x000fe20000000800 */
[----:B------:R-:W-:Y:S01]  /*10f00*/  @!PT LDS RZ, [RZ] ;  /* 0x00000000fffff984 */ /* 0x000fe20000000800 */
[----:B------:R0:W-:Y:S01]  /*10f10*/  LDGSTS.E.BYPASS.LTC128B.128 [R7+0xc400], desc[UR54][R2.64+0x40], !P0 ;  /* 0x0c40004002077fae */ /* 0x0001e2000c101d76 */
[----:B------:R-:W-:Y:S01]  /*10f20*/  IMAD.MOV.U32 R13, RZ, RZ, R19 ;  /* 0x000000ffff0d7224 */ /* 0x000fe200078e0013 */
[----:B------:R-:W-:Y:S01]  /*10f30*/  MOV R12, RZ ;  /* 0x000000ff000c7202 */ /* 0x000fe20000000f00 */
[----:B0-----:R-:W-:-:S07]  /*10f40*/  IMAD.MOV.U32 R2, RZ, RZ, R14 ;  /* 0x000000ffff027224 */ /* 0x001fce00078e000e */
[----:B------:R-:W-:Y:S05]  /*10f50*/  WARPSYNC.COLLECTIVE R15, `(.L_x_111) ;  /* 0x000000000f087348 */ /* 0x000fea0003c00000 */
[----:B------:R0:W1:Y:S02]  /*10f60*/  SHFL.IDX P6, R14, R13, R12, R11 ;  /* 0x0000000c0d0e7389 */ /* 0x00006400000c000b */
[----:B01----:R-:W-:Y:S01]  /*10f70*/  ENDCOLLECTIVE ;  /* 0x000000000000791b */ /* 0x003fe20003800000 */
.L_x_111:
[----:B------:R-:W-:-:S05]  /*10f80*/  IADD3 R2, P0, R35, R2, RZ ;  /* 0x0000000223027210 */ /* 0x000fca0007f1e0ff */
[----:B------:R-:W-:Y:S01]  /*10f90*/  IMAD.X R3, RZ, RZ, R10, P0 ;  /* 0x000000ffff037224 */ /* 0x000fe200000e060a */
[C---:B------:R-:W-:Y:S02]  /*10fa0*/  ISETP.LT.OR P0, PT, R9.reuse, 0x61, P3 ;  /* 0x000000610900780c */ /* 0x040fe40001f01670 */
[----:B------:R-:W-:Y:S01]  /*10fb0*/  ISETP.GE.AND P3, PT, R9, 0x21, PT ;  /* 0x000000210900780c */ /* 0x000fe20003f66270 */
[----:B------:R-:W-:-:S10]  /*10fc0*/  IMAD.MOV.U32 R13, RZ, RZ, R20 ;  /* 0x000000ffff0d7224 */ /* 0x000fd400078e0014 */
[----:B------:R-:W-:Y:S01]  /*10fd0*/  @!PT LDS RZ, [RZ] ;  /* 0x00000000fffff984 */ /* 0x000fe20000000800 */
[----:B------:R-:W-:Y:S01]  /*10fe0*/  @!PT LDS RZ, [RZ] ;  /* 0x00000000fffff984 */ /* 0x000fe20000000800 */
[----:B------:R-:W-:Y:S01]  /*10ff0*/  @!PT LDS RZ, [RZ] ;  /* 0x00000000fffff984 */ /* 0x000fe20000000800 */
[----:B------:R0:W-:Y:S01]  /*11000*/  LDGSTS.E.BYPASS.LTC128B.128 [R8+0xd400], desc[UR54][R2.64], !P0 ;  /* 0x0d40000002087fae */ /* 0x0001e2000c101d76 */
[C---:B------:R-:W-:Y:S01]  /*11010*/  ISETP.LT.OR P0, PT, R9.reuse, 0x61, P2 ;  /* 0x000000610900780c */ /* 0x040fe20001701670 */
[----:B------:R-:W-:Y:S01]  /*11020*/  IMAD.MOV.U32 R19, RZ, RZ, R14 ;  /* 0x000000ffff137224 */ /* 0x000fe200078e000e */
[----:B------:R-:W-:-:S13]  /*11030*/  ISETP.GE.AND P2, PT, R9, 0x41, PT ;  /* 0x000000410900780c */ /* 0x000fda0003f46270 */
[----:B0-----:R-:W-:Y:S05]  /*11040*/  WARPSYNC.COLLECTIVE R15, `(.L_x_112) ;  /* 0x000000000f087348 */ /* 0x001fea0003c00000 */
[----:B------:R1:W2:Y:S02]  /*11050*/  SHFL.IDX P6, R14, R13, R12, R11 ;  /* 0x0000000c0d0e7389 */ /* 0x0002a400000c000b */
[----:B012---:R-:W-:Y:S01]  /*11060*/  ENDCOLLECTIVE ;  /* 0x000000000000791b */ /* 0x007fe20003800000 */
.L_x_112:
[----:B------:R-:W-:Y:S01]  /*11070*/  @!PT LDS RZ, [RZ] ;  /* 0x00000000fffff984 */ /* 0x000fe20000000800 */
[----:B------:R-:W-:Y:S01]  /*11080*/  @!PT LDS RZ, [RZ] ;  /* 0x00000000fffff984 */ /* 0x000fe20000000800 */
[----:B------:R-:W-:Y:S01]  /*11090*/  @!PT LDS RZ, [RZ] ;  /* 0x00000000fffff984 */ /* 0x000fe20000000800 */
[----:B------:R0:W-:Y:S02]  /*110a0*/  LDGSTS.E.BYPASS.LTC128B.128 [R7+0xd400], desc[UR54][R2.64+0x40], !P0 ;  /* 0x0d40004002077fae */ /* 0x0001e4000c101d76 */
[----:B0-----:R-:W-:Y:S01]  /*110b0*/  IMAD.MOV.U32 R2, RZ, RZ, R14 ;  /* 0x000000ffff027224 */ /* 0x001fe200078e000e */
[----:B------:R-:W-:Y:S06]  /*110c0*/  BRA `(.L_x_113) ;  /* 0xffffffc000e87947 */ /* 0x000fec000383ffff */
.L_x_52:
[----:B-1----:R-:W-:Y:S01]  /*110d0*/  MOV R3, 0x1 ;  /* 0x0000000100037802 */ /* 0x002fe20000000f00 */
[----:B------:R-:W-:-:S03]  /*110e0*/  IMAD.U32 R2, RZ, RZ, UR42 ;  /* 0x0000002aff027e24 */ /* 0x000fc6000f8e00ff */
[----:B------:R-:W-:-:S04]  /*110f0*/  SHF.L.U32 R3, R3, 0x1f, RZ ;  /* 0x0000001f03037819 */ /* 0x000fc800000006ff */
[----:B------:R1:W2:Y:S03]  /*11100*/  SYNCS.PHASECHK.TRANS64.TRYWAIT P0, [R2+URZ+0x29840], R3 ;  /* 0x02984003020075a7 */ /* 0x0002a6000800017f */
[----:B--2---:R-:W-:Y:S05]  /*11110*/  @!P0 NANOSLEEP.SYNCS 0x989680 ;  /* 0x009896800000895d */ /* 0x004fea0003900000 */
[----:B------:R-:W2:Y:S02]  /*11120*/  @!P0 SYNCS.PHASECHK.TRANS64 P0, [R2+URZ+0x29840], R3 ;  /* 0x02984003020085a7 */ /* 0x000ea4000800007f */
[----:B--2---:R-:W-:Y:S05]  /*11130*/  @!P0 BRA `(.L_x_52) ;  /* 0xfffffffc00e48947 */ /* 0x004fea000383ffff */
[----:B------:R-:W-:Y:S05]  /*11140*/  BRA `(.L_x_114) ;  /* 0xffffffc400347947 */ /* 0x000fea000383ffff */
.L_x_53:
[----:B------:R-:W-:Y:S01]  /*11150*/  BSSY B0, `(.L_x_115) ;  /* 0x0000008000007945 */ /* 0x000fe20003800000 */
[----:B------:R-:W-:Y:S01]  /*11160*/  IMAD.MOV.U32 R13, RZ, RZ, R6 ;  /* 0x000000ffff0d7224 */ /* 0x000fe200078e0006 */
[----:B------:R-:W-:Y:S01]  /*11170*/  MOV R15, 0xffffffff ;  /* 0xffffffff000f7802 */ /* 0x000fe20000000f00 */
[----:B------:R-:W-:Y:S02]  /*11180*/  IMAD.MOV.U32 R12, RZ, RZ, RZ ;  /* 0x000000ffff0c7224 */ /* 0x000fe400078e00ff */
[----:B------:R-:W-:-:S07]  /*11190*/  IMAD.MOV.U32 R11, RZ, RZ, 0x1c1f ;  /* 0x00001c1fff0b7424 */ /* 0x000fce00078e00ff */
[----:B0-----:R-:W-:Y:S05]  /*111a0*/  WARPSYNC.COLLECTIVE R15, `(.L_x_116) ;  /* 0x000000000f087348 */ /* 0x001fea0003c00000 */
[----:B------:R1:W2:Y:S02]  /*111b0*/  SHFL.IDX P6, R14, R13, R12, R11 ;  /* 0x0000000c0d0e7389 */ /* 0x0002a400000c000b */
[----:B012---:R-:W-:Y:S01]  /*111c0*/  ENDCOLLECTIVE ;  /* 0x000000000000791b */ /* 0x007fe20003800000 */
.L_x_116:
[----:B------:R-:W-:Y:S05]  /*111d0*/  BSYNC B0 ;  /* 0x0000000000007941 */ /* 0x000fea0003800000 */
.L_x_115:
[----:B------:R-:W-:Y:S01]  /*111e0*/  IMAD.MOV.U32 R13, RZ, RZ, R5 ;  /* 0x000000ffff0d7224 */ /* 0x000fe200078e0005 */
[----:B------:R-:W-:Y:S01]  /*111f0*/  MOV R15, 0xffffffff ;  /* 0xffffffff000f7802 */ /* 0x000fe20000000f00 */
[----:B------:R-:W-:Y:S01]  /*11200*/  IMAD.MOV.U32 R12, RZ, RZ, RZ ;  /* 0x000000ffff0c7224 */ /* 0x000fe200078e00ff */
[----:B------:R-:W-:Y:S01]  /*11210*/  P2R R4, PR, RZ, 0x20 ;  /* 0x00000020ff047803 */ /* 0x000fe20000000000 */
[----:B------:R-:W-:Y:S01]  /*11220*/  IMAD.MOV.U32 R11, RZ, RZ, 0x1c1f ;  /* 0x00001c1fff0b7424 */ /* 0x000fe200078e00ff */
[----:B------:R-:W-:Y:S01]  /*11230*/  LOP3.LUT P5, RZ, R16, 0x4, RZ, 0xc0, !PT ;  /* 0x0000000410ff7812 */ /* 0x000fe200078ac0ff */
[----:B------:R-:W-:Y:S02]  /*11240*/  IMAD.MOV.U32 R2, RZ, RZ, R14 ;  /* 0x000000ffff027224 */ /* 0x000fe400078e000e */
[----:B------:R-:W-:-:S10]  /*11250*/  @P4 VIADD R9, R36, UR42 ;  /* 0x0000002a24094c36 */ /* 0x000fd40008000000 */
[----:B------:R-:W-:Y:S05]  /*11260*/  WARPSYNC.COLLECTIVE R15, `(.L_x_117) ;  /* 0x000000000f087348 */ /* 0x000fea0003c00000 */
[----:B------:R0:W1:Y:S02]  /*11270*/  SHFL.IDX P6, R14, R13, R12, R11 ;  /* 0x0000000c0d0e7389 */ /* 0x00006400000c000b */
[----:B01----:R-:W-:Y:S01]  /*11280*/  ENDCOLLECTIVE ;  /* 0x000000000000791b */ /* 0x003fe20003800000 */
.L_x_117:
[----:B------:R-:W-:Y:S02]  /*11290*/  @P3 VIADD R21, R36, UR42 ;  /* 0x0000002a24153c36 */ /* 0x000fe40008000000 */
[----:B------:R-:W-:Y:S01]  /*112a0*/  IMAD.MOV.U32 R13, RZ, RZ, R6 ;  /* 0x000000ffff0d7224 */ /* 0x000fe200078e0006 */
[----:B------:R-:W-:Y:S02]  /*112b0*/  MOV R12, 0x1 ;  /* 0x00000001000c7802 */ /* 0x000fe40000000f00 */
[----:B------:R-:W-:Y:S02]  /*112c0*/  @P4 IADD3 R14, P0, R35, R14, RZ ;  /* 0x0000000e230e4210 */ /* 0x000fe40007f1e0ff */
[----:B------:R-:W-:-:S03]  /*112d0*/  LOP3.LUT P6, RZ, R16, 0x8, RZ, 0xc0, !PT ;  /* 0x0000000810ff7812 */ /* 0x000fc600078cc0ff */
[----:B------:R-:W-:Y:S01]  /*112e0*/  @P4 IMAD.X R3, RZ, RZ, R2, P0 ;  /* 0x000000ffff034224 */ /* 0x000fe200000e0602 */
[----:B------:R-:W-:Y:S01]  /*112f0*/  LOP3.LUT P0, RZ, R16, 0x10, RZ, 0xc0, !PT ;  /* 0x0000001010ff7812 */ /* 0x000fe2000780c0ff */
[----:B------:R-:W-:-:S12]  /*11300*/  @P4 IMAD.MOV.U32 R2, RZ, RZ, R14 ;  /* 0x000000ffff024224 */ /* 0x000fd800078e000e */
[----:B------:R-:W-:Y:S01]  /*11310*/  @!PT LDS RZ, [RZ] ;  /* 0x00000000fffff984 */ /* 0x000fe20000000800 */
[----:B------:R-:W-:Y:S01]  /*11320*/  @!PT LDS RZ, [RZ] ;  /* 0x00000000fffff984 */ /* 0x000fe20000000800 */
[----:B------:R-:W-:Y:S01]  /*11330*/  @!PT LDS RZ, [RZ] ;  /* 0x00000000fffff984 */ /* 0x000fe20000000800 */
[----:B------:R0:W-:Y:S04]  /*11340*/  @P4 LDGSTS.E.BYPASS.LTC128B.128 [R9+0x1a400], desc[UR54][R2.64], !P0 ;  /* 0x1a40000002094fae */ /* 0x0001e8000c101d76 */
[----:B------:R0:W-:Y:S02]  /*11350*/  @P4 LDGSTS.E.BYPASS.LTC128B.128 [R9+0x1cc00], desc[UR54][R2.64+0x40], !P6 ;  /* 0x1cc0004002094fae */ /* 0x0001e4000f101d76 */
[----:B0-----:R-:W-:Y:S05]  /*11360*/  WARPSYNC.COLLECTIVE R15, `(.L_x_118) ;  /* 0x000000000f087348 */ /* 0x001fea0003c00000 */
[----:B------:R1:W2:Y:S02]  /*11370*/  SHFL.IDX P6, R14, R13, R12, R11 ;  /* 0x0000000c0d0e7389 */ /* 0x0002a400000c000b */
[----:B012---:R-:W-:Y:S01]  /*11380*/  ENDCOLLECTIVE ;  /* 0x000000000000791b */ /* 0x007fe20003800000 */
.L_x_118:
[----:B------:R-:W-:Y:S01]  /*11390*/  @!PT LDS RZ, [RZ] ;  /* 0x00000000fffff984 */ /* 0x000fe20000000800 */
[----:B------:R-:W-:Y:S01]  /*113a0*/  @!PT LDS RZ, [RZ] ;  /* 0x00000000fffff984 */ /* 0x000fe20000000800 */
[----:B------:R-:W-:Y:S01]  /*113b0*/  @!PT LDS RZ, [RZ] ;  /* 0x00000000fffff984 */ /* 0x000fe20000000800 */
[----:B------:R0:W-:Y:S01]  /*113c0*/  @P4 LDGSTS.E.BYPASS.LTC128B.128 [R9+0x1f400], desc[UR54][R2.64+0x80], !P5 ;  /* 0x1f40008002094fae */ /* 0x0001e2000e901d76 */
[----:B------:R-:W-:Y:S01]  /*113d0*/  LOP3.LUT P4, RZ, R16, 0x8, RZ, 0xc0, !PT ;  /* 0x0000000810ff7812 */ /* 0x000fe2000788c0ff */
[----:B------:R-:W-:Y:S02]  /*113e0*/  IMAD.MOV.U32 R13, RZ, RZ, R5 ;  /* 0x000000ffff0d7224 */ /* 0x000fe400078e0005 */
[----:B------:R-:W-:-:S10]  /*113f0*/  IMAD.MOV.U32 R8, RZ, RZ, R14 ;  /* 0x000000ffff087224 */ /* 0x000fd400078e000e */
[----:B0-----:R-:W-:Y:S05]  /*11400*/  WARPSYNC.COLLECTIVE R15, `(.L_x_119) ;  /* 0x000000000f087348 */ /* 0x001fea0003c00000 */
[----:B------:R1:W2:Y:S02]  /*11410*/  SHFL.IDX P6, R14, R13, R12, R11 ;  /* 0x0000000c0d0e7389 */ /* 0x0002a400000c000b */
[----:B012---:R-:W-:Y:S01]  /*11420*/  ENDCOLLECTIVE ;  /* 0x000000000000791b */ /* 0x007fe20003800000 */
.L_x_119:
[----:B------:R-:W-:Y:S02]  /*11430*/  IMAD.MOV.U32 R13, RZ, RZ, R6 ;  /* 0x000000ffff0d7224 */ /* 0x000fe400078e0006 */
[----:B------:R-:W-:Y:S01]  /*11440*/  IMAD.MOV.U32 R12, RZ, RZ, 0x2 ;  /* 0x00000002ff0c7424 */ /* 0x000fe200078e00ff */
[----:B------:R-:W-:Y:S02]  /*11450*/  @P3 IADD3 R14, P0, R35, R14, RZ ;  /* 0x0000000e230e3210 */ /* 0x000fe40007f1e0ff */
[----:B------:R-:W-:Y:S02]  /*11460*/  LOP3.LUT P6, RZ, R16, 0x10, RZ, 0xc0, !PT ;  /* 0x0000001010ff7812 */ /* 0x000fe400078cc0ff */
[----:B------:R-:W-:Y:S01]  /*11470*/  @P3 MOV R2, R14 ;  /* 0x0000000e00023202 */ /* 0x000fe20000000f00 */
[----:B------:R-:W-:-:S04]  /*11480*/  @P3 IMAD.X R19, RZ, RZ, R8, P0 ;  /* 0x000000ffff133224 */ /* 0x000fc800000e0608 */
[----:B------:R-:W-:Y:S02]  /*11490*/  @P3 IMAD.MOV.U32 R3, RZ, RZ, R19 ;  /* 0x000000ffff033224 */ /* 0x000fe400078e0013 */
[----:B------:R-:W-:-:S04]  /*114a0*/  @P2 VIADD R19, R36, UR42 ;  /* 0x0000002a24132c36 */ /* 0x000fc80008000000 */
[----:B------:R-:W-:Y:S01]  /*114b0*/  @!PT LDS RZ, [RZ] ;  /* 0x00000000fffff984 */ /* 0x000fe20000000800 */
[----:B------:R-:W-:Y:S01]  /*114c0*/  @!PT LDS RZ, [RZ] ;  /* 0x00000000fffff984 */ /* 0x000fe20000000800 */
[----:B------:R-:W-:Y:S01]  /*114d0*/  @!PT LDS RZ, [RZ] ;  /* 0x00000000fffff984 */ /* 0x000fe20000000800 */
[----:B------:R0:W-:Y:S03]  /*114e0*/  @P3 LDGSTS.E.BYPASS.LTC128B.128 [R21+0x1ac00], desc[UR54][R2.64], !P6 ;  /* 0x1ac0000002153fae */ /* 0x0001e6000f101d76 */
[----:B0-----:R-:W-:Y:S05]  /*114f0*/  WARPSYNC.COLLECTIVE R15, `(.L_x_120) ;  /* 0x000000000f087348 */ /* 0x001fea0003c00000 */
[----:B------:R1:W2:Y:S02]  /*11500*/  SHFL.IDX P6, R14, R13, R12, R11 ;  /* 0x0000000c0d0e7389 */ /* 0x0002a400000c000b */
[----:B012---:R-:W-:Y:S01]  /*11510*/  ENDCOLLECTIVE ;  /* 0x000000000000791b */ /* 0x007fe20003800000 */
.L_x_120:
[----:B------:R-:W-:Y:S01]  /*11520*/  @!PT LDS RZ, [RZ] ;  /* 0x00000000fffff984 */ /* 0x000fe20000000800 */
[----:B------:R-:W-:Y:S01]  /*11530*/  @!PT LDS RZ, [RZ] ;  /* 0x00000000fffff984 */ /* 0x000fe20000000800 */
[----:B------:R-:W-:Y:S01]  /*11540*/  @!PT LDS RZ, [RZ] ;  /* 0x00000000fffff984 */ /* 0x000fe20000000800 */
[----:B------:R-:W-:Y:S04]  /*11550*/  @P3 LDGSTS.E.BYPASS.LTC128B.128 [R21+0x1d400], desc[UR54][R2.64+0x40], !P4 ;  /* 0x1d40004002153fae */ /* 0x000fe8000e101d76 */
[----:B------:R0:W-:Y:S01]  /*11560*/  @P3 LDGSTS.E.BYPASS.LTC128B.128 [R21+0x1fc00], desc[UR54][R2.64+0x80], !P5 ;  /* 0x1fc0008002153fae */ /* 0x0001e2000e901d76 */
[----:B------:R-:W-:Y:S02]  /*11570*/  LOP3.LUT P3, RZ, R16, 0x10, RZ, 0xc0, !PT ;  /* 0x0000001010ff7812 */ /* 0x000fe4000786c0ff */
[----:B------:R-:W-:Y:S02]  /*11580*/  MOV R13, R5 ;  /* 0x00000005000d7202 */ /* 0x000fe40000000f00 */
[----:B0-----:R-:W-:Y:S01]  /*11590*/  @P1 IADD3 R21, R36, UR42, RZ ;  /* 0x0000002a24151c10 */ /* 0x001fe2000fffe0ff */
[----:B------:R-:W-:-:S08]  /*115a0*/  IMAD.MOV.U32 R8, RZ, RZ, R14 ;  /* 0x000000ffff087224 */ /* 0x000fd000078e000e */
[----:B------:R-:W-:Y:S05]  /*115b0*/  WARPSYNC.COLLECTIVE R15, `(.L_x_121) ;  /* 0x000000000f087348 */ /* 0x000fea0003c00000 */
[----:B------:R0:W1:Y:S02]  /*115c0*/  SHFL.IDX P6, R14, R13, R12, R11 ;  /* 0x0000000c0d0e7389 */ /* 0x00006400000c000b */
[----:B01----:R-:W-:Y:S01]  /*115d0*/  ENDCOLLECTIVE ;  /* 0x000000000000791b */ /* 0x003fe20003800000 */
.L_x_121:
[----:B------:R-:W-:Y:S01]  /*115e0*/  MOV R13, R6 ;  /* 0x00000006000d7202 */ /* 0x000fe20000000f00 */
[----:B------:R-:W-:Y:S01]  /*115f0*/  IMAD.MOV.U32 R12, RZ, RZ, 0x3 ;  /* 0x00000003ff0c7424 */ /* 0x000fe200078e00ff */
[----:B------:R-:W-:-:S05]  /*11600*/  @P2 IADD3 R14, P0, R35, R14, RZ ;  /* 0x0000000e230e2210 */ /* 0x000fca0007f1e0ff */
[----:B------:R-:W-:-:S08]  /*11610*/  @P2 IMAD.MOV.U32 R2, RZ, RZ, R14 ;  /* 0x000000ffff022224 */ /* 0x000fd000078e000e */
[----:B------:R-:W-:Y:S05]  /*11620*/  WARPSYNC.COLLECTIVE R15, `(.L_x_122) ;  /* 0x000000000f087348 */ /* 0x000fea0003c00000 */
[----:B------:R0:W1:Y:S02]  /*11630*/  SHFL.IDX P6, R14, R13, R12, R11 ;  /* 0x0000000c0d0e7389 */ /* 0x00006400000c000b */
[----:B01----:R-:W-:Y:S01]  /*11640*/  ENDCOLLECTIVE ;  /* 0x000000000000791b */ /* 0x003fe20003800000 */
.L_x_122:
[----:B------:R-:W-:-:S04]  /*11650*/  @P2 IMAD.X R9, RZ, RZ, R8, P0 ;  /* 0x000000ffff092224 */ /* 0x000fc800000e0608 */
[----:B------:R-:W-:-:S05]  /*11660*/  @P2 IMAD.MOV.U32 R3, RZ, RZ, R9 ;  /* 0x000000ffff032224 */ /* 0x000fca00078e0009 */
[----:B------:R-:W-:Y:S01]  /*11670*/  @!PT LDS RZ, [RZ] ;  /* 0x00000000fffff984 */ /* 0x000fe20000000800 */
[----:B------:R-:W-:Y:S01]  /*11680*/  @!PT LDS RZ, [RZ] ;  /* 0x00000000fffff984 */ /* 0x000fe20000000800 */
[----:B------:R-:W-:Y:S01]  /*11690*/  @!PT LDS RZ, [RZ] ;  /* 0x00000000fffff984 */ /* 0x000fe20000000800 */
[----:B------:R0:W-:Y:S01]  /*116a0*/  @P2 LDGSTS.E.BYPASS.LTC128B.128 [R19+0x1b400], desc[UR54][R2.64], !P3 ;  /* 0x1b40000002132fae */ /* 0x0001e2000d901d76 */
[----:B------:R-:W-:-:S03]  /*116b0*/  IMAD.MOV.U32 R13, RZ, RZ, R5 ;  /* 0x000000ffff0d7224 */ /* 0x000fc600078e0005 */
[----:B------:R0:W-:Y:S04]  /*116c0*/  @P2 LDGSTS.E.BYPASS.LTC128B.128 [R19+0x1dc00], desc[UR54][R2.64+0x40], !P4 ;  /* 0x1dc0004002132fae */ /* 0x0001e8000e101d76 */
[----:B------:R0:W-:Y:S01]  /*116d0*/  @P2 LDGSTS.E.BYPASS.LTC128B.128 [R19+0x20400], desc[UR54][R2.64+0x80], !P5 ;  /* 0x2040008002132fae */ /* 0x0001e2000e901d76 */
[----:B------:R-:W-:-:S07]  /*116e0*/  IMAD.MOV.U32 R8, RZ, RZ, R14 ;  /* 0x000000ffff087224 */ /* 0x000fce00078e000e */
[----:B0-----:R-:W-:Y:S05]  /*116f0*/  WARPSYNC.COLLECTIVE R15, `(.L_x_123) ;  /* 0x000000000f087348 */ /* 0x001fea0003c00000 */
[----:B------:R1:W2:Y:S02]  /*11700*/  SHFL.IDX P6, R14, R13, R12, R11 ;  /* 0x0000000c0d0e7389 */ /* 0x0002a400000c000b */
[----:B012---:R-:W-:Y:S01]  /*11710*/  ENDCOLLECTIVE ;  /* 0x000000000000791b */ /* 0x007fe20003800000 */
.L_x_123:
[----:B------:R-:W-:Y:S02]  /*11720*/  IMAD.MOV.U32 R13, RZ, RZ, R7 ;  /* 0x000000ffff0d7224 */ /* 0x000fe400078e0007 */
[----:B------:R-:W-:Y:S01]  /*11730*/  IMAD.MOV.U32 R12, RZ, RZ, RZ ;  /* 0x000000ffff0c7224 */ /* 0x000fe200078e00ff */
[----:B------:R-:W-:-:S05]  /*11740*/  @P1 IADD3 R14, P0, R35, R14, RZ ;  /* 0x0000000e230e1210 */ /* 0x000fca0007f1e0ff */
[----:B------:R-:W-:-:S08]  /*11750*/  @P1 IMAD.MOV.U32 R2, RZ, RZ, R14 ;  /* 0x000000ffff021224 */ /* 0x000fd000078e000e */
[----:B------:R-:W-:Y:S05]  /*11760*/  WARPSYNC.COLLECTIVE R15, `(.L_x_124) ;  /* 0x000000000f087348 */ /* 0x000fea0003c00000 */
[----:B------:R0:W1:Y:S02]  /*11770*/  SHFL.IDX P6, R14, R13, R12, R11 ;  /* 0x0000000c0d0e7389 */ /* 0x00006400000c000b */
[----:B01----:R-:W-:Y:S01]  /*11780*/  ENDCOLLECTIVE ;  /* 0x000000000000791b */ /* 0x003fe20003800000 */
.L_x_124:
        /* <DEDUP_REMOVED lines=9> */
[----:B------:R-:W-:Y:S02]  /*11820*/  ISETP.NE.AND P5, PT, R4, RZ, PT ;  /* 0x000000ff0400720c */ /* 0x000fe40003fa5270 */
[----:B------:R-:W-:-:S11]  /*11830*/  MOV R7, R14 ;  /* 0x0000000e00077202 */ /* 0x000fd60000000f00 */
[----:B0-----:R-:W-:Y:S05]  /*11840*/  WARPSYNC.COLLECTIVE R15, `(.L_x_125) ;  /* 0x000000000f087348 */ /* 0x001fea0003c00000 */
[----:B------:R1:W2:Y:S02]  /*11850*/  SHFL.IDX P6, R14, R13, R12, R11 ;  /* 0x0000000c0d0e7389 */ /* 0x0002a400000c000b */
[----:B012---:R-:W-:Y:S01]  /*11860*/  ENDCOLLECTIVE ;  /* 0x000000000000791b */ /* 0x007fe20003800000 */
.L_x_125:
[----:B------:R-:W-:Y:S05]  /*11870*/  BRA `(.L_x_126) ;  /* 0xffffffc000d87947 */ /* 0x000fea000383ffff */
.L_x_58:
[----:B------:R-:W-:Y:S01]  /*11880*/  IMAD.MOV.U32 R13, RZ, RZ, R5 ;  /* 0x000000ffff0d7224 */ /* 0x000fe200078e0005 */
[----:B------:R-:W-:Y:S01]  /*11890*/  MOV R15, 0xffffffff ;  /* 0xffffffff000f7802 */ /* 0x000fe20000000f00 */
[----:B------:R-:W-:Y:S02]  /*118a0*/  IMAD.MOV.U32 R12, RZ, RZ, RZ ;  /* 0x000000ffff0c7224 */ /* 0x000fe400078e00ff */
[----:B------:R-:W-:Y:S02]  /*118b0*/  IMAD.MOV.U32 R11, RZ, RZ, 0x1c1f ;  /* 0x00001c1fff0b7424 */ /* 0x000fe400078e00ff */
[----:B------:R-:W-:-:S07]  /*118c0*/  IMAD R29, R29, 0x80, R28 ;  /* 0x000000801d1d7824 */ /* 0x000fce00078e021c */
[----:B0-2---:R-:W-:Y:S05]  /*118d0*/  WARPSYNC.COLLECTIVE R15, `(.L_x_127) ;  /* 0x000000000f087348 */ /* 0x005fea0003c00000 */
[----:B--2---:R1:W2:Y:S02]  /*118e0*/  SHFL.IDX P6, R14, R13, R12, R11 ;  /* 0x0000000c0d0e7389 */ /* 0x0042a400000c000b */
[----:B012---:R-:W-:Y:S01]  /*118f0*/  ENDCOLLECTIVE ;  /* 0x000000000000791b */ /* 0x007fe20003800000 */
.L_x_127:
[----:B------:R-:W-:Y:S02]  /*11900*/  VIADD R7, R29, 0x20 ;  /* 0x000000201d077836 */ /* 0x000fe40000000000 */
[----:B------:R-:W-:Y:S02]  /*11910*/  IMAD.MOV.U32 R13, RZ, RZ, R4 ;  /* 0x000000ffff0d7224 */ /* 0x000fe400078e0004 */
[----:B------:R-:W-:-:S07]  /*11920*/  IMAD.MOV.U32 R2, RZ, RZ, R14 ;  /* 0x000000ffff027224 */ /* 0x000fce00078e000e */
[----:B------:R-:W-:Y:S05]  /*11930*/  WARPSYNC.COLLECTIVE R15, `(.L_x_128) ;  /* 0x000000000f087348 */ /* 0x000fea0003c00000 */
[----:B------:R0:W1:Y:S02]  /*11940*/  SHFL.IDX P6, R14, R13, R12, R11 ;  /* 0x0000000c0d0e7389 */ /* 0x00006400000c000b */
[----:B01----:R-:W-:Y:S01]  /*11950*/  ENDCOLLECTIVE ;  /* 0x000000000000791b */ /* 0x003fe20003800000 */
.L_x_128:
[----:B------:R-:W-:Y:S02]  /*11960*/  ULDC UR4, c[0x0][0x288] ;  /* 0x0000a20000047ab9 */ /* 0x000fe40000000800 */
[----:B------:R-:W-:-:S05]  /*11970*/  IMAD R0, R0, UR4, RZ ;  /* 0x0000000400007c24 */ /* 0x000fca000f8e02ff */
[----:B------:R-:W-:Y:S01]  /*11980*/  ISETP.GE.AND P0, PT, R29, R0, PT ;  /* 0x000000001d00720c */ /* 0x000fe20003f06270 */
[----:B------:R-:W-:Y:S02]  /*11990*/  IMAD.MOV.U32 R13, RZ, RZ, R5 ;  /* 0x000000ffff0d7224 */ /* 0x000fe400078e0005 */
[----:B------:R-:W-:-:S10]  /*119a0*/  IMAD.MOV.U32 R12, RZ, RZ, 0x1 ;  /* 0x00000001ff0c7424 */ /* 0x000fd400078e00ff */
[----:B------:R-:W-:Y:S02]  /*119b0*/  @!P0 IADD3 R9, R36, UR42, RZ ;  /* 0x0000002a24098c10 */ /* 0x000fe4000fffe0ff */
[----:B------:R-:W-:-:S05]  /*119c0*/  @!P0 IADD3 R14, P4, R35, R14, RZ ;  /* 0x0000000e230e8210 */ /* 0x000fca0007f9e0ff */
[----:B------:R-:W-:Y:S02]  /*119d0*/  @!P0 IMAD.X R3, RZ, RZ, R2, P4 ;  /* 0x000000ffff038224 */ /* 0x000fe400020e0602 */
[----:B------:R-:W-:-:S07]  /*119e0*/  @!P0 IMAD.MOV.U32 R2, RZ, RZ, R14 ;  /* 0x000000ffff028224 */ /* 0x000fce00078e000e */
[----:B------:R-:W-:Y:S05]  /*119f0*/  WARPSYNC.COLLECTIVE R15, `(.L_x_129) ;  /* 0x000000000f087348 */ /* 0x000fea0003c00000 */
[----:B------:R0:W1:Y:S02]  /*11a00*/  SHFL.IDX P6, R14, R13, R12, R11 ;  /* 0x0000000c0d0e7389 */ /* 0x00006400000c000b */
[----:B01----:R-:W-:Y:S01]  /*11a10*/  ENDCOLLECTIVE ;  /* 0x000000000000791b */ /* 0x003fe20003800000 */
.L_x_129:
[----:B------:R-:W-:Y:S01]  /*11a20*/  @!PT LDS RZ, [RZ] ;  /* 0x00000000fffff984 */ /* 0x000fe20000000800 */
[----:B------:R-:W-:Y:S01]  /*11a30*/  @!PT LDS RZ, [RZ] ;  /* 0x00000000fffff984 */ /* 0x000fe20000000800 */
[----:B------:R-:W-:Y:S01]  /*11a40*/  @!PT LDS RZ, [RZ] ;  /* 0x00000000fffff984 */ /* 0x000fe20000000800 */
[----:B------:R0:W-:Y:S04]  /*11a50*/  @!P0 LDGSTS.E.BYPASS.LTC128B.128 [R9+0x14400], desc[UR54][R2.64], !P3 ;  /* 0x1440000002098fae */ /* 0x0001e8000d901d76 */
[----:B------:R0:W-:Y:S04]  /*11a60*/  @!P0 LDGSTS.E.BYPASS.LTC128B.128 [R9+0x16400], desc[UR54][R2.64+0x40], !P2 ;  /* 0x1640004002098fae */ /* 0x0001e8000d101d76 */
[----:B------:R0:W-:Y:S01]  /*11a70*/  @!P0 LDGSTS.E.BYPASS.LTC128B.128 [R9+0x18400], desc[UR54][R2.64+0x80], !P1 ;  /* 0x1840008002098fae */ /* 0x0001e2000c901d76 */
[----:B------:R-:W-:Y:S01]  /*11a80*/  ISETP.GE.AND P0, PT, R7, R0, PT ;  /* 0x000000000700720c */ /* 0x000fe20003f06270 */
[----:B------:R-:W-:Y:S01]  /*11a90*/  IMAD.MOV.U32 R13, RZ, RZ, R4 ;  /* 0x000000ffff0d7224 */ /* 0x000fe200078e0004 */
[----:B------:R-:W-:-:S11]  /*11aa0*/  MOV R6, R14 ;  /* 0x0000000e00067202 */ /* 0x000fd60000000f00 */
[----:B0-----:R-:W-:Y:S05]  /*11ab0*/  WARPSYNC.COLLECTIVE R15, `(.L_x_130) ;  /* 0x000000000f087348 */ /* 0x001fea0003c00000 */
[----:B------:R1:W2:Y:S02]  /*11ac0*/  SHFL.IDX P6, R14, R13, R12, R11 ;  /* 0x0000000c0d0e7389 */ /* 0x0002a400000c000b */
[----:B012---:R-:W-:Y:S01]  /*11ad0*/  ENDCOLLECTIVE ;  /* 0x000000000000791b */ /* 0x007fe20003800000 */
.L_x_130:
[----:B------:R-:W-:Y:S02]  /*11ae0*/  @!P0 VIADD R19, R36, UR42 ;  /* 0x0000002a24138c36 */ /* 0x000fe40008000000 */
[----:B------:R-:W-:Y:S02]  /*11af0*/  IMAD.MOV.U32 R13, RZ, RZ, R5 ;  /* 0x000000ffff0d7224 */ /* 0x000fe400078e0005 */
[----:B------:R-:W-:Y:S01]  /*11b00*/  IMAD.MOV.U32 R12, RZ, RZ, 0x2 ;  /* 0x00000002ff0c7424 */ /* 0x000fe200078e00ff */
[----:B------:R-:W-:-:S05]  /*11b10*/  @!P0 IADD3 R14, P4, R35, R14, RZ ;  /* 0x0000000e230e8210 */ /* 0x000fca0007f9e0ff */
[----:B------:R-:W-:-:S08]  /*11b20*/  @!P0 IMAD.MOV.U32 R2, RZ, RZ, R14 ;  /* 0x000000ffff028224 */ /* 0x000fd000078e000e */
[----:B------:R-:W-:Y:S05]  /*11b30*/  WARPSYNC.COLLECTIVE R15, `(.L_x_131) ;  /* 0x000000000f087348 */ /* 0x000fea0003c00000 */
[----:B------:R0:W1:Y:S02]  /*11b40*/  SHFL.IDX P6, R14, R13, R12, R11 ;  /* 0x0000000c0d0e7389 */ /* 0x00006400000c000b */
[----:B01----:R-:W-:Y:S01]  /*11b50*/  ENDCOLLECTIVE ;  /* 0x000000000000791b */ /* 0x003fe20003800000 */
.L_x_131:
[----:B------:R-:W-:-:S05]  /*11b60*/  @!P0 IMAD.X R7, RZ, RZ, R6, P4 ;  /* 0x000000ffff078224 */ /* 0x000fca00020e0606 */
[----:B------:R-:W-:Y:S01]  /*11b70*/  @!P0 MOV R3, R7 ;  /* 0x0000000700038202 */ /* 0x000fe20000000f00 */
[----:B------:R-:W-:-:S04]  /*11b80*/  VIADD R7, R29, 0x40 ;  /* 0x000000401d077836 */ /* 0x000fc80000000000 */
[----:B------:R-:W-:Y:S01]  /*11b90*/  @!PT LDS RZ, [RZ] ;  /* 0x00000000fffff984 */ /* 0x000fe20000000800 */
[----:B------:R-:W-:Y:S01]  /*11ba0*/  @!PT LDS RZ, [RZ] ;  /* 0x00000000fffff984 */ /* 0x000fe20000000800 */
[----:B------:R-:W-:Y:S01]  /*11bb0*/  @!PT LDS RZ, [RZ] ;  /* 0x00000000fffff984 */ /* 0x000fe20000000800 */
[----:B------:R0:W-:Y:S01]  /*11bc0*/  @!P0 LDGSTS.E.BYPASS.LTC128B.128 [R19+0x14c00], desc[UR54][R2.64], !P3 ;  /* 0x14c0000002138fae */ /* 0x0001e2000d901d76 */
[----:B------:R-:W-:-:S03]  /*11bd0*/  MOV R13, R4 ;  /* 0x00000004000d7202 */ /* 0x000fc60000000f00 */
[----:B------:R0:W-:Y:S04]  /*11be0*/  @!P0 LDGSTS.E.BYPASS.LTC128B.128 [R19+0x16c00], desc[UR54][R2.64+0x40], !P2 ;  /* 0x16c0004002138fae */ /* 0x0001e8000d101d76 */
[----:B------:R0:W-:Y:S01]  /*11bf0*/  @!P0 LDGSTS.E.BYPASS.LTC128B.128 [R19+0x18c00], desc[UR54][R2.64+0x80], !P1 ;  /* 0x18c0008002138fae */ /* 0x0001e2000c901d76 */
[----:B------:R-:W-:Y:S01]  /*11c00*/  ISETP.GE.AND P0, PT, R7, R0, PT ;  /* 0x000000000700720c */ /* 0x000fe20003f06270 */
[----:B------:R-:W-:-:S12]  /*11c10*/  IMAD.MOV.U32 R6, RZ, RZ, R14 ;  /* 0x000000ffff067224 */ /* 0x000fd800078e000e */
[----:B0-----:R-:W-:Y:S05]  /*11c20*/  WARPSYNC.COLLECTIVE R15, `(.L_x_132) ;  /* 0x000000000f087348 */ /* 0x001fea0003c00000 */
[----:B------:R1:W2:Y:S02]  /*11c30*/  SHFL.IDX P6, R14, R13, R12, R11 ;  /* 0x0000000c0d0e7389 */ /* 0x0002a400000c000b */
[----:B012---:R-:W-:Y:S01]  /*11c40*/  ENDCOLLECTIVE ;  /* 0x000000000000791b */ /* 0x007fe20003800000 */
.L_x_132:
[----:B------:R-:W-:Y:S01]  /*11c50*/  @!P0 VIADD R9, R36, UR42 ;  /* 0x0000002a24098c36 */ /* 0x000fe20008000000 */
[----:B------:R-:W-:Y:S01]  /*11c60*/  MOV R13, R5 ;  /* 0x00000005000d7202 */ /* 0x000fe20000000f00 */
[----:B------:R-:W-:Y:S01]  /*11c70*/  IMAD.MOV.U32 R12, RZ, RZ, 0x3 ;  /* 0x00000003ff0c7424 */ /* 0x000fe200078e00ff */
[----:B------:R-:W-:-:S05]  /*11c80*/  @!P0 IADD3 R14, P4, R35, R14, RZ ;  /* 0x0000000e230e8210 */ /* 0x000fca0007f9e0ff */
[----:B------:R-:W-:-:S08]  /*11c90*/  @!P0 IMAD.MOV.U32 R2, RZ, RZ, R14 ;  /* 0x000000ffff028224 */ /* 0x000fd000078e000e */
[----:B------:R-:W-:Y:S05]  /*11ca0*/  WARPSYNC.COLLECTIVE R15, `(.L_x_133) ;  /* 0x000000000f087348 */ /* 0x000fea0003c00000 */
[----:B------:R0:W1:Y:S02]  /*11cb0*/  SHFL.IDX P6, R14, R13, R12, R11 ;  /* 0x0000000c0d0e7389 */ /* 0x00006400000c000b */
[----:B01----:R-:W-:Y:S01]  /*11cc0*/  ENDCOLLECTIVE ;  /* 0x000000000000791b */ /* 0x003fe20003800000 */
.L_x_133:
[----:B------:R-:W-:-:S04]  /*11cd0*/  @!P0 IMAD.X R7, RZ, RZ, R6, P4 ;  /* 0x000000ffff078224 */ /* 0x000fc800020e0606 */
[----:B------:R-:W-:-:S05]  /*11ce0*/  @!P0 IMAD.MOV.U32 R3, RZ, RZ, R7 ;  /* 0x000000ffff038224 */ /* 0x000fca00078e0007 */
[----:B------:R-:W-:Y:S01]  /*11cf0*/  @!PT LDS RZ, [RZ] ;  /* 0x00000000fffff984 */ /* 0x000fe20000000800 */
[----:B------:R-:W-:Y:S01]  /*11d00*/  @!PT LDS RZ, [RZ] ;  /* 0x00000000fffff984 */ /* 0x000fe20000000800 */
[----:B------:R-:W-:Y:S01]  /*11d10*/  @!PT LDS RZ, [RZ] ;  /* 0x00000000fffff984 */ /* 0x000fe20000000800 */
[----:B------:R0:W-:Y:S01]  /*11d20*/  @!P0 LDGSTS.E.BYPASS.LTC128B.128 [R9+0x15400], desc[UR54][R2.64], !P3 ;  /* 0x1540000002098fae */ /* 0x0001e2000d901d76 */
[----:B------:R-:W-:-:S03]  /*11d30*/  IMAD.MOV.U32 R13, RZ, RZ, R4 ;  /* 0x000000ffff0d7224 */ /* 0x000fc600078e0004 */
[----:B------:R0:W-:Y:S04]  /*11d40*/  @!P0 LDGSTS.E.BYPASS.LTC128B.128 [R9+0x17400], desc[UR54][R2.64+0x40], !P2 ;  /* 0x1740004002098fae */ /* 0x0001e8000d101d76 */
[----:B------:R0:W-:Y:S01]  /*11d50*/  @!P0 LDGSTS.E.BYPASS.LTC128B.128 [R9+0x19400], desc[UR54][R2.64+0x80], !P1 ;  /* 0x1940008002098fae */ /* 0x0001e2000c901d76 */
[----:B------:R-:W-:-:S07]  /*11d60*/  IMAD.MOV.U32 R6, RZ, RZ, R14 ;  /* 0x000000ffff067224 */ /* 0x000fce00078e000e */
[----:B0-----:R-:W-:Y:S05]  /*11d70*/  WARPSYNC.COLLECTIVE R15, `(.L_x_134) ;  /* 0x000000000f087348 */ /* 0x001fea0003c00000 */
[----:B------:R1:W2:Y:S02]  /*11d80*/  SHFL.IDX P6, R14, R13, R12, R11 ;  /* 0x0000000c0d0e7389 */ /* 0x0002a400000c000b */
[----:B012---:R-:W-:Y:S01]  /*11d90*/  ENDCOLLECTIVE ;  /* 0x000000000000791b */ /* 0x007fe20003800000 */
.L_x_134:
[----:B------:R-:W-:Y:S05]  /*11da0*/  BRA `(.L_x_135) ;  /* 0xffffffc400a07947 */ /* 0x000fea000383ffff */
.L_x_61:
[----:B-1--4-:R-:W-:-:S04]  /*11db0*/  IMAD.U32 R3, RZ, RZ, UR42 ;  /* 0x0000002aff037e24 */ /* 0x012fc8000f8e00ff */
[----:B------:R1:W4:Y:S03]  /*11dc0*/  SYNCS.PHASECHK.TRANS64.TRYWAIT P0, [R3+URZ+0x29820], R0 ;  /* 0x02982000030075a7 */ /* 0x000326000800017f */
[----:B----4-:R-:W-:Y:S05]  /*11dd0*/  @!P0 NANOSLEEP.SYNCS 0x989680 ;  /* 0x009896800000895d */ /* 0x010fea0003900000 */
[----:B------:R-:W4:Y:S02]  /*11de0*/  @!P0 SYNCS.PHASECHK.TRANS64 P0, [R3+URZ+0x29820], R0 ;  /* 0x02982000030085a7 */ /* 0x000f24000800007f */
[----:B----4-:R-:W-:Y:S05]  /*11df0*/  @!P0 BRA `(.L_x_61) ;  /* 0xfffffffc00ec8947 */ /* 0x010fea000383ffff */
[----:B------:R-:W-:Y:S05]  /*11e00*/  BRA `(.L_x_136) ;  /* 0xffffffc400e47947 */ /* 0x000fea000383ffff */
.L_x_64:
[----:B0-----:R0:W1:Y:S02]  /*11e10*/  SYNCS.PHASECHK.TRANS64.TRYWAIT P0, [R10+URZ+0x29880], R26 ;  /* 0x0298801a0a0075a7 */ /* 0x001064000800017f */
[----:B-1----:R-:W-:Y:S05]  /*11e20*/  @!P0 NANOSLEEP.SYNCS 0x989680 ;  /* 0x009896800000895d */ /* 0x002fea0003900000 */
[----:B------:R-:W1:Y:S02]  /*11e30*/  @!P0 SYNCS.PHASECHK.TRANS64 P0, [R10+URZ+0x29880], R26 ;  /* 0x0298801a0a0085a7 */ /* 0x000e64000800007f */
[----:B-1----:R-:W-:Y:S05]  /*11e40*/  @!P0 BRA `(.L_x_64) ;  /* 0xfffffffc00f08947 */ /* 0x002fea000383ffff */
[----:B------:R-:W-:Y:S05]  /*11e50*/  BRA `(.L_x_137) ;  /* 0xffffffc800e47947 */ /* 0x000fea000383ffff */
.L_x_65:
[----:B------:R-:W-:Y:S01]  /*11e60*/  BSSY B0, `(.L_x_138) ;  /* 0x0000008000007945 */ /* 0x000fe20003800000 */
[----:B------:R-:W-:Y:S01]  /*11e70*/  MOV R13, R25 ;  /* 0x00000019000d7202 */ /* 0x000fe20000000f00 */
[----:B------:R-:W-:Y:S02]  /*11e80*/  IMAD.MOV.U32 R12, RZ, RZ, RZ ;  /* 0x000000ffff0c7224 */ /* 0x000fe400078e00ff */
[----:B------:R-:W-:Y:S02]  /*11e90*/  IMAD.MOV.U32 R11, RZ, RZ, 0x1c1f ;  /* 0x00001c1fff0b7424 */ /* 0x000fe400078e00ff */
[----:B------:R-:W-:-:S07]  /*11ea0*/  IMAD.MOV.U32 R15, RZ, RZ, -0x1 ;  /* 0xffffffffff0f7424 */ /* 0x000fce00078e00ff */
[----:B0-2---:R-:W-:Y:S05]  /*11eb0*/  WARPSYNC.COLLECTIVE R15, `(.L_x_139) ;  /* 0x000000000f087348 */ /* 0x005fea0003c00000 */
[----:B--2---:R1:W2:Y:S02]  /*11ec0*/  SHFL.IDX P6, R14, R13, R12, R11 ;  /* 0x0000000c0d0e7389 */ /* 0x0042a400000c000b */
[----:B012---:R-:W-:Y:S01]  /*11ed0*/  ENDCOLLECTIVE ;  /* 0x000000000000791b */ /* 0x007fe20003800000 */
.L_x_139:
[----:B------:R-:W-:Y:S05]  /*11ee0*/  BSYNC B0 ;  /* 0x0000000000007941 */ /* 0x000fea0003800000 */
.L_x_138:
[----:B------:R-:W-:Y:S01]  /*11ef0*/  MOV R13, R22 ;  /* 0x00000016000d7202 */ /* 0x000fe20000000f00 */
[----:B------:R-:W-:Y:S02]  /*11f00*/  IMAD.MOV.U32 R12, RZ, RZ, RZ ;  /* 0x000000ffff0c7224 */ /* 0x000fe400078e00ff */
[----:B------:R-:W-:Y:S02]  /*11f10*/  IMAD.MOV.U32 R11, RZ, RZ, 0x1c1f ;  /* 0x00001c1fff0b7424 */ /* 0x000fe400078e00ff */
[----:B------:R-:W-:Y:S02]  /*11f20*/  IMAD.MOV.U32 R15, RZ, RZ, -0x1 ;  /* 0xffffffffff0f7424 */ /* 0x000fe400078e00ff */
[----:B------:R-:W-:Y:S02]  /*11f30*/  IMAD.MOV.U32 R3, RZ, RZ, R14 ;  /* 0x000000ffff037224 */ /* 0x000fe400078e000e */
[----:B------:R-:W-:-:S07]  /*11f40*/  IMAD R9, R18, 0x5000, R34 ;  /* 0x0000500012097824 */ /* 0x000fce00078e0222 */
[----:B------:R-:W-:Y:S05]  /*11f50*/  WARPSYNC.COLLECTIVE R15, `(.L_x_140) ;  /* 0x000000000f087348 */ /* 0x000fea0003c00000 */
[----:B------:R0:W1:Y:S02]  /*11f60*/  SHFL.IDX P6, R14, R13, R12, R11 ;  /* 0x0000000c0d0e7389 */ /* 0x00006400000c000b */
[----:B01----:R-:W-:Y:S01]  /*11f70*/  ENDCOLLECTIVE ;  /* 0x000000000000791b */ /* 0x003fe20003800000 */
.L_x_140:
[----:B------:R-:W-:Y:S02]  /*11f80*/  IMAD.IADD R21, R33, 0x1, R9 ;  /* 0x0000000121157824 */ /* 0x000fe400078e0209 */
[----:B------:R-:W-:Y:S02]  /*11f90*/  IMAD.MOV.U32 R13, RZ, RZ, R25 ;  /* 0x000000ffff0d7224 */ /* 0x000fe400078e0019 */
[----:B------:R-:W-:Y:S02]  /*11fa0*/  IMAD.MOV.U32 R12, RZ, RZ, 0x1 ;  /* 0x00000001ff0c7424 */ /* 0x000fe400078e00ff */
[----:B------:R-:W-:-:S07]  /*11fb0*/  IMAD.MOV.U32 R2, RZ, RZ, R14 ;  /* 0x000000ffff027224 */ /* 0x000fce00078e000e */
[----:B------:R-:W-:Y:S05]  /*11fc0*/  WARPSYNC.COLLECTIVE R15, `(.L_x_141) ;  /* 0x000000000f087348 */ /* 0x000fea0003c00000 */
[----:B------:R0:W1:Y:S02]  /*11fd0*/  SHFL.IDX P6, R14, R13, R12, R11 ;  /* 0x0000000c0d0e7389 */ /* 0x00006400000c000b */
[----:B01----:R-:W-:Y:S01]  /*11fe0*/  ENDCOLLECTIVE ;  /* 0x000000000000791b */ /* 0x003fe20003800000 */
.L_x_141:
[----:B------:R-:W-:-:S04]  /*11ff0*/  IADD3 R2, P0, R35, R2, RZ ;  /* 0x0000000223027210 */ /* 0x000fc80007f1e0ff */
[----:B------:R-:W-:-:S05]  /*12000*/  IADD3.X R3, RZ, R3, RZ, P0, !PT ;  /* 0x00000003ff037210 */ /* 0x000fca00007fe4ff */
[----:B------:R-:W-:Y:S01]  /*12010*/  @!PT LDS RZ, [RZ] ;  /* 0x00000000fffff984 */ /* 0x000fe20000000800 */
[----:B------:R-:W-:Y:S01]  /*12020*/  @!PT LDS RZ, [RZ] ;  /* 0x00000000fffff984 */ /* 0x000fe20000000800 */
[----:B------:R-:W-:Y:S01]  /*12030*/  @!PT LDS RZ, [RZ] ;  /* 0x00000000fffff984 */ /* 0x000fe20000000800 */
[----:B------:R-:W-:Y:S01]  /*12040*/  LDGSTS.E.BYPASS.LTC128B.128 [R9], desc[UR54][R2.64], !P3 ;  /* 0x0000000002097fae */ /* 0x000fe2000d901d76 */
[----:B------:R-:W-:-:S03]  /*12050*/  MOV R13, R22 ;  /* 0x00000016000d7202 */ /* 0x000fc60000000f00 */
[----:B------:R0:W-:Y:S02]  /*12060*/  LDGSTS.E.BYPASS.LTC128B.128 [R21], desc[UR54][R2.64+0x40], !P1 ;  /* 0x0000004002157fae */ /* 0x0001e4000c901d76 */
[----:B0-----:R-:W-:-:S07]  /*12070*/  IMAD.MOV.U32 R3, RZ, RZ, R14 ;  /* 0x000000ffff037224 */ /* 0x001fce00078e000e */
[----:B------:R-:W-:Y:S05]  /*12080*/  WARPSYNC.COLLECTIVE R15, `(.L_x_142) ;  /* 0x000000000f087348 */ /* 0x000fea0003c00000 */
[----:B------:R0:W1:Y:S02]  /*12090*/  SHFL.IDX P6, R14, R13, R12, R11 ;  /* 0x0000000c0d0e7389 */ /* 0x00006400000c000b */
[----:B01----:R-:W-:Y:S01]  /*120a0*/  ENDCOLLECTIVE ;  /* 0x000000000000791b */ /* 0x003fe20003800000 */
.L_x_142:
[----:B------:R-:W-:Y:S02]  /*120b0*/  IMAD.MOV.U32 R13, RZ, RZ, R25 ;  /* 0x000000ffff0d7224 */ /* 0x000fe400078e0019 */
[----:B------:R-:W-:Y:S02]  /*120c0*/  IMAD.MOV.U32 R12, RZ, RZ, 0x2 ;  /* 0x00000002ff0c7424 */ /* 0x000fe400078e00ff */
[----:B------:R-:W-:-:S07]  /*120d0*/  IMAD.MOV.U32 R2, RZ, RZ, R14 ;  /* 0x000000ffff027224 */ /* 0x000fce00078e000e */
[----:B------:R-:W-:Y:S05]  /*120e0*/  WARPSYNC.COLLECTIVE R15, `(.L_x_143) ;  /* 0x000000000f087348 */ /* 0x000fea0003c00000 */
[----:B------:R0:W1:Y:S02]  /*120f0*/  SHFL.IDX P6, R14, R13, R12, R11 ;  /* 0x0000000c0d0e7389 */ /* 0x00006400000c000b */
[----:B01----:R-:W-:Y:S01]  /*12100*/  ENDCOLLECTIVE ;  /* 0x000000000000791b */ /* 0x003fe20003800000 */
.L_x_143:
[----:B------:R-:W-:-:S05]  /*12110*/  IADD3 R2, P0, R35, R2, RZ ;  /* 0x0000000223027210 */ /* 0x000fca0007f1e0ff */
[----:B------:R-:W-:-:S05]  /*12120*/  IMAD.X R3, RZ, RZ, R3, P0 ;  /* 0x000000ffff037224 */ /* 0x000fca00000e0603 */
[----:B------:R-:W-:Y:S01]  /*12130*/  @!PT LDS RZ, [RZ] ;  /* 0x00000000fffff984 */ /* 0x000fe20000000800 */
[----:B------:R-:W-:Y:S01]  /*12140*/  @!PT LDS RZ, [RZ] ;  /* 0x00000000fffff984 */ /* 0x000fe20000000800 */
[----:B------:R-:W-:Y:S01]  /*12150*/  @!PT LDS RZ, [RZ] ;  /* 0x00000000fffff984 */ /* 0x000fe20000000800 */
[----:B------:R-:W-:Y:S01]  /*12160*/  LDGSTS.E.BYPASS.LTC128B.128 [R9+0x1000], desc[UR54][R2.64], !P3 ;  /* 0x0100000002097fae */ /* 0x000fe2000d901d76 */
[----:B------:R-:W-:-:S03]  /*12170*/  IMAD.MOV.U32 R13, RZ, RZ, R22 ;  /* 0x000000ffff0d7224 */ /* 0x000fc600078e0016 */
[----:B------:R0:W-:Y:S02]  /*12180*/  LDGSTS.E.BYPASS.LTC128B.128 [R21+0x1000], desc[UR54][R2.64+0x40], !P1 ;  /* 0x0100004002157fae */ /* 0x0001e4000c901d76 */
[----:B0-----:R-:W-:-:S07]  /*12190*/  MOV R3, R14 ;  /* 0x0000000e00037202 */ /* 0x001fce0000000f00 */
[----:B------:R-:W-:Y:S05]  /*121a0*/  WARPSYNC.COLLECTIVE R15, `(.L_x_144) ;  /* 0x000000000f087348 */ /* 0x000fea0003c00000 */
[----:B------:R0:W1:Y:S02]  /*121b0*/  SHFL.IDX P6, R14, R13, R12, R11 ;  /* 0x0000000c0d0e7389 */ /* 0x00006400000c000b */
[----:B01----:R-:W-:Y:S01]  /*121c0*/  ENDCOLLECTIVE ;  /* 0x000000000000791b */ /* 0x003fe20003800000 */
.L_x_144:
[----:B------:R-:W-:Y:S01]  /*121d0*/  IMAD.MOV.U32 R13, RZ, RZ, R25 ;  /* 0x000000ffff0d7224 */ /* 0x000fe200078e0019 */
[----:B------:R-:W-:Y:S01]  /*121e0*/  MOV R12, 0x3 ;  /* 0x00000003000c7802 */ /* 0x000fe20000000f00 */
[----:B------:R-:W-:-:S07]  /*121f0*/  IMAD.MOV.U32 R2, RZ, RZ, R14 ;  /* 0x000000ffff027224 */ /* 0x000fce00078e000e */
[----:B------:R-:W-:Y:S05]  /*12200*/  WARPSYNC.COLLECTIVE R15, `(.L_x_145) ;  /* 0x000000000f087348 */ /* 0x000fea0003c00000 */
[----:B------:R0:W1:Y:S02]  /*12210*/  SHFL.IDX P6, R14, R13, R12, R11 ;  /* 0x0000000c0d0e7389 */ /* 0x00006400000c000b */
[----:B01----:R-:W-:Y:S01]  /*12220*/  ENDCOLLECTIVE ;  /* 0x000000000000791b */ /* 0x003fe20003800000 */
.L_x_145:
[----:B------:R-:W-:-:S05]  /*12230*/  IADD3 R2, P0, R35, R2, RZ ;  /* 0x0000000223027210 */ /* 0x000fca0007f1e0ff */
[----:B------:R-:W-:-:S05]  /*12240*/  IMAD.X R3, RZ, RZ, R3, P0 ;  /* 0x000000ffff037224 */ /* 0x000fca00000e0603 */
[----:B------:R-:W-:Y:S01]  /*12250*/  @!PT LDS RZ, [RZ] ;  /* 0x00000000fffff984 */ /* 0x000fe20000000800 */
[----:B------:R-:W-:Y:S01]  /*12260*/  @!PT LDS RZ, [RZ] ;  /* 0x00000000fffff984 */ /* 0x000fe20000000800 */
[----:B------:R-:W-:Y:S01]  /*12270*/  @!PT LDS RZ, [RZ] ;  /* 0x00000000fffff984 */ /* 0x000fe20000000800 */
[----:B------:R0:W-:Y:S01]  /*12280*/  LDGSTS.E.BYPASS.LTC128B.128 [R9+0x2000], desc[UR54][R2.64], !P3 ;  /* 0x0200000002097fae */ /* 0x0001e2000d901d76 */
[----:B------:R-:W-:-:S03]  /*12290*/  IMAD.MOV.U32 R13, RZ, RZ, R22 ;  /* 0x000000ffff0d7224 */ /* 0x000fc600078e0016 */
[----:B------:R0:W-:Y:S01]  /*122a0*/  LDGSTS.E.BYPASS.LTC128B.128 [R21+0x2000], desc[UR54][R2.64+0x40], !P1 ;  /* 0x0200004002157fae */ /* 0x0001e2000c901d76 */
[----:B------:R-:W-:-:S07]  /*122b0*/  IMAD.MOV.U32 R25, RZ, RZ, R14 ;  /* 0x000000ffff197224 */ /* 0x000fce00078e000e */
[----:B0-----:R-:W-:Y:S05]  /*122c0*/  WARPSYNC.COLLECTIVE R15, `(.L_x_146) ;  /* 0x000000000f087348 */ /* 0x001fea0003c00000 */
[----:B------:R1:W2:Y:S02]  /*122d0*/  SHFL.IDX P6, R14, R13, R12, R11 ;  /* 0x0000000c0d0e7389 */ /* 0x0002a400000c000b */
[----:B012---:R-:W-:Y:S01]  /*122e0*/  ENDCOLLECTIVE ;  /* 0x000000000000791b */ /* 0x007fe20003800000 */
.L_x_146:
[----:B------:R-:W-:Y:S01]  /*122f0*/  MOV R13, R23 ;  /* 0x00000017000d7202 */ /* 0x000fe20000000f00 */
[----:B------:R-:W-:Y:S02]  /*12300*/  IMAD.MOV.U32 R12, RZ, RZ, RZ ;  /* 0x000000ffff0c7224 */ /* 0x000fe400078e00ff */
[----:B------:R-:W-:-:S07]  /*12310*/  IMAD.MOV.U32 R2, RZ, RZ, R14 ;  /* 0x000000ffff027224 */ /* 0x000fce00078e000e */
[----:B------:R-:W-:Y:S05]  /*12320*/  WARPSYNC.COLLECTIVE R15, `(.L_x_147) ;  /* 0x000000000f087348 */ /* 0x000fea0003c00000 */
[----:B------:R0:W1:Y:S02]  /*12330*/  SHFL.IDX P6, R14, R13, R12, R11 ;  /* 0x0000000c0d0e7389 */ /* 0x00006400000c000b */
[----:B01----:R-:W-:Y:S01]  /*12340*/  ENDCOLLECTIVE ;  /* 0x000000000000791b */ /* 0x003fe20003800000 */
.L_x_147:
        /* <DEDUP_REMOVED lines=12> */
.L_x_148:
[----:B------:R-:W-:Y:S05]  /*12410*/  BRA `(.L_x_149) ;  /* 0xffffffc800907947 */ /* 0x000fea000383ffff */
.L_x_68:
[----:B--2---:R2:W3:Y:S02]  /*12420*/  SYNCS.PHASECHK.TRANS64.TRYWAIT P0, [R10+URZ+0x29840], R26 ;  /* 0x0298401a0a0075a7 */ /* 0x0044e4000800017f */
[----:B---3--:R-:W-:Y:S05]  /*12430*/  @!P0 NANOSLEEP.SYNCS 0x989680 ;  /* 0x009896800000895d */ /* 0x008fea0003900000 */
[----:B------:R-:W3:Y:S02]  /*12440*/  @!P0 SYNCS.PHASECHK.TRANS64 P0, [R10+URZ+0x29840], R26 ;  /* 0x0298401a0a0085a7 */ /* 0x000ee4000800007f */
[----:B---3--:R-:W-:Y:S05]  /*12450*/  @!P0 BRA `(.L_x_68) ;  /* 0xfffffffc00f08947 */ /* 0x008fea000383ffff */
[----:B------:R-:W-:Y:S05]  /*12460*/  BRA `(.L_x_150) ;  /* 0xffffffc800d47947 */ /* 0x000fea000383ffff */
.L_x_69:
[----:B------:R-:W-:Y:S01]  /*12470*/  BSSY B0, `(.L_x_151) ;  /* 0x0000008000007945 */ /* 0x000fe20003800000 */
[----:B------:R-:W-:Y:S01]  /*12480*/  IMAD.MOV.U32 R13, RZ, RZ, R21 ;  /* 0x000000ffff0d7224 */ /* 0x000fe200078e0015 */
[----:B------:R-:W-:Y:S01]  /*12490*/  MOV R12, RZ ;  /* 0x000000ff000c7202 */ /* 0x000fe20000000f00 */
[----:B------:R-:W-:Y:S02]  /*124a0*/  IMAD.MOV.U32 R11, RZ, RZ, 0x1c1f ;  /* 0x00001c1fff0b7424 */ /* 0x000fe400078e00ff */
[----:B------:R-:W-:-:S07]  /*124b0*/  IMAD.MOV.U32 R15, RZ, RZ, -0x1 ;  /* 0xffffffffff0f7424 */ /* 0x000fce00078e00ff */
[----:B012---:R-:W-:Y:S05]  /*124c0*/  WARPSYNC.COLLECTIVE R15, `(.L_x_152) ;  /* 0x000000000f087348 */ /* 0x007fea0003c00000 */
[----:B------:R3:W4:Y:S02]  /*124d0*/  SHFL.IDX P6, R14, R13, R12, R11 ;  /* 0x0000000c0d0e7389 */ /* 0x00072400000c000b */
[----:B01234-:R-:W-:Y:S01]  /*124e0*/  ENDCOLLECTIVE ;  /* 0x000000000000791b */ /* 0x01ffe20003800000 */
.L_x_152:
[----:B------:R-:W-:Y:S05]  /*124f0*/  BSYNC B0 ;  /* 0x0000000000007941 */ /* 0x000fea0003800000 */
.L_x_151:
[----:B------:R-:W-:Y:S01]  /*12500*/  IMAD.MOV.U32 R13, RZ, RZ, R19 ;  /* 0x000000ffff0d7224 */ /* 0x000fe200078e0013 */
[----:B------:R-:W-:Y:S01]  /*12510*/  MOV R12, RZ ;  /* 0x000000ff000c7202 */ /* 0x000fe20000000f00 */
[----:B------:R-:W-:Y:S02]  /*12520*/  IMAD.MOV.U32 R11, RZ, RZ, 0x1c1f ;  /* 0x00001c1fff0b7424 */ /* 0x000fe400078e00ff */
[----:B------:R-:W-:Y:S02]  /*12530*/  IMAD.MOV.U32 R15, RZ, RZ, -0x1 ;  /* 0xffffffffff0f7424 */ /* 0x000fe400078e00ff */
[----:B------:R-:W-:Y:S02]  /*12540*/  IMAD.MOV.U32 R3, RZ, RZ, R14 ;  /* 0x000000ffff037224 */ /* 0x000fe400078e000e */
[----:B------:R-:W-:-:S07]  /*12550*/  VIADD R23, R23, UR42 ;  /* 0x0000002a17177c36 */ /* 0x000fce0008000000 */
[----:B------:R-:W-:Y:S05]  /*12560*/  WARPSYNC.COLLECTIVE R15, `(.L_x_153) ;  /* 0x000000000f087348 */ /* 0x000fea0003c00000 */
[----:B------:R0:W1:Y:S02]  /*12570*/  SHFL.IDX P6, R14, R13, R12, R11 ;  /* 0x0000000c0d0e7389 */ /* 0x00006400000c000b */
[----:B01----:R-:W-:Y:S01]  /*12580*/  ENDCOLLECTIVE ;  /* 0x000000000000791b */ /* 0x003fe20003800000 */
.L_x_153:
[----:B------:R-:W-:Y:S01]  /*12590*/  MOV R13, R21 ;  /* 0x00000015000d7202 */ /* 0x000fe20000000f00 */
[----:B------:R-:W-:Y:S01]  /*125a0*/  IMAD.MOV.U32 R12, RZ, RZ, 0x1 ;  /* 0x00000001ff0c7424 */ /* 0x000fe200078e00ff */
[----:B------:R-:W-:-:S13]  /*125b0*/  IADD3 R2, P0, R35, R14, RZ ;  /* 0x0000000e23027210 */ /* 0x000fda0007f1e0ff */
[----:B------:R-:W-:Y:S05]  /*125c0*/  WARPSYNC.COLLECTIVE R15, `(.L_x_154) ;  /* 0x000000000f087348 */ /* 0x000fea0003c00000 */
[----:B------:R0:W1:Y:S02]  /*125d0*/  SHFL.IDX P6, R14, R13, R12, R11 ;  /* 0x0000000c0d0e7389 */ /* 0x00006400000c000b */
[----:B01----:R-:W-:Y:S01]  /*125e0*/  ENDCOLLECTIVE ;  /* 0x000000000000791b */ /* 0x003fe20003800000 */
.L_x_154:
[----:B------:R-:W-:-:S05]  /*125f0*/  IMAD.X R3, RZ, RZ, R3, P0 ;  /* 0x000000ffff037224 */ /* 0x000fca00000e0603 */
[----:B------:R-:W-:Y:S01]  /*12600*/  @!PT LDS RZ, [RZ] ;  /* 0x00000000fffff984 */ /* 0x000fe20000000800 */
[----:B------:R-:W-:Y:S01]  /*12610*/  @!PT LDS RZ, [RZ] ;  /* 0x00000000fffff984 */ /* 0x000fe20000000800 */
[----:B------:R-:W-:Y:S01]  /*12620*/  @!PT LDS RZ, [RZ] ;  /* 0x00000000fffff984 */ /* 0x000fe20000000800 */
[----:B------:R-:W-:Y:S04]  /*12630*/  LDGSTS.E.BYPASS.LTC128B.128 [R23+0x1a400], desc[UR54][R2.64], !P4 ;  /* 0x1a40000002177fae */ /* 0x000fe8000e101d76 */
[----:B------:R-:W-:Y:S01]  /*12640*/  LDGSTS.E.BYPASS.LTC128B.128 [R23+0x1cc00], desc[UR54][R2.64+0x40], !P3 ;  /* 0x1cc0004002177fae */ /* 0x000fe2000d901d76 */
[----:B------:R-:W-:-:S03]  /*12650*/  IMAD.MOV.U32 R13, RZ, RZ, R19 ;  /* 0x000000ffff0d7224 */ /* 0x000fc600078e0013 */
[----:B------:R0:W-:Y:S02]  /*12660*/  LDGSTS.E.BYPASS.LTC128B.128 [R23+0x1f400], desc[UR54][R2.64+0x80], !P1 ;  /* 0x1f40008002177fae */ /* 0x0001e4000c901d76 */
[----:B0-----:R-:W-:-:S07]  /*12670*/  IMAD.MOV.U32 R3, RZ, RZ, R14 ;  /* 0x000000ffff037224 */ /* 0x001fce00078e000e */
[----:B------:R-:W-:Y:S05]  /*12680*/  WARPSYNC.COLLECTIVE R15, `(.L_x_155) ;  /* 0x000000000f087348 */ /* 0x000fea0003c00000 */
[----:B------:R0:W1:Y:S02]  /*12690*/  SHFL.IDX P6, R14, R13, R12, R11 ;  /* 0x0000000c0d0e7389 */ /* 0x00006400000c000b */
[----:B01----:R-:W-:Y:S01]  /*126a0*/  ENDCOLLECTIVE ;  /* 0x000000000000791b */ /* 0x003fe20003800000 */
.L_x_155:
[----:B------:R-:W-:Y:S01]  /*126b0*/  MOV R13, R21 ;  /* 0x00000015000d7202 */ /* 0x000fe20000000f00 */
[----:B------:R-:W-:Y:S01]  /*126c0*/  IMAD.MOV.U32 R12, RZ, RZ, 0x2 ;  /* 0x00000002ff0c7424 */ /* 0x000fe200078e00ff */
[----:B------:R-:W-:-:S13]  /*126d0*/  IADD3 R2, P0, R35, R14, RZ ;  /* 0x0000000e23027210 */ /* 0x000fda0007f1e0ff */
[----:B------:R-:W-:Y:S05]  /*126e0*/  WARPSYNC.COLLECTIVE R15, `(.L_x_156) ;  /* 0x000000000f087348 */ /* 0x000fea0003c00000 */
[----:B------:R0:W1:Y:S02]  /*126f0*/  SHFL.IDX P6, R14, R13, R12, R11 ;  /* 0x0000000c0d0e7389 */ /* 0x00006400000c000b */
[----:B01----:R-:W-:Y:S01]  /*12700*/  ENDCOLLECTIVE ;  /* 0x000000000000791b */ /* 0x003fe20003800000 */
.L_x_156:
        /* <DEDUP_REMOVED lines=12> */
.L_x_157:
[----:B------:R-:W-:Y:S01]  /*127d0*/  MOV R13, R21 ;  /* 0x00000015000d7202 */ /* 0x000fe20000000f00 */
[----:B------:R-:W-:Y:S01]  /*127e0*/  IMAD.MOV.U32 R12, RZ, RZ, 0x3 ;  /* 0x00000003ff0c7424 */ /* 0x000fe200078e00ff */
[----:B------:R-:W-:-:S13]  /*127f0*/  IADD3 R2, P0, R35, R14, RZ ;  /* 0x0000000e23027210 */ /* 0x000fda0007f1e0ff */
[----:B------:R-:W-:Y:S05]  /*12800*/  WARPSYNC.COLLECTIVE R15, `(.L_x_158) ;  /* 0x000000000f087348 */ /* 0x000fea0003c00000 */
[----:B------:R0:W1:Y:S02]  /*12810*/  SHFL.IDX P6, R14, R13, R12, R11 ;  /* 0x0000000c0d0e7389 */ /* 0x00006400000c000b */
[----:B01----:R-:W-:Y:S01]  /*12820*/  ENDCOLLECTIVE ;  /* 0x000000000000791b */ /* 0x003fe20003800000 */
.L_x_158:
[----:B------:R-:W-:-:S05]  /*12830*/  IMAD.X R3, RZ, RZ, R3, P0 ;  /* 0x000000ffff037224 */ /* 0x000fca00000e0603 */
[----:B------:R-:W-:Y:S01]  /*12840*/  @!PT LDS RZ, [RZ] ;  /* 0x00000000fffff984 */ /* 0x000fe20000000800 */
[----:B------:R-:W-:Y:S01]  /*12850*/  @!PT LDS RZ, [RZ] ;  /* 0x00000000fffff984 */ /* 0x000fe20000000800 */
[----:B------:R-:W-:Y:S01]  /*12860*/  @!PT LDS RZ, [RZ] ;  /* 0x00000000fffff984 */ /* 0x000fe20000000800 */
[----:B------:R0:W-:Y:S04]  /*12870*/  LDGSTS.E.BYPASS.LTC128B.128 [R23+0x1b400], desc[UR54][R2.64], !P4 ;  /* 0x1b40000002177fae */ /* 0x0001e8000e101d76 */
[----:B------:R0:W-:Y:S01]  /*12880*/  LDGSTS.E.BYPASS.LTC128B.128 [R23+0x1dc00], desc[UR54][R2.64+0x40], !P3 ;  /* 0x1dc0004002177fae */ /* 0x0001e2000d901d76 */
[----:B------:R-:W-:-:S03]  /*12890*/  IMAD.MOV.U32 R13, RZ, RZ, R19 ;  /* 0x000000ffff0d7224 */ /* 0x000fc600078e0013 */
[----:B------:R0:W-:Y:S01]  /*128a0*/  LDGSTS.E.BYPASS.LTC128B.128 [R23+0x20400], desc[UR54][R2.64+0x80], !P1 ;  /* 0x2040008002177fae */ /* 0x0001e2000c901d76 */
[----:B------:R-:W-:-:S07]  /*128b0*/  IMAD.MOV.U32 R21, RZ, RZ, R14 ;  /* 0x000000ffff157224 */ /* 0x000fce00078e000e */
[----:B0-----:R-:W-:Y:S05]  /*128c0*/  WARPSYNC.COLLECTIVE R15, `(.L_x_159) ;  /* 0x000000000f087348 */ /* 0x001fea0003c00000 */
[----:B------:R1:W2:Y:S02]  /*128d0*/  SHFL.IDX P6, R14, R13, R12, R11 ;  /* 0x0000000c0d0e7389 */ /* 0x0002a400000c000b */
[----:B012---:R-:W-:Y:S01]  /*128e0*/  ENDCOLLECTIVE ;  /* 0x000000000000791b */ /* 0x007fe20003800000 */
.L_x_159:
[----:B------:R-:W-:Y:S01]  /*128f0*/  MOV R13, R24 ;  /* 0x00000018000d7202 */ /* 0x000fe20000000f00 */
[----:B------:R-:W-:Y:S01]  /*12900*/  IMAD.MOV.U32 R12, RZ, RZ, RZ ;  /* 0x000000ffff0c7224 */ /* 0x000fe200078e00ff */
[----:B------:R-:W-:-:S13]  /*12910*/  IADD3 R2, P0, R35, R14, RZ ;  /* 0x0000000e23027210 */ /* 0x000fda0007f1e0ff */
[----:B------:R-:W-:Y:S05]  /*12920*/  WARPSYNC.COLLECTIVE R15, `(.L_x_160) ;  /* 0x000000000f087348 */ /* 0x000fea0003c00000 */
[----:B------:R0:W1:Y:S02]  /*12930*/  SHFL.IDX P6, R14, R13, R12, R11 ;  /* 0x0000000c0d0e7389 */ /* 0x00006400000c000b */
[----:B01----:R-:W-:Y:S01]  /*12940*/  ENDCOLLECTIVE ;  /* 0x000000000000791b */ /* 0x003fe20003800000 */
.L_x_160:
        /* <DEDUP_REMOVED lines=12> */
.L_x_161:
[----:B------:R-:W-:Y:S05]  /*12a10*/  BRA `(.L_x_162) ;  /* 0xffffffc800787947 */ /* 0x000fea000383ffff */
.L_x_72:
[----:B0-----:R0:W3:Y:S02]  /*12a20*/  SYNCS.PHASECHK.TRANS64.TRYWAIT P0, [R19+URZ+0x29870], R2 ;  /* 0x02987002130075a7 */ /* 0x0010e4000800017f */
[----:B---3--:R-:W-:Y:S05]  /*12a30*/  @!P0 NANOSLEEP.SYNCS 0x989680 ;  /* 0x009896800000895d */ /* 0x008fea0003900000 */
[----:B------:R-:W3:Y:S02]  /*12a40*/  @!P0 SYNCS.PHASECHK.TRANS64 P0, [R19+URZ+0x29870], R2 ;  /* 0x02987002130085a7 */ /* 0x000ee4000800007f */
[----:B---3--:R-:W-:Y:S05]  /*12a50*/  @!P0 BRA `(.L_x_72) ;  /* 0xfffffffc00f08947 */ /* 0x008fea000383ffff */
[----:B------:R-:W-:Y:S05]  /*12a60*/  BRA `(.L_x_163) ;  /* 0xffffffc800d87947 */ /* 0x000fea000383ffff */
.L_x_74:
[----:B0-----:R0:W1:Y:S02]  /*12a70*/  SYNCS.PHASECHK.TRANS64.TRYWAIT P0, [R19+URZ+0x29860], R2 ;  /* 0x02986002130075a7 */ /* 0x001064000800017f */
[----:B-1----:R-:W-:Y:S05]  /*12a80*/  @!P0 NANOSLEEP.SYNCS 0x989680 ;  /* 0x009896800000895d */ /* 0x002fea0003900000 */
[----:B------:R-:W1:Y:S02]  /*12a90*/  @!P0 SYNCS.PHASECHK.TRANS64 P0, [R19+URZ+0x29860], R2 ;  /* 0x02986002130085a7 */ /* 0x000e64000800007f */
[----:B-1----:R-:W-:Y:S05]  /*12aa0*/  @!P0 BRA `(.L_x_74) ;  /* 0xfffffffc00f08947 */ /* 0x002fea000383ffff */
[----:B------:R-:W-:Y:S05]  /*12ab0*/  BRA `(.L_x_164) ;  /* 0xffffffc800e87947 */ /* 0x000fea000383ffff */
.L_x_81:
[----:B-1----:R1:W4:Y:S02]  /*12ac0*/  SYNCS.PHASECHK.TRANS64.TRYWAIT P0, [R16+URZ+0x29870], R3 ;  /* 0x02987003100075a7 */ /* 0x002324000800017f */
[----:B----4-:R-:W-:Y:S05]  /*12ad0*/  @!P0 NANOSLEEP.SYNCS 0x989680 ;  /* 0x009896800000895d */ /* 0x010fea0003900000 */
[----:B------:R-:W4:Y:S02]  /*12ae0*/  @!P0 SYNCS.PHASECHK.TRANS64 P0, [R16+URZ+0x29870], R3 ;  /* 0x02987003100085a7 */ /* 0x000f24000800007f */
[----:B----4-:R-:W-:Y:S05]  /*12af0*/  @!P0 BRA `(.L_x_81) ;  /* 0xfffffffc00f08947 */ /* 0x010fea000383ffff */
[----:B------:R-:W-:Y:S05]  /*12b00*/  BRA `(.L_x_165) ;  /* 0xffffffd000787947 */ /* 0x000fea000383ffff */
.L_x_83:
[----:B-1----:R1:W4:Y:S02]  /*12b10*/  SYNCS.PHASECHK.TRANS64.TRYWAIT P0, [R16+URZ+0x29860], R5 ;  /* 0x02986005100075a7 */ /* 0x002324000800017f */
[----:B----4-:R-:W-:Y:S05]  /*12b20*/  @!P0 NANOSLEEP.SYNCS 0x989680 ;  /* 0x009896800000895d */ /* 0x010fea0003900000 */
[----:B------:R-:W4:Y:S02]  /*12b30*/  @!P0 SYNCS.PHASECHK.TRANS64 P0, [R16+URZ+0x29860], R5 ;  /* 0x02986005100085a7 */ /* 0x000f24000800007f */
[----:B----4-:R-:W-:Y:S05]  /*12b40*/  @!P0 BRA `(.L_x_83) ;  /* 0xfffffffc00f08947 */ /* 0x010fea000383ffff */
[----:B------:R-:W-:Y:S05]  /*12b50*/  BRA `(.L_x_166) ;  /* 0xffffffd000a07947 */ /* 0x000fea000383ffff */
.L_x_86:
[----:B--2---:R2:W3:Y:S02]  /*12b60*/  SYNCS.PHASECHK.TRANS64.TRYWAIT P0, [R6+URZ+0x29820], R3 ;  /* 0x02982003060075a7 */ /* 0x0044e4000800017f */
[----:B---3--:R-:W-:Y:S05]  /*12b70*/  @!P0 NANOSLEEP.SYNCS 0x989680 ;  /* 0x009896800000895d */ /* 0x008fea0003900000 */
[----:B------:R-:W3:Y:S02]  /*12b80*/  @!P0 SYNCS.PHASECHK.TRANS64 P0, [R6+URZ+0x29820], R3 ;  /* 0x02982003060085a7 */ /* 0x000ee4000800007f */
[----:B---3--:R-:W-:Y:S05]  /*12b90*/  @!P0 BRA `(.L_x_86) ;  /* 0xfffffffc00f08947 */ /* 0x008fea000383ffff */
[----:B------:R-:W-:Y:S05]  /*12ba0*/  BRA `(.L_x_167) ;  /* 0xffffffd800087947 */ /* 0x000fea000383ffff */
.L_x_88:
[----:B--2---:R2:W3:Y:S02]  /*12bb0*/  SYNCS.PHASECHK.TRANS64.TRYWAIT P1, [R5+URZ+0x29840], R4 ;  /* 0x02984004050075a7 */ /* 0x0044e4000802017f */
[----:B---3--:R-:W-:Y:S05]  /*12bc0*/  @!P1 NANOSLEEP.SYNCS 0x989680 ;  /* 0x009896800000995d */ /* 0x008fea0003900000 */
[----:B------:R-:W3:Y:S02]  /*12bd0*/  @!P1 SYNCS.PHASECHK.TRANS64 P1, [R5+URZ+0x29840], R4 ;  /* 0x02984004050095a7 */ /* 0x000ee4000802007f */
[----:B---3--:R-:W-:Y:S05]  /*12be0*/  @!P1 BRA `(.L_x_88) ;  /* 0xfffffffc00f09947 */ /* 0x008fea000383ffff */
[----:B------:R-:W-:Y:S05]  /*12bf0*/  BRA `(.L_x_168) ;  /* 0xffffffd800447947 */ /* 0x000fea000383ffff */
.L_x_90:
[----:B---3--:R3:W4:Y:S02]  /*12c00*/  SYNCS.PHASECHK.TRANS64.TRYWAIT P1, [R3+URZ+0x29840], R0 ;  /* 0x02984000030075a7 */ /* 0x008724000802017f */
[----:B----4-:R-:W-:Y:S05]  /*12c10*/  @!P1 NANOSLEEP.SYNCS 0x989680 ;  /* 0x009896800000995d */ /* 0x010fea0003900000 */
[----:B------:R-:W4:Y:S02]  /*12c20*/  @!P1 SYNCS.PHASECHK.TRANS64 P1, [R3+URZ+0x29840], R0 ;  /* 0x02984000030095a7 */ /* 0x000f24000802007f */
[----:B----4-:R-:W-:Y:S05]  /*12c30*/  @!P1 BRA `(.L_x_90) ;  /* 0xfffffffc00f09947 */ /* 0x010fea000383ffff */
[----:B------:R-:W-:Y:S05]  /*12c40*/  BRA `(.L_x_169) ;  /* 0xffffffd800507947 */ /* 0x000fea000383ffff */
.L_x_92:
[----:B----4-:R4:W0:Y:S02]  /*12c50*/  SYNCS.PHASECHK.TRANS64.TRYWAIT P1, [R5+URZ+0x29860], R4 ;  /* 0x02986004050075a7 */ /* 0x010824000802017f */
[----:B0-----:R-:W-:Y:S05]  /*12c60*/  @!P1 NANOSLEEP.SYNCS 0x989680 ;  /* 0x009896800000995d */ /* 0x001fea0003900000 */
[----:B------:R-:W0:Y:S02]  /*12c70*/  @!P1 SYNCS.PHASECHK.TRANS64 P1, [R5+URZ+0x29860], R4 ;  /* 0x02986004050095a7 */ /* 0x000e24000802007f */
[----:B0-----:R-:W-:Y:S05]  /*12c80*/  @!P1 BRA `(.L_x_92) ;  /* 0xfffffffc00f09947 */ /* 0x001fea000383ffff */
[----:B------:R-:W-:Y:S05]  /*12c90*/  BRA `(.L_x_170) ;  /* 0xffffffd8004c7947 */ /* 0x000fea000383ffff */
.L_x_94:
[----:B------:R0:W0:Y:S02]  /*12ca0*/  SYNCS.PHASECHK.TRANS64.TRYWAIT P1, [R3+URZ+0x29860], R0 ;  /* 0x02986000030075a7 */ /* 0x000024000802017f */
[----:B0-----:R-:W-:Y:S05]  /*12cb0*/  @!P1 NANOSLEEP.SYNCS 0x989680 ;  /* 0x009896800000995d */ /* 0x001fea0003900000 */
[----:B------:R-:W0:Y:S02]  /*12cc0*/  @!P1 SYNCS.PHASECHK.TRANS64 P1, [R3+URZ+0x29860], R0 ;  /* 0x02986000030095a7 */ /* 0x000e24000802007f */
[----:B0-----:R-:W-:Y:S05]  /*12cd0*/  @!P1 BRA `(.L_x_94) ;  /* 0xfffffffc00f09947 */ /* 0x001fea000383ffff */
[----:B------:R-:W-:Y:S05]  /*12ce0*/  BRA `(.L_x_171) ;  /* 0xffffffd800487947 */ /* 0x000fea000383ffff */
.L_x_96:
[----:B------:R0:W0:Y:S02]  /*12cf0*/  SYNCS.PHASECHK.TRANS64.TRYWAIT P1, [R5+URZ+0x29880], R4 ;  /* 0x02988004050075a7 */ /* 0x000024000802017f */
[----:B0-----:R-:W-:Y:S05]  /*12d00*/  @!P1 NANOSLEEP.SYNCS 0x989680 ;  /* 0x009896800000995d */ /* 0x001fea0003900000 */
[----:B------:R-:W0:Y:S02]  /*12d10*/  @!P1 SYNCS.PHASECHK.TRANS64 P1, [R5+URZ+0x29880], R4 ;  /* 0x02988004050095a7 */ /* 0x000e24000802007f */
[----:B0-----:R-:W-:Y:S05]  /*12d20*/  @!P1 BRA `(.L_x_96) ;  /* 0xfffffffc00f09947 */ /* 0x001fea000383ffff */
[----:B------:R-:W-:Y:S05]  /*12d30*/  BRA `(.L_x_172) ;  /* 0xffffffd800447947 */ /* 0x000fea000383ffff */
.L_x_173:
[----:B------:R-:W-:-:S00]  /*12d40*/  BRA `(.L_x_173) ;  /* 0xfffffffc00fc7947 */ /* 0x000fc0000383ffff */
[----:B------:R-:W-:-:S00]  /*12d50*/  NOP ;  /* 0x0000000000007918 */ /* 0x000fc00000000000 */
        /* <DEDUP_REMOVED lines=10> */
.L_x_3314:


//--------------------- .text._ZN7cutlass13device_kernelIN5flash11enable_sm90INS1_16FlashAttnFwdSm90INS1_25CollectiveMainloopFwdSm90ILi2EN4cute5tupleIJNS5_1CILi1EEES8_S8_EEENS6_IJNS7_ILi128EEENS7_ILi160EEENS7_ILi192EEEEEELi128ENS_12float_e4m3_tEfNS_4arch4Sm90ELb0ELb0ELb1ELb1ELb1ELb0ELb0ELb1ELb1ELb1ELb1ELb0EEENS1_21CollectiveEpilogueFwdINS6_IJSA_SA_SB_EEES9_NS_10bfloat16_tESG_Li256ELb1ELb1ELb1ELb1EEENS1_36VarlenDynamicPersistentTileSchedulerILi128ELi160ELi256ELi128ELb1ELb1ELb1ELb0ELb1ELb1EEEEEEEEEvNT_6ParamsE --------------------------
	.section	.text._ZN7cutlass13device_kernelIN5flash11enable_sm90INS1_16FlashAttnFwdSm90INS1_25CollectiveMainloopFwdSm90ILi2EN4cute5tupleIJNS5_1CILi1EEES8_S8_EEENS6_IJNS7_ILi128EEENS7_ILi160EEENS7_ILi192EEEEEELi128ENS_12float_e4m3_tEfNS_4arch4Sm90ELb0ELb0ELb1ELb1ELb1ELb0ELb0ELb1ELb1ELb1ELb1ELb0EEENS1_21CollectiveEpilogueFwdINS6_IJSA_SA_SB_EEES9_NS_10bfloat16_tESG_Li256ELb1ELb1ELb1ELb1EEENS1_36VarlenDynamicPersistentTileSchedulerILi128ELi160ELi256ELi128ELb1ELb1ELb1ELb0ELb1ELb1EEEEEEEEEvNT_6ParamsE,"ax",@progbits
	.align	128
.text._ZN7cutlass13device_kernelIN5flash11enable_sm90INS1_16FlashAttnFwdSm90INS1_25CollectiveMainloopFwdSm90ILi2EN4cute5tupleIJNS5_1CILi1EEES8_S8_EEENS6_IJNS7_ILi128EEENS7_ILi160EEENS7_ILi192EEEEEELi128ENS_12float_e4m3_tEfNS_4arch4Sm90ELb0ELb0ELb1ELb1ELb1ELb0ELb0ELb1ELb1ELb1ELb1ELb0EEENS1_21CollectiveEpilogueFwdINS6_IJSA_SA_SB_EEES9_NS_10bfloat16_tESG_Li256ELb1ELb1ELb1ELb1EEENS1_36VarlenDynamicPersistentTileSchedulerILi128ELi160ELi256ELi128ELb1ELb1ELb1ELb0ELb1ELb1EEEEEEEEEvNT_6ParamsE:
        .type           _ZN7cutlass13device_kernelIN5flash11enable_sm90INS1_16FlashAttnFwdSm90INS1_25CollectiveMainloopFwdSm90ILi2EN4cute5tupleIJNS5_1CILi1EEES8_S8_EEENS6_IJNS7_ILi128EEENS7_ILi160EEENS7_ILi192EEEEEELi128ENS_12float_e4m3_tEfNS_4arch4Sm90ELb0ELb0ELb1ELb1ELb1ELb0ELb0ELb1ELb1ELb1ELb1ELb0EEENS1_21CollectiveEpilogueFwdINS6_IJSA_SA_SB_EEES9_NS_10bfloat16_tESG_Li256ELb1ELb1ELb1ELb1EEENS1_36VarlenDynamicPersistentTileSchedulerILi128ELi160ELi256ELi128ELb1ELb1ELb1ELb0ELb1ELb1EEEEEEEEEvNT_6ParamsE,@function
        .size           _ZN7cutlass13device_kernelIN5flash11enable_sm90INS1_16FlashAttnFwdSm90INS1_25CollectiveMainloopFwdSm90ILi2EN4cute5tupleIJNS5_1CILi1EEES8_S8_EEENS6_IJNS7_ILi128EEENS7_ILi160EEENS7_ILi192EEEEEELi128ENS_12float_e4m3_tEfNS_4arch4Sm90ELb0ELb0ELb1ELb1ELb1ELb0ELb0ELb1ELb1ELb1ELb1ELb0EEENS1_21CollectiveEpilogueFwdINS6_IJSA_SA_SB_EEES9_NS_10bfloat16_tESG_Li256ELb1ELb1ELb1ELb1EEENS1_36VarlenDynamicPersistentTileSchedulerILi128ELi160ELi256ELi128ELb1ELb1ELb1ELb0ELb1ELb1EEEEEEEEEvNT_6ParamsE,(.L_x_3315 - _ZN7cutlass13device_kernelIN5flash11enable_sm90INS1_16FlashAttnFwdSm90INS1_25CollectiveMainloopFwdSm90ILi2EN4cute5tupleIJNS5_1CILi1EEES8_S8_EEENS6_IJNS7_ILi128EEENS7_ILi160EEENS7_ILi192EEEEEELi128ENS_12float_e4m3_tEfNS_4arch4Sm90ELb0ELb0ELb1ELb1ELb1ELb0ELb0ELb1ELb1ELb1ELb1ELb0EEENS1_21CollectiveEpilogueFwdINS6_IJSA_SA_SB_EEES9_NS_10bfloat16_tESG_Li256ELb1ELb1ELb1ELb1EEENS1_36VarlenDynamicPersistentTileSchedulerILi128ELi160ELi256ELi128ELb1ELb1ELb1ELb0ELb1ELb1EEEEEEEEEvNT_6ParamsE)
        .other          _ZN7cutlass13device_kernelIN5flash11enable_sm90INS1_16FlashAttnFwdSm90INS1_25CollectiveMainloopFwdSm90ILi2EN4cute5tupleIJNS5_1CILi1EEES8_S8_EEENS6_IJNS7_ILi128EEENS7_ILi160EEENS7_ILi192EEEEEELi128ENS_12float_e4m3_tEfNS_4arch4Sm90ELb0ELb0ELb1ELb1ELb1ELb0ELb0ELb1ELb1ELb1ELb1ELb0EEENS1_21CollectiveEpilogueFwdINS6_IJSA_SA_SB_EEES9_NS_10bfloat16_tESG_Li256ELb1ELb1ELb1ELb1EEENS1_36VarlenDynamicPersistentTileSchedulerILi128ELi160ELi256ELi128ELb1ELb1ELb1ELb0ELb1ELb1EEEEEEEEEvNT_6ParamsE,@"STO_CUDA_ENTRY STV_DEFAULT"
_ZN7cutlass13device_kernelIN5flash11enable_sm90INS1_16FlashAttnFwdSm90INS1_25CollectiveMainloopFwdSm90ILi2EN4cute5tupleIJNS5_1CILi1EEES8_S8_EEENS6_IJNS7_ILi128EEENS7_ILi160EEENS7_ILi192EEEEEELi128ENS_12float_e4m3_tEfNS_4arch4Sm90ELb0ELb0ELb1ELb1ELb1ELb0ELb0ELb1ELb1ELb1ELb1ELb0EEENS1_21CollectiveEpilogueFwdINS6_IJSA_SA_SB_EEES9_NS_10bfloat16_tESG_Li256ELb1ELb1ELb1ELb1EEENS1_36VarlenDynamicPersistentTileSchedulerILi128ELi160ELi256ELi128ELb1ELb1ELb1ELb0ELb1ELb1EEEEEEEEEvNT_6ParamsE:
[----:B------:R-:W0:Y:S02]  /*0000*/  LDC R1, c[0x0][0x28] ;  /* 0x00000a00ff017b82 */ /* 0x000e240000000800 */
[----:B0-----:R-:W-:Y:S01]  /*0010*/  VIADD R1, R1, 0xffffffd0 ;  /* 0xffffffd001017836 */ /* 0x001fe20000000000 */
[----:B------:R-:W0:Y:S01]  /*0020*/  S2R R3, SR_TID.X ;  /* 0x0000000000037919 */ /* 0x000e220000002100 */
[----:B------:R-:W-:Y:S01]  /*0030*/  ELECT P0, URZ, PT ;  /* 0x00000000003f782f */ /* 0x000fe20003800000 */
[----:B------:R-:W-:Y:S01]  /*0040*/  UMOV UR4, 0x80 ;  /* 0x0000008000047882 */ /* 0x000fe20000000000 */
[----:B------:R-:W-:Y:S01]  /*0050*/  UMOV UR7, 0x100 ;  /* 0x0000010000077882 */ /* 0x000fe20000000000 */
[--C-:B0-----:R-:W-:Y:S02]  /*0060*/  SHF.R.U32.HI R0, RZ, 0x5, R3.reuse ;  /* 0x00000005ff007819 */ /* 0x101fe40000011603 */
[----:B------:R-:W-:-:S03]  /*0070*/  SHF.R.U32.HI R3, RZ, 0x7, R3 ;  /* 0x00000007ff037819 */ /* 0x000fc60000011603 */
[----:B------:R-:W0:Y:S04]  /*0080*/  SHFL.IDX PT, R2, R0, RZ, 0x1f ;  /* 0x00001fff00027589 */ /* 0x000e2800000e0000 */
[----:B------:R1:W2:Y:S01]  /*0090*/  SHFL.IDX PT, R4, R3, RZ, 0x1f ;  /* 0x00001fff03047589 */ /* 0x0002a200000e0000 */
[C---:B0-----:R-:W-:Y:S02]  /*00a0*/  ISETP.NE.OR P0, PT, R2.reuse, RZ, !P0 ;  /* 0x000000ff0200720c */ /* 0x041fe40004705670 */
[----:B------:R-:W-:-:S11]  /*00b0*/  ISETP.NE.AND P1, PT, R2, RZ, PT ;  /* 0x000000ff0200720c */ /* 0x000fd60003f25270 */
[----:B------:R-:W-:Y:S01]  /*00c0*/  VOTEU.ALL UP0, P0 ;  /* 0x00000000003f7886 */ /* 0x000fe20000000000 */
[----:B------:R-:W-:-:S04]  /*00d0*/  VOTEU.ALL UP1, P0 ;  /* 0x00000000003f7886 */ /* 0x000fc80000020000 */
[----:B------:R-:W0:Y:S01]  /*00e0*/  @!UP0 S2UR UR8, SR_CgaCtaId ;  /* 0x00000000000889c3 */ /* 0x000e220000008800 */
[----:B------:R-:W-:Y:S01]  /*00f0*/  @!UP0 UMOV UR6, 0x400 ;  /* 0x0000040000068882 */ /* 0x000fe20000000000 */
[----:B------:R-:W-:-:S04]  /*0100*/  @!UP0 UIADD3 UR4, -UR4, 0x100000, URZ ;  /* 0x0010000004048890 */ /* 0x000fc8000fffe13f */
[----:B------:R-:W-:Y:S02]  /*0110*/  @!UP0 USHF.L.U32 UR5, UR4, 0xb, URZ ;  /* 0x0000000b04058899 */ /* 0x000fe4000800063f */
[----:B------:R-:W-:Y:S02]  /*0120*/  @!UP0 USHF.L.U32 UR4, UR4, 0x1, URZ ;  /* 0x0000000104048899 */ /* 0x000fe4000800063f */
[----:B0-----:R-:W-:Y:S02]  /*0130*/  @!UP0 ULEA UR8, UR8, UR6, 0x18 ;  /* 0x0000000608088291 */ /* 0x001fe4000f8ec03f */
[----:B------:R-:W-:-:S04]  /*0140*/  @!UP0 UIADD3 UR6, -UR7, 0x100000, URZ ;  /* 0x0010000007068890 */ /* 0x000fc8000fffe13f */
[----:B------:R-:W-:Y:S02]  /*0150*/  @!UP0 USHF.L.U32 UR7, UR6, 0xb, URZ ;  /* 0x0000000b06078899 */ /* 0x000fe4000800063f */
[----:B------:R-:W-:Y:S01]  /*0160*/  @!UP0 USHF.L.U32 UR6, UR6, 0x1, URZ ;  /* 0x0000000106068899 */ /* 0x000fe2000800063f */
[----:B------:R-:W-:-:S05]  /*0170*/  VOTEU.ALL UP0, P0 ;  /* 0x00000000003f7886 */ /* 0x000fca0000000000 */
[----:B------:R1:W0:Y:S06]  /*0180*/  @!UP0 SYNCS.EXCH.64 URZ, [UR8+0x29800], UR4 ;  /* 0x02980004083f85b2 */ /* 0x00022c0008000100 */
[----:B------:R1:W3:Y:S02]  /*0190*/  @!UP1 SYNCS.EXCH.64 URZ, [UR8+0x29820], UR6 ;  /* 0x02982006083f95b2 */ /* 0x0002e40008000100 */
[----:B-12---:R-:W-:Y:S05]  /*01a0*/  @P1 BRA `(.L_x_174) ;  /* 0x0000000000481947 */ /* 0x006fea0003800000 */
[----:B------:R-:W1:Y:S01]  /*01b0*/  S2UR UR5, SR_CgaCtaId ;  /* 0x00000000000579c3 */ /* 0x000e620000008800 */
[----:B------:R-:W-:Y:S01]  /*01c0*/  UMOV UR4, 0x400 ;  /* 0x0000040000047882 */ /* 0x000fe20000000000 */
[----:B------:R-:W-:Y:S01]  /*01d0*/  UMOV UR6, 0x80 ;  /* 0x0000008000067882 */ /* 0x000fe20000000000 */
[----:B------:R-:W-:Y:S01]  /*01e0*/  UMOV UR7, 0x100 ;  /* 0x0000010000077882 */ /* 0x000fe20000000000 */
[----:B------:R-:W-:Y:S01]  /*01f0*/  ELECT P0, URZ, PT ;  /* 0x00000000003f782f */ /* 0x000fe20003800000 */
[----:B-1----:R-:W-:Y:S02]  /*0200*/  ULEA UR8, UR5, UR4, 0x18 ;  /* 0x0000000405087291 */ /* 0x002fe4000f8ec03f */
[----:B------:R-:W-:-:S04]  /*0210*/  UIADD3 UR4, -UR6, 0x100000, URZ ;  /* 0x0010000006047890 */ /* 0x000fc8000fffe13f */
[----:B------:R-:W-:Y:S02]  /*0220*/  USHF.L.U32 UR5, UR4, 0xb, URZ ;  /* 0x0000000b04057899 */ /* 0x000fe4000800063f */
[----:B------:R-:W-:Y:S02]  /*0230*/  USHF.L.U32 UR4, UR4, 0x1, URZ ;  /* 0x0000000104047899 */ /* 0x000fe4000800063f */
[----:B------:R-:W-:-:S04]  /*0240*/  UIADD3 UR6, -UR7, 0x100000, URZ ;  /* 0x0010000007067890 */ /* 0x000fc8000fffe13f */
[----:B------:R-:W-:Y:S02]  /*0250*/  USHF.L.U32 UR7, UR6, 0xb, URZ ;  /* 0x0000000b06077899 */ /* 0x000fe4000800063f */
[----:B------:R-:W-:Y:S01]  /*0260*/  USHF.L.U32 UR6, UR6, 0x1, URZ ;  /* 0x0000000106067899 */ /* 0x000fe2000800063f */
[----:B------:R-:W1:Y:S03]  /*0270*/  FENCE.VIEW.ASYNC.S ;  /* 0x00000000000073c6 */ /* 0x000e660000000000 */
[----:B-1----:R1:W2:Y:S08]  /*0280*/  SYNCS.EXCH.64 URZ, [UR8+0x29830], UR4 ;  /* 0x02983004083f75b2 */ /* 0x0022b00008000100 */
[----:B------:R1:W4:Y:S01]  /*0290*/  SYNCS.EXCH.64 URZ, [UR8+0x29840], UR6 ;  /* 0x02984006083f75b2 */ /* 0x0003220008000100 */
[----:B------:R1:W0:Y:S01]  /*02a0*/  SYNCS.EXCH.64 URZ, [UR8+0x29838], UR4 ;  /* 0x02983804083f75b2 */ /* 0x0002220008000100 */
[----:B------:R1:W0:Y:S01]  /*02b0*/  SYNCS.EXCH.64 URZ, [UR8+0x29848], UR6 ;  /* 0x02984806083f75b2 */ /* 0x0002220008000100 */
[----:B------:R-:W-:Y:S01]  /*02c0*/  NOP ;  /* 0x0000000000007918 */ /* 0x000fe20000000000 */
.L_x_174:
[----:B------:R-:W5:Y:S01]  /*02d0*/  SHFL.IDX PT, R2, R0, RZ, 0x1f ;  /* 0x00001fff00027589 */ /* 0x000f6200000e0000 */
[----:B------:R-:W-:Y:S01]  /*02e0*/  NOP ;  /* 0x0000000000007918 */ /* 0x000fe20000000000 */
[----:B-----5:R-:W-:-:S13]  /*02f0*/  ISETP.NE.AND P0, PT, R2, RZ, PT ;  /* 0x000000ff0200720c */ /* 0x020fda0003f05270 */
[----:B------:R-:W-:Y:S05]  /*0300*/  @P0 BRA `(.L_x_175) ;  /* 0x0000000000480947 */ /* 0x000fea0003800000 */
[----:B-1----:R-:W1:Y:S01]  /*0310*/  S2UR UR5, SR_CgaCtaId ;  /* 0x00000000000579c3 */ /* 0x002e620000008800 */
        /* <DEDUP_REMOVED lines=12> */
[----:B-1----:R1:W0:Y:S08]  /*03e0*/  SYNCS.EXCH.64 URZ, [UR8+0x29850], UR4 ;  /* 0x02985004083f75b2 */ /* 0x0022300008000100 */
[----:B------:R1:W0:Y:S01]  /*03f0*/  SYNCS.EXCH.64 URZ, [UR8+0x29860], UR6 ;  /* 0x02986006083f75b2 */ /* 0x0002220008000100 */
[----:B------:R1:W0:Y:S01]  /*0400*/  SYNCS.EXCH.64 URZ, [UR8+0x29858], UR4 ;  /* 0x02985804083f75b2 */ /* 0x0002220008000100 */
[----:B------:R1:W0:Y:S01]  /*0410*/  SYNCS.EXCH.64 URZ, [UR8+0x29868], UR6 ;  /* 0x02986806083f75b2 */ /* 0x0002220008000100 */
[----:B------:R-:W-:Y:S01]  /*0420*/  NOP ;  /* 0x0000000000007918 */ /* 0x000fe20000000000 */
.L_x_175:
[----:B------:R-:W5:Y:S01]  /*0430*/  SHFL.IDX PT, R2, R0, RZ, 0x1f ;  /* 0x00001fff00027589 */ /* 0x000f6200000e0000 */
[----:B------:R-:W-:Y:S01]  /*0440*/  NOP ;  /* 0x0000000000007918 */ /* 0x000fe20000000000 */
[----:B-----5:R-:W-:-:S13]  /*0450*/  ISETP.NE.AND P0, PT, R2, RZ, PT ;  /* 0x000000ff0200720c */ /* 0x020fda0003f05270 */
[----:B------:R-:W-:Y:S05]  /*0460*/  @P0 BRA `(.L_x_176) ;  /* 0x0000000000380947 */ /* 0x000fea0003800000 */
[----:B-1----:R-:W1:Y:S01]  /*0470*/  S2UR UR5, SR_CgaCtaId ;  /* 0x00000000000579c3 */ /* 0x002e620000008800 */
[----:B------:R-:W-:Y:S01]  /*0480*/  UMOV UR4, 0x400 ;  /* 0x0000040000047882 */ /* 0x000fe20000000000 */
[----:B------:R-:W-:Y:S01]  /*0490*/  UMOV UR7, 0x80 ;  /* 0x0000008000077882 */ /* 0x000fe20000000000 */
[----:B------:R-:W-:Y:S01]  /*04a0*/  ELECT P0, URZ, PT ;  /* 0x00000000003f782f */ /* 0x000fe20003800000 */
[----:B-1----:R-:W-:Y:S02]  /*04b0*/  ULEA UR6, UR5, UR4, 0x18 ;  /* 0x0000000405067291 */ /* 0x002fe4000f8ec03f */
[----:B------:R-:W-:-:S04]  /*04c0*/  UIADD3 UR4, -UR7, 0x100000, URZ ;  /* 0x0010000007047890 */ /* 0x000fc8000fffe13f */
[----:B------:R-:W-:Y:S02]  /*04d0*/  USHF.L.U32 UR5, UR4, 0xb, URZ ;  /* 0x0000000b04057899 */ /* 0x000fe4000800063f */
[----:B------:R-:W-:Y:S01]  /*04e0*/  USHF.L.U32 UR4, UR4, 0x1, URZ ;  /* 0x0000000104047899 */ /* 0x000fe2000800063f */
[----:B------:R-:W1:Y:S11]  /*04f0*/  FENCE.VIEW.ASYNC.S ;  /* 0x00000000000073c6 */ /* 0x000e760000000000 */
[----:B-1----:R1:W0:Y:S01]  /*0500*/  SYNCS.EXCH.64 URZ, [UR6+0x29870], UR4 ;  /* 0x02987004063f75b2 */ /* 0x0022220008000100 */
[----:B------:R1:W0:Y:S01]  /*0510*/  SYNCS.EXCH.64 URZ, [UR6+0x29880], UR4 ;  /* 0x02988004063f75b2 */ /* 0x0002220008000100 */
[----:B------:R1:W0:Y:S01]  /*0520*/  SYNCS.EXCH.64 URZ, [UR6+0x29878], UR4 ;  /* 0x02987804063f75b2 */ /* 0x0002220008000100 */
[----:B------:R1:W0:Y:S01]  /*0530*/  SYNCS.EXCH.64 URZ, [UR6+0x29888], UR4 ;  /* 0x02988804063f75b2 */ /* 0x0002220008000100 */
[----:B------:R-:W-:Y:S01]  /*0540*/  NOP ;  /* 0x0000000000007918 */ /* 0x000fe20000000000 */
.L_x_176:
        /* <DEDUP_REMOVED lines=22> */
.L_x_177:
[----:B------:R-:W5:Y:S01]  /*06b0*/  SHFL.IDX PT, R3, R0, RZ, 0x1f ;  /* 0x00001fff00037589 */ /* 0x000f6200000e0000 */
[----:B------:R-:W-:Y:S01]  /*06c0*/  R2UR UR9, R4 ;  /* 0x00000000040972ca */ /* 0x000fe200000e0000 */
[----:B------:R-:W-:Y:S01]  /*06d0*/  NOP ;  /* 0x0000000000007918 */ /* 0x000fe20000000000 */
[----:B------:R-:W0:Y:S01]  /*06e0*/  S2R R2, SR_CgaCtaId ;  /* 0x0000000000027919 */ /* 0x000e220000008800 */
[----:B-----5:R-:W-:-:S13]  /*06f0*/  ISETP.NE.AND P0, PT, R3, RZ, PT ;  /* 0x000000ff0300720c */ /* 0x020fda0003f05270 */
[----:B0-----:R-:W-:Y:S05]  /*0700*/  @P0 BRA `(.L_x_178) ;  /* 0x0000000000480947 */ /* 0x001fea0003800000 */
[----:B-1----:R-:W0:Y:S01]  /*0710*/  S2UR UR5, SR_CgaCtaId ;  /* 0x00000000000579c3 */ /* 0x002e220000008800 */
        /* <DEDUP_REMOVED lines=13> */
[----:B------:R0:W0:Y:S01]  /*07f0*/  SYNCS.EXCH.64 URZ, [UR8+0x298c0], UR6 ;  /* 0x0298c006083f75b2 */ /* 0x0000220008000100 */
[----:B------:R0:W0:Y:S01]  /*0800*/  SYNCS.EXCH.64 URZ, [UR8+0x298b8], UR4 ;  /* 0x0298b804083f75b2 */ /* 0x0000220008000100 */
[----:B------:R0:W0:Y:S01]  /*0810*/  SYNCS.EXCH.64 URZ, [UR8+0x298c8], UR6 ;  /* 0x0298c806083f75b2 */ /* 0x0000220008000100 */
[----:B------:R-:W-:Y:S01]  /*0820*/  NOP ;  /* 0x0000000000007918 */ /* 0x000fe20000000000 */
.L_x_178:
[----:B------:R-:W-:Y:S01]  /*0830*/  UISETP.NE.AND UP0, UPT, UR9, URZ, UPT ;  /* 0x0000003f0900728c */ /* 0x000fe2000bf05270 */
[----:B------:R-:W-:Y:S01]  /*0840*/  NOP ;  /* 0x0000000000007918 */ /* 0x000fe20000000000 */
[----:B------:R-:W-:Y:S01]  /*0850*/  UMOV UR42, 0x1 ;  /* 0x00000001002a7882 */ /* 0x000fe20000000000 */
[----:B------:R-:W-:Y:S01]  /*0860*/  ULDC.64 UR50, c[0x0][0x208] ;  /* 0x0000820000327ab9 */ /* 0x000fe20000000a00 */
[----:B------:R-:W-:Y:S01]  /*0870*/  USEL UR42, UR42, 0x2, !UP0 ;  /* 0x000000022a2a7887 */ /* 0x000fe2000c000000 */
[----:B01234-:R-:W-:Y:S01]  /*0880*/  BAR.SYNC.DEFER_BLOCKING 0x0 ;  /* 0x0000000000007b1d */ /* 0x01ffe20000010000 */
[----:B------:R-:W-:-:S13]  /*0890*/  PLOP3.LUT P0, PT, PT, PT, UP0, 0x80, 0x0 ;  /* 0x000000000000781c */ /* 0x000fda0003f0f008 */
[----:B------:R-:W-:Y:S05]  /*08a0*/  @!P0 BRA `(.L_x_179) ;  /* 0x000000cc00cc8947 */ /* 0x000fea0003800000 */
.L_x_180:
[----:B------:R-:W-:-:S08]  /*08b0*/  NOP ;  /* 0x0000000000007918 */ /* 0x000fd00000000000 */
[----:B------:R-:W0:Y:S02]  /*08c0*/  USETMAXREG.TRY_ALLOC.CTAPOOL UP0, 0xe8 ;  /* 0x000000e8000079c8 */ /* 0x000e240008000600 */
[----:B0-----:R-:W-:-:S13]  /*08d0*/  PLOP3.LUT P0, PT, PT, PT, UP0, 0x80, 0x0 ;  /* 0x000000000000781c */ /* 0x001fda0003f0f008 */
[----:B------:R-:W-:Y:S05]  /*08e0*/  @!P0 BRA `(.L_x_180) ;  /* 0xfffffffc00f08947 */ /* 0x000fea000383ffff */
[----:B------:R-:W0:Y:S01]  /*08f0*/  S2R R2, SR_TID.X ;  /* 0x0000000000027919 */ /* 0x000e220000002100 */
[----:B------:R-:W1:Y:S01]  /*0900*/  S2UR UR5, SR_CgaCtaId ;  /* 0x00000000000579c3 */ /* 0x000e620000008800 */
[----:B------:R-:W-:-:S07]  /*0910*/  UMOV UR4, 0x400 ;  /* 0x0000040000047882 */ /* 0x000fce0000000000 */
[----:B------:R-:W-:Y:S06]  /*0920*/  BAR.ARV 0x8, 0x180 ;  /* 0x0206000000007b1d */ /* 0x000fec0000002000 */
[----:B-1----:R-:W-:Y:S01]  /*0930*/  ULEA UR4, UR5, UR4, 0x18 ;  /* 0x0000000405047291 */ /* 0x002fe2000f8ec03f */
[----:B0-----:R-:W-:-:S04]  /*0940*/  LOP3.LUT R0, R2, 0xffffff80, RZ, 0xc0, !PT ;  /* 0xffffff8002007812 */ /* 0x001fc800078ec0ff */
[----:B------:R-:W-:-:S13]  /*0950*/  ISETP.NE.AND P0, PT, R0, 0x80, PT ;  /* 0x000000800000780c */ /* 0x000fda0003f05270 */
[----:B------:R-:W-:Y:S08]  /*0960*/  @!P0 BAR.ARV 0x9, 0x100 ;  /* 0x0244000000008b1d */ /* 0x000ff00000002000 */
[----:B------:R-:W-:Y:S06]  /*0970*/  BAR.SYNC.DEFER_BLOCKING 0x5, 0x180 ;  /* 0x0146000000007b1d */ /* 0x000fec0000010000 */
[----:B------:R-:W0:Y:S01]  /*0980*/  LDS.128 R32, [UR4+0x298d0] ;  /* 0x0298d004ff207984 */ /* 0x000e220008000c00 */
[----:B------:R-:W-:Y:S01]  /*0990*/  ULDC UR4, c[0x0][0xc3c] ;  /* 0x00030f0000047ab9 */ /* 0x000fe20000000800 */
[----:B------:R-:W-:Y:S06]  /*09a0*/  BAR.ARV 0x4, 0x180 ;  /* 0x0106000000007b1d */ /* 0x000fec0000002000 */
[----:B0-----:R-:W-:-:S13]  /*09b0*/  ISETP.GE.AND P0, PT, R35, UR4, PT ;  /* 0x0000000423007c0c */ /* 0x001fda000bf06270 */
[----:B------:R-:W-:Y:S05]  /*09c0*/  @P0 EXIT ;  /* 0x000000000000094d */ /* 0x000fea0003800000 */
[----:B------:R-:W-:Y:S01]  /*09d0*/  VIADD R223, R2, 0xffffff80 ;  /* 0xffffff8002df7836 */ /* 0x000fe20000000000 */
[----:B------:R-:W-:Y:S01]  /*09e0*/  R2UR UR6, R33 ;  /* 0x00000000210672ca */ /* 0x000fe200000e0000 */
[----:B------:R-:W-:Y:S01]  /*09f0*/  ULOP3.LUT UR48, UR42, 0x1, URZ, 0xfc, !UPT ;  /* 0x000000012a307892 */ /* 0x000fe2000f8efc3f */
[----:B------:R-:W-:Y:S01]  /*0a00*/  R2UR UR5, R34 ;  /* 0x00000000220572ca */ /* 0x000fe200000e0000 */
[----:B------:R-:W-:Y:S01]  /*0a10*/  UMOV UR47, URZ ;  /* 0x0000003f002f7c82 */ /* 0x000fe20008000000 */
[----:B------:R-:W-:Y:S01]  /*0a20*/  SHF.R.S32.HI R0, RZ, 0x1f, R223 ;  /* 0x0000001fff007819 */ /* 0x000fe200000114df */
[----:B------:R-:W-:Y:S01]  /*0a30*/  UMOV UR46, URZ ;  /* 0x0000003f002e7c82 */ /* 0x000fe20008000000 */
[----:B------:R-:W-:Y:S02]  /*0a40*/  UMOV UR45, URZ ;  /* 0x0000003f002d7c82 */ /* 0x000fe40008000000 */
[CC--:B------:R-:W-:Y:S02]  /*0a50*/  LEA.HI R2, R0.reuse, R223.reuse, RZ, 0x7 ;  /* 0x000000df00027211 */ /* 0x0c0fe400078f38ff */
[----:B------:R-:W-:-:S02]  /*0a60*/  LEA.HI R3, R0, R223, RZ, 0x4 ;  /* 0x000000df00037211 */ /* 0x000fc400078f20ff */
[----:B------:R-:W-:Y:S02]  /*0a70*/  LOP3.LUT R4, R2, 0xffffff80, RZ, 0xc0, !PT ;  /* 0xffffff8002047812 */ /* 0x000fe400078ec0ff */
[----:B------:R-:W-:Y:S02]  /*0a80*/  SHF.R.S32.HI R6, RZ, 0x4, R3 ;  /* 0x00000004ff067819 */ /* 0x000fe40000011403 */
[----:B------:R-:W-:Y:S01]  /*0a90*/  SHF.R.S32.HI R217, RZ, 0x7, R2 ;  /* 0x00000007ffd97819 */ /* 0x000fe20000011402 */
[----:B------:R-:W-:Y:S01]  /*0aa0*/  IMAD.IADD R201, R223, 0x1, -R4 ;  /* 0x00000001dfc97824 */ /* 0x000fe200078e0a04 */
[----:B------:R-:W-:Y:S02]  /*0ab0*/  LEA.HI R4, R0, R223, RZ, 0x5 ;  /* 0x000000df00047211 */ /* 0x000fe400078f28ff */
[----:B------:R-:W-:Y:S02]  /*0ac0*/  LEA.HI R2, R2, R217, RZ, 0x1 ;  /* 0x000000d902027211 */ /* 0x000fe400078f08ff */
[----:B------:R-:W-:Y:S01]  /*0ad0*/  SHF.R.S32.HI R8, RZ, 0x1f, R201 ;  /* 0x0000001fff087819 */ /* 0x000fe200000114c9 */
[----:B------:R-:W-:Y:S01]  /*0ae0*/  IMAD.SHL.U32 R5, R4, 0x20, RZ ;  /* 0x0000002004057824 */ /* 0x000fe200078e00ff */
[----:B------:R-:W-:-:S02]  /*0af0*/  LOP3.LUT R4, R3, 0x3fffff0, RZ, 0xc0, !PT ;  /* 0x03fffff003047812 */ /* 0x000fc400078ec0ff */
[----:B------:R-:W-:Y:S02]  /*0b00*/  LEA.HI R3, R3, R6, RZ, 0x1 ;  /* 0x0000000603037211 */ /* 0x000fe400078f08ff */
[----:B------:R-:W-:Y:S01]  /*0b10*/  LOP3.LUT R5, R5, 0xfffffc00, RZ, 0xc0, !PT ;  /* 0xfffffc0005057812 */ /* 0x000fe200078ec0ff */
[----:B------:R-:W-:Y:S01]  /*0b20*/  IMAD.IADD R4, R223, 0x1, -R4 ;  /* 0x00000001df047824 */ /* 0x000fe200078e0a04 */
[----:B------:R-:W-:Y:S02]  /*0b30*/  LOP3.LUT R3, R3, 0x1ffffffe, RZ, 0xc0, !PT ;  /* 0x1ffffffe03037812 */ /* 0x000fe400078ec0ff */
[----:B------:R-:W-:Y:S01]  /*0b40*/  LEA.HI R7, R8, R201, RZ, 0x2 ;  /* 0x000000c908077211 */ /* 0x000fe200078f10ff */
[----:B------:R-:W-:Y:S01]  /*0b50*/  IMAD R4, R4, 0x40, R5 ;  /* 0x0000004004047824 */ /* 0x000fe200078e0205 */
[----:B------:R-:W-:Y:S01]  /*0b60*/  LEA.HI R5, R0, R223, RZ, 0x2 ;  /* 0x000000df00057211 */ /* 0x000fe200078f10ff */
[----:B------:R-:W-:Y:S01]  /*0b70*/  IMAD.IADD R3, R6, 0x1, -R3 ;  /* 0x0000000106037824 */ /* 0x000fe200078e0a03 */
[----:B------:R-:W-:-:S02]  /*0b80*/  SHF.R.S32.HI R9, RZ, 0x2, R7 ;  /* 0x00000002ff097819 */ /* 0x000fc40000011407 */
[----:B------:R-:W-:Y:S01]  /*0b90*/  LOP3.LUT R6, R5, 0xfffffffc, RZ, 0xc0, !PT ;  /* 0xfffffffc05067812 */ /* 0x000fe200078ec0ff */
[----:B------:R-:W-:Y:S01]  /*0ba0*/  IMAD R220, R3, 0x8, R4 ;  /* 0x0000000803dc7824 */ /* 0x000fe200078e0204 */
[----:B------:R-:W-:Y:S02]  /*0bb0*/  SHF.R.S32.HI R10, RZ, 0x1f, R7 ;  /* 0x0000001fff0a7819 */ /* 0x000fe40000011407 */
[----:B------:R-:W-:Y:S01]  /*0bc0*/  LEA.HI R0, R0, R223, RZ, 0x3 ;  /* 0x000000df00007211 */ /* 0x000fe200078f18ff */
[----:B------:R-:W-:Y:S01]  /*0bd0*/  IMAD.IADD R6, R223, 0x1, -R6 ;  /* 0x00000001df067824 */ /* 0x000fe200078e0a06 */
[----:B------:R-:W-:Y:S02]  /*0be0*/  LEA.HI R10, R10, R9, RZ, 0x3 ;  /* 0x000000090a0a7211 */ /* 0x000fe400078f18ff */
[----:B------:R-:W-:Y:S02]  /*0bf0*/  LOP3.LUT R4, R2, 0x3fffffe, RZ, 0xc0, !PT ;  /* 0x03fffffe02047812 */ /* 0x000fe400078ec0ff */
[----:B------:R-:W-:-:S02]  /*0c00*/  LEA.HI R3, R6, R6, RZ, 0x1 ;  /* 0x0000000606037211 */ /* 0x000fc400078f08ff */
[----:B------:R-:W-:Y:S01]  /*0c10*/  LOP3.LUT R2, R0, 0xfffffff8, RZ, 0xc0, !PT ;  /* 0xfffffff800027812 */ /* 0x000fe200078ec0ff */
[----:B------:R-:W-:Y:S01]  /*0c20*/  IMAD.IADD R4, R217, 0x1, -R4 ;  /* 0x00000001d9047824 */ /* 0x000fe200078e0a04 */
[----:B------:R-:W-:Y:S02]  /*0c30*/  LOP3.LUT R3, R3, 0x1ffffffe, RZ, 0xc0, !PT ;  /* 0x1ffffffe03037812 */ /* 0x000fe400078ec0ff */
[----:B------:R-:W-:Y:S01]  /*0c40*/  LOP3.LUT R10, R10, 0xfffffff8, RZ, 0xc0, !PT ;  /* 0xfffffff80a0a7812 */ /* 0x000fe200078ec0ff */
[----:B------:R-:W-:Y:S01]  /*0c50*/  IMAD.IADD R17, R223, 0x1, -R2 ;  /* 0x00000001df117824 */ /* 0x000fe200078e0a02 */
[----:B------:R-:W-:Y:S01]  /*0c60*/  LEA.HI R8, R8, R201, RZ, 0x5 ;  /* 0x000000c908087211 */ /* 0x000fe200078f28ff */
[----:B------:R-:W-:Y:S01]  /*0c70*/  IMAD.IADD R3, R6, 0x1, -R3 ;  /* 0x0000000106037824 */ /* 0x000fe200078e0a03 */
[----:B------:R-:W-:Y:S01]  /*0c80*/  LOP3.LUT R6, R7, 0x7ffffffc, RZ, 0xc0, !PT ;  /* 0x7ffffffc07067812 */ /* 0x000fe200078ec0ff */
[----:B------:R-:W-:Y:S01]  /*0c90*/  IMAD.IADD R9, R9, 0x1, -R10 ;  /* 0x0000000109097824 */ /* 0x000fe200078e0a0a */
[----:B------:R-:W-:Y:S01]  /*0ca0*/  SHF.R.S32.HI R8, RZ, 0x5, R8 ;  /* 0x00000005ff087819 */ /* 0x000fe20000011408 */
[----:B------:R-:W-:Y:S01]  /*0cb0*/  IMAD.SHL.U32 R2, R17, 0x8, RZ ;  /* 0x0000000811027824 */ /* 0x000fe200078e00ff */
[----:B------:R-:W-:Y:S01]  /*0cc0*/  SHF.R.S32.HI R200, RZ, 0x3, R0 ;  /* 0x00000003ffc87819 */ /* 0x000fe20000011400 */
[----:B------:R-:W-:-:S02]  /*0cd0*/  IMAD.IADD R6, R201, 0x1, -R6 ;  /* 0x00000001c9067824 */ /* 0x000fc400078e0a06 */
[----:B------:R-:W-:Y:S01]  /*0ce0*/  IMAD R9, R8, 0x10, R9 ;  /* 0x0000001008097824 */ /* 0x000fe200078e0209 */
[----:B------:R-:W-:Y:S01]  /*0cf0*/  SHF.R.S32.HI R222, RZ, 0x1f, R2 ;  /* 0x0000001fffde7819 */ /* 0x000fe20000011402 */
[----:B------:R-:W-:Y:S02]  /*0d00*/  IMAD.SHL.U32 R199, R6, 0x2, RZ ;  /* 0x0000000206c77824 */ /* 0x000fe400078e00ff */
[----:B------:R-:W-:Y:S02]  /*0d10*/  VIADD R16, R2, 0x40 ;  /* 0x0000004002107836 */ /* 0x000fe40000000000 */
[C---:B------:R-:W-:Y:S02]  /*0d20*/  VIADD R198, R199.reuse, 0x8 ;  /* 0x00000008c7c67836 */ /* 0x040fe40000000000 */
[C---:B------:R-:W-:Y:S01]  /*0d30*/  VIADD R197, R199.reuse, 0x10 ;  /* 0x00000010c7c57836 */ /* 0x040fe20000000000 */
[----:B------:R-:W-:Y:S01]  /*0d40*/  SHF.R.S32.HI R221, RZ, 0x1f, R16 ;  /* 0x0000001fffdd7819 */ /* 0x000fe20000011410 */
        /* <DEDUP_REMOVED lines=24> */
[----:B------:R-:W-:Y:S01]  /*0ed0*/  VIADD R18, R199, 0x78 ;  /* 0x00000078c7127836 */ /* 0x000fe20000000000 */
[----:B------:R-:W-:Y:S01]  /*0ee0*/  SHF.R.S32.HI R204, RZ, 0x1f, R22 ;  /* 0x0000001fffcc7819 */ /* 0x000fe20000011416 */
[----:B------:R-:W-:Y:S01]  /*0ef0*/  IMAD R218, R4, 0x40, R9 ;  /* 0x0000004004da7824 */ /* 0x000fe200078e0209 */
[----:B------:R-:W-:-:S02]  /*0f00*/  SHF.R.S32.HI R203, RZ, 0x1f, R19 ;  /* 0x0000001fffcb7819 */ /* 0x000fc40000011413 */
[----:B------:R-:W-:Y:S01]  /*0f10*/  SHF.R.S32.HI R202, RZ, 0x1f, R18 ;  /* 0x0000001fffca7819 */ /* 0x000fe20000011412 */
[----:B------:R-:W-:-:S07]  /*0f20*/  IMAD R219, R3, 0x8, R218 ;  /* 0x0000000803db7824 */ /* 0x000fce00078e02da */
.L_x_230:
[----:B012-4-:R-:W0:Y:S01]  /*0f30*/  LDC.64 R4, c[0x0][0xc88] ;  /* 0x00032200ff047b82 */ /* 0x017e220000000a00 */
[----:B------:R-:W-:Y:S01]  /*0f40*/  ULDC.64 UR8, c[0x0][0xa28] ;  /* 0x00028a0000087ab9 */ /* 0x000fe20000000a00 */
[----:B------:R-:W-:Y:S01]  /*0f50*/  ULDC.64 UR10, c[0x0][0xa20] ;  /* 0x00028800000a7ab9 */ /* 0x000fe20000000a00 */
[----:B------:R-:W-:Y:S01]  /*0f60*/  ULDC UR4, c[0x0][0x424] ;  /* 0x0001090000047ab9 */ /* 0x000fe20000000800 */
[----:B------:R-:W-:Y:S01]  /*0f70*/  ULDC UR7, c[0x0][0x2f0] ;  /* 0x0000bc0000077ab9 */ /* 0x000fe20000000800 */
[----:B0-----:R-:W-:-:S06]  /*0f80*/  IMAD.WIDE R4, R35, 0x4, R4 ;  /* 0x0000000423047825 */ /* 0x001fcc00078e0204 */
[----:B------:R-:W2:Y:S01]  /*0f90*/  LDG.E R4, desc[UR50][R4.64] ;  /* 0x0000003204047981 */ /* 0x000ea2000c1e1900 */
[----:B------:R-:W-:Y:S02]  /*0fa0*/  UISETP.NE.U32.AND UP0, UPT, UR8, URZ, UPT ;  /* 0x0000003f0800728c */ /* 0x000fe4000bf05070 */
[----:B------:R-:W-:Y:S02]  /*0fb0*/  UISETP.NE.U32.AND UP1, UPT, UR10, URZ, UPT ;  /* 0x0000003f0a00728c */ /* 0x000fe4000bf25070 */
[----:B------:R-:W-:Y:S02]  /*0fc0*/  UISETP.NE.AND.EX UP0, UPT, UR9, URZ, UPT, UP0 ;  /* 0x0000003f0900728c */ /* 0x000fe4000bf05300 */
[----:B------:R-:W-:-:S04]  /*0fd0*/  UISETP.NE.AND.EX UP1, UPT, UR11, URZ, UPT, UP1 ;  /* 0x0000003f0b00728c */ /* 0x000fc8000bf25310 */
[----:B------:R-:W-:Y:S02]  /*0fe0*/  PLOP3.LUT P0, PT, PT, PT, UP0, 0x80, 0x0 ;  /* 0x000000000000781c */ /* 0x000fe40003f0f008 */
[----:B------:R-:W-:Y:S02]  /*0ff0*/  PLOP3.LUT P1, PT, PT, PT, UP1, 0x80, 0x0 ;  /* 0x000000000000781c */ /* 0x000fe40003f2f018 */
[----:B--2---:R-:W-:-:S13]  /*1000*/  R2UR UR36, R4 ;  /* 0x00000000042472ca */ /* 0x004fda00000e0000 */
[----:B------:R-:W-:Y:S02]  /*1010*/  USHF.R.S32.HI UR37, URZ, 0x1f, UR36 ;  /* 0x0000001f3f257899 */ /* 0x000fe40008011424 */
[----:B------:R-:W-:-:S04]  /*1020*/  @UP0 ULEA UR8, UP2, UR36, UR8, 0x2 ;  /* 0x0000000824080291 */ /* 0x000fc8000f84103f */
[----:B------:R-:W-:Y:S02]  /*1030*/  @UP0 ULEA.HI.X UR9, UR36, UR9, UR37, 0x2, UP2 ;  /* 0x0000000924090291 */ /* 0x000fe400090f1425 */
[----:B------:R-:W-:Y:S01]  /*1040*/  @UP1 ULEA UR10, UP0, UR36, UR10, 0x2 ;  /* 0x0000000a240a1291 */ /* 0x000fe2000f80103f */
[----:B------:R-:W-:-:S03]  /*1050*/  IMAD.U32 R4, RZ, RZ, UR8 ;  /* 0x00000008ff047e24 */ /* 0x000fc6000f8e00ff */
[----:B------:R-:W-:Y:S01]  /*1060*/  @UP1 ULEA.HI.X UR11, UR36, UR11, UR37, 0x2, UP0 ;  /* 0x0000000b240b1291 */ /* 0x000fe200080f1425 */
[----:B------:R-:W-:Y:S01]  /*1070*/  IMAD.U32 R5, RZ, RZ, UR9 ;  /* 0x00000009ff057e24 */ /* 0x000fe2000f8e00ff */
[----:B------:R-:W-:Y:S01]  /*1080*/  ULDC.64 UR8, c[0x0][0x418] ;  /* 0x0001060000087ab9 */ /* 0x000fe20000000a00 */
[----:B------:R-:W-:-:S03]  /*1090*/  IMAD.U32 R6, RZ, RZ, UR10 ;  /* 0x0000000aff067e24 */ /* 0x000fc6000f8e00ff */
[----:B---3--:R-:W-:Y:S01]  /*10a0*/  IMAD.U32 R7, RZ, RZ, UR11 ;  /* 0x0000000bff077e24 */ /* 0x008fe2000f8e00ff */
[----:B------:R-:W2:Y:S04]  /*10b0*/  @P0 LDG.E R4, desc[UR50][R4.64] ;  /* 0x0000003204040981 */ /* 0x000ea8000c1e1900 */
[----:B------:R-:W3:Y:S01]  /*10c0*/  @P1 LDG.E R6, desc[UR50][R6.64] ;  /* 0x0000003206061981 */ /* 0x000ee2000c1e1900 */
[----:B------:R-:W-:Y:S01]  /*10d0*/  UISETP.NE.U32.AND UP0, UPT, UR8, URZ, UPT ;  /* 0x0000003f0800728c */ /* 0x000fe2000bf05070 */
[----:B------:R-:W-:Y:S01]  /*10e0*/  UMOV UR54, URZ ;  /* 0x0000003f00367c82 */ /* 0x000fe20008000000 */
[----:B------:R-:W-:Y:S02]  /*10f0*/  ULOP3.LUT UR8, UR5, 0xff000000, URZ, 0xc0, !UPT ;  /* 0xff00000005087892 */ /* 0x000fe4000f8ec03f */
[----:B------:R-:W-:Y:S01]  /*1100*/  UISETP.NE.AND.EX UP0, UPT, UR9, URZ, UPT, UP0 ;  /* 0x0000003f0900728c */ /* 0x000fe2000bf05300 */
[----:B------:R-:W-:-:S03]  /*1110*/  UMOV UR38, UR6 ;  /* 0x0000000600267c82 */ /* 0x000fc60008000000 */
[----:B------:R-:W-:-:S04]  /*1120*/  USEL UR4, UR4, 0x1, UP0 ;  /* 0x0000000104047887 */ /* 0x000fc80008000000 */
[----:B------:R-:W-:Y:S01]  /*1130*/  UIMAD UR4, UR4, UR7, URZ ;  /* 0x00000007040472a4 */ /* 0x000fe2000f8e023f */
[----:B--2---:R-:W-:-:S06]  /*1140*/  @P0 R2UR UR54, R4 ;  /* 0x00000000043602ca */ /* 0x004fcc00000e0000 */
[----:B---3--:R-:W-:Y:S01]  /*1150*/  @P1 R2UR UR4, R6 ;  /* 0x00000000060412ca */ /* 0x008fe200000e0000 */
[----:B-----5:R-:W-:-:S14]  /*1160*/  @P1 BRA `(.L_x_181) ;  /* 0x0000000000341947 */ /* 0x020fdc0003800000 */
[----:B------:R-:W-:Y:S02]  /*1170*/  ULDC.64 UR6, c[0x0][0xa08] ;  /* 0x0002820000067ab9 */ /* 0x000fe40000000a00 */
[----:B------:R-:W-:-:S04]  /*1180*/  ISETP.NE.U32.AND P0, PT, RZ, UR6, PT ;  /* 0x00000006ff007c0c */ /* 0x000fc8000bf05070 */
[----:B------:R-:W-:-:S13]  /*1190*/  ISETP.NE.AND.EX P0, PT, RZ, UR7, PT, P0 ;  /* 0x00000007ff007c0c */ /* 0x000fda000bf05300 */
[----:B------:R-:W-:Y:S05]  /*11a0*/  @!P0 BRA `(.L_x_181) ;  /* 0x0000000000248947 */ /* 0x000fea0003800000 */
[----:B------:R-:W-:Y:S02]  /*11b0*/  ULDC.64 UR6, c[0x0][0xa08] ;  /* 0x0002820000067ab9 */ /* 0x000fe40000000a00 */
[----:B------:R-:W-:-:S06]  /*11c0*/  UIMAD.WIDE UR6, UR36, 0x4, UR6 ;  /* 0x00000004240678a5 */ /* 0x000fcc000f8e0206 */
[----:B------:R-:W-:Y:S02]  /*11d0*/  IMAD.U32 R4, RZ, RZ, UR6 ;  /* 0x00000006ff047e24 */ /* 0x000fe4000f8e00ff */
[----:B------:R-:W-:-:S05]  /*11e0*/  IMAD.U32 R5, RZ, RZ, UR7 ;  /* 0x00000007ff057e24 */ /* 0x000fca000f8e00ff */
[----:B------:R-:W2:Y:S04]  /*11f0*/  LDG.E R3, desc[UR50][R4.64] ;  /* 0x0000003204037981 */ /* 0x000ea8000c1e1900 */
[----:B------:R-:W3:Y:S01]  /*1200*/  LDG.E R0, desc[UR50][R4.64+0x4] ;  /* 0x0000043204007981 */ /* 0x000ee2000c1e1900 */
[----:B--2---:R-:W-:Y:S02]  /*1210*/  R2UR UR4, R3 ;  /* 0x00000000030472ca */ /* 0x004fe400000e0000 */
[----:B---3--:R-:W-:-:S13]  /*1220*/  R2UR UR6, R0 ;  /* 0x00000000000672ca */ /* 0x008fda00000e0000 */
[----:B------:R-:W-:-:S12]  /*1230*/  UIADD3 UR4, -UR4, UR6, URZ ;  /* 0x0000000604047290 */ /* 0x000fd8000fffe13f */
.L_x_181:
[----:B------:R-:W-:Y:S02]  /*1240*/  UIADD3 UR54, -UR54, UR4, URZ ;  /* 0x0000000436367290 */ /* 0x000fe4000fffe13f */
[----:B------:R-:W-:Y:S02]  /*1250*/  ULOP3.LUT UR4, UR5, 0xff0000, URZ, 0xc0, !UPT ;  /* 0x00ff000005047892 */ /* 0x000fe4000f8ec03f */
[----:B------:R-:W-:Y:S02]  /*1260*/  UISETP.GE.AND UP0, UPT, UR54, 0x1, UPT ;  /* 0x000000013600788c */ /* 0x000fe4000bf06270 */
[----:B------:R-:W-:Y:S02]  /*1270*/  UIADD3 UR6, UR54, 0x9f, URZ ;  /* 0x0000009f36067890 */ /* 0x000fe4000fffe03f */
[----:B------:R-:W-:Y:S02]  /*1280*/  USHF.R.U32.HI UR8, URZ, 0x8, UR8 ;  /* 0x000000083f087899 */ /* 0x000fe40008011608 */
[----:B------:R-:W-:Y:S01]  /*1290*/  PLOP3.LUT P0, PT, PT, PT, UP0, 0x80, 0x0 ;  /* 0x000000000000781c */ /* 0x000fe20003f0f008 */
[----:B------:R-:W-:-:S02]  /*12a0*/  UIMAD.WIDE UR6, UR6, 0x66666667, URZ ;  /* 0x66666667060678a5 */ /* 0x000fc4000f8e023f */
[----:B------:R-:W-:Y:S02]  /*12b0*/  ULEA.HI UR8, UR4, UR8, URZ, 0x10 ;  /* 0x0000000804087291 */ /* 0x000fe4000f8f803f */
[----:B------:R-:W-:Y:S02]  /*12c0*/  USHF.R.U32.HI UR6, URZ, 0x1f, UR7 ;  /* 0x0000001f3f067899 */ /* 0x000fe40008011607 */
[----:B------:R-:W-:Y:S02]  /*12d0*/  ULOP3.LUT UR39, UR8, 0xff, URZ, 0xc0, !UPT ;  /* 0x000000ff08277892 */ /* 0x000fe4000f8ec03f */
[----:B------:R-:W-:Y:S01]  /*12e0*/  ULOP3.LUT UR40, UR5, 0xffff, URZ, 0xc0, !UPT ;  /* 0x0000ffff05287892 */ /* 0x000fe2000f8ec03f */
[----:B------:R-:W-:Y:S01]  /*12f0*/  UMOV UR4, URZ ;  /* 0x0000003f00047c82 */ /* 0x000fe20008000000 */
[----:B------:R-:W-:Y:S02]  /*1300*/  USHF.R.U32.HI UR44, URZ, 0x10, UR8 ;  /* 0x000000103f2c7899 */ /* 0x000fe40008011608 */
[----:B------:R-:W-:Y:S01]  /*1310*/  ULEA.HI.SX32 UR9, UR7, UR6, 0x1a ;  /* 0x0000000607097291 */ /* 0x000fe2000f8fd23f */
[----:B------:R-:W-:Y:S11]  /*1320*/  @!P0 BRA `(.L_x_182) ;  /* 0x0000000000908947 */ /* 0x000ff60003800000 */
[----:B------:R-:W-:Y:S01]  /*1330*/  UISETP.NE.AND UP0, UPT, UR44, URZ, UPT ;  /* 0x0000003f2c00728c */ /* 0x000fe2000bf05270 */
[----:B------:R-:W-:-:S03]  /*1340*/  ULDC UR4, c[0x0][0x9f0] ;  /* 0x00027c0000047ab9 */ /* 0x000fc60000000800 */
[----:B------:R-:W-:-:S03]  /*1350*/  USEL UR10, UR44, UR4, UP0 ;  /* 0x000000042c0a7287 */ /* 0x000fc60008000000 */
[----:B------:R-:W-:Y:S01]  /*1360*/  UMOV UR4, URZ ;  /* 0x0000003f00047c82 */ /* 0x000fe20008000000 */
[----:B------:R-:W-:Y:S02]  /*1370*/  UIADD3 UR6, UR9, -0x1, UR10 ;  /* 0xffffffff09067890 */ /* 0x000fe4000fffe00a */
[----:B------:R-:W-:-:S04]  /*1380*/  IMAD.U32 R4, RZ, RZ, UR10 ;  /* 0x0000000aff047e24 */ /* 0x000fc8000f8e00ff */
[----:B------:R-:W-:Y:S01]  /*1390*/  IMAD.U32 R5, RZ, RZ, UR6 ;  /* 0x00000006ff057e24 */ /* 0x000fe2000f8e00ff */
[-C--:B------:R-:W-:Y:S01]  /*13a0*/  IABS R0, R4.reuse ;  /* 0x0000000400007213 */ /* 0x080fe20000000000 */
[----:B------:R-:W-:Y:S01]  /*13b0*/  ULOP3.LUT UR6, UR6, UR10, URZ, 0x3c, !UPT ;  /* 0x0000000a06067292 */ /* 0x000fe2000f8e3c3f */
[----:B------:R-:W-:Y:S02]  /*13c0*/  IABS R6, R4 ;  /* 0x0000000400067213 */ /* 0x000fe40000000000 */
[----:B------:R-:W-:Y:S02]  /*13d0*/  R2UR UR11, R0 ;  /* 0x00000000000b72ca */ /* 0x000fe400000e0000 */
[----:B------:R-:W-:-:S05]  /*13e0*/  IABS R5, R5 ;  /* 0x0000000500057213 */ /* 0x000fca0000000000 */
[----:B------:R-:W-:-:S05]  /*13f0*/  IMAD.MOV.U32 R4, RZ, RZ, R5 ;  /* 0x000000ffff047224 */ /* 0x000fca00078e0005 */
[----:B------:R-:W-:Y:S01]  /*1400*/  R2UR UR8, R4 ;  /* 0x00000000040872ca */ /* 0x000fe200000e0000 */
        /* <DEDUP_REMOVED lines=22> */
.L_x_182:
[----:B------:R-:W-:Y:S01]  /*1570*/  UIMAD UR41, UR39, UR4, URZ ;  /* 0x00000004272972a4 */ /* 0x000fe2000f8e023f */
[----:B------:R-:W-:Y:S01]  /*1580*/  IMAD.U32 R0, RZ, RZ, UR9 ;  /* 0x00000009ff007e24 */ /* 0x000fe2000f8e00ff */
[----:B------:R-:W-:Y:S01]  /*1590*/  PLOP3.LUT P0, PT, PT, PT, PT, 0x80, 0x0 ;  /* 0x000000000000781c */ /* 0x000fe20003f0f070 */
[----:B------:R-:W-:Y:S01]  /*15a0*/  IMAD.U32 R3, RZ, RZ, UR4 ;  /* 0x00000004ff037e24 */ /* 0x000fe2000f8e00ff */
[----:B------:R-:W-:Y:S02]  /*15b0*/  CS2R R28, SRZ ;  /* 0x00000000001c7805 */ /* 0x000fe4000001ff00 */
[----:B------:R-:W-:Y:S02]  /*15c0*/  CS2R R6, SRZ ;  /* 0x0000000000067805 */ /* 0x000fe4000001ff00 */
[----:B------:R-:W-:Y:S02]  /*15d0*/  CS2R R48, SRZ ;  /* 0x0000000000307805 */ /* 0x000fe4000001ff00 */
[----:B------:R-:W-:-:S02]  /*15e0*/  CS2R R26, SRZ ;  /* 0x00000000001a7805 */ /* 0x000fc4000001ff00 */
[----:B------:R-:W-:Y:S01]  /*15f0*/  VIADDMNMX R0, R3, UR41, R0, PT ;  /* 0x0000002903007c46 */ /* 0x000fe2000b800100 */
[----:B------:R-:W-:Y:S01]  /*1600*/  IMAD.MOV.U32 R3, RZ, RZ, RZ ;  /* 0x000000ffff037224 */ /* 0x000fe200078e00ff */
[----:B------:R-:W-:Y:S01]  /*1610*/  CS2R R8, SRZ ;  /* 0x0000000000087805 */ /* 0x000fe2000001ff00 */
[----:B------:R-:W-:Y:S01]  /*1620*/  IMAD.MOV.U32 R25, RZ, RZ, RZ ;  /* 0x000000ffff197224 */ /* 0x000fe200078e00ff */
[----:B------:R-:W-:Y:S01]  /*1630*/  R2UR UR53, R0 ;  /* 0x00000000003572ca */ /* 0x000fe200000e0000 */
[----:B------:R-:W-:Y:S01]  /*1640*/  IMAD.MOV.U32 R0, RZ, RZ, RZ ;  /* 0x000000ffff007224 */ /* 0x000fe200078e00ff */
[----:B------:R-:W-:Y:S02]  /*1650*/  CS2R R10, SRZ ;  /* 0x00000000000a7805 */ /* 0x000fe4000001ff00 */
[----:B------:R-:W-:Y:S02]  /*1660*/  CS2R R12, SRZ ;  /* 0x00000000000c7805 */ /* 0x000fe4000001ff00 */
[----:B------:R-:W-:-:S02]  /*1670*/  CS2R R14, SRZ ;  /* 0x00000000000e7805 */ /* 0x000fc4000001ff00 */
        /* <DEDUP_REMOVED lines=8> */
[----:B------:R-:W-:Y:S01]  /*1700*/  UISETP.GT.AND UP0, UPT, UR53, UR41, UPT ;  /* 0x000000293500728c */ /* 0x000fe2000bf04270 */
[----:B------:R-:W-:Y:S01]  /*1710*/  CS2R R56, SRZ ;  /* 0x0000000000387805 */ /* 0x000fe2000001ff00 */
[----:B------:R-:W-:Y:S01]  /*1720*/  IMAD.MOV.U32 R64, RZ, RZ, RZ ;  /* 0x000000ffff407224 */ /* 0x000fe200078e00ff */
[----:B------:R-:W-:-:S02]  /*1730*/  CS2R R88, SRZ ;  /* 0x0000000000587805 */ /* 0x000fc4000001ff00 */
[----:B------:R-:W-:Y:S02]  /*1740*/  CS2R R62, SRZ ;  /* 0x00000000003e7805 */ /* 0x000fe4000001ff00 */
[----:B------:R-:W-:Y:S02]  /*1750*/  CS2R R58, SRZ ;  /* 0x00000000003a7805 */ /* 0x000fe4000001ff00 */
[----:B------:R-:W-:Y:S02]  /*1760*/  PLOP3.LUT P1, PT, PT, PT, UP0, 0x80, 0x0 ;  /* 0x000000000000781c */ /* 0x000fe40003f2f008 */
[----:B------:R-:W-:Y:S02]  /*1770*/  CS2R R90, SRZ ;  /* 0x00000000005a7805 */ /* 0x000fe4000001ff00 */
[----:B------:R-:W-:Y:S02]  /*1780*/  CS2R R68, SRZ ;  /* 0x0000000000447805 */ /* 0x000fe4000001ff00 */
[----:B------:R-:W-:-:S02]  /*1790*/  CS2R R70, SRZ ;  /* 0x0000000000467805 */ /* 0x000fc4000001ff00 */
[----:B------:R-:W-:Y:S01]  /*17a0*/  CS2R R66, SRZ ;  /* 0x0000000000427805 */ /* 0x000fe2000001ff00 */
[----:B------:R-:W-:Y:S01]  /*17b0*/  IMAD.MOV.U32 R60, RZ, RZ, RZ ;  /* 0x000000ffff3c7224 */ /* 0x000fe200078e00ff */
[----:B------:R-:W-:Y:S02]  /*17c0*/  CS2R R76, SRZ ;  /* 0x00000000004c7805 */ /* 0x000fe4000001ff00 */
[----:B------:R-:W-:Y:S02]  /*17d0*/  CS2R R72, SRZ ;  /* 0x0000000000487805 */ /* 0x000fe4000001ff00 */
[----:B------:R-:W-:Y:S02]  /*17e0*/  CS2R R78, SRZ ;  /* 0x00000000004e7805 */ /* 0x000fe4000001ff00 */
[----:B------:R-:W-:Y:S02]  /*17f0*/  CS2R R74, SRZ ;  /* 0x00000000004a7805 */ /* 0x000fe4000001ff00 */
[----:B------:R-:W-:-:S02]  /*1800*/  CS2R R84, SRZ ;  /* 0x0000000000547805 */ /* 0x000fc4000001ff00 */
[----:B------:R-:W-:Y:S02]  /*1810*/  CS2R R80, SRZ ;  /* 0x0000000000507805 */ /* 0x000fe4000001ff00 */
[----:B------:R-:W-:Y:S02]  /*1820*/  CS2R R86, SRZ ;  /* 0x0000000000567805 */ /* 0x000fe4000001ff00 */
[----:B------:R-:W-:Y:S01]  /*1830*/  CS2R R82, SRZ ;  /* 0x0000000000527805 */ /* 0x000fe2000001ff00 */
[----:B------:R-:W-:Y:S06]  /*1840*/  @!P1 BRA `(.L_x_183) ;  /* 0x0000008000fc9947 */ /* 0x000fec0003800000 */
[----:B------:R-:W0:Y:S01]  /*1850*/  SHFL.IDX PT, R0, R217, RZ, 0x1f ;  /* 0x00001fffd9007589 */ /* 0x000e2200000e0000 */
[----:B------:R-:W1:Y:S01]  /*1860*/  S2UR UR52, SR_CgaCtaId ;  /* 0x00000000003479c3 */ /* 0x000e620000008800 */
[----:B------:R-:W-:Y:S01]  /*1870*/  UMOV UR49, 0x400 ;  /* 0x0000040000317882 */ /* 0x000fe20000000000 */
[----:B0-----:R-:W-:Y:S01]  /*1880*/  R2UR UR43, R0 ;  /* 0x00000000002b72ca */ /* 0x001fe200000e0000 */
[----:B-1----:R-:W-:-:S04]  /*1890*/  ULEA UR49, UR52, UR49, 0x18 ;  /* 0x0000003134317291 */ /* 0x002fc8000f8ec03f */
[----:B------:R-:W-:-:S04]  /*18a0*/  UIADD3 UR5, UR49, 0x14400, URZ ;  /* 0x0001440031057890 */ /* 0x000fc8000fffe03f */
[----:B------:R-:W-:-:S04]  /*18b0*/  ULOP3.LUT UP0, URZ, UR5, 0x9f, URZ, 0xc0, !UPT ;  /* 0x0000009f053f7892 */ /* 0x000fc8000f80c03f */
[----:B------:R-:W-:Y:S02]  /*18c0*/  ULEA.HI UR4, UR43, UR43, URZ, 0x1 ;  /* 0x0000002b2b047291 */ /* 0x000fe4000f8f083f */
[----:B------:R-:W-:Y:S02]  /*18d0*/  PLOP3.LUT P0, PT, PT, PT, UP0, 0x80, 0x0 ;  /* 0x000000000000781c */ /* 0x000fe40003f0f008 */
        /* <DEDUP_REMOVED lines=13> */
[----:B------:R-:W-:Y:S02]  /*19b0*/  IMAD.U32 R10, RZ, RZ, UR6 ;  /* 0x00000006ff0a7e24 */ /* 0x000fe4000f8e00ff */
[----:B------:R-:W-:Y:S02]  /*19c0*/  IMAD.U32 R6, RZ, RZ, UR4 ;  /* 0x00000004ff067e24 */ /* 0x000fe4000f8e00ff */
[----:B------:R-:W-:-:S02]  /*19d0*/  IMAD.U32 R7, RZ, RZ, UR5 ;  /* 0x00000005ff077e24 */ /* 0x000fc4000f8e00ff */
[----:B------:R-:W-:Y:S02]  /*19e0*/  IMAD.U32 R11, RZ, RZ, UR7 ;  /* 0x00000007ff0b7e24 */ /* 0x000fe4000f8e00ff */
[----:B------:R-:W-:Y:S02]  /*19f0*/  IMAD.MOV.U32 R8, RZ, RZ, 0x70 ;  /* 0x00000070ff087424 */ /* 0x000fe400078e00ff */
[----:B------:R-:W-:Y:S02]  /*1a00*/  IMAD.MOV.U32 R12, RZ, RZ, 0x1 ;  /* 0x00000001ff0c7424 */ /* 0x000fe400078e00ff */
[----:B0-----:R-:W-:-:S07]  /*1a10*/  IMAD.MOV.U32 R13, RZ, RZ, RZ ;  /* 0x000000ffff0d7224 */ /* 0x001fce00078e00ff */
[----:B------:R-:W-:-:S07]  /*1a20*/  LEPC R20, `(.L_x_184) ;  /* 0x000000001014794e */ /* 0x000fce0000000000 */
[----:B-1----:R-:W-:Y:S05]  /*1a30*/  CALL.ABS.NOINC R14 ;  /* 0x000000000e007343 */ /* 0x002fea0003c00000 */
.L_x_184:
[----:B------:R-:W-:Y:S01]  /*1a40*/  ULDC.64 UR6, c[0x0][0x998] ;  /* 0x0002660000067ab9 */ /* 0x000fe20000000a00 */
[----:B------:R-:W-:Y:S01]  /*1a50*/  ULDC.64 UR4, c[0x0][0x990] ;  /* 0x0002640000047ab9 */ /* 0x000fe20000000a00 */
[----:B------:R-:W-:Y:S02]  /*1a60*/  ISETP.NE.U32.AND P1, PT, RZ, UR6, PT ;  /* 0x00000006ff007c0c */ /* 0x000fe4000bf25070 */
[----:B------:R-:W-:Y:S02]  /*1a70*/  ISETP.NE.U32.AND P0, PT, RZ, UR4, PT ;  /* 0x00000004ff007c0c */ /* 0x000fe4000bf05070 */
[----:B------:R-:W-:Y:S02]  /*1a80*/  ISETP.NE.AND.EX P1, PT, RZ, UR7, PT, P1 ;  /* 0x00000007ff007c0c */ /* 0x000fe4000bf25310 */
[----:B------:R-:W-:-:S11]  /*1a90*/  ISETP.NE.AND.EX P0, PT, RZ, UR5, PT, P0 ;  /* 0x00000005ff007c0c */ /* 0x000fd6000bf05300 */
[----:B------:R-:W0:Y:S08]  /*1aa0*/  @P1 LDC.64 R8, c[0x0][0x9b8] ;  /* 0x00026e00ff081b82 */ /* 0x000e300000000a00 */
[----:B------:R-:W1:Y:S08]  /*1ab0*/  @P0 LDC.64 R6, c[0x0][0x9a8] ;  /* 0x00026a00ff060b82 */ /* 0x000e700000000a00 */
[----:B------:R-:W2:Y:S08]  /*1ac0*/  @P1 LDC.64 R12, c[0x0][0x9c0] ;  /* 0x00027000ff0c1b82 */ /* 0x000eb00000000a00 */
[----:B------:R-:W3:Y:S01]  /*1ad0*/  @P0 LDC.64 R10, c[0x0][0x9b0] ;  /* 0x00026c00ff0a0b82 */ /* 0x000ee20000000a00 */
[----:B0-----:R-:W-:-:S04]  /*1ae0*/  @P1 IMAD R4, R8, UR37, RZ ;  /* 0x0000002508041c24 */ /* 0x001fc8000f8e02ff */
[----:B------:R-:W-:Y:S02]  /*1af0*/  @P1 IMAD R9, R9, UR36, R4 ;  /* 0x0000002409091c24 */ /* 0x000fe4000f8e0204 */
[C---:B-1----:R-:W-:Y:S02]  /*1b00*/  @P0 IMAD R0, R6.reuse, UR37, RZ ;  /* 0x0000002506000c24 */ /* 0x042fe4000f8e02ff */
[----:B------:R-:W-:-:S04]  /*1b10*/  @P0 IMAD.WIDE.U32 R4, R6, UR36, RZ ;  /* 0x0000002406040c25 */ /* 0x000fc8000f8e00ff */
[----:B------:R-:W-:Y:S02]  /*1b20*/  @P0 IMAD R3, R7, UR36, R0 ;  /* 0x0000002407030c24 */ /* 0x000fe4000f8e0200 */
[----:B------:R-:W-:-:S04]  /*1b30*/  @P1 IMAD.WIDE.U32 R6, R8, UR36, RZ ;  /* 0x0000002408061c25 */ /* 0x000fc8000f8e00ff */
[----:B------:R-:W-:Y:S02]  /*1b40*/  @P1 IMAD.IADD R7, R7, 0x1, R9 ;  /* 0x0000000107071824 */ /* 0x000fe400078e0209 */
[----:B------:R-:W-:Y:S02]  /*1b50*/  @P0 IMAD.IADD R5, R5, 0x1, R3 ;  /* 0x0000000105050824 */ /* 0x000fe400078e0203 */
[----:B--2---:R-:W-:-:S04]  /*1b60*/  @P1 IMAD.WIDE.U32 R8, R12, UR40, R6 ;  /* 0x000000280c081c25 */ /* 0x004fc8000f8e0006 */
[----:B---3--:R-:W-:Y:S01]  /*1b70*/  @P0 IMAD.WIDE.U32 R4, R10, UR40, R4 ;  /* 0x000000280a040c25 */ /* 0x008fe2000f8e0004 */
[----:B------:R-:W-:-:S03]  /*1b80*/  @P1 LEA R10, P3, R8, UR6, 0x2 ;  /* 0x00000006080a1c11 */ /* 0x000fc6000f8610ff */
[----:B------:R-:W-:Y:S01]  /*1b90*/  @P1 IMAD R3, R13, UR40, R9 ;  /* 0x000000280d031c24 */ /* 0x000fe2000f8e0209 */
[----:B------:R-:W-:Y:S01]  /*1ba0*/  @P0 LEA R6, P2, R4, UR4, 0x2 ;  /* 0x0000000404060c11 */ /* 0x000fe2000f8410ff */
[----:B------:R-:W-:Y:S02]  /*1bb0*/  @P0 IMAD R5, R11, UR40, R5 ;  /* 0x000000280b050c24 */ /* 0x000fe4000f8e0205 */
[----:B------:R-:W-:Y:S01]  /*1bc0*/  IMAD.MOV.U32 R0, RZ, RZ, 0x3f800000 ;  /* 0x3f800000ff007424 */ /* 0x000fe200078e00ff */
[----:B------:R-:W-:Y:S01]  /*1bd0*/  @P1 LEA.HI.X R11, R8, UR7, R3, 0x2, P3 ;  /* 0x00000007080b1c11 */ /* 0x000fe200098f1403 */
[----:B------:R-:W-:Y:S01]  /*1be0*/  IMAD.MOV.U32 R3, RZ, RZ, 0x3f800000 ;  /* 0x3f800000ff037424 */ /* 0x000fe200078e00ff */
[----:B------:R-:W-:-:S03]  /*1bf0*/  @P0 LEA.HI.X R7, R4, UR5, R5, 0x2, P2 ;  /* 0x0000000504070c11 */ /* 0x000fc600090f1405 */
[----:B------:R-:W2:Y:S04]  /*1c00*/  @P1 LDG.E R0, desc[UR50][R10.64] ;  /* 0x000000320a001981 */ /* 0x000ea8000c1e1900 */
[----:B------:R-:W2:Y:S01]  /*1c10*/  @P0 LDG.E R3, desc[UR50][R6.64] ;  /* 0x0000003206030981 */ /* 0x000ea2000c1e1900 */
[----:B------:R-:W-:-:S04]  /*1c20*/  ULEA.HI UR4, UR47, UR47, URZ, 0x1 ;  /* 0x0000002f2f047291 */ /* 0x000fc8000f8f083f */
[----:B------:R-:W-:-:S04]  /*1c30*/  ULOP3.LUT UR4, UR4, 0xfffffffe, URZ, 0xc0, !UPT ;  /* 0xfffffffe04047892 */ /* 0x000fc8000f8ec03f */
[----:B------:R-:W-:-:S06]  /*1c40*/  UIADD3 UR4, UR47, -UR4, URZ ;  /* 0x800000042f047290 */ /* 0x000fcc000fffe03f */
[----:B------:R-:W-:Y:S01]  /*1c50*/  IMAD.U32 R4, RZ, RZ, UR4 ;  /* 0x00000004ff047e24 */ /* 0x000fe2000f8e00ff */
[----:B------:R-:W-:-:S04]  /*1c60*/  ULDC UR4, c[0x0][0x9d8] ;  /* 0x0002760000047ab9 */ /* 0x000fc80000000800 */
[----:B------:R-:W-:-:S04]  /*1c70*/  SHF.L.U32 R4, R4, 0x1f, RZ ;  /* 0x0000001f04047819 */ /* 0x000fc800000006ff */
[----:B------:R-:W0:Y:S01]  /*1c80*/  SYNCS.PHASECHK.TRANS64.TRYWAIT P1, [UR49+0x29800], R4 ;  /* 0x02980004ff0075a7 */ /* 0x000e220008020171 */
[----:B------:R-:W-:-:S05]  /*1c90*/  IMAD.U32 R5, RZ, RZ, UR48 ;  /* 0x00000030ff057e24 */ /* 0x000fca000f8e00ff */
[----:B------:R-:W-:Y:S01]  /*1ca0*/  ISETP.NE.AND P0, PT, R5, 0x3, PT ;  /* 0x000000030500780c */ /* 0x000fe20003f05270 */
[----:B--2---:R-:W-:-:S04]  /*1cb0*/  FMUL.FTZ R0, R3, R0 ;  /* 0x0000000003007220 */ /* 0x004fc80000410000 */
[----:B------:R-:W-:Y:S01]  /*1cc0*/  FMUL.FTZ R0, R0, UR4 ;  /* 0x0000000400007c20 */ /* 0x000fe20008410000 */
[----:B0-----:R-:W-:Y:S07]  /*1cd0*/  @!P1 BRA `(.L_x_185) ;  /* 0x0000012800289947 */ /* 0x001fee0003800000 */
.L_x_331:
[----:B------:R-:W-:Y:S05]  /*1ce0*/  @!P0 BRA `(.L_x_186) ;  /* 0x0000000000048947 */ /* 0x000fea0003800000 */
[----:B------:R-:W-:Y:S01]  /*1cf0*/  BPT.TRAP 0x1 ;  /* 0x000000040000795c */ /* 0x000fe20000300000 */
.L_x_186:
[----:B0-----:R-:W-:Y:S02]  /*1d00*/  IMAD.U32 R3, RZ, RZ, UR45 ;  /* 0x0000002dff037e24 */ /* 0x001fe4000f8e00ff */
[----:B------:R-:W-:-:S03]  /*1d10*/  IMAD.U32 R4, RZ, RZ, UR46 ;  /* 0x0000002eff047e24 */ /* 0x000fc6000f8e00ff */
[----:B------:R-:W-:Y:S02]  /*1d20*/  LEA R3, R3, UR49, 0x3 ;  /* 0x0000003103037c11 */ /* 0x000fe4000f8e18ff */
[----:B------:R-:W-:-:S04]  /*1d30*/  SHF.L.U32 R4, R4, 0x1f, RZ ;  /* 0x0000001f04047819 */ /* 0x000fc800000006ff */
[----:B------:R0:W1:Y:S01]  /*1d40*/  SYNCS.PHASECHK.TRANS64.TRYWAIT P1, [R3+URZ+0x29830], R4 ;  /* 0x02983004030075a7 */ /* 0x000062000802017f */
[----:B------:R-:W-:Y:S05]  /*1d50*/  @!P0 BRA `(.L_x_187) ;  /* 0x0000000000048947 */ /* 0x000fea0003800000 */
[----:B------:R-:W-:Y:S01]  /*1d60*/  BPT.TRAP 0x1 ;  /* 0x000000040000795c */ /* 0x000fe20000300000 */
.L_x_187:
[----:B------:R-:W-:Y:S01]  /*1d70*/  IMAD.MOV.U32 R25, RZ, RZ, RZ ;  /* 0x000000ffff197224 */ /* 0x000fe200078e00ff */
[----:B-1----:R-:W-:Y:S06]  /*1d80*/  @P1 BRA `(.L_x_188) ;  /* 0x0000000000081947 */ /* 0x002fec0003800000 */
[----:B------:R-:W1:Y:S02]  /*1d90*/  SYNCS.PHASECHK.TRANS64.TRYWAIT P1, [R3+URZ+0x29830], R4 ;  /* 0x02983004030075a7 */ /* 0x000e64000802017f */
[----:B-1----:R-:W-:Y:S05]  /*1da0*/  @!P1 BRA `(.L_x_189) ;  /* 0x00000128000c9947 */ /* 0x002fea0003800000 */
.L_x_188:
[----:B------:R-:W-:Y:S05]  /*1db0*/  WARPSYNC.ALL ;  /* 0x0000000000007948 */ /* 0x000fea0003800000 */
[----:B------:R-:W-:Y:S01]  /*1dc0*/  UIADD3 UR49, UR49, 0x1a400, URZ ;  /* 0x0001a40031317890 */ /* 0x000fe2000fffe03f */
[----:B------:R-:W-:Y:S01]  /*1dd0*/  WARPGROUP.ARRIVE ;  /* 0x00000000000079c5 */ /* 0x000fe20000000000 */
[----:B------:R-:W-:Y:S02]  /*1de0*/  ULOP3.LUT UR28, UR55, 0x10000, URZ, 0xfc, !UPT ;  /* 0x00010000371c7892 */ /* 0x000fe4000f8efc3f */
[----:B------:R-:W-:Y:S01]  /*1df0*/  USHF.R.U32.HI UR49, URZ, 0x4, UR49 ;  /* 0x000000043f317899 */ /* 0x000fe20008011631 */
[----:B------:R-:W-:Y:S01]  /*1e00*/  UMOV UR25, 0x80000020 ;  /* 0x8000002000197882 */ /* 0x000fe20000000000 */
[----:B------:R-:W-:-:S02]  /*1e10*/  UMOV UR27, 0x80000020 ;  /* 0x80000020001b7882 */ /* 0x000fc40000000000 */
[----:B------:R-:W-:Y:S01]  /*1e20*/  ULOP3.LUT UR49, UR49, 0x3fff, URZ, 0xc0, !UPT ;  /* 0x00003fff31317892 */ /* 0x000fe2000f8ec03f */
[----:B------:R-:W-:Y:S01]  /*1e30*/  UMOV UR24, UR28 ;  /* 0x0000001c00187c82 */ /* 0x000fe20008000000 */
[----:B------:R-:W-:Y:S02]  /*1e40*/  UMOV UR5, UR25 ;  /* 0x0000001900057c82 */ /* 0x000fe40008000000 */
[----:B------:R-:W-:Y:S01]  /*1e50*/  ULOP3.LUT UR49, UR49, 0x10000, URZ, 0xfc, !UPT ;  /* 0x0001000031317892 */ /* 0x000fe2000f8efc3f */
[----:B------:R-:W-:Y:S01]  /*1e60*/  UMOV UR4, UR24 ;  /* 0x0000001800047c82 */ /* 0x000fe20008000000 */
[----:B------:R-:W-:Y:S02]  /*1e70*/  UMOV UR7, 0x80000020 ;  /* 0x8000002000077882 */ /* 0x000fe40000000000 */
[----:B------:R-:W-:Y:S01]  /*1e80*/  UIMAD UR30, UR45, 0x780, UR49 ;  /* 0x000007802d1e78a4 */ /* 0x000fe2000f8e0231 */
[----:B------:R-:W-:Y:S01]  /*1e90*/  UMOV UR11, 0x80000020 ;  /* 0x80000020000b7882 */ /* 0x000fe20000000000 */
[----:B------:R-:W-:-:S02]  /*1ea0*/  UMOV UR15, 0x80000020 ;  /* 0x80000020000f7882 */ /* 0x000fc40000000000 */
[----:B------:R-:W-:Y:S02]  /*1eb0*/  UIADD3 UR6, UR30, 0x80, URZ ;  /* 0x000000801e067890 */ /* 0x000fe4000fffe03f */
[----:B------:R-:W-:Y:S02]  /*1ec0*/  UIADD3 UR8, UR30, 0x100, URZ ;  /* 0x000001001e087890 */ /* 0x000fe4000fffe03f */
[----:B------:R-:W-:Y:S01]  /*1ed0*/  UMOV UR26, UR30 ;  /* 0x0000001e001a7c82 */ /* 0x000fe20008000000 */
[----:B------:R-:W-:Y:S01]  /*1ee0*/  UIADD3 UR9, UR30, 0x180, URZ ;  /* 0x000001801e097890 */ /* 0x000fe2000fffe03f */
[----:B------:R-:W-:Y:S01]  /*1ef0*/  QGMMA.64x32x32.F32.E4M3.E4M3 R92, gdesc[UR24], RZ, !UPT, gsb0 ;  /* 0x00600000185c79f3 */ /* 0x000fe2000c0008ff */
[----:B------:R-:W-:Y:S01]  /*1f00*/  UMOV UR26, UR6 ;  /* 0x00000006001a7c82 */ /* 0x000fe20008000000 */
[----:B------:R-:W-:Y:S01]  /*1f10*/  UMOV UR27, 0x80000020 ;  /* 0x80000020001b7882 */ /* 0x000fe20000000000 */
[----:B------:R-:W-:Y:S01]  /*1f20*/  UMOV UR6, UR8 ;  /* 0x0000000800067c82 */ /* 0x000fe20008000000 */
[----:B------:R-:W-:-:S02]  /*1f30*/  UIADD3 UR10, UR30, 0x200, URZ ;  /* 0x000002001e0a7890 */ /* 0x000fc4000fffe03f */
[----:B------:R-:W-:Y:S02]  /*1f40*/  UIADD3 UR12, UR30, 0x102, URZ ;  /* 0x000001021e0c7890 */ /* 0x000fe4000fffe03f */
[----:B------:R-:W-:Y:S02]  /*1f50*/  UIADD3 UR13, UR30, 0x182, URZ ;  /* 0x000001821e0d7890 */ /* 0x000fe4000fffe03f */
[----:B------:R-:W-:Y:S02]  /*1f60*/  UIADD3 UR14, UR30, 0x202, URZ ;  /* 0x000002021e0e7890 */ /* 0x000fe4000fffe03f */
[----:B------:R-:W-:Y:S01]  /*1f70*/  UIADD3 UR18, UR30, 0x382, URZ ;  /* 0x000003821e127890 */ /* 0x000fe2000fffe03f */
[----:B------:R-:W-:Y:S01]  /*1f80*/  UMOV UR19, 0x80000020 ;  /* 0x8000002000137882 */ /* 0x000fe20000000000 */
[----:B------:R-:W-:Y:S01]  /*1f90*/  UIADD3 UR22, UR30, 0x600, URZ ;  /* 0x000006001e167890 */ /* 0x000fe2000fffe03f */
[----:B------:R-:W-:Y:S01]  /*1fa0*/  UMOV UR23, 0x80000020 ;  /* 0x8000002000177882 */ /* 0x000fe20000000000 */
[----:B------:R-:W-:Y:S01]  /*1fb0*/  UMOV UR31, 0x80000020 ;  /* 0x80000020001f7882 */ /* 0x000fe20000000000 */
[----:B------:R-:W-:-:S02]  /*1fc0*/  WARPGROUP.DEPBAR.LE gsb0, 0x0 ;  /* 0x00008000000079c5 */ /* 0x000fc40000010000 */
[----:B------:R-:W-:-:S06]  /*1fd0*/  WARPGROUP.ARRIVE ;  /* 0x00000000000079c5 */ /* 0x000fcc0000000000 */
[----:B------:R-:W-:Y:S01]  /*1fe0*/  QGMMA.64x32x32.F32.E4M3.E4M3 R76, gdesc[UR24], RZ, !UPT, gsb0 ;  /* 0x00600000184c79f3 */ /* 0x000fe2000c0008ff */
[----:B------:R-:W-:Y:S01]  /*1ff0*/  UMOV UR26, UR9 ;  /* 0x00000009001a7c82 */ /* 0x000fe20008000000 */
[----:B------:R-:W-:Y:S01]  /*2000*/  UMOV UR27, 0x80000020 ;  /* 0x80000020001b7882 */ /* 0x000fe20000000000 */
[----:B------:R-:W-:Y:S02]  /*2010*/  WARPGROUP.DEPBAR.LE gsb0, 0x0 ;  /* 0x00008000000079c5 */ /* 0x000fe40000010000 */
[----:B------:R-:W-:-:S06]  /*2020*/  WARPGROUP.ARRIVE ;  /* 0x00000000000079c5 */ /* 0x000fcc0000000000 */
[----:B------:R-:W-:Y:S01]  /*2030*/  QGMMA.64x32x32.F32.E4M3.E4M3 R60, gdesc[UR4], RZ, !UPT, gsb0 ;  /* 0x00600000043c79f3 */ /* 0x000fe2000c0008ff */
[----:B------:R-:W-:Y:S02]  /*2040*/  UIADD3 UR4, UR28, 0x2, URZ ;  /* 0x000000021c047890 */ /* 0x000fe4000fffe03f */
[----:B------:R-:W-:Y:S01]  /*2050*/  UIADD3 UR6, UR30, 0x2, URZ ;  /* 0x000000021e067890 */ /* 0x000fe2000fffe03f */
[----:B------:R-:W-:Y:S01]  /*2060*/  UMOV UR5, 0x80000020 ;  /* 0x8000002000057882 */ /* 0x000fe20000000000 */
[----:B------:R-:W-:Y:S01]  /*2070*/  UMOV UR7, 0x80000020 ;  /* 0x8000002000077882 */ /* 0x000fe20000000000 */
[----:B------:R-:W-:Y:S02]  /*2080*/  UMOV UR9, UR5 ;  /* 0x0000000500097c82 */ /* 0x000fe40008000000 */
[----:B------:R-:W-:Y:S01]  /*2090*/  UMOV UR8, UR4 ;  /* 0x0000000400087c82 */ /* 0x000fe20008000000 */
[----:B------:R-:W-:Y:S02]  /*20a0*/  WARPGROUP.DEPBAR.LE gsb0, 0x0 ;  /* 0x00008000000079c5 */ /* 0x000fe40000010000 */
[----:B------:R-:W-:-:S06]  /*20b0*/  WARPGROUP.ARRIVE ;  /* 0x00000000000079c5 */ /* 0x000fcc0000000000 */
[----:B------:R-:W-:Y:S01]  /*20c0*/  QGMMA.64x32x32.F32.E4M3.E4M3 R44, gdesc[UR24], RZ, !UPT, gsb0 ;  /* 0x00600000182c79f3 */ /* 0x000fe2000c0008ff */
[----:B------:R-:W-:Y:S01]  /*20d0*/  UMOV UR26, UR10 ;  /* 0x0000000a001a7c82 */ /* 0x000fe20008000000 */
[----:B------:R-:W-:Y:S01]  /*20e0*/  UMOV UR27, 0x80000020 ;  /* 0x80000020001b7882 */ /* 0x000fe20000000000 */
[----:B------:R-:W-:Y:S01]  /*20f0*/  UIADD3 UR10, UR30, 0x82, URZ ;  /* 0x000000821e0a7890 */ /* 0x000fe2000fffe03f */
        /* <DEDUP_REMOVED lines=16> */
[----:B------:R-:W-:Y:S01]  /*2200*/  QGMMA.64x32x32.F32.E4M3.E4M3 R60, gdesc[UR8], R60, gsb0 ;  /* 0x00600000083c79f3 */ /* 0x000fe2000800083c */
        /* <DEDUP_REMOVED lines=15> */
[----:B------:R-:W-:Y:S02]  /*2300*/  UIADD3 UR6, UR30, 0x300, URZ ;  /* 0x000003001e067890 */ /* 0x000fe4000fffe03f */
        /* <DEDUP_REMOVED lines=97> */
[----:B------:R-:W-:-:S03]  /*2920*/  UIADD3 UR6, UR30, 0x702, URZ ;  /* 0x000007021e067890 */ /* 0x000fc6000fffe03f */
        /* <DEDUP_REMOVED lines=20> */
.L_x_190:
[C---:B------:R-:W-:Y:S01]  /*2a70*/  FMUL.FTZ R26, R0.reuse, R80 ;  /* 0x00000050001a7220 */ /* 0x040fe20000410000 */
        /* <DEDUP_REMOVED lines=11> */
[----:B------:R-:W-:Y:S01]  /*2b30*/  FMUL.FTZ R64, R0, R69 ;  /* 0x0000004500407220 */ /* 0x000fe20000410000 */
[----:B------:R-:W-:-:S02]  /*2b40*/  IMAD.U32 R34, RZ, RZ, UR54 ;  /* 0x00000036ff227e24 */ /* 0x000fc4000f8e00ff */
[C---:B------:R-:W-:Y:S01]  /*2b50*/  FMUL.FTZ R69, R0.reuse, R70 ;  /* 0x0000004600457220 */ /* 0x040fe20000410000 */
[----:B------:R-:W2:Y:S01]  /*2b60*/  MUFU.TANH R10, R10 ;  /* 0x0000000a000a7308 */ /* 0x000ea20000002400 */
[C---:B------:R-:W-:Y:S01]  /*2b70*/  FMUL.FTZ R70, R0.reuse, R71 ;  /* 0x0000004700467220 */ /* 0x040fe20000410000 */
[C---:B------:R-:W-:Y:S01]  /*2b80*/  FMUL.FTZ R71, R0.reuse, R75 ;  /* 0x0000004b00477220 */ /* 0x040fe20000410000 */
[C---:B------:R-:W-:Y:S01]  /*2b90*/  FMUL.FTZ R21, R0.reuse, R99 ;  /* 0x0000006300157220 */ /* 0x040fe20000410000 */
[C---:B------:R-:W-:Y:S01]  /*2ba0*/  FMUL.FTZ R75, R0.reuse, R51 ;  /* 0x00000033004b7220 */ /* 0x040fe20000410000 */
[----:B------:R-:W-:Y:S01]  /*2bb0*/  FMUL.FTZ R51, R0, R29 ;  /* 0x0000001d00337220 */ /* 0x000fe20000410000 */
[----:B------:R-:W-:Y:S01]  /*2bc0*/  IADD3 R34, R34, 0xa0, -R199 ;  /* 0x000000a022227810 */ /* 0x000fe20007ffe8c7 */
[----:B------:R-:W-:Y:S01]  /*2bd0*/  IMAD.U32 R29, RZ, RZ, UR53 ;  /* 0x00000035ff1d7e24 */ /* 0x000fe2000f8e00ff */
[----:B------:R-:W3:Y:S01]  /*2be0*/  MUFU.TANH R11, R11 ;  /* 0x0000000b000b7308 */ /* 0x000ee20000002400 */
[C---:B01----:R-:W-:Y:S01]  /*2bf0*/  FMUL.FTZ R4, R0.reuse, R92 ;  /* 0x0000005c00047220 */ /* 0x043fe20000410000 */
[C---:B------:R-:W-:Y:S01]  /*2c00*/  FMUL.FTZ R92, R0.reuse, R102 ;  /* 0x00000066005c7220 */ /* 0x040fe20000410000 */
[----:B------:R-:W-:Y:S01]  /*2c10*/  FMUL.FTZ R6, R0, R96 ;  /* 0x0000006000067220 */ /* 0x000fe20000410000 */
[----:B------:R-:W-:-:S02]  /*2c20*/  IMAD R34, R29, -0xa0, R34 ;  /* 0xffffff601d227824 */ /* 0x000fc400078e0222 */
[C---:B------:R-:W-:Y:S01]  /*2c30*/  FMUL.FTZ R96, R0.reuse, R79 ;  /* 0x0000004f00607220 */ /* 0x040fe20000410000 */
[C---:B------:R-:W-:Y:S01]  /*2c40*/  FMUL.FTZ R24, R0.reuse, R81 ;  /* 0x0000005100187220 */ /* 0x040fe20000410000 */
[C---:B------:R-:W-:Y:S01]  /*2c50*/  FMUL.FTZ R27, R0.reuse, R103 ;  /* 0x00000067001b7220 */ /* 0x040fe20000410000 */
[----:B------:R-:W0:Y:S01]  /*2c60*/  MUFU.TANH R20, R20 ;  /* 0x0000001400147308 */ /* 0x000e220000002400 */
[C---:B------:R-:W-:Y:S01]  /*2c70*/  FMUL.FTZ R81, R0.reuse, R82 ;  /* 0x0000005200517220 */ /* 0x040fe20000410000 */
        /* <DEDUP_REMOVED lines=8> */
[----:B------:R-:W-:Y:S01]  /*2d00*/  FMUL.FTZ R73, R0, R46 ;  /* 0x0000002e00497220 */ /* 0x000fe20000410000 */
[----:B------:R-:W-:Y:S01]  /*2d10*/  ISETP.GT.AND P4, PT, R34, RZ, PT ;  /* 0x000000ff2200720c */ /* 0x000fe20003f84270 */
[----:B------:R-:W-:Y:S01]  /*2d20*/  FMUL.FTZ R94, R0, R106 ;  /* 0x0000006a005e7220 */ /* 0x000fe20000410000 */
[----:B------:R-:W-:Y:S01]  /*2d30*/  ISETP.GT.AND P3, PT, R34, 0x1, PT ;  /* 0x000000012200780c */ /* 0x000fe20003f64270 */
[C---:B------:R-:W-:Y:S01]  /*2d40*/  FMUL.FTZ R95, R0.reuse, R78 ;  /* 0x0000004e005f7220 */ /* 0x040fe20000410000 */
[C---:B------:R-:W-:Y:S01]  /*2d50*/  FMUL.FTZ R65, R0.reuse, R68 ;  /* 0x0000004400417220 */ /* 0x040fe20000410000 */
[----:B------:R-:W4:Y:S01]  /*2d60*/  MUFU.TANH R92, R92 ;  /* 0x0000005c005c7308 */ /* 0x000f220000002400 */
[C---:B------:R-:W-:Y:S01]  /*2d70*/  FMUL.FTZ R46, R0.reuse, R48 ;  /* 0x00000030002e7220 */ /* 0x040fe20000410000 */
[C---:B------:R-:W-:Y:S01]  /*2d80*/  FMUL.FTZ R78, R0.reuse, R89 ;  /* 0x00000059004e7220 */ /* 0x040fe20000410000 */
[C---:B------:R-:W-:Y:S01]  /*2d90*/  FMUL.FTZ R68, R0.reuse, R44 ;  /* 0x0000002c00447220 */ /* 0x040fe20000410000 */
[C---:B------:R-:W-:Y:S01]  /*2da0*/  FMUL.FTZ R48, R0.reuse, R52 ;  /* 0x0000003400307220 */ /* 0x040fe20000410000 */
[C---:B------:R-:W-:Y:S01]  /*2db0*/  FMUL.FTZ R89, R0.reuse, R66 ;  /* 0x0000004200597220 */ /* 0x040fe20000410000 */
[C---:B------:R-:W-:Y:S01]  /*2dc0*/  FMUL.FTZ R44, R0.reuse, R45 ;  /* 0x0000002d002c7220 */ /* 0x040fe20000410000 */
[C---:B------:R-:W-:Y:S01]  /*2dd0*/  FMUL.FTZ R52, R0.reuse, R28 ;  /* 0x0000001c00347220 */ /* 0x040fe20000410000 */
[----:B------:R-:W5:Y:S01]  /*2de0*/  MUFU.TANH R4, R4 ;  /* 0x0000000400047308 */ /* 0x000f620000002400 */
[C---:B------:R-:W-:Y:S01]  /*2df0*/  FMUL.FTZ R66, R0.reuse, R72 ;  /* 0x0000004800427220 */ /* 0x040fe20000410000 */
[----:B------:R-:W-:Y:S01]  /*2e00*/  FMUL.FTZ R45, R0, R49 ;  /* 0x00000031002d7220 */ /* 0x000fe20000410000 */
[----:B------:R-:W-:Y:S01]  /*2e10*/  ISETP.GT.AND P2, PT, R34, 0x8, PT ;  /* 0x000000082200780c */ /* 0x000fe20003f44270 */
[----:B------:R-:W-:Y:S01]  /*2e20*/  FMUL.FTZ R93, R0, R107 ;  /* 0x0000006b005d7220 */ /* 0x000fe20000410000 */
[----:B--2---:R-:W-:Y:S01]  /*2e30*/  FSEL R28, R10, -INF , P4 ;  /* 0xff8000000a1c7808 */ /* 0x004fe20002000000 */
[C---:B------:R-:W-:Y:S01]  /*2e40*/  FMUL.FTZ R72, R0.reuse, R74 ;  /* 0x0000004a00487220 */ /* 0x040fe20000410000 */
[----:B---3--:R-:W-:Y:S01]  /*2e50*/  FSEL R29, R11, -INF , P3 ;  /* 0xff8000000b1d7808 */ /* 0x008fe20001800000 */
        /* <DEDUP_REMOVED lines=9> */
[----:B------:R-:W-:Y:S01]  /*2ef0*/  ISETP.GT.AND P1, PT, R34, 0x9, PT ;  /* 0x000000092200780c */ /* 0x000fe20003f24270 */
[----:B------:R-:W-:Y:S01]  /*2f00*/  FMUL.FTZ R54, R0, R55 ;  /* 0x0000003700367220 */ /* 0x000fe20000410000 */
[----:B0-----:R-:W-:Y:S01]  /*2f10*/  FSEL R30, R20, -INF , P2 ;  /* 0xff800000141e7808 */ /* 0x001fe20001000000 */
[----:B------:R-:W-:Y:S01]  /*2f20*/  FMUL.FTZ R55, R0, R59 ;  /* 0x0000003b00377220 */ /* 0x000fe20000410000 */
[----:B------:R-:W-:Y:S01]  /*2f30*/  FMNMX.FTZ R11, R28, R29, !PT ;  /* 0x0000001d1c0b7209 */ /* 0x000fe20007810000 */
[C---:B------:R-:W-:Y:S01]  /*2f40*/  FMUL.FTZ R59, R0.reuse, R31 ;  /* 0x0000001f003b7220 */ /* 0x040fe20000410000 */
[----:B------:R-:W-:Y:S01]  /*2f50*/  FMUL.FTZ R8, R0, R100 ;  /* 0x0000006400087220 */ /* 0x000fe20000410000 */
[----:B------:R-:W0:Y:S01]  /*2f60*/  MUFU.TANH R94, R94 ;  /* 0x0000005e005e7308 */ /* 0x000e220000002400 */
[----:B------:R-:W-:Y:S01]  /*2f70*/  ISETP.GT.AND P6, PT, R34, 0x10, PT ;  /* 0x000000102200780c */ /* 0x000fe20003fc4270 */
[C---:B------:R-:W-:Y:S01]  /*2f80*/  FMUL.FTZ R9, R0.reuse, R101 ;  /* 0x0000006500097220 */ /* 0x040fe20000410000 */
[----:B-1----:R-:W-:Y:S01]  /*2f90*/  FSEL R31, R21, -INF , P1 ;  /* 0xff800000151f7808 */ /* 0x002fe20000800000 */
[----:B------:R-:W-:Y:S01]  /*2fa0*/  FMUL.FTZ R13, R0, R104 ;  /* 0x00000068000d7220 */ /* 0x000fe20000410000 */
[----:B------:R-:W-:Y:S01]  /*2fb0*/  FMNMX.FTZ R10, R30, R11, !PT ;  /* 0x0000000b1e0a7209 */ /* 0x000fe20007810000 */
[----:B------:R-:W-:Y:S01]  /*2fc0*/  FMUL.FTZ R12, R0, R105 ;  /* 0x00000069000c7220 */ /* 0x000fe20000410000 */
[----:B------:R-:W-:Y:S01]  /*2fd0*/  ISETP.GT.AND P5, PT, R34, 0x11, PT ;  /* 0x000000112200780c */ /* 0x000fe20003fa4270 */
[----:B------:R-:W1:Y:S01]  /*2fe0*/  MUFU.TANH R6, R6 ;  /* 0x0000000600067308 */ /* 0x000e620000002400 */
[----:B----4-:R-:W-:Y:S01]  /*2ff0*/  FSEL R92, R92, -INF , P6 ;  /* 0xff8000005c5c7808 */ /* 0x010fe20003000000 */
[C---:B------:R-:W-:Y:S01]  /*3000*/  FMUL.FTZ R15, R0.reuse, R76 ;  /* 0x0000004c000f7220 */ /* 0x040fe20000410000 */
[----:B------:R-:W-:Y:S01]  /*3010*/  FMNMX.FTZ R11, R31, R10, !PT ;  /* 0x0000000a1f0b7209 */ /* 0x000fe20007810000 */
[----:B------:R-:W-:Y:S01]  /*3020*/  FMUL.FTZ R76, R0, R85 ;  /* 0x00000055004c7220 */ /* 0x000fe20000410000 */
[----:B-----5:R-:W-:Y:S01]  /*3030*/  FSEL R4, R4, -INF , P4 ;  /* 0xff80000004047808 */ /* 0x020fe20002000000 */
[----:B------:R-:W-:Y:S01]  /*3040*/  FMUL.FTZ R85, R0, R90 ;  /* 0x0000005a00557220 */ /* 0x000fe20000410000 */
[----:B------:R-:W-:Y:S01]  /*3050*/  ISETP.GT.AND P4, PT, R34, 0x18, PT ;  /* 0x000000182200780c */ /* 0x000fe20003f84270 */
[----:B------:R-:W4:Y:S01]  /*3060*/  MUFU.TANH R93, R93 ;  /* 0x0000005d005d7308 */ /* 0x000f220000002400 */
[----:B--2---:R-:W-:Y:S01]  /*3070*/  FSEL R27, R27, -INF , P5 ;  /* 0xff8000001b1b7808 */ /* 0x004fe20002800000 */
[----:B------:R-:W-:Y:S01]  /*3080*/  FMUL.FTZ R60, R0, R60 ;  /* 0x0000003c003c7220 */ /* 0x000fe20000410000 */
[----:B------:R-:W-:Y:S01]  /*3090*/  FMNMX.FTZ R10, R92, R11, !PT ;  /* 0x0000000b5c0a7209 */ /* 0x000fe20007810000 */
[C---:B------:R-:W-:Y:S01]  /*30a0*/  FMUL.FTZ R61, R0.reuse, R61 ;  /* 0x0000003d003d7220 */ /* 0x040fe20000410000 */
[----:B---3--:R-:W-:Y:S01]  /*30b0*/  FSEL R5, R5, -INF , P3 ;  /* 0xff80000005057808 */ /* 0x008fe20001800000 */
[----:B------:R-:W-:Y:S01]  /*30c0*/  FMUL.FTZ R97, R0, R39 ;  /* 0x0000002700617220 */ /* 0x000fe20000410000 */
[----:B------:R-:W-:Y:S01]  /*30d0*/  ISETP.GT.AND P3, PT, R34, 0x19, PT ;  /* 0x000000192200780c */ /* 0x000fe20003f64270 */
[----:B------:R-:W2:Y:S01]  /*30e0*/  MUFU.TANH R7, R7 ;  /* 0x0000000700077308 */ /* 0x000ea20000002400 */
[----:B0-----:R-:W-:Y:S01]  /*30f0*/  FSEL R94, R94, -INF , P4 ;  /* 0xff8000005e5e7808 */ /* 0x001fe20002000000 */
[C---:B------:R-:W-:Y:S01]  /*3100*/  FMUL.FTZ R90, R0.reuse, R50 ;  /* 0x00000032005a7220 */ /* 0x040fe20000410000 */
[----:B------:R-:W-:Y:S01]  /*3110*/  FMNMX.FTZ R11, R27, R10, !PT ;  /* 0x0000000a1b0b7209 */ /* 0x000fe20007810000 */
[----:B------:R-:W-:Y:S01]  /*3120*/  FMUL.FTZ R98, R0, R43 ;  /* 0x0000002b00627220 */ /* 0x000fe20000410000 */
[----:B-1----:R-:W-:Y:S01]  /*3130*/  FSEL R6, R6, -INF , P2 ;  /* 0xff80000006067808 */ /* 0x002fe20001000000 */
[----:B------:R-:W-:Y:S01]  /*3140*/  FMUL.FTZ R50, R0, R57 ;  /* 0x0000003900327220 */ /* 0x000fe20000410000 */
[----:B------:R-:W-:Y:S01]  /*3150*/  ISETP.GT.AND P2, PT, R34, 0x20, PT ;  /* 0x000000202200780c */ /* 0x000fe20003f44270 */
[----:B------:R-:W0:Y:S01]  /*3160*/  MUFU.TANH R95, R95 ;  /* 0x0000005f005f7308 */ /* 0x000e220000002400 */
[----:B----4-:R-:W-:Y:S01]  /*3170*/  FSEL R93, R93, -INF , P3 ;  /* 0xff8000005d5d7808 */ /* 0x010fe20001800000 */
[----:B------:R-:W-:Y:S01]  /*3180*/  FMUL.FTZ R35, R0, R35 ;  /* 0x0000002300237220 */ /* 0x000fe20000410000 */
[----:B------:R-:W-:Y:S01]  /*3190*/  FMNMX.FTZ R10, R94, R11, !PT ;  /* 0x0000000b5e0a7209 */ /* 0x000fe20007810000 */
[C---:B------:R-:W-:Y:S01]  /*31a0*/  FMUL.FTZ R38, R0.reuse, R38 ;  /* 0x0000002600267220 */ /* 0x040fe20000410000 */
[----:B------:R-:W-:Y:S01]  /*31b0*/  FMUL.FTZ R42, R0, R42 ;  /* 0x0000002a002a7220 */ /* 0x000fe20000410000 */
[----:B------:R-:W-:Y:S01]  /*31c0*/  ULDC UR6, c[0x0][0x988] ;  /* 0x0002620000067ab9 */ /* 0x000fe20000000800 */
[----:B------:R-:W-:Y:S01]  /*31d0*/  FMNMX.FTZ R10, R93, R10, !PT ;  /* 0x0000000a5d0a7209 */ /* 0x000fe20007810000 */
[----:B------:R-:W1:Y:S01]  /*31e0*/  MUFU.TANH R8, R8 ;  /* 0x0000000800087308 */ /* 0x000e620000002400 */
[----:B--2---:R-:W-:Y:S01]  /*31f0*/  FSEL R7, R7, -INF , P1 ;  /* 0xff80000007077808 */ /* 0x004fe20000800000 */
[----:B------:R-:W-:Y:S01]  /*3200*/  IMAD.U32 R113, RZ, RZ, UR6 ;  /* 0x00000006ff717e24 */ /* 0x000fe2000f8e00ff */
[----:B------:R-:W-:Y:S01]  /*3210*/  ISETP.GT.AND P1, PT, R34, 0x21, PT ;  /* 0x000000212200780c */ /* 0x000fe20003f24270 */
[C---:B------:R-:W-:Y:S01]  /*3220*/  FMUL.FTZ R32, R0.reuse, R32 ;  /* 0x0000002000207220 */ /* 0x040fe20000410000 */
[----:B------:R-:W-:Y:S01]  /*3230*/  P2R R108, PR, RZ, 0x1 ;  /* 0x00000001ff6c7803 */ /* 0x000fe20000000000 */
[C---:B------:R-:W-:Y:S01]  /*3240*/  FMUL.FTZ R37, R0.reuse, R37 ;  /* 0x0000002500257220 */ /* 0x040fe20000410000 */
[C---:B------:R-:W-:Y:S01]  /*3250*/  FMUL.FTZ R36, R0.reuse, R36 ;  /* 0x0000002400247220 */ /* 0x040fe20000410000 */
[----:B------:R-:W2:Y:S01]  /*3260*/  MUFU.TANH R96, R96 ;  /* 0x0000006000607308 */ /* 0x000ea20000002400 */
[----:B0-----:R-:W-:Y:S01]  /*3270*/  FSEL R95, R95, -INF , P2 ;  /* 0xff8000005f5f7808 */ /* 0x001fe20001000000 */
[C---:B------:R-:W-:Y:S01]  /*3280*/  FMUL.FTZ R41, R0.reuse, R41 ;  /* 0x0000002900297220 */ /* 0x040fe20000410000 */
[C---:B------:R-:W-:Y:S01]  /*3290*/  FMUL.FTZ R40, R0.reuse, R40 ;  /* 0x0000002800287220 */ /* 0x040fe20000410000 */
[----:B------:R-:W-:Y:S01]  /*32a0*/  FMUL.FTZ R33, R0, R33 ;  /* 0x0000002100217220 */ /* 0x000fe20000410000 */
[----:B------:R-:W-:Y:S01]  /*32b0*/  FMNMX.FTZ R11, R95, R10, !PT ;  /* 0x0000000a5f0b7209 */ /* 0x000fe20007810000 */
[----:B------:R-:W-:Y:S01]  /*32c0*/  UIADD3 UR54, UR53, -0x2, URZ ;  /* 0xfffffffe35367890 */ /* 0x000fe2000fffe03f */
[----:B------:R-:W-:Y:S01]  /*32d0*/  R2UR UR7, R3 ;  /* 0x00000000030772ca */ /* 0x000fe200000e0000 */
[----:B------:R-:W0:Y:S01]  /*32e0*/  MUFU.TANH R9, R9 ;  /* 0x0000000900097308 */ /* 0x000e220000002400 */
[----:B-1----:R-:W-:Y:S01]  /*32f0*/  FSEL R8, R8, -INF , P6 ;  /* 0xff80000008087808 */ /* 0x002fe20003000000 */
[----:B------:R-:W-:Y:S01]  /*3300*/  UISETP.GE.AND UP0, UPT, UR54, UR41, UPT ;  /* 0x000000293600728c */ /* 0x000fe2000bf06270 */
[----:B------:R-:W-:-:S05]  /*3310*/  ISETP.GT.AND P6, PT, R34, 0x28, PT ;  /* 0x000000282200780c */ /* 0x000fca0003fc4270 */
[----:B------:R-:W1:Y:S01]  /*3320*/  MUFU.TANH R81, R81 ;  /* 0x0000005100517308 */ /* 0x000e620000002400 */
[----:B--2---:R-:W-:-:S03]  /*3330*/  FSEL R96, R96, -INF , P1 ;  /* 0xff80000060607808 */ /* 0x004fc60000800000 */
[----:B------:R-:W-:Y:S01]  /*3340*/  UIADD3 UR7, UR7, 0x29840, URZ ;  /* 0x0002984007077890 */ /* 0x000fe2000fffe03f */
[----:B------:R-:W-:-:S03]  /*3350*/  FMNMX.FTZ R20, R96, R11, !PT ;  /* 0x0000000b60147209 */ /* 0x000fc60007810000 */
[----:B------:R-:W2:Y:S01]  /*3360*/  MUFU.TANH R13, R13 ;  /* 0x0000000d000d7308 */ /* 0x000ea20000002400 */
[----:B0-----:R-:W-:Y:S01]  /*3370*/  FSEL R9, R9, -INF , P5 ;  /* 0xff80000009097808 */ /* 0x001fe20002800000 */
[----:B------:R-:W-:Y:S01]  /*3380*/  UPRMT UR7, UR52, 0x654, UR7 ;  /* 0x0000065434077896 */ /* 0x000fe20008000007 */
[----:B------:R-:W-:-:S05]  /*3390*/  ISETP.GT.AND P5, PT, R34, 0x29, PT ;  /* 0x000000292200780c */ /* 0x000fca0003fa4270 */
[----:B------:R-:W0:Y:S01]  /*33a0*/  MUFU.TANH R80, R80 ;  /* 0x0000005000507308 */ /* 0x000e220000002400 */
[----:B-1----:R-:W-:Y:S02]  /*33b0*/  FSEL R81, R81, -INF , P6 ;  /* 0xff80000051517808 */ /* 0x002fe40003000000 */
[----:B------:R-:W-:Y:S05]  /*33c0*/  SYNCS.ARRIVE.TRANS64.RED.A1T0 RZ, [UR7], RZ ;  /* 0x000000ffffff79a7 */ /* 0x000fea0008100407 */
[----:B------:R-:W1:Y:S01]  /*33d0*/  MUFU.TANH R12, R12 ;  /* 0x0000000c000c7308 */ /* 0x000e620000002400 */
[----:B--2---:R-:W-:Y:S02]  /*33e0*/  FSEL R10, R13, -INF , P4 ;  /* 0xff8000000d0a7808 */ /* 0x004fe40002000000 */
[----:B------:R-:W-:-:S02]  /*33f0*/  ISETP.GT.AND P4, PT, R34, 0x30, PT ;  /* 0x000000302200780c */ /* 0x000fc40003f84270 */
[----:B------:R-:W-:-:S03]  /*3400*/  FMNMX.FTZ R13, R81, R20, !PT ;  /* 0x00000014510d7209 */ /* 0x000fc60007810000 */
[----:B------:R-:W2:Y:S01]  /*3410*/  MUFU.TANH R82, R82 ;  /* 0x0000005200527308 */ /* 0x000ea20000002400 */
[----:B0-----:R-:W-:-:S04]  /*3420*/  FSEL R80, R80, -INF , P5 ;  /* 0xff80000050507808 */ /* 0x001fc80002800000 */
[----:B------:R-:W-:-:S03]  /*3430*/  FMNMX.FTZ R13, R80, R13, !PT ;  /* 0x0000000d500d7209 */ /* 0x000fc60007810000 */
[----:B------:R-:W0:Y:S01]  /*3440*/  MUFU.TANH R15, R15 ;  /* 0x0000000f000f7308 */ /* 0x000e220000002400 */
[----:B-1----:R-:W-:Y:S02]  /*3450*/  FSEL R11, R12, -INF , P3 ;  /* 0xff8000000c0b7808 */ /* 0x002fe40001800000 */
[----:B------:R-:W-:-:S05]  /*3460*/  ISETP.GT.AND P3, PT, R34, 0x31, PT ;  /* 0x000000312200780c */ /* 0x000fca0003f64270 */
[----:B------:R-:W1:Y:S01]  /*3470*/  MUFU.TANH R83, R83 ;  /* 0x0000005300537308 */ /* 0x000e620000002400 */
[----:B--2---:R-:W-:-:S04]  /*3480*/  FSEL R82, R82, -INF , P4 ;  /* 0xff80000052527808 */ /* 0x004fc80002000000 */
[----:B------:R-:W-:-:S03]  /*3490*/  FMNMX.FTZ R20, R82, R13, !PT ;  /* 0x0000000d52147209 */ /* 0x000fc60007810000 */
[----:B------:R-:W2:Y:S01]  /*34a0*/  MUFU.TANH R14, R14 ;  /* 0x0000000e000e7308 */ /* 0x000ea20000002400 */
[----:B0-----:R-:W-:Y:S02]  /*34b0*/  FSEL R12, R15, -INF , P2 ;  /* 0xff8000000f0c7808 */ /* 0x001fe40001000000 */
[----:B------:R-:W-:-:S05]  /*34c0*/  ISETP.GT.AND P2, PT, R34, 0x38, PT ;  /* 0x000000382200780c */ /* 0x000fca0003f44270 */
[----:B------:R-:W0:Y:S01]  /*34d0*/  MUFU.TANH R85, R85 ;  /* 0x0000005500557308 */ /* 0x000e220000002400 */
[----:B-1----:R-:W-:-:S04]  /*34e0*/  FSEL R83, R83, -INF , P3 ;  /* 0xff80000053537808 */ /* 0x002fc80001800000 */
[----:B------:R-:W-:-:S03]  /*34f0*/  FMNMX.FTZ R20, R83, R20, !PT ;  /* 0x0000001453147209 */ /* 0x000fc60007810000 */
[----:B------:R-:W1:Y:S01]  /*3500*/  MUFU.TANH R26, R26 ;  /* 0x0000001a001a7308 */ /* 0x000e620000002400 */
[----:B--2---:R-:W-:Y:S02]  /*3510*/  FSEL R13, R14, -INF , P1 ;  /* 0xff8000000e0d7808 */ /* 0x004fe40000800000 */
[----:B------:R-:W-:-:S05]  /*3520*/  ISETP.GT.AND P1, PT, R34, 0x39, PT ;  /* 0x000000392200780c */ /* 0x000fca0003f24270 */
        /* <DEDUP_REMOVED lines=144> */
[----:B------:R2:W-:Y:S01]  /*3e30*/  MUFU.TANH R58, R32 ;  /* 0x00000020003a7308 */ /* 0x0005e20000002400 */
[----:B0-----:R-:W-:-:S04]  /*3e40*/  FSEL R109, R42, -INF , P2 ;  /* 0xff8000002a6d7808 */ /* 0x001fc80001000000 */
[----:B------:R-:W-:-:S03]  /*3e50*/  FMNMX.FTZ R26, R109, R26, !PT ;  /* 0x0000001a6d1a7209 */ /* 0x000fc60007810000 */
[----:B------:R0:W-:Y:S01]  /*3e60*/  MUFU.TANH R74, R37 ;  /* 0x00000025004a7308 */ /* 0x0001e20000002400 */
[----:B-1----:R-:W-:-:S04]  /*3e70*/  FSEL R35, R98, -INF , P1 ;  /* 0xff80000062237808 */ /* 0x002fc80000800000 */
[----:B------:R-:W-:-:S03]  /*3e80*/  FMNMX.FTZ R34, R35, R26, !PT ;  /* 0x0000001a23227209 */ /* 0x000fc60007810000 */
[----:B------:R-:W-:Y:S02]  /*3e90*/  MUFU.TANH R72, R36 ;  /* 0x0000002400487308 */ /* 0x000fe40000002400 */
[----:B------:R-:W1:Y:S06]  /*3ea0*/  SHFL.BFLY PT, R111, R34, 0x2, 0x1f ;  /* 0x0c401f00226f7f89 */ /* 0x000e6c00000e0000 */
[----:B------:R-:W-:Y:S08]  /*3eb0*/  MUFU.TANH R90, R41 ;  /* 0x00000029005a7308 */ /* 0x000ff00000002400 */
[----:B------:R-:W-:Y:S08]  /*3ec0*/  MUFU.TANH R76, R40 ;  /* 0x00000028004c7308 */ /* 0x000ff00000002400 */
[----:B------:R3:W-:Y:S01]  /*3ed0*/  MUFU.TANH R70, R33 ;  /* 0x0000002100467308 */ /* 0x0007e20000002400 */
[----:B-1----:R-:W-:-:S05]  /*3ee0*/  FMNMX.FTZ R111, R34, R111, !PT ;  /* 0x0000006f226f7209 */ /* 0x002fca0007810000 */
[----:B------:R-:W1:Y:S02]  /*3ef0*/  SHFL.BFLY PT, R88, R111, 0x1, 0x1f ;  /* 0x0c201f006f587f89 */ /* 0x000e6400000e0000 */
[----:B-1----:R-:W-:-:S04]  /*3f00*/  FMNMX.FTZ R88, R111, R88, !PT ;  /* 0x000000586f587209 */ /* 0x002fc80007810000 */
[C---:B------:R-:W-:Y:S01]  /*3f10*/  FSETP.NEU.FTZ.AND P0, PT, R88.reuse, -INF , PT ;  /* 0xff8000005800780b */ /* 0x040fe20003f1d000 */
[----:B------:R-:W-:-:S05]  /*3f20*/  FFMA.FTZ R26, R88, R113, -8 ;  /* 0xc1000000581a7423 */ /* 0x000fca0000010071 */
[----:B------:R-:W-:Y:S02]  /*3f30*/  FSEL R26, R26, RZ, P0 ;  /* 0x000000ff1a1a7208 */ /* 0x000fe40000000000 */
[----:B------:R-:W-:-:S03]  /*3f40*/  ISETP.NE.AND P0, PT, R108, RZ, PT ;  /* 0x000000ff6c00720c */ /* 0x000fc60003f05270 */
[--C-:B--2---:R-:W-:Y:S01]  /*3f50*/  FFMA.FTZ R32, R27, UR6, -R26.reuse ;  /* 0x000000061b207c23 */ /* 0x104fe2000801081a */
[----:B------:R-:W-:Y:S01]  /*3f60*/  FMNMX.FTZ R27, R4, R5, !PT ;  /* 0x00000005041b7209 */ /* 0x000fe20007810000 */
[--C-:B------:R-:W-:Y:S01]  /*3f70*/  FFMA.FTZ R56, R83, UR6, -R26.reuse ;  /* 0x0000000653387c23 */ /* 0x100fe2000801081a */
[----:B------:R-:W-:-:S01]  /*3f80*/  FFMA.FTZ R80, R80, UR6, -R26 ;  /* 0x0000000650507c23 */ /* 0x000fc2000801081a */
[--C-:B------:R-:W-:Y:S01]  /*3f90*/  FFMA.FTZ R94, R94, UR6, -R26.reuse ;  /* 0x000000065e5e7c23 */ /* 0x100fe2000801081a */
[----:B------:R-:W-:Y:S01]  /*3fa0*/  FMNMX.FTZ R34, R6, R27, !PT ;  /* 0x0000001b06227209 */ /* 0x000fe20007810000 */
[--C-:B------:R-:W-:Y:S01]  /*3fb0*/  FFMA.FTZ R28, R28, UR6, -R26.reuse ;  /* 0x000000061c1c7c23 */ /* 0x100fe2000801081a */
[----:B------:R-:W-:-:S01]  /*3fc0*/  FFMA.FTZ R29, R29, UR6, -R26 ;  /* 0x000000061d1d7c23 */ /* 0x000fc2000801081a */
[----:B------:R1:W-:Y:S01]  /*3fd0*/  MUFU.EX2 R27, R94 ;  /* 0x0000005e001b7308 */ /* 0x0003e20000000800 */
[----:B0-----:R-:W-:Y:S01]  /*3fe0*/  FMNMX.FTZ R37, R7, R34, !PT ;  /* 0x0000002207257209 */ /* 0x001fe20007810000 */
[--C-:B------:R-:W-:Y:S01]  /*3ff0*/  FFMA.FTZ R30, R30, UR6, -R26.reuse ;  /* 0x000000061e1e7c23 */ /* 0x100fe2000801081a */
[----:B---3--:R-:W-:-:S01]  /*4000*/  FFMA.FTZ R33, R31, UR6, -R26 ;  /* 0x000000061f217c23 */ /* 0x008fc2000801081a */
[--C-:B------:R-:W-:Y:S01]  /*4010*/  FFMA.FTZ R31, R92, UR6, -R26.reuse ;  /* 0x000000065c1f7c23 */ /* 0x100fe2000801081a */
[----:B------:R-:W-:Y:S01]  /*4020*/  FMNMX.FTZ R36, R8, R37, !PT ;  /* 0x0000002508247209 */ /* 0x000fe20007810000 */
[--C-:B------:R-:W-:Y:S01]  /*4030*/  FFMA.FTZ R34, R93, UR6, -R26.reuse ;  /* 0x000000065d227c23 */ /* 0x100fe2000801081a */
[----:B------:R-:W-:-:S01]  /*4040*/  FFMA.FTZ R96, R96, UR6, -R26 ;  /* 0x0000000660607c23 */ /* 0x000fc2000801081a */
[----:B------:R-:W-:Y:S01]  /*4050*/  MUFU.EX2 R28, R28 ;  /* 0x0000001c001c7308 */ /* 0x000fe20000000800 */
[----:B------:R-:W-:Y:S01]  /*4060*/  FMNMX.FTZ R37, R9, R36, !PT ;  /* 0x0000002409257209 */ /* 0x000fe20007810000 */
[--C-:B-1----:R-:W-:Y:S01]  /*4070*/  FFMA.FTZ R94, R59, UR6, -R26.reuse ;  /* 0x000000063b5e7c23 */ /* 0x102fe2000801081a */
[----:B------:R-:W-:-:S01]  /*4080*/  FFMA.FTZ R59, R91, UR6, -R26 ;  /* 0x000000065b3b7c23 */ /* 0x000fc2000801081a */
[--C-:B------:R-:W-:Y:S01]  /*4090*/  FFMA.FTZ R36, R95, UR6, -R26.reuse ;  /* 0x000000065f247c23 */ /* 0x100fe2000801081a */
[----:B------:R-:W-:Y:S01]  /*40a0*/  FMNMX.FTZ R38, R10, R37, !PT ;  /* 0x000000250a267209 */ /* 0x000fe20007810000 */
[--C-:B------:R-:W-:Y:S01]  /*40b0*/  FFMA.FTZ R92, R55, UR6, -R26.reuse ;  /* 0x00000006375c7c23 */ /* 0x100fe2000801081a */
[----:B------:R-:W-:-:S01]  /*40c0*/  FFMA.FTZ R53, R53, UR6, -R26 ;  /* 0x0000000635357c23 */ /* 0x000fc2000801081a */
[----:B------:R-:W-:Y:S01]  /*40d0*/  MUFU.EX2 R29, R29 ;  /* 0x0000001d001d7308 */ /* 0x000fe20000000800 */
[----:B------:R-:W-:Y:S01]  /*40e0*/  FMNMX.FTZ R37, R11, R38, !PT ;  /* 0x000000260b257209 */ /* 0x000fe20007810000 */
[--C-:B------:R-:W-:Y:S01]  /*40f0*/  FFMA.FTZ R101, R101, UR6, -R26.reuse ;  /* 0x0000000665657c23 */ /* 0x100fe2000801081a */
[----:B------:R-:W-:-:S01]  /*4100*/  FFMA.FTZ R55, R103, UR6, -R26 ;  /* 0x0000000667377c23 */ /* 0x000fc2000801081a */
[----:B------:R-:W-:Y:S01]  /*4110*/  FFMA.FTZ R98, R97, UR6, -R26 ;  /* 0x0000000661627c23 */ /* 0x000fe2000801081a */
[----:B------:R-:W-:-:S03]  /*4120*/  FMNMX.FTZ R38, R12, R37, !PT ;  /* 0x000000250c267209 */ /* 0x000fc60007810000 */
[----:B------:R-:W-:Y:S01]  /*4130*/  MUFU.EX2 R30, R30 ;  /* 0x0000001e001e7308 */ /* 0x000fe20000000800 */
[----:B------:R-:W-:Y:S01]  /*4140*/  FMNMX.FTZ R41, R13, R38, !PT ;  /* 0x000000260d297209 */ /* 0x000fe20007810000 */
[----:B------:R-:W-:-:S03]  /*4150*/  FFMA.FTZ R38, R81, UR6, -R26 ;  /* 0x0000000651267c23 */ /* 0x000fc6000801081a */
[----:B------:R-:W-:-:S03]  /*4160*/  FMNMX.FTZ R40, R14, R41, !PT ;  /* 0x000000290e287209 */ /* 0x000fc60007810000 */
[----:B------:R-:W0:Y:S01]  /*4170*/  MUFU.EX2 R33, R33 ;  /* 0x0000002100217308 */ /* 0x000e220000000800 */
[----:B------:R-:W-:-:S04]  /*4180*/  FMNMX.FTZ R41, R15, R40, !PT ;  /* 0x000000280f297209 */ /* 0x000fc80007810000 */
[----:B------:R-:W-:-:S03]  /*4190*/  FMNMX.FTZ R40, R20, R41, !PT ;  /* 0x0000002914287209 */ /* 0x000fc60007810000 */
[----:B------:R-:W-:Y:S01]  /*41a0*/  MUFU.EX2 R41, R80 ;  /* 0x0000005000297308 */ /* 0x000fe20000000800 */
[----:B------:R-:W-:Y:S01]  /*41b0*/  FMNMX.FTZ R81, R21, R40, !PT ;  /* 0x0000002815517209 */ /* 0x000fe20007810000 */
[--C-:B------:R-:W-:Y:S01]  /*41c0*/  FFMA.FTZ R40, R82, UR6, -R26.reuse ;  /* 0x0000000652287c23 */ /* 0x100fe2000801081a */
[----:B------:R-:W-:-:S02]  /*41d0*/  FFMA.FTZ R82, R85, UR6, -R26 ;  /* 0x0000000655527c23 */ /* 0x000fc4000801081a */
[----:B------:R-:W-:-:S03]  /*41e0*/  FMNMX.FTZ R81, R24, R81, !PT ;  /* 0x0000005118517209 */ /* 0x000fc60007810000 */
[----:B------:R-:W-:Y:S01]  /*41f0*/  MUFU.EX2 R31, R31 ;  /* 0x0000001f001f7308 */ /* 0x000fe20000000800 */
[----:B------:R-:W-:Y:S02]  /*4200*/  FMNMX.FTZ R81, R78, R81, !PT ;  /* 0x000000514e517209 */ /* 0x000fe40007810000 */
[----:B0-----:R-:W-:Y:S02]  /*4210*/  F2FP.SATFINITE.E4M3.F32.PACK_AB_MERGE_C R173, R33, R30, RZ ;  /* 0x0000001e21ad723e */ /* 0x001fe400048070ff */
[----:B------:R-:W-:Y:S02]  /*4220*/  FMNMX.FTZ R42, R60, R81, !PT ;  /* 0x000000513c2a7209 */ /* 0x000fe40007810000 */
[----:B------:R-:W-:Y:S01]  /*4230*/  F2FP.SATFINITE.E4M3.F32.PACK_AB_MERGE_C R173, R29, R28, R173 ;  /* 0x0000001c1dad723e */ /* 0x000fe200048070ad */
[----:B------:R0:W-:Y:S01]  /*4240*/  MUFU.EX2 R81, R56 ;  /* 0x0000003800517308 */ /* 0x0001e20000000800 */
[----:B------:R-:W-:-:S04]  /*4250*/  FMNMX.FTZ R42, R61, R42, !PT ;  /* 0x0000002a3d2a7209 */ /* 0x000fc80007810000 */
[----:B------:R-:W-:-:S03]  /*4260*/  FMNMX.FTZ R83, R63, R42, !PT ;  /* 0x0000002a3f537209 */ /* 0x000fc60007810000 */
[----:B------:R-:W-:Y:S01]  /*4270*/  MUFU.EX2 R42, R82 ;  /* 0x00000052002a7308 */ /* 0x000fe20000000800 */
[----:B------:R-:W-:Y:S01]  /*4280*/  FMNMX.FTZ R54, R62, R83, !PT ;  /* 0x000000533e367209 */ /* 0x000fe20007810000 */
[--C-:B------:R-:W-:Y:S01]  /*4290*/  FFMA.FTZ R83, R84, UR6, -R26.reuse ;  /* 0x0000000654537c23 */ /* 0x100fe2000801081a */
[----:B------:R-:W-:-:S02]  /*42a0*/  FFMA.FTZ R84, R87, UR6, -R26 ;  /* 0x0000000657547c23 */ /* 0x000fc4000801081a */
[----:B------:R-:W-:Y:S01]  /*42b0*/  FMNMX.FTZ R85, R65, R54, !PT ;  /* 0x0000003641557209 */ /* 0x000fe20007810000 */
[----:B------:R-:W-:-:S01]  /*42c0*/  FFMA.FTZ R54, R86, UR6, -R26 ;  /* 0x0000000656367c23 */ /* 0x000fc2000801081a */
[--C-:B------:R-:W-:Y:S01]  /*42d0*/  FFMA.FTZ R86, R39, UR6, -R26.reuse ;  /* 0x0000000627567c23 */ /* 0x100fe2000801081a */
[----:B------:R-:W-:-:S01]  /*42e0*/  FFMA.FTZ R39, R69, UR6, -R26 ;  /* 0x0000000645277c23 */ /* 0x000fc2000801081a */
[----:B------:R-:W-:Y:S01]  /*42f0*/  FMNMX.FTZ R85, R64, R85, !PT ;  /* 0x0000005540557209 */ /* 0x000fe20007810000 */
[----:B------:R-:W-:Y:S03]  /*4300*/  MUFU.EX2 R32, R32 ;  /* 0x0000002000207308 */ /* 0x000fe60000000800 */
[----:B0-----:R-:W-:-:S04]  /*4310*/  FMNMX.FTZ R56, R66, R85, !PT ;  /* 0x0000005542387209 */ /* 0x001fc80007810000 */
[----:B------:R-:W-:Y:S01]  /*4320*/  FMNMX.FTZ R85, R67, R56, !PT ;  /* 0x0000003843557209 */ /* 0x000fe20007810000 */
[----:B------:R-:W-:-:S01]  /*4330*/  FFMA.FTZ R56, R89, UR6, -R26 ;  /* 0x0000000659387c23 */ /* 0x000fc2000801081a */
[--C-:B------:R-:W-:Y:S01]  /*4340*/  FFMA.FTZ R89, R43, UR6, -R26.reuse ;  /* 0x000000062b597c23 */ /* 0x100fe2000801081a */
[----:B------:R-:W-:-:S01]  /*4350*/  FFMA.FTZ R43, R57, UR6, -R26 ;  /* 0x00000006392b7c23 */ /* 0x000fc2000801081a */
[----:B------:R-:W-:Y:S01]  /*4360*/  FMNMX.FTZ R87, R68, R85, !PT ;  /* 0x0000005544577209 */ /* 0x000fe20007810000 */
[----:B------:R-:W0:Y:S03]  /*4370*/  MUFU.EX2 R34, R34 ;  /* 0x0000002200227308 */ /* 0x000e260000000800 */
[----:B------:R-:W-:-:S04]  /*4380*/  FMNMX.FTZ R87, R44, R87, !PT ;  /* 0x000000572c577209 */ /* 0x000fc80007810000 */
[----:B------:R-:W-:Y:S01]  /*4390*/  FMNMX.FTZ R80, R46, R87, !PT ;  /* 0x000000572e507209 */ /* 0x000fe20007810000 */
[----:B------:R1:W-:Y:S03]  /*43a0*/  MUFU.EX2 R85, R84 ;  /* 0x0000005400557308 */ /* 0x0003e60000000800 */
[----:B------:R-:W-:-:S04]  /*43b0*/  FMNMX.FTZ R87, R45, R80, !PT ;  /* 0x000000502d577209 */ /* 0x000fc80007810000 */
[----:B------:R-:W-:Y:S01]  /*43c0*/  FMNMX.FTZ R80, R48, R87, !PT ;  /* 0x0000005730507209 */ /* 0x000fe20007810000 */
[----:B------:R-:W-:Y:S01]  /*43d0*/  MUFU.EX2 R36, R36 ;  /* 0x0000002400247308 */ /* 0x000fe20000000800 */
[----:B-1----:R-:W-:Y:S01]  /*43e0*/  FSEL R84, R74, -INF , P3 ;  /* 0xff8000004a547808 */ /* 0x002fe20001800000 */
[----:B------:R-:W-:Y:S01]  /*43f0*/  FFMA.FTZ R74, R75, UR6, -R26 ;  /* 0x000000064b4a7c23 */ /* 0x000fe2000801081a */
[----:B------:R-:W-:Y:S02]  /*4400*/  FMNMX.FTZ R80, R47, R80, !PT ;  /* 0x000000502f507209 */ /* 0x000fe40007810000 */
[----:B0-----:R-:W-:Y:S02]  /*4410*/  F2FP.SATFINITE.E4M3.F32.PACK_AB_MERGE_C R175, R34, R27, RZ ;  /* 0x0000001b22af723e */ /* 0x001fe400048070ff */
[----:B------:R-:W-:Y:S01]  /*4420*/  FMNMX.FTZ R69, R49, R80, !PT ;  /* 0x0000005031457209 */ /* 0x000fe20007810000 */
[----:B------:R-:W-:Y:S01]  /*4430*/  MUFU.EX2 R87, R86 ;  /* 0x0000005600577308 */ /* 0x000fe20000000800 */
[----:B------:R-:W-:-:S02]  /*4440*/  F2FP.SATFINITE.E4M3.F32.PACK_AB_MERGE_C R175, R32, R31, R175 ;  /* 0x0000001f20af723e */ /* 0x000fc400048070af */
[----:B------:R-:W-:-:S04]  /*4450*/  FMNMX.FTZ R69, R50, R69, !PT ;  /* 0x0000004532457209 */ /* 0x000fc80007810000 */
[----:B------:R-:W-:Y:S01]  /*4460*/  FMNMX.FTZ R80, R52, R69, !PT ;  /* 0x0000004534507209 */ /* 0x000fe20007810000 */
[----:B------:R0:W-:Y:S01]  /*4470*/  MUFU.EX2 R37, R96 ;  /* 0x0000006000257308 */ /* 0x0001e20000000800 */
[----:B------:R-:W-:Y:S02]  /*4480*/  FSEL R69, R58, -INF , P6 ;  /* 0xff8000003a457808 */ /* 0x000fe40003000000 */
[----:B------:R-:W-:Y:S02]  /*4490*/  FMNMX.FTZ R82, R51, R80, !PT ;  /* 0x0000005033527209 */ /* 0x000fe40007810000 */
[----:B------:R-:W-:Y:S01]  /*44a0*/  FSEL R80, R70, -INF , P5 ;  /* 0xff80000046507808 */ /* 0x000fe20002800000 */
[--C-:B------:R-:W-:Y:S01]  /*44b0*/  FFMA.FTZ R70, R71, UR6, -R26.reuse ;  /* 0x0000000647467c23 */ /* 0x100fe2000801081a */
[----:B------:R-:W-:Y:S01]  /*44c0*/  FMNMX.FTZ R57, R69, R82, !PT ;  /* 0x0000005245397209 */ /* 0x000fe20007810000 */
[----:B------:R1:W-:Y:S01]  /*44d0*/  MUFU.EX2 R58, R89 ;  /* 0x00000059003a7308 */ /* 0x0003e20000000800 */
[----:B------:R-:W-:Y:S01]  /*44e0*/  FSEL R82, R72, -INF , P4 ;  /* 0xff80000048527808 */ /* 0x000fe20002000000 */
[--C-:B------:R-:W-:Y:S01]  /*44f0*/  FFMA.FTZ R71, R79, UR6, -R26.reuse ;  /* 0x000000064f477c23 */ /* 0x100fe2000801081a */
[----:B------:R-:W-:Y:S01]  /*4500*/  FMNMX.FTZ R57, R80, R57, !PT ;  /* 0x0000003950397209 */ /* 0x000fe20007810000 */
[--C-:B0-----:R-:W-:Y:S01]  /*4510*/  FFMA.FTZ R96, R105, UR6, -R26.reuse ;  /* 0x0000000669607c23 */ /* 0x101fe2000801081a */
[----:B------:R-:W-:Y:S01]  /*4520*/  FSEL R86, R76, -INF , P2 ;  /* 0xff8000004c567808 */ /* 0x000fe20001000000 */
[----:B------:R-:W-:Y:S01]  /*4530*/  FFMA.FTZ R76, R73, UR6, -R26 ;  /* 0x00000006494c7c23 */ /* 0x000fe2000801081a */
[----:B------:R-:W-:Y:S01]  /*4540*/  FMNMX.FTZ R57, R82, R57, !PT ;  /* 0x0000003952397209 */ /* 0x000fe20007810000 */
[----:B------:R-:W0:Y:S01]  /*4550*/  MUFU.EX2 R38, R38 ;  /* 0x0000002600267308 */ /* 0x000e220000000800 */
[----:B-1----:R-:W-:-:S02]  /*4560*/  FSEL R89, R90, -INF , P1 ;  /* 0xff8000005a597808 */ /* 0x002fc40000800000 */
[----:B------:R-:W-:Y:S02]  /*4570*/  FMNMX.FTZ R57, R84, R57, !PT ;  /* 0x0000003954397209 */ /* 0x000fe40007810000 */
[----:B------:R-:W-:Y:S02]  /*4580*/  MOV R79, UR6 ;  /* 0x00000006004f7c02 */ /* 0x000fe40008000f00 */
[----:B------:R-:W-:Y:S01]  /*4590*/  FMNMX.FTZ R72, R86, R57, !PT ;  /* 0x0000003956487209 */ /* 0x000fe20007810000 */
[----:B------:R-:W-:Y:S03]  /*45a0*/  MUFU.EX2 R40, R40 ;  /* 0x0000002800287308 */ /* 0x000fe60000000800 */
[----:B------:R-:W-:Y:S01]  /*45b0*/  FMNMX.FTZ R73, R89, R72, !PT ;  /* 0x0000004859497209 */ /* 0x000fe20007810000 */
[--C-:B------:R-:W-:Y:S01]  /*45c0*/  FFMA.FTZ R72, R77, UR6, -R26.reuse ;  /* 0x000000064d487c23 */ /* 0x100fe2000801081a */
[----:B------:R-:W-:-:S03]  /*45d0*/  FFMA.FTZ R77, R109, UR6, -R26 ;  /* 0x000000066d4d7c23 */ /* 0x000fc6000801081a */
[----:B------:R-:W1:Y:S01]  /*45e0*/  SHFL.BFLY PT, R90, R73, 0x2, 0x1f ;  /* 0x0c401f00495a7f89 */ /* 0x000e6200000e0000 */
[----:B------:R2:W-:Y:S01]  /*45f0*/  MUFU.EX2 R57, R76 ;  /* 0x0000004c00397308 */ /* 0x0005e20000000800 */
[----:B0-----:R-:W-:-:S04]  /*4600*/  F2FP.SATFINITE.E4M3.F32.PACK_AB_MERGE_C R177, R41, R38, RZ ;  /* 0x0000002629b1723e */ /* 0x001fc800048070ff */
[----:B------:R-:W-:-:S03]  /*4610*/  F2FP.SATFINITE.E4M3.F32.PACK_AB_MERGE_C R177, R37, R36, R177 ;  /* 0x0000002425b1723e */ /* 0x000fc600048070b1 */
[----:B------:R-:W0:Y:S01]  /*4620*/  MUFU.EX2 R83, R83 ;  /* 0x0000005300537308 */ /* 0x000e220000000800 */
[----:B--2---:R-:W-:-:S07]  /*4630*/  FFMA.FTZ R76, R99, UR6, -R26 ;  /* 0x00000006634c7c23 */ /* 0x004fce000801081a */
[----:B------:R-:W-:Y:S01]  /*4640*/  MUFU.EX2 R54, R54 ;  /* 0x0000003600367308 */ /* 0x000fe20000000800 */
[----:B-1----:R-:W-:-:S07]  /*4650*/  FMNMX.FTZ R75, R73, R90, !PT ;  /* 0x0000005a494b7209 */ /* 0x002fce0007810000 */
[----:B------:R-:W1:Y:S01]  /*4660*/  MUFU.EX2 R56, R56 ;  /* 0x0000003800387308 */ /* 0x000e620000000800 */
[----:B0-----:R-:W-:Y:S01]  /*4670*/  F2FP.SATFINITE.E4M3.F32.PACK_AB_MERGE_C R179, R83, R42, RZ ;  /* 0x0000002a53b3723e */ /* 0x001fe200048070ff */
[----:B------:R-:W0:Y:S03]  /*4680*/  SHFL.BFLY PT, R90, R75, 0x1, 0x1f ;  /* 0x0c201f004b5a7f89 */ /* 0x000e2600000e0000 */
[----:B------:R-:W-:-:S03]  /*4690*/  F2FP.SATFINITE.E4M3.F32.PACK_AB_MERGE_C R179, R81, R40, R179 ;  /* 0x0000002851b3723e */ /* 0x000fc600048070b3 */
[----:B------:R-:W-:Y:S08]  /*46a0*/  MUFU.EX2 R39, R39 ;  /* 0x0000002700277308 */ /* 0x000ff00000000800 */
[----:B------:R-:W-:Y:S01]  /*46b0*/  MUFU.EX2 R43, R43 ;  /* 0x0000002b002b7308 */ /* 0x000fe20000000800 */
[----:B-1----:R-:W-:-:S04]  /*46c0*/  F2FP.SATFINITE.E4M3.F32.PACK_AB_MERGE_C R181, R87, R56, RZ ;  /* 0x0000003857b5723e */ /* 0x002fc800048070ff */
[----:B------:R-:W-:-:S03]  /*46d0*/  F2FP.SATFINITE.E4M3.F32.PACK_AB_MERGE_C R181, R85, R54, R181 ;  /* 0x0000003655b5723e */ /* 0x000fc600048070b5 */
[----:B------:R-:W1:Y:S01]  /*46e0*/  MUFU.EX2 R70, R70 ;  /* 0x0000004600467308 */ /* 0x000e620000000800 */
[----:B0-----:R-:W-:Y:S01]  /*46f0*/  FMNMX.FTZ R90, R75, R90, !PT ;  /* 0x0000005a4b5a7209 */ /* 0x001fe20007810000 */
[--C-:B------:R-:W-:Y:S01]  /*4700*/  FFMA.FTZ R75, R107, UR6, -R26.reuse ;  /* 0x000000066b4b7c23 */ /* 0x100fe2000801081a */
[----:B------:R-:W-:-:S02]  /*4710*/  FFMA.FTZ R26, R35, UR6, -R26 ;  /* 0x00000006231a7c23 */ /* 0x000fc4000801081a */
[C---:B------:R-:W-:Y:S01]  /*4720*/  FSETP.NEU.FTZ.AND P1, PT, R90.reuse, -INF , PT ;  /* 0xff8000005a00780b */ /* 0x040fe20003f3d000 */
[----:B------:R-:W-:-:S02]  /*4730*/  FFMA.FTZ R79, R90, R79, -8 ;  /* 0xc10000005a4f7423 */ /* 0x000fc4000001004f */
[----:B------:R-:W-:Y:S03]  /*4740*/  MUFU.EX2 R72, R72 ;  /* 0x0000004800487308 */ /* 0x000fe60000000800 */
[----:B------:R-:W-:-:S02]  /*4750*/  FSEL R79, R79, RZ, P1 ;  /* 0x000000ff4f4f7208 */ /* 0x000fc40000800000 */
[----:B------:R-:W-:-:S03]  /*4760*/  PLOP3.LUT P1, PT, PT, PT, UP0, 0x80, 0x0 ;  /* 0x000000000000781c */ /* 0x000fc60003f2f008 */
[----:B------:R-:W-:Y:S01]  /*4770*/  MUFU.EX2 R71, R71 ;  /* 0x0000004700477308 */ /* 0x000fe20000000800 */
[----:B------:R-:W-:-:S01]  /*4780*/  FFMA.FTZ R4, R4, UR6, -R79 ;  /* 0x0000000604047c23 */ /* 0x000fc2000801084f */
[--C-:B------:R-:W-:Y:S01]  /*4790*/  FFMA.FTZ R5, R5, UR6, -R79.reuse ;  /* 0x0000000605057c23 */ /* 0x100fe2000801084f */
[----:B------:R-:W-:-:S01]  /*47a0*/  FFMA.FTZ R91, R6, UR6, -R79 ;  /* 0x00000006065b7c23 */ /* 0x000fc2000801084f */
[--C-:B------:R-:W-:Y:S01]  /*47b0*/  FFMA.FTZ R100, R7, UR6, -R79.reuse ;  /* 0x0000000607647c23 */ /* 0x100fe2000801084f */
[----:B------:R-:W-:-:S01]  /*47c0*/  FFMA.FTZ R6, R8, UR6, -R79 ;  /* 0x0000000608067c23 */ /* 0x000fc2000801084f */
[--C-:B------:R-:W-:Y:S01]  /*47d0*/  FFMA.FTZ R7, R9, UR6, -R79.reuse ;  /* 0x0000000609077c23 */ /* 0x100fe2000801084f */
[----:B------:R-:W-:-:S01]  /*47e0*/  FFMA.FTZ R93, R10, UR6, -R79 ;  /* 0x000000060a5d7c23 */ /* 0x000fc2000801084f */
[----:B------:R-:W-:Y:S01]  /*47f0*/  MUFU.EX2 R4, R4 ;  /* 0x0000000400047308 */ /* 0x000fe20000000800 */
[----:B------:R-:W-:-:S01]  /*4800*/  FFMA.FTZ R102, R11, UR6, -R79 ;  /* 0x000000060b667c23 */ /* 0x000fc2000801084f */
[--C-:B------:R-:W-:Y:S01]  /*4810*/  FFMA.FTZ R15, R15, UR6, -R79.reuse ;  /* 0x000000060f0f7c23 */ /* 0x100fe2000801084f */
[----:B------:R-:W-:-:S01]  /*4820*/  FFMA.FTZ R8, R12, UR6, -R79 ;  /* 0x000000060c087c23 */ /* 0x000fc2000801084f */
[--C-:B------:R-:W-:Y:S01]  /*4830*/  FFMA.FTZ R11, R21, UR6, -R79.reuse ;  /* 0x00000006150b7c23 */ /* 0x100fe2000801084f */
[----:B------:R-:W-:-:S01]  /*4840*/  FFMA.FTZ R12, R60, UR6, -R79 ;  /* 0x000000063c0c7c23 */ /* 0x000fc2000801084f */
[----:B------:R-:W-:Y:S01]  /*4850*/  FADD.FTZ R21, R28, R29 ;  /* 0x0000001d1c157221 */ /* 0x000fe20000010000 */
[----:B------:R-:W-:-:S01]  /*4860*/  FFMA.FTZ R9, R13, UR6, -R79 ;  /* 0x000000060d097c23 */ /* 0x000fc2000801084f */
[----:B------:R-:W0:Y:S01]  /*4870*/  MUFU.EX2 R5, R5 ;  /* 0x0000000500057308 */ /* 0x000e220000000800 */
[----:B------:R-:W-:-:S01]  /*4880*/  FFMA.FTZ R13, R61, UR6, -R79 ;  /* 0x000000063d0d7c23 */ /* 0x000fc2000801084f */
[--C-:B------:R-:W-:Y:S01]  /*4890*/  FFMA.FTZ R14, R14, UR6, -R79.reuse ;  /* 0x000000060e0e7c23 */ /* 0x100fe2000801084f */
[----:B------:R-:W-:-:S01]  /*48a0*/  FFMA.FTZ R10, R20, UR6, -R79 ;  /* 0x00000006140a7c23 */ /* 0x000fc2000801084f */
[--C-:B------:R-:W-:Y:S01]  /*48b0*/  FFMA.FTZ R3, R48, UR6, -R79.reuse ;  /* 0x0000000630037c23 */ /* 0x100fe2000801084f */
[----:B------:R-:W-:-:S01]  /*48c0*/  FFMA.FTZ R24, R24, UR6, -R79 ;  /* 0x0000000618187c23 */ /* 0x000fc2000801084f */
[--C-:B------:R-:W-:Y:S01]  /*48d0*/  FFMA.FTZ R78, R78, UR6, -R79.reuse ;  /* 0x000000064e4e7c23 */ /* 0x100fe2000801084f */
[----:B------:R-:W-:-:S01]  /*48e0*/  FFMA.FTZ R63, R63, UR6, -R79 ;  /* 0x000000063f3f7c23 */ /* 0x000fc2000801084f */
[----:B------:R-:W2:Y:S01]  /*48f0*/  MUFU.EX2 R91, R91 ;  /* 0x0000005b005b7308 */ /* 0x000ea20000000800 */
[----:B------:R-:W-:-:S01]  /*4900*/  FFMA.FTZ R62, R62, UR6, -R79 ;  /* 0x000000063e3e7c23 */ /* 0x000fc2000801084f */
[--C-:B------:R-:W-:Y:S01]  /*4910*/  FFMA.FTZ R66, R66, UR6, -R79.reuse ;  /* 0x0000000642427c23 */ /* 0x100fe2000801084f */
[----:B------:R-:W-:-:S01]  /*4920*/  FFMA.FTZ R67, R67, UR6, -R79 ;  /* 0x0000000643437c23 */ /* 0x000fc2000801084f */
[--C-:B------:R-:W-:Y:S01]  /*4930*/  FFMA.FTZ R20, R68, UR6, -R79.reuse ;  /* 0x0000000644147c23 */ /* 0x100fe2000801084f */
[----:B------:R-:W-:-:S01]  /*4940*/  FFMA.FTZ R46, R46, UR6, -R79 ;  /* 0x000000062e2e7c23 */ /* 0x000fc2000801084f */
[----:B------:R-:W-:Y:S01]  /*4950*/  FFMA.FTZ R45, R45, UR6, -R79 ;  /* 0x000000062d2d7c23 */ /* 0x000fe2000801084f */
[----:B-1----:R-:W-:Y:S01]  /*4960*/  F2FP.SATFINITE.E4M3.F32.PACK_AB_MERGE_C R183, R70, R43, RZ ;  /* 0x0000002b46b7723e */ /* 0x002fe200048070ff */
[----:B------:R-:W1:Y:S01]  /*4970*/  MUFU.EX2 R100, R100 ;  /* 0x0000006400647308 */ /* 0x000e620000000800 */
[----:B0-----:R-:W-:-:S01]  /*4980*/  FADD.FTZ R60, R4, R5 ;  /* 0x00000005043c7221 */ /* 0x001fc20000010000 */
[--C-:B------:R-:W-:Y:S01]  /*4990*/  FFMA.FTZ R47, R47, UR6, -R79.reuse ;  /* 0x000000062f2f7c23 */ /* 0x100fe2000801084f */
[----:B------:R-:W-:-:S01]  /*49a0*/  FFMA.FTZ R49, R49, UR6, -R79 ;  /* 0x0000000631317c23 */ /* 0x000fc2000801084f */
[--C-:B------:R-:W-:Y:S01]  /*49b0*/  FFMA.FTZ R50, R50, UR6, -R79.reuse ;  /* 0x0000000632327c23 */ /* 0x100fe2000801084f */
[----:B------:R-:W-:-:S01]  /*49c0*/  FFMA.FTZ R52, R52, UR6, -R79 ;  /* 0x0000000634347c23 */ /* 0x000fc2000801084f */
[--C-:B------:R-:W-:Y:S01]  /*49d0*/  FFMA.FTZ R51, R51, UR6, -R79.reuse ;  /* 0x0000000633337c23 */ /* 0x100fe2000801084f */
[----:B------:R-:W-:-:S01]  /*49e0*/  FFMA.FTZ R69, R69, UR6, -R79 ;  /* 0x0000000645457c23 */ /* 0x000fc2000801084f */
[----:B------:R-:W0:Y:S01]  /*49f0*/  MUFU.EX2 R6, R6 ;  /* 0x0000000600067308 */ /* 0x000e220000000800 */
[----:B--2---:R-:W-:-:S01]  /*4a00*/  FADD.FTZ R61, R91, R60 ;  /* 0x0000003c5b3d7221 */ /* 0x004fc20000010000 */
[--C-:B------:R-:W-:Y:S01]  /*4a10*/  FFMA.FTZ R80, R80, UR6, -R79.reuse ;  /* 0x0000000650507c23 */ /* 0x100fe2000801084f */
[----:B------:R-:W-:-:S01]  /*4a20*/  FFMA.FTZ R82, R82, UR6, -R79 ;  /* 0x0000000652527c23 */ /* 0x000fc2000801084f */
[--C-:B------:R-:W-:Y:S01]  /*4a30*/  FFMA.FTZ R84, R84, UR6, -R79.reuse ;  /* 0x0000000654547c23 */ /* 0x100fe2000801084f */
[----:B------:R-:W-:-:S01]  /*4a40*/  FFMA.FTZ R86, R86, UR6, -R79 ;  /* 0x0000000656567c23 */ /* 0x000fc2000801084f */
[----:B------:R-:W-:Y:S01]  /*4a50*/  F2FP.SATFINITE.E4M3.F32.PACK_AB_MERGE_C R183, R58, R39, R183 ;  /* 0x000000273ab7723e */ /* 0x000fe200048070b7 */
[----:B------:R-:W-:Y:S01]  /*4a60*/  IMAD.MOV.U32 R68, RZ, RZ, R25 ;  /* 0x000000ffff447224 */ /* 0x000fe200078e0019 */
[----:B------:R-:W2:Y:S01]  /*4a70*/  MUFU.EX2 R7, R7 ;  /* 0x0000000700077308 */ /* 0x000ea20000000800 */
[----:B-1----:R-:W-:-:S01]  /*4a80*/  FADD.FTZ R61, R100, R61 ;  /* 0x0000003d643d7221 */ /* 0x002fc20000010000 */
[----:B------:R-:W-:-:S04]  /*4a90*/  F2FP.SATFINITE.E4M3.F32.PACK_AB_MERGE_C R91, R100, R91, RZ ;  /* 0x0000005b645b723e */ /* 0x000fc800048070ff */
[----:B------:R-:W-:Y:S02]  /*4aa0*/  F2FP.SATFINITE.E4M3.F32.PACK_AB_MERGE_C R172, R5, R4, R91 ;  /* 0x0000000405ac723e */ /* 0x000fe4000480705b */
[----:B------:R1:W-:Y:S08]  /*4ab0*/  MUFU.EX2 R104, R15 ;  /* 0x0000000f00687308 */ /* 0x0003f00000000800 */
[----:B------:R-:W3:Y:S01]  /*4ac0*/  MUFU.EX2 R93, R93 ;  /* 0x0000005d005d7308 */ /* 0x000ee20000000800 */
[----:B-1----:R-:W-:-:S01]  /*4ad0*/  FFMA.FTZ R15, R64, UR6, -R79 ;  /* 0x00000006400f7c23 */ /* 0x002fc2000801084f */
[----:B------:R-:W-:Y:S01]  /*4ae0*/  FADD.FTZ R64, R30, R21 ;  /* 0x000000151e407221 */ /* 0x000fe20000010000 */
[----:B------:R-:W-:-:S01]  /*4af0*/  FFMA.FTZ R21, R44, UR6, -R79 ;  /* 0x000000062c157c23 */ /* 0x000fc2000801084f */
[----:B0-----:R-:W-:-:S02]  /*4b00*/  FADD.FTZ R44, R6, R61 ;  /* 0x0000003d062c7221 */ /* 0x001fc40000010000 */
[----:B------:R-:W-:-:S02]  /*4b10*/  FADD.FTZ R64, R33, R64 ;  /* 0x0000004021407221 */ /* 0x000fc40000010000 */
[----:B------:R-:W0:Y:S01]  /*4b20*/  MUFU.EX2 R102, R102 ;  /* 0x0000006600667308 */ /* 0x000e220000000800 */
[----:B--2---:R-:W-:-:S07]  /*4b30*/  FADD.FTZ R44, R7, R44 ;  /* 0x0000002c072c7221 */ /* 0x004fce0000010000 */
[----:B------:R1:W-:Y:S01]  /*4b40*/  MUFU.EX2 R95, R14 ;  /* 0x0000000e005f7308 */ /* 0x0003e20000000800 */
[----:B---3--:R-:W-:-:S07]  /*4b50*/  FADD.FTZ R35, R93, R44 ;  /* 0x0000002c5d237221 */ /* 0x008fce0000010000 */
[----:B------:R-:W2:Y:S01]  /*4b60*/  MUFU.EX2 R8, R8 ;  /* 0x0000000800087308 */ /* 0x000ea20000000800 */
[----:B-1----:R-:W-:-:S01]  /*4b70*/  FFMA.FTZ R14, R65, UR6, -R79 ;  /* 0x00000006410e7c23 */ /* 0x002fc2000801084f */
[----:B------:R-:W-:Y:S01]  /*4b80*/  FADD.FTZ R65, R31, R64 ;  /* 0x000000401f417221 */ /* 0x000fe20000010000 */
[----:B0-----:R-:W-:-:S01]  /*4b90*/  FADD.FTZ R35, R102, R35 ;  /* 0x0000002366237221 */ /* 0x001fc20000010000 */
[----:B------:R-:W-:Y:S01]  /*4ba0*/  F2FP.SATFINITE.E4M3.F32.PACK_AB_MERGE_C R93, R102, R93, RZ ;  /* 0x0000005d665d723e */ /* 0x000fe200048070ff */
[----:B------:R-:W-:-:S01]  /*4bb0*/  FFMA.FTZ R79, R89, UR6, -R79 ;  /* 0x00000006594f7c23 */ /* 0x000fc2000801084f */
[----:B------:R-:W-:Y:S01]  /*4bc0*/  FADD.FTZ R60, R32, R65 ;  /* 0x00000041203c7221 */ /* 0x000fe20000010000 */
[----:B------:R-:W-:Y:S01]  /*4bd0*/  IMAD.MOV.U32 R32, RZ, RZ, R25 ;  /* 0x000000ffff207224 */ /* 0x000fe200078e0019 */
[----:B------:R-:W0:Y:S01]  /*4be0*/  MUFU.EX2 R9, R9 ;  /* 0x0000000900097308 */ /* 0x000e220000000800 */
[----:B------:R-:W-:Y:S01]  /*4bf0*/  F2FP.SATFINITE.E4M3.F32.PACK_AB_MERGE_C R174, R7, R6, R93 ;  /* 0x0000000607ae723e */ /* 0x000fe2000480705d */
[----:B------:R-:W-:Y:S01]  /*4c00*/  FADD.FTZ R61, R27, R60 ;  /* 0x0000003c1b3d7221 */ /* 0x000fe20000010000 */
[----:B------:R-:W-:-:S02]  /*4c10*/  IMAD.MOV.U32 R65, RZ, RZ, R25 ;  /* 0x000000ffff417224 */ /* 0x000fc400078e0019 */
[----:B------:R-:W-:Y:S02]  /*4c20*/  IMAD.MOV.U32 R64, RZ, RZ, R25 ;  /* 0x000000ffff407224 */ /* 0x000fe400078e0019 */
[----:B------:R-:W-:-:S01]  /*4c30*/  FADD.FTZ R61, R34, R61 ;  /* 0x0000003d223d7221 */ /* 0x000fc20000010000 */
[----:B------:R-:W1:Y:S01]  /*4c40*/  MUFU.EX2 R10, R10 ;  /* 0x0000000a000a7308 */ /* 0x000e620000000800 */
[----:B--2---:R-:W-:-:S02]  /*4c50*/  FADD.FTZ R44, R8, R35 ;  /* 0x00000023082c7221 */ /* 0x004fc40000010000 */
[----:B------:R-:W-:Y:S01]  /*4c60*/  FADD.FTZ R48, R36, R61 ;  /* 0x0000003d24307221 */ /* 0x000fe20000010000 */
[----:B------:R-:W-:-:S03]  /*4c70*/  IMAD.MOV.U32 R36, RZ, RZ, R25 ;  /* 0x000000ffff247224 */ /* 0x000fc600078e0019 */
[----:B------:R-:W-:Y:S01]  /*4c80*/  FADD.FTZ R35, R37, R48 ;  /* 0x0000003025237221 */ /* 0x000fe20000010000 */
[----:B------:R-:W-:Y:S01]  /*4c90*/  IMAD.MOV.U32 R37, RZ, RZ, R25 ;  /* 0x000000ffff257224 */ /* 0x000fe200078e0019 */
[----:B------:R-:W2:Y:S01]  /*4ca0*/  MUFU.EX2 R11, R11 ;  /* 0x0000000b000b7308 */ /* 0x000ea20000000800 */
[----:B0-----:R-:W-:-:S01]  /*4cb0*/  FADD.FTZ R44, R9, R44 ;  /* 0x0000002c092c7221 */ /* 0x001fc20000010000 */
[----:B------:R-:W-:Y:S01]  /*4cc0*/  FADD.FTZ R48, R38, R35 ;  /* 0x0000002326307221 */ /* 0x000fe20000010000 */
[----:B------:R-:W-:Y:S02]  /*4cd0*/  IMAD.MOV.U32 R38, RZ, RZ, R25 ;  /* 0x000000ffff267224 */ /* 0x000fe400078e0019 */
[----:B------:R-:W-:Y:S01]  /*4ce0*/  FADD.FTZ R35, R95, R44 ;  /* 0x0000002c5f237221 */ /* 0x000fe20000010000 */
[----:B------:R-:W-:-:S01]  /*4cf0*/  FADD.FTZ R61, R41, R48 ;  /* 0x00000030293d7221 */ /* 0x000fc20000010000 */
[C---:B------:R-:W-:Y:S01]  /*4d00*/  F2FP.SATFINITE.E4M3.F32.PACK_AB_MERGE_C R95, R104.reuse, R95, RZ ;  /* 0x0000005f685f723e */ /* 0x040fe200048070ff */
[----:B------:R-:W0:Y:S01]  /*4d10*/  MUFU.EX2 R24, R24 ;  /* 0x0000001800187308 */ /* 0x000e220000000800 */
[----:B------:R-:W-:-:S01]  /*4d20*/  FADD.FTZ R35, R104, R35 ;  /* 0x0000002368237221 */ /* 0x000fc20000010000 */
[----:B------:R-:W-:Y:S01]  /*4d30*/  FADD.FTZ R60, R40, R61 ;  /* 0x0000003d283c7221 */ /* 0x000fe20000010000 */
[----:B------:R-:W-:Y:S01]  /*4d40*/  F2FP.SATFINITE.E4M3.F32.PACK_AB_MERGE_C R176, R9, R8, R95 ;  /* 0x0000000809b0723e */ /* 0x000fe2000480705f */
[----:B------:R-:W-:-:S02]  /*4d50*/  IMAD.MOV.U32 R41, RZ, RZ, R25 ;  /* 0x000000ffff297224 */ /* 0x000fc400078e0019 */
[----:B-1----:R-:W-:-:S01]  /*4d60*/  FADD.FTZ R48, R10, R35 ;  /* 0x000000230a307221 */ /* 0x002fc20000010000 */
[----:B------:R-:W-:Y:S01]  /*4d70*/  FADD.FTZ R61, R81, R60 ;  /* 0x0000003c513d7221 */ /* 0x000fe20000010000 */
[----:B------:R-:W-:Y:S01]  /*4d80*/  IMAD.MOV.U32 R40, RZ, RZ, R25 ;  /* 0x000000ffff287224 */ /* 0x000fe200078e0019 */
[----:B------:R1:W3:Y:S01]  /*4d90*/  MUFU.EX2 R97, R78 ;  /* 0x0000004e00617308 */ /* 0x0002e20000000800 */
[----:B--2---:R-:W-:-:S01]  /*4da0*/  FADD.FTZ R35, R11, R48 ;  /* 0x000000300b237221 */ /* 0x004fc20000010000 */
[----:B------:R-:W-:Y:S01]  /*4db0*/  FADD.FTZ R60, R42, R61 ;  /* 0x0000003d2a3c7221 */ /* 0x000fe20000010000 */
[--C-:B------:R-:W-:Y:S02]  /*4dc0*/  IMAD.MOV.U32 R42, RZ, RZ, R25.reuse ;  /* 0x000000ffff2a7224 */ /* 0x100fe400078e0019 */
[----:B------:R-:W-:Y:S02]  /*4dd0*/  IMAD.MOV.U32 R61, RZ, RZ, R25 ;  /* 0x000000ffff3d7224 */ /* 0x000fe400078e0019 */
[----:B------:R-:W-:-:S01]  /*4de0*/  FADD.FTZ R33, R83, R60 ;  /* 0x0000003c53217221 */ /* 0x000fc20000010000 */
[----:B------:R-:W-:Y:S01]  /*4df0*/  IMAD.MOV.U32 R60, RZ, RZ, R25 ;  /* 0x000000ffff3c7224 */ /* 0x000fe200078e0019 */
[----:B------:R-:W2:Y:S01]  /*4e00*/  MUFU.EX2 R12, R12 ;  /* 0x0000000c000c7308 */ /* 0x000ea20000000800 */
[----:B0-----:R-:W-:-:S01]  /*4e10*/  FADD.FTZ R48, R24, R35 ;  /* 0x0000002318307221 */ /* 0x001fc20000010000 */
[----:B------:R-:W-:Y:S01]  /*4e20*/  FADD.FTZ R34, R54, R33 ;  /* 0x0000002136227221 */ /* 0x000fe20000010000 */
[----:B------:R-:W-:-:S02]  /*4e30*/  IMAD.MOV.U32 R35, RZ, RZ, R25 ;  /* 0x000000ffff237224 */ /* 0x000fc400078e0019 */
[--C-:B------:R-:W-:Y:S02]  /*4e40*/  IMAD.MOV.U32 R54, RZ, RZ, R25.reuse ;  /* 0x000000ffff367224 */ /* 0x100fe400078e0019 */
[----:B-1----:R-:W-:Y:S01]  /*4e50*/  IMAD.MOV.U32 R78, RZ, RZ, R25 ;  /* 0x000000ffff4e7224 */ /* 0x002fe200078e0019 */
[----:B------:R-:W0:Y:S01]  /*4e60*/  MUFU.EX2 R13, R13 ;  /* 0x0000000d000d7308 */ /* 0x000e220000000800 */
[----:B---3--:R-:W-:-:S01]  /*4e70*/  FADD.FTZ R27, R97, R48 ;  /* 0x00000030611b7221 */ /* 0x008fc20000010000 */
[----:B------:R-:W-:Y:S01]  /*4e80*/  F2FP.SATFINITE.E4M3.F32.PACK_AB_MERGE_C R97, R97, R24, RZ ;  /* 0x000000186161723e */ /* 0x000fe200048070ff */
[--C-:B------:R-:W-:Y:S02]  /*4e90*/  IMAD.MOV.U32 R48, RZ, RZ, R25.reuse ;  /* 0x000000ffff307224 */ /* 0x100fe400078e0019 */
[----:B------:R-:W-:Y:S01]  /*4ea0*/  IMAD.MOV.U32 R81, RZ, RZ, R25 ;  /* 0x000000ffff517224 */ /* 0x000fe200078e0019 */
[----:B------:R-:W-:Y:S01]  /*4eb0*/  F2FP.SATFINITE.E4M3.F32.PACK_AB_MERGE_C R178, R11, R10, R97 ;  /* 0x0000000a0bb2723e */ /* 0x000fe20004807061 */
[----:B------:R-:W-:Y:S01]  /*4ec0*/  IMAD.MOV.U32 R83, RZ, RZ, R25 ;  /* 0x000000ffff537224 */ /* 0x000fe200078e0019 */
[----:B------:R-:W1:Y:S01]  /*4ed0*/  MUFU.EX2 R63, R63 ;  /* 0x0000003f003f7308 */ /* 0x000e620000000800 */
[----:B--2---:R-:W-:-:S01]  /*4ee0*/  FADD.FTZ R30, R12, R27 ;  /* 0x0000001b0c1e7221 */ /* 0x004fc20000010000 */
[----:B------:R-:W-:Y:S01]  /*4ef0*/  FADD.FTZ R27, R85, R34 ;  /* 0x00000022551b7221 */ /* 0x000fe20000010000 */
[----:B------:R-:W-:-:S03]  /*4f00*/  IMAD.MOV.U32 R85, RZ, RZ, R25 ;  /* 0x000000ffff557224 */ /* 0x000fc600078e0019 */
[----:B------:R-:W-:Y:S01]  /*4f10*/  FADD.FTZ R34, R56, R27 ;  /* 0x0000001b38227221 */ /* 0x000fe20000010000 */
[----:B------:R-:W-:Y:S01]  /*4f20*/  IMAD.MOV.U32 R56, RZ, RZ, R25 ;  /* 0x000000ffff387224 */ /* 0x000fe200078e0019 */
[----:B------:R-:W2:Y:S01]  /*4f30*/  MUFU.EX2 R62, R62 ;  /* 0x0000003e003e7308 */ /* 0x000ea20000000800 */
[----:B0-----:R-:W-:-:S01]  /*4f40*/  FADD.FTZ R30, R13, R30 ;  /* 0x0000001e0d1e7221 */ /* 0x001fc20000010000 */
[----:B------:R-:W-:Y:S01]  /*4f50*/  FADD.FTZ R34, R87, R34 ;  /* 0x0000002257227221 */ /* 0x000fe20000010000 */
[----:B------:R-:W-:-:S03]  /*4f60*/  IMAD.MOV.U32 R87, RZ, RZ, R25 ;  /* 0x000000ffff577224 */ /* 0x000fc600078e0019 */
[----:B------:R-:W-:Y:S01]  /*4f70*/  FADD.FTZ R33, R39, R34 ;  /* 0x0000002227217221 */ /* 0x000fe20000010000 */
[----:B------:R-:W-:Y:S01]  /*4f80*/  IMAD.MOV.U32 R34, RZ, RZ, R25 ;  /* 0x000000ffff227224 */ /* 0x000fe200078e0019 */
[----:B------:R-:W0:Y:S01]  /*4f90*/  MUFU.EX2 R14, R14 ;  /* 0x0000000e000e7308 */ /* 0x000e220000000800 */
[----:B-1----:R-:W-:-:S01]  /*4fa0*/  FADD.FTZ R27, R63, R30 ;  /* 0x0000001e3f1b7221 */ /* 0x002fc20000010000 */
[----:B------:R-:W-:Y:S01]  /*4fb0*/  FADD.FTZ R30, R58, R33 ;  /* 0x000000213a1e7221 */ /* 0x000fe20000010000 */
[--C-:B------:R-:W-:Y:S02]  /*4fc0*/  IMAD.MOV.U32 R33, RZ, RZ, R25.reuse ;  /* 0x000000ffff217224 */ /* 0x100fe400078e0019 */
[----:B------:R-:W-:Y:S02]  /*4fd0*/  IMAD.MOV.U32 R39, RZ, RZ, R25 ;  /* 0x000000ffff277224 */ /* 0x000fe400078e0019 */
[----:B------:R-:W-:-:S01]  /*4fe0*/  FADD.FTZ R29, R43, R30 ;  /* 0x0000001e2b1d7221 */ /* 0x000fc20000010000 */
[----:B------:R-:W-:Y:S01]  /*4ff0*/  IMAD.MOV.U32 R43, RZ, RZ, R25 ;  /* 0x000000ffff2b7224 */ /* 0x000fe200078e0019 */
[----:B------:R-:W1:Y:S01]  /*5000*/  MUFU.EX2 R15, R15 ;  /* 0x0000000f000f7308 */ /* 0x000e620000000800 */
[----:B--2---:R-:W-:-:S01]  /*5010*/  FADD.FTZ R27, R62, R27 ;  /* 0x0000001b3e1b7221 */ /* 0x004fc20000010000 */
[----:B------:R-:W-:Y:S01]  /*5020*/  FADD.FTZ R70, R70, R29 ;  /* 0x0000001d46467221 */ /* 0x000fe20000010000 */
[----:B------:R-:W-:Y:S01]  /*5030*/  F2FP.SATFINITE.E4M3.F32.PACK_AB_MERGE_C R62, R62, R63, RZ ;  /* 0x0000003f3e3e723e */ /* 0x000fe200048070ff */
[----:B------:R-:W-:-:S02]  /*5040*/  IMAD.MOV.U32 R58, RZ, RZ, R25 ;  /* 0x000000ffff3a7224 */ /* 0x000fc400078e0019 */
[----:B------:R-:W-:Y:S01]  /*5050*/  IMAD.MOV.U32 R63, RZ, RZ, R25 ;  /* 0x000000ffff3f7224 */ /* 0x000fe200078e0019 */
[----:B------:R-:W-:Y:S01]  /*5060*/  F2FP.SATFINITE.E4M3.F32.PACK_AB_MERGE_C R180, R13, R12, R62 ;  /* 0x0000000c0db4723e */ /* 0x000fe2000480703e */
[----:B------:R-:W2:Y:S01]  /*5070*/  MUFU.EX2 R66, R66 ;  /* 0x0000004200427308 */ /* 0x000ea20000000800 */
[----:B0-----:R-:W-:-:S01]  /*5080*/  FADD.FTZ R24, R14, R27 ;  /* 0x0000001b0e187221 */ /* 0x001fc20000010000 */
[----:B------:R-:W-:-:S06]  /*5090*/  IMAD.MOV.U32 R62, RZ, RZ, R25 ;  /* 0x000000ffff3e7224 */ /* 0x000fcc00078e0019 */
[----:B------:R-:W0:Y:S01]  /*50a0*/  MUFU.EX2 R67, R67 ;  /* 0x0000004300437308 */ /* 0x000e220000000800 */
[----:B-1----:R-:W-:-:S07]  /*50b0*/  FADD.FTZ R27, R15, R24 ;  /* 0x000000180f1b7221 */ /* 0x002fce0000010000 */
[----:B------:R-:W1:Y:S01]  /*50c0*/  MUFU.EX2 R20, R20 ;  /* 0x0000001400147308 */ /* 0x000e620000000800 */
[----:B--2---:R-:W-:-:S01]  /*50d0*/  FADD.FTZ R24, R66, R27 ;  /* 0x0000001b42187221 */ /* 0x004fc20000010000 */
[----:B------:R-:W-:Y:S01]  /*50e0*/  FADD.FTZ R27, R57, R70 ;  /* 0x00000046391b7221 */ /* 0x000fe20000010000 */
[----:B------:R-:W-:-:S03]  /*50f0*/  IMAD.MOV.U32 R70, RZ, RZ, R25 ;  /* 0x000000ffff467224 */ /* 0x000fc600078e0019 */
[----:B------:R-:W-:Y:S02]  /*5100*/  FADD.FTZ R28, R72, R27 ;  /* 0x0000001b481c7221 */ /* 0x000fe40000010000 */
[----:B------:R-:W2:Y:S01]  /*5110*/  MUFU.EX2 R21, R21 ;  /* 0x0000001500157308 */ /* 0x000ea20000000800 */
[C---:B0-----:R-:W-:Y:S01]  /*5120*/  F2FP.SATFINITE.E4M3.F32.PACK_AB_MERGE_C R66, R67.reuse, R66, RZ ;  /* 0x000000424342723e */ /* 0x041fe200048070ff */
[----:B------:R-:W-:Y:S01]  /*5130*/  FADD.FTZ R67, R67, R24 ;  /* 0x0000001843437221 */ /* 0x000fe20000010000 */
[----:B------:R-:W-:-:S02]  /*5140*/  FADD.FTZ R29, R71, R28 ;  /* 0x0000001c471d7221 */ /* 0x000fc40000010000 */
[----:B------:R-:W-:Y:S01]  /*5150*/  F2FP.SATFINITE.E4M3.F32.PACK_AB_MERGE_C R182, R15, R14, R66 ;  /* 0x0000000e0fb6723e */ /* 0x000fe20004807042 */
[----:B------:R-:W-:Y:S02]  /*5160*/  IMAD.MOV.U32 R66, RZ, RZ, R25 ;  /* 0x000000ffff427224 */ /* 0x000fe400078e0019 */
[----:B------:R-:W0:Y:S01]  /*5170*/  MUFU.EX2 R46, R46 ;  /* 0x0000002e002e7308 */ /* 0x000e220000000800 */
[----:B-1----:R-:W-:-:S01]  /*5180*/  FADD.FTZ R24, R20, R67 ;  /* 0x0000004314187221 */ /* 0x002fc20000010000 */
[----:B------:R-:W-:-:S06]  /*5190*/  IMAD.MOV.U32 R67, RZ, RZ, R25 ;  /* 0x000000ffff437224 */ /* 0x000fcc00078e0019 */
[----:B------:R-:W1:Y:S01]  /*51a0*/  MUFU.EX2 R74, R74 ;  /* 0x0000004a004a7308 */ /* 0x000e620000000800 */
[----:B--2---:R-:W-:-:S07]  /*51b0*/  FADD.FTZ R27, R21, R24 ;  /* 0x00000018151b7221 */ /* 0x004fce0000010000 */
[----:B------:R-:W2:Y:S01]  /*51c0*/  MUFU.EX2 R45, R45 ;  /* 0x0000002d002d7308 */ /* 0x000ea20000000800 */
[----:B0-----:R-:W-:-:S07]  /*51d0*/  FADD.FTZ R24, R46, R27 ;  /* 0x0000001b2e187221 */ /* 0x001fce0000010000 */
[----:B------:R-:W0:Y:S01]  /*51e0*/  MUFU.EX2 R53, R53 ;  /* 0x0000003500357308 */ /* 0x000e220000000800 */
[C---:B-1----:R-:W-:Y:S01]  /*51f0*/  F2FP.SATFINITE.E4M3.F32.PACK_AB_MERGE_C R71, R74.reuse, R71, RZ ;  /* 0x000000474a47723e */ /* 0x042fe200048070ff */
[----:B------:R-:W-:-:S03]  /*5200*/  FADD.FTZ R74, R74, R29 ;  /* 0x0000001d4a4a7221 */ /* 0x000fc60000010000 */
[----:B------:R-:W-:Y:S01]  /*5210*/  F2FP.SATFINITE.E4M3.F32.PACK_AB_MERGE_C R185, R72, R57, R71 ;  /* 0x0000003948b9723e */ /* 0x000fe20004807047 */
[----:B------:R-:W-:Y:S02]  /*5220*/  IMAD.MOV.U32 R57, RZ, RZ, R25 ;  /* 0x000000ffff397224 */ /* 0x000fe400078e0019 */
[----:B------:R-:W1:Y:S01]  /*5230*/  MUFU.EX2 R3, R3 ;  /* 0x0000000300037308 */ /* 0x000e620000000800 */
[----:B--2---:R-:W-:-:S01]  /*5240*/  FADD.FTZ R24, R45, R24 ;  /* 0x000000182d187221 */ /* 0x004fc20000010000 */
[----:B------:R-:W-:Y:S01]  /*5250*/  F2FP.SATFINITE.E4M3.F32.PACK_AB_MERGE_C R46, R45, R46, RZ ;  /* 0x0000002e2d2e723e */ /* 0x000fe200048070ff */
[--C-:B------:R-:W-:Y:S02]  /*5260*/  IMAD.MOV.U32 R45, RZ, RZ, R25.reuse ;  /* 0x000000ffff2d7224 */ /* 0x100fe400078e0019 */
[--C-:B------:R-:W-:Y:S01]  /*5270*/  IMAD.MOV.U32 R71, RZ, RZ, R25.reuse ;  /* 0x000000ffff477224 */ /* 0x100fe200078e0019 */
[----:B------:R-:W-:Y:S01]  /*5280*/  F2FP.SATFINITE.E4M3.F32.PACK_AB_MERGE_C R184, R21, R20, R46 ;  /* 0x0000001415b8723e */ /* 0x000fe2000480702e */
[----:B------:R-:W-:Y:S01]  /*5290*/  IMAD.MOV.U32 R46, RZ, RZ, R25 ;  /* 0x000000ffff2e7224 */ /* 0x000fe200078e0019 */
[----:B------:R-:W2:Y:S01]  /*52a0*/  MUFU.EX2 R76, R76 ;  /* 0x0000004c004c7308 */ /* 0x000ea20000000800 */
[----:B0-----:R-:W-:-:S01]  /*52b0*/  FADD.FTZ R31, R53, R74 ;  /* 0x0000004a351f7221 */ /* 0x001fc20000010000 */
[----:B------:R-:W-:-:S02]  /*52c0*/  IMAD.MOV.U32 R72, RZ, RZ, R25 ;  /* 0x000000ffff487224 */ /* 0x000fc400078e0019 */
[----:B------:R-:W-:-:S04]  /*52d0*/  IMAD.MOV.U32 R74, RZ, RZ, R25 ;  /* 0x000000ffff4a7224 */ /* 0x000fc800078e0019 */
[----:B------:R0:W3:Y:S01]  /*52e0*/  MUFU.EX2 R44, R47 ;  /* 0x0000002f002c7308 */ /* 0x0000e20000000800 */
[----:B-1----:R-:W-:-:S07]  /*52f0*/  FADD.FTZ R29, R3, R24 ;  /* 0x00000018031d7221 */ /* 0x002fce0000010000 */
[----:B------:R-:W-:Y:S01]  /*5300*/  MUFU.EX2 R73, R101 ;  /* 0x0000006500497308 */ /* 0x000fe20000000800 */
[----:B--2---:R-:W-:-:S01]  /*5310*/  FADD.FTZ R28, R76, R31 ;  /* 0x0000001f4c1c7221 */ /* 0x004fc20000010000 */
[--C-:B------:R-:W-:Y:S02]  /*5320*/  IMAD.MOV.U32 R31, RZ, RZ, R25.reuse ;  /* 0x000000ffff1f7224 */ /* 0x100fe400078e0019 */
[----:B0-----:R-:W-:-:S04]  /*5330*/  IMAD.MOV.U32 R47, RZ, RZ, R25 ;  /* 0x000000ffff2f7224 */ /* 0x001fc800078e0019 */
[----:B------:R-:W0:Y:S01]  /*5340*/  MUFU.EX2 R92, R92 ;  /* 0x0000005c005c7308 */ /* 0x000e220000000800 */
[----:B---3--:R-:W-:-:S01]  /*5350*/  FADD.FTZ R24, R44, R29 ;  /* 0x0000001d2c187221 */ /* 0x008fc20000010000 */
[----:B------:R-:W-:-:S06]  /*5360*/  IMAD.MOV.U32 R29, RZ, RZ, R25 ;  /* 0x000000ffff1d7224 */ /* 0x000fcc00078e0019 */
[----:B------:R-:W1:Y:S08]  /*5370*/  MUFU.EX2 R49, R49 ;  /* 0x0000003100317308 */ /* 0x000e700000000800 */
[----:B------:R-:W2:Y:S01]  /*5380*/  MUFU.EX2 R50, R50 ;  /* 0x0000003200327308 */ /* 0x000ea20000000800 */
[----:B0-----:R-:W-:Y:S01]  /*5390*/  F2FP.SATFINITE.E4M3.F32.PACK_AB_MERGE_C R30, R92, R73, RZ ;  /* 0x000000495c1e723e */ /* 0x001fe200048070ff */
[----:B------:R-:W-:Y:S01]  /*53a0*/  FADD.FTZ R73, R73, R28 ;  /* 0x0000001c49497221 */ /* 0x000fe20000010000 */
[----:B------:R-:W-:-:S02]  /*53b0*/  IMAD.MOV.U32 R28, RZ, RZ, R25 ;  /* 0x000000ffff1c7224 */ /* 0x000fc400078e0019 */
[----:B------:R-:W-:Y:S01]  /*53c0*/  F2FP.SATFINITE.E4M3.F32.PACK_AB_MERGE_C R187, R76, R53, R30 ;  /* 0x000000354cbb723e */ /* 0x000fe2000480701e */
[----:B------:R-:W-:-:S01]  /*53d0*/  FADD.FTZ R92, R92, R73 ;  /* 0x000000495c5c7221 */ /* 0x000fc20000010000 */
[----:B------:R-:W-:Y:S01]  /*53e0*/  IMAD.MOV.U32 R30, RZ, RZ, R25 ;  /* 0x000000ffff1e7224 */ /* 0x000fe200078e0019 */
[----:B------:R-:W0:Y:S01]  /*53f0*/  MUFU.EX2 R55, R55 ;  /* 0x0000003700377308 */ /* 0x000e220000000800 */
[----:B-1----:R-:W-:-:S01]  /*5400*/  FADD.FTZ R5, R49, R24 ;  /* 0x0000001831057221 */ /* 0x002fc20000010000 */
[--C-:B------:R-:W-:Y:S02]  /*5410*/  IMAD.MOV.U32 R24, RZ, RZ, R25.reuse ;  /* 0x000000ffff187224 */ /* 0x100fe400078e0019 */
[--C-:B------:R-:W-:Y:S02]  /*5420*/  IMAD.MOV.U32 R53, RZ, RZ, R25.reuse ;  /* 0x000000ffff357224 */ /* 0x100fe400078e0019 */
[----:B------:R-:W-:Y:S02]  /*5430*/  IMAD.MOV.U32 R73, RZ, RZ, R25 ;  /* 0x000000ffff497224 */ /* 0x000fe400078e0019 */
[----:B------:R-:W1:Y:S01]  /*5440*/  MUFU.EX2 R52, R52 ;  /* 0x0000003400347308 */ /* 0x000e620000000800 */
[----:B--2---:R-:W-:-:S01]  /*5450*/  FADD.FTZ R5, R50, R5 ;  /* 0x0000000532057221 */ /* 0x004fc20000010000 */
[----:B------:R-:W-:Y:S01]  /*5460*/  F2FP.SATFINITE.E4M3.F32.PACK_AB_MERGE_C R49, R50, R49, RZ ;  /* 0x000000313231723e */ /* 0x000fe200048070ff */
[----:B------:R-:W-:-:S02]  /*5470*/  IMAD.MOV.U32 R50, RZ, RZ, R25 ;  /* 0x000000ffff327224 */ /* 0x000fc400078e0019 */
[----:B------:R-:W-:Y:S01]  /*5480*/  IMAD.MOV.U32 R76, RZ, RZ, R25 ;  /* 0x000000ffff4c7224 */ /* 0x000fe200078e0019 */
[----:B------:R-:W-:Y:S01]  /*5490*/  F2FP.SATFINITE.E4M3.F32.PACK_AB_MERGE_C R186, R44, R3, R49 ;  /* 0x000000032cba723e */ /* 0x000fe20004807031 */
[----:B------:R-:W-:Y:S01]  /*54a0*/  IMAD.MOV.U32 R44, RZ, RZ, R25 ;  /* 0x000000ffff2c7224 */ /* 0x000fe200078e0019 */
[----:B------:R-:W2:Y:S01]  /*54b0*/  MUFU.EX2 R94, R94 ;  /* 0x0000005e005e7308 */ /* 0x000ea20000000800 */
[----:B0-----:R-:W-:-:S01]  /*54c0*/  FADD.FTZ R7, R55, R92 ;  /* 0x0000005c37077221 */ /* 0x001fc20000010000 */
[----:B------:R-:W-:-:S06]  /*54d0*/  IMAD.MOV.U32 R49, RZ, RZ, R25 ;  /* 0x000000ffff317224 */ /* 0x000fcc00078e0019 */
        /* <DEDUP_REMOVED lines=11> */
[C---:B0-----:R-:W-:Y:S01]  /*5590*/  F2FP.SATFINITE.E4M3.F32.PACK_AB_MERGE_C R59, R96.reuse, R59, RZ ;  /* 0x0000003b603b723e */ /* 0x041fe200048070ff */
[----:B------:R-:W-:-:S03]  /*55a0*/  FADD.FTZ R96, R96, R7 ;  /* 0x0000000760607221 */ /* 0x000fc60000010000 */
[----:B------:R-:W-:Y:S01]  /*55b0*/  F2FP.SATFINITE.E4M3.F32.PACK_AB_MERGE_C R189, R94, R55, R59 ;  /* 0x000000375ebd723e */ /* 0x000fe2000480703b */
[----:B------:R-:W-:Y:S02]  /*55c0*/  IMAD.MOV.U32 R55, RZ, RZ, R25 ;  /* 0x000000ffff377224 */ /* 0x000fe400078e0019 */
[----:B------:R-:W0:Y:S01]  /*55d0*/  MUFU.EX2 R82, R82 ;  /* 0x0000005200527308 */ /* 0x000e220000000800 */
[----:B-1----:R-:W-:-:S01]  /*55e0*/  FADD.FTZ R5, R80, R5 ;  /* 0x0000000550057221 */ /* 0x002fc20000010000 */
[----:B------:R-:W-:Y:S01]  /*55f0*/  F2FP.SATFINITE.E4M3.F32.PACK_AB_MERGE_C R69, R80, R69, RZ ;  /* 0x000000455045723e */ /* 0x000fe200048070ff */
[--C-:B------:R-:W-:Y:S02]  /*5600*/  IMAD.MOV.U32 R59, RZ, RZ, R25.reuse ;  /* 0x000000ffff3b7224 */ /* 0x100fe400078e0019 */
[----:B------:R-:W-:Y:S01]  /*5610*/  IMAD.MOV.U32 R80, RZ, RZ, R25 ;  /* 0x000000ffff507224 */ /* 0x000fe200078e0019 */
[----:B------:R-:W-:Y:S01]  /*5620*/  F2FP.SATFINITE.E4M3.F32.PACK_AB_MERGE_C R188, R51, R52, R69 ;  /* 0x0000003433bc723e */ /* 0x000fe20004807045 */
[----:B------:R-:W-:Y:S01]  /*5630*/  IMAD.MOV.U32 R51, RZ, RZ, R25 ;  /* 0x000000ffff337224 */ /* 0x000fe200078e0019 */
[----:B------:R-:W1:Y:S01]  /*5640*/  MUFU.EX2 R98, R98 ;  /* 0x0000006200627308 */ /* 0x000e620000000800 */
[----:B--2---:R-:W-:-:S01]  /*5650*/  FADD.FTZ R3, R75, R96 ;  /* 0x000000604b037221 */ /* 0x004fc20000010000 */
[----:B------:R-:W-:-:S02]  /*5660*/  IMAD.MOV.U32 R52, RZ, RZ, R25 ;  /* 0x000000ffff347224 */ /* 0x000fc400078e0019 */
[----:B------:R-:W-:-:S04]  /*5670*/  IMAD.MOV.U32 R69, RZ, RZ, R25 ;  /* 0x000000ffff457224 */ /* 0x000fc800078e0019 */
[----:B------:R2:W3:Y:S01]  /*5680*/  MUFU.EX2 R27, R84 ;  /* 0x00000054001b7308 */ /* 0x0004e20000000800 */
[----:B0-----:R-:W-:-:S07]  /*5690*/  FADD.FTZ R4, R82, R5 ;  /* 0x0000000552047221 */ /* 0x001fce0000010000 */
[----:B------:R-:W-:Y:S01]  /*56a0*/  MUFU.EX2 R77, R77 ;  /* 0x0000004d004d7308 */ /* 0x000fe20000000800 */
[----:B-1----:R-:W-:-:S01]  /*56b0*/  FADD.FTZ R6, R98, R3 ;  /* 0x0000000362067221 */ /* 0x002fc20000010000 */
[----:B--2---:R-:W-:-:S06]  /*56c0*/  IMAD.MOV.U32 R84, RZ, RZ, R25 ;  /* 0x000000ffff547224 */ /* 0x004fcc00078e0019 */
[----:B------:R-:W0:Y:S01]  /*56d0*/  MUFU.EX2 R26, R26 ;  /* 0x0000001a001a7308 */ /* 0x000e220000000800 */
[----:B---3--:R-:W-:-:S07]  /*56e0*/  FADD.FTZ R3, R27, R4 ;  /* 0x000000041b037221 */ /* 0x008fce0000010000 */
[----:B------:R-:W1:Y:S08]  /*56f0*/  MUFU.EX2 R86, R86 ;  /* 0x0000005600567308 */ /* 0x000e700000000800 */
[----:B------:R-:W2:Y:S01]  /*5700*/  MUFU.EX2 R79, R79 ;  /* 0x0000004f004f7308 */ /* 0x000ea20000000800 */
[----:B0-----:R-:W-:Y:S01]  /*5710*/  F2FP.SATFINITE.E4M3.F32.PACK_AB_MERGE_C R7, R26, R77, RZ ;  /* 0x0000004d1a07723e */ /* 0x001fe200048070ff */
[----:B------:R-:W-:-:S03]  /*5720*/  FADD.FTZ R77, R77, R6 ;  /* 0x000000064d4d7221 */ /* 0x000fc60000010000 */
[----:B------:R-:W-:Y:S01]  /*5730*/  F2FP.SATFINITE.E4M3.F32.PACK_AB_MERGE_C R191, R98, R75, R7 ;  /* 0x0000004b62bf723e */ /* 0x000fe20004807007 */
[----:B------:R-:W-:-:S01]  /*5740*/  FADD.FTZ R6, R26, R77 ;  /* 0x0000004d1a067221 */ /* 0x000fc20000010000 */
[----:B------:R-:W-:Y:S02]  /*5750*/  IMAD.MOV.U32 R26, RZ, RZ, R25 ;  /* 0x000000ffff1a7224 */ /* 0x000fe400078e0019 */
[----:B-1----:R-:W-:-:S01]  /*5760*/  FADD.FTZ R4, R86, R3 ;  /* 0x0000000356047221 */ /* 0x002fc20000010000 */
[--C-:B------:R-:W-:Y:S02]  /*5770*/  IMAD.MOV.U32 R75, RZ, RZ, R25.reuse ;  /* 0x000000ffff4b7224 */ /* 0x100fe400078e0019 */
[----:B------:R-:W-:Y:S01]  /*5780*/  IMAD.MOV.U32 R77, RZ, RZ, R25 ;  /* 0x000000ffff4d7224 */ /* 0x000fe200078e0019 */
[C---:B--2---:R-:W-:Y:S01]  /*5790*/  F2FP.SATFINITE.E4M3.F32.PACK_AB_MERGE_C R5, R79.reuse, R86, RZ ;  /* 0x000000564f05723e */ /* 0x044fe200048070ff */
[----:B------:R-:W-:-:S01]  /*57a0*/  FADD.FTZ R4, R79, R4 ;  /* 0x000000044f047221 */ /* 0x000fc20000010000 */
[----:B------:R-:W-:-:S02]  /*57b0*/  IMAD.MOV.U32 R79, RZ, RZ, R25 ;  /* 0x000000ffff4f7224 */ /* 0x000fc400078e0019 */
[----:B------:R-:W-:Y:S01]  /*57c0*/  F2FP.SATFINITE.E4M3.F32.PACK_AB_MERGE_C R190, R27, R82, R5 ;  /* 0x000000521bbe723e */ /* 0x000fe20004807005 */
[--C-:B------:R-:W-:Y:S02]  /*57d0*/  IMAD.MOV.U32 R27, RZ, RZ, R25.reuse ;  /* 0x000000ffff1b7224 */ /* 0x100fe400078e0019 */
[--C-:B------:R-:W-:Y:S02]  /*57e0*/  IMAD.MOV.U32 R82, RZ, RZ, R25.reuse ;  /* 0x000000ffff527224 */ /* 0x100fe400078e0019 */
[----:B------:R-:W-:Y:S01]  /*57f0*/  IMAD.MOV.U32 R86, RZ, RZ, R25 ;  /* 0x000000ffff567224 */ /* 0x000fe200078e0019 */
        /* <DEDUP_REMOVED lines=35> */
[----:B------:R-:W-:Y:S01]  /*5a30*/  UMOV UR55, UR46 ;  /* 0x0000002e00377c82 */ /* 0x000fe20008000000 */
[----:B------:R-:W-:Y:S01]  /*5a40*/  UMOV UR53, UR45 ;  /* 0x0000002d00357c82 */ /* 0x000fe20008000000 */
[----:B------:R-:W-:-:S05]  /*5a50*/  ULDC UR52, c[0x0][0x988] ;  /* 0x0002620000347ab9 */ /* 0x000fca0000000800 */
.L_x_202:
[----:B------:R-:W-:Y:S01]  /*5a60*/  ISETP.NE.AND P2, PT, RZ, UR43, PT ;  /* 0x0000002bff007c0c */ /* 0x000fe2000bf45270 */
[----:B------:R-:W-:-:S04]  /*5a70*/  UISETP.NE.AND UP0, UPT, UR53, 0x1, UPT ;  /* 0x000000013500788c */ /* 0x000fc8000bf05270 */
[----:B------:R-:W-:-:S04]  /*5a80*/  USEL UR46, URZ, 0x1, UP0 ;  /* 0x000000013f2e7887 */ /* 0x000fc80008000000 */
[----:B------:R-:W-:-:S04]  /*5a90*/  ULOP3.LUT UR46, UR55, UR46, URZ, 0x3c, !UPT ;  /* 0x0000002e372e7292 */ /* 0x000fc8000f8e3c3f */
[----:B------:R-:W-:Y:S08]  /*5aa0*/  @P2 BRA `(.L_x_192) ;  /* 0x0000000000442947 */ /* 0x000ff00003800000 */
[----:B------:R-:W-:Y:S05]  /*5ab0*/  @!P0 BRA `(.L_x_193) ;  /* 0x0000000000048947 */ /* 0x000fea0003800000 */
[----:B------:R-:W-:Y:S01]  /*5ac0*/  BPT.TRAP 0x1 ;  /* 0x000000040000795c */ /* 0x000fe20000300000 */
.L_x_193:
[----:B------:R-:W0:Y:S01]  /*5ad0*/  S2UR UR10, SR_CgaCtaId ;  /* 0x00000000000a79c3 */ /* 0x000e220000008800 */
[----:B------:R-:W-:Y:S01]  /*5ae0*/  UIADD3 UR6, UR53, 0x1, URZ ;  /* 0x0000000135067890 */ /* 0x000fe2000fffe03f */
[----:B------:R-:W-:Y:S01]  /*5af0*/  IMAD.U32 R7, RZ, RZ, UR46 ;  /* 0x0000002eff077e24 */ /* 0x000fe2000f8e00ff */
[----:B------:R-:W-:Y:S02]  /*5b00*/  UMOV UR7, 0x400 ;  /* 0x0000040000077882 */ /* 0x000fe40000000000 */
[----:B------:R-:W-:Y:S02]  /*5b10*/  UISETP.NE.AND UP0, UPT, UR6, 0x2, UPT ;  /* 0x000000020600788c */ /* 0x000fe4000bf05270 */
[----:B------:R-:W-:Y:S02]  /*5b20*/  SHF.L.U32 R7, R7, 0x1f, RZ ;  /* 0x0000001f07077819 */ /* 0x000fe400000006ff */
[----:B------:R-:W-:Y:S02]  /*5b30*/  USEL UR6, UR6, URZ, UP0 ;  /* 0x0000003f06067287 */ /* 0x000fe40008000000 */
[----:B0-----:R-:W-:-:S04]  /*5b40*/  ULEA UR7, UR10, UR7, 0x18 ;  /* 0x000000070a077291 */ /* 0x001fc8000f8ec03f */
[----:B------:R-:W-:-:S09]  /*5b50*/  ULEA UR6, UR6, UR7, 0x3 ;  /* 0x0000000706067291 */ /* 0x000fd2000f8e183f */
[----:B------:R0:W1:Y:S01]  /*5b60*/  SYNCS.PHASECHK.TRANS64.TRYWAIT P1, [UR6+0x29830], R7 ;  /* 0x02983007ff0075a7 */ /* 0x0000620008020146 */
[----:B------:R-:W-:Y:S05]  /*5b70*/  @!P0 BRA `(.L_x_194) ;  /* 0x0000000000048947 */ /* 0x000fea0003800000 */
[----:B------:R-:W-:Y:S01]  /*5b80*/  BPT.TRAP 0x1 ;  /* 0x000000040000795c */ /* 0x000fe20000300000 */
.L_x_194:
[----:B-1----:R-:W-:Y:S05]  /*5b90*/  @P1 BRA `(.L_x_192) ;  /* 0x0000000000081947 */ /* 0x002fea0003800000 */
[----:B------:R-:W1:Y:S02]  /*5ba0*/  SYNCS.PHASECHK.TRANS64.TRYWAIT P1, [UR6+0x29830], R7 ;  /* 0x02983007ff0075a7 */ /* 0x000e640008020146 */
[----:B-1----:R-:W-:Y:S05]  /*5bb0*/  @!P1 BRA `(.L_x_195) ;  /* 0x000000e8009c9947 */ /* 0x002fea0003800000 */
.L_x_192:
[----:B-1----:R-:W1:Y:S01]  /*5bc0*/  S2R R8, SR_TID.X ;  /* 0x0000000000087919 */ /* 0x002e620000002100 */
[----:B------:R-:W-:Y:S01]  /*5bd0*/  UIADD3 UR45, UR53, 0x1, URZ ;  /* 0x00000001352d7890 */ /* 0x000fe2000fffe03f */
[----:B------:R-:W-:Y:S01]  /*5be0*/  UMOV UR27, 0x80000020 ;  /* 0x80000020001b7882 */ /* 0x000fe20000000000 */
[----:B------:R-:W-:Y:S02]  /*5bf0*/  UMOV UR28, UR24 ;  /* 0x00000018001c7c82 */ /* 0x000fe40008000000 */
[----:B------:R-:W-:Y:S01]  /*5c00*/  UISETP.NE.AND UP0, UPT, UR45, 0x2, UPT ;  /* 0x000000022d00788c */ /* 0x000fe2000bf05270 */
[----:B------:R-:W-:Y:S01]  /*5c10*/  UMOV UR29, UR25 ;  /* 0x00000019001d7c82 */ /* 0x000fe20008000000 */
[----:B------:R-:W-:Y:S02]  /*5c20*/  UMOV UR31, 0x80000020 ;  /* 0x80000020001f7882 */ /* 0x000fe40000000000 */
[----:B------:R-:W-:Y:S01]  /*5c30*/  USEL UR45, UR45, URZ, UP0 ;  /* 0x0000003f2d2d7287 */ /* 0x000fe20008000000 */
[----:B------:R-:W-:Y:S01]  /*5c40*/  UMOV UR32, UR24 ;  /* 0x0000001800207c82 */ /* 0x000fe20008000000 */
[----:B------:R-:W-:-:S02]  /*5c50*/  UMOV UR33, UR25 ;  /* 0x0000001900217c82 */ /* 0x000fc40008000000 */
[----:B------:R-:W-:Y:S01]  /*5c60*/  UIMAD UR56, UR45, 0x780, UR49 ;  /* 0x000007802d3878a4 */ /* 0x000fe2000f8e0231 */
[----:B------:R-:W-:Y:S01]  /*5c70*/  UMOV UR35, 0x80000020 ;  /* 0x8000002000237882 */ /* 0x000fe20000000000 */
[----:B------:R-:W-:Y:S02]  /*5c80*/  UMOV UR7, 0x80000020 ;  /* 0x8000002000077882 */ /* 0x000fe40000000000 */
[----:B------:R-:W-:Y:S02]  /*5c90*/  UIADD3 UR30, UR56, 0x80, URZ ;  /* 0x00000080381e7890 */ /* 0x000fe4000fffe03f */
[----:B------:R-:W-:Y:S02]  /*5ca0*/  UIADD3 UR34, UR56, 0x100, URZ ;  /* 0x0000010038227890 */ /* 0x000fe4000fffe03f */
[----:B------:R-:W-:Y:S01]  /*5cb0*/  UMOV UR26, UR56 ;  /* 0x00000038001a7c82 */ /* 0x000fe20008000000 */
[----:B------:R-:W-:Y:S02]  /*5cc0*/  UIADD3 UR6, UR56, 0x200, URZ ;  /* 0x0000020038067890 */ /* 0x000fe4000fffe03f */
[----:B------:R-:W-:Y:S01]  /*5cd0*/  UIADD3 UR10, UR56, 0x202, URZ ;  /* 0x00000202380a7890 */ /* 0x000fe2000fffe03f */
[----:B------:R-:W-:Y:S01]  /*5ce0*/  UMOV UR11, 0x80000020 ;  /* 0x80000020000b7882 */ /* 0x000fe20000000000 */
[----:B------:R-:W-:Y:S01]  /*5cf0*/  UIADD3 UR14, UR56, 0x282, URZ ;  /* 0x00000282380e7890 */ /* 0x000fe2000fffe03f */
[----:B------:R-:W-:Y:S01]  /*5d00*/  UMOV UR15, 0x80000020 ;  /* 0x80000020000f7882 */ /* 0x000fe20000000000 */
[----:B------:R-:W-:Y:S01]  /*5d10*/  UIADD3 UR18, UR56, 0x500, URZ ;  /* 0x0000050038127890 */ /* 0x000fe2000fffe03f */
[----:B-1----:R-:W-:Y:S01]  /*5d20*/  SHF.R.U32.HI R8, RZ, 0x7, R8 ;  /* 0x00000007ff087819 */ /* 0x002fe20000011608 */
[----:B------:R-:W-:Y:S01]  /*5d30*/  UMOV UR19, 0x80000020 ;  /* 0x8000002000137882 */ /* 0x000fe20000000000 */
[----:B------:R-:W-:Y:S01]  /*5d40*/  UIADD3 UR22, UR56, 0x502, URZ ;  /* 0x0000050238167890 */ /* 0x000fe2000fffe03f */
[----:B------:R-:W-:-:S02]  /*5d50*/  UMOV UR23, 0x80000020 ;  /* 0x8000002000177882 */ /* 0x000fc40000000000 */
[----:B0-----:R-:W-:-:S05]  /*5d60*/  VIADD R7, R8, 0x8 ;  /* 0x0000000808077836 */ /* 0x001fca0000000000 */
[----:B------:R0:W-:Y:S06]  /*5d70*/  BAR.SYNC.DEFER_BLOCKING R7, 0x100 ;  /* 0x000400070000751d */ /* 0x0001ec0000010000 */
[----:B------:R-:W-:-:S06]  /*5d80*/  WARPGROUP.ARRIVE ;  /* 0x00000000000079c5 */ /* 0x000fcc0000000000 */
[----:B------:R-:W-:Y:S01]  /*5d90*/  QGMMA.64x32x32.F32.E4M3.E4M3 R152, gdesc[UR24], RZ, !UPT, gsb0 ;  /* 0x00600000189879f3 */ /* 0x000fe2000c0008ff */
[----:B------:R-:W-:Y:S01]  /*5da0*/  UIADD3 UR26, UR56, 0x180, URZ ;  /* 0x00000180381a7890 */ /* 0x000fe2000fffe03f */
[----:B------:R-:W-:Y:S01]  /*5db0*/  UMOV UR27, 0x80000020 ;  /* 0x80000020001b7882 */ /* 0x000fe20000000000 */
[----:B------:R-:W-:Y:S02]  /*5dc0*/  WARPGROUP.DEPBAR.LE gsb0, 0x0 ;  /* 0x00008000000079c5 */ /* 0x000fe40000010000 */
[----:B------:R-:W-:-:S06]  /*5dd0*/  WARPGROUP.ARRIVE ;  /* 0x00000000000079c5 */ /* 0x000fcc0000000000 */
[----:B------:R-:W-:Y:S01]  /*5de0*/  QGMMA.64x32x32.F32.E4M3.E4M3 R136, gdesc[UR28], RZ, !UPT, gsb0 ;  /* 0x006000001c8879f3 */ /* 0x000fe2000c0008ff */
[----:B------:R-:W-:Y:S01]  /*5df0*/  UIADD3 UR30, UR56, 0x82, URZ ;  /* 0x00000082381e7890 */ /* 0x000fe2000fffe03f */
[----:B------:R-:W-:Y:S01]  /*5e00*/  UMOV UR28, UR4 ;  /* 0x00000004001c7c82 */ /* 0x000fe20008000000 */
[----:B------:R-:W-:Y:S01]  /*5e10*/  UMOV UR29, UR5 ;  /* 0x00000005001d7c82 */ /* 0x000fe20008000000 */
        /* <DEDUP_REMOVED lines=134> */
[----:B------:R-:W-:Y:S01]  /*6680*/  UIADD3 UR56, UR56, 0x702, URZ ;  /* 0x0000070238387890 */ /* 0x000fe2000fffe03f */
[----:B------:R-:W-:Y:S02]  /*6690*/  WARPGROUP.DEPBAR.LE gsb0, 0x0 ;  /* 0x00008000000079c5 */ /* 0x000fe40000010000 */
[----:B------:R-:W-:-:S06]  /*66a0*/  WARPGROUP.ARRIVE ;  /* 0x00000000000079c5 */ /* 0x000fcc0000000000 */
[----:B------:R-:W-:Y:S03]  /*66b0*/  QGMMA.64x32x32.F32.E4M3.E4M3 R136, gdesc[UR28], R136, gsb0 ;  /* 0x006000001c8879f3 */ /* 0x000fe60008000888 */
        /* <DEDUP_REMOVED lines=12> */
[----:B0-----:R-:W-:Y:S05]  /*6780*/  @P2 BRA `(.L_x_196) ;  /* 0x0000000000382947 */ /* 0x001fea0003800000 */
[----:B------:R-:W-:Y:S05]  /*6790*/  @!P0 BRA `(.L_x_197) ;  /* 0x0000000000048947 */ /* 0x000fea0003800000 */
[----:B------:R-:W-:Y:S01]  /*67a0*/  BPT.TRAP 0x1 ;  /* 0x000000040000795c */ /* 0x000fe20000300000 */
.L_x_197:
[----:B------:R-:W0:Y:S01]  /*67b0*/  S2UR UR7, SR_CgaCtaId ;  /* 0x00000000000779c3 */ /* 0x000e220000008800 */
[----:B------:R-:W-:Y:S01]  /*67c0*/  UMOV UR6, 0x400 ;  /* 0x0000040000067882 */ /* 0x000fe20000000000 */
[----:B------:R-:W-:-:S05]  /*67d0*/  IMAD.U32 R7, RZ, RZ, UR55 ;  /* 0x00000037ff077e24 */ /* 0x000fca000f8e00ff */
[----:B------:R-:W-:Y:S01]  /*67e0*/  SHF.L.U32 R7, R7, 0x1f, RZ ;  /* 0x0000001f07077819 */ /* 0x000fe200000006ff */
[----:B0-----:R-:W-:-:S04]  /*67f0*/  ULEA UR6, UR7, UR6, 0x18 ;  /* 0x0000000607067291 */ /* 0x001fc8000f8ec03f */
[----:B------:R-:W-:-:S09]  /*6800*/  ULEA UR6, UR53, UR6, 0x3 ;  /* 0x0000000635067291 */ /* 0x000fd2000f8e183f */
[----:B------:R0:W1:Y:S01]  /*6810*/  SYNCS.PHASECHK.TRANS64.TRYWAIT P1, [UR6+0x29850], R7 ;  /* 0x02985007ff0075a7 */ /* 0x0000620008020146 */
[----:B------:R-:W-:Y:S05]  /*6820*/  @!P0 BRA `(.L_x_198) ;  /* 0x0000000000048947 */ /* 0x000fea0003800000 */
[----:B------:R-:W-:Y:S01]  /*6830*/  BPT.TRAP 0x1 ;  /* 0x000000040000795c */ /* 0x000fe20000300000 */
.L_x_198:
[----:B-1----:R-:W-:Y:S05]  /*6840*/  @P1 BRA `(.L_x_196) ;  /* 0x0000000000081947 */ /* 0x002fea0003800000 */
[----:B------:R-:W1:Y:S02]  /*6850*/  SYNCS.PHASECHK.TRANS64.TRYWAIT P1, [UR6+0x29850], R7 ;  /* 0x02985007ff0075a7 */ /* 0x000e640008020146 */
[----:B-1----:R-:W-:Y:S05]  /*6860*/  @!P1 BRA `(.L_x_199) ;  /* 0x000000dc00889947 */ /* 0x002fea0003800000 */
.L_x_196:
[----:B------:R-:W2:Y:S01]  /*6870*/  S2UR UR10, SR_CgaCtaId ;  /* 0x00000000000a79c3 */ /* 0x000ea20000008800 */
[----:B------:R-:W-:Y:S01]  /*6880*/  UMOV UR6, 0x400 ;  /* 0x0000040000067882 */ /* 0x000fe20000000000 */
[----:B------:R-:W-:Y:S01]  /*6890*/  WARPGROUP.ARRIVE ;  /* 0x00000000000079c5 */ /* 0x000fe20000000000 */
[----:B------:R-:W-:-:S05]  /*68a0*/  UMOV UR7, 0xc0000010 ;  /* 0xc000001000077882 */ /* 0x000fca0000000000 */
[----:B-1----:R-:W1:Y:S01]  /*68b0*/  S2R R8, SR_TID.X ;  /* 0x0000000000087919 */ /* 0x002e620000002100 */
[----:B--2---:R-:W-:-:S04]  /*68c0*/  ULEA UR14, UR10, UR6, 0x18 ;  /* 0x000000060a0e7291 */ /* 0x004fc8000f8ec03f */
[----:B------:R-:W-:-:S04]  /*68d0*/  UIADD3 UR6, UR14, 0x400, URZ ;  /* 0x000004000e067890 */ /* 0x000fc8000fffe03f */
[----:B------:R-:W-:-:S04]  /*68e0*/  USHF.R.U32.HI UR6, URZ, 0x4, UR6 ;  /* 0x000000043f067899 */ /* 0x000fc80008011606 */
[----:B------:R-:W-:Y:S01]  /*68f0*/  ULOP3.LUT UR6, UR6, 0x3fff, URZ, 0xc0, !UPT ;  /* 0x00003fff06067892 */ /* 0x000fe2000f8ec03f */
[----:B-1----:R-:W-:-:S03]  /*6900*/  SHF.R.U32.HI R8, RZ, 0x7, R8 ;  /* 0x00000007ff087819 */ /* 0x002fc60000011608 */
[----:B------:R-:W-:Y:S01]  /*6910*/  ULOP3.LUT UR6, UR6, 0x10000, URZ, 0xfc, !UPT ;  /* 0x0001000006067892 */ /* 0x000fe2000f8efc3f */
[----:B0-----:R-:W-:-:S03]  /*6920*/  IADD3 R7, -R8, 0xb, RZ ;  /* 0x0000000b08077810 */ /* 0x001fc60007ffe1ff */
        /* <DEDUP_REMOVED lines=27> */
.L_x_200:
[C---:B------:R-:W-:Y:S01]  /*6ae0*/  FMUL.FTZ R8, R0.reuse, R152 ;  /* 0x0000009800087220 */ /* 0x040fe20000410000 */
[C---:B------:R-:W-:Y:S01]  /*6af0*/  FMUL.FTZ R10, R0.reuse, R154 ;  /* 0x0000009a000a7220 */ /* 0x040fe20000410000 */
[C---:B0-----:R-:W-:Y:S01]  /*6b00*/  FMUL.FTZ R7, R0.reuse, R153 ;  /* 0x0000009900077220 */ /* 0x041fe20000410000 */
        /* <DEDUP_REMOVED lines=18> */
[----:B------:R-:W-:Y:S01]  /*6c30*/  FMUL.FTZ R139, R0, R139 ;  /* 0x0000008b008b7220 */ /* 0x000fe20000410000 */
[----:B------:R-:W2:Y:S01]  /*6c40*/  MUFU.TANH R7, R7 ;  /* 0x0000000700077308 */ /* 0x000ea20000002400 */
[----:B0-----:R-:W-:Y:S01]  /*6c50*/  FMNMX.FTZ R158, R8, R3, !PT ;  /* 0x00000003089e7209 */ /* 0x001fe20007810000 */
[C---:B------:R-:W-:Y:S01]  /*6c60*/  FMUL.FTZ R140, R0.reuse, R140 ;  /* 0x0000008c008c7220 */ /* 0x040fe20000410000 */
[C---:B------:R-:W-:Y:S01]  /*6c70*/  FMUL.FTZ R142, R0.reuse, R142 ;  /* 0x0000008e008e7220 */ /* 0x040fe20000410000 */
[C---:B------:R-:W-:Y:S01]  /*6c80*/  FMUL.FTZ R141, R0.reuse, R141 ;  /* 0x0000008d008d7220 */ /* 0x040fe20000410000 */
[C---:B------:R-:W-:Y:S01]  /*6c90*/  FMUL.FTZ R143, R0.reuse, R143 ;  /* 0x0000008f008f7220 */ /* 0x040fe20000410000 */
[C---:B------:R-:W-:Y:S01]  /*6ca0*/  FMUL.FTZ R144, R0.reuse, R144 ;  /* 0x0000009000907220 */ /* 0x040fe20000410000 */
[----:B------:R-:W-:Y:S01]  /*6cb0*/  FMUL.FTZ R146, R0, R146 ;  /* 0x0000009200927220 */ /* 0x000fe20000410000 */
[----:B------:R-:W0:Y:S01]  /*6cc0*/  MUFU.TANH R9, R9 ;  /* 0x0000000900097308 */ /* 0x000e220000002400 */
[----:B-1----:R-:W-:Y:S01]  /*6cd0*/  FMNMX.FTZ R160, R10, R5, !PT ;  /* 0x000000050aa07209 */ /* 0x002fe20007810000 */
[C---:B------:R-:W-:Y:S01]  /*6ce0*/  FMUL.FTZ R145, R0.reuse, R145 ;  /* 0x0000009100917220 */ /* 0x040fe20000410000 */
[C---:B------:R-:W-:Y:S01]  /*6cf0*/  FMUL.FTZ R147, R0.reuse, R147 ;  /* 0x0000009300937220 */ /* 0x040fe20000410000 */
[C---:B------:R-:W-:Y:S01]  /*6d00*/  FMUL.FTZ R148, R0.reuse, R148 ;  /* 0x0000009400947220 */ /* 0x040fe20000410000 */
[C---:B------:R-:W-:Y:S01]  /*6d10*/  FMUL.FTZ R150, R0.reuse, R150 ;  /* 0x0000009600967220 */ /* 0x040fe20000410000 */
[C---:B------:R-:W-:Y:S01]  /*6d20*/  FMUL.FTZ R149, R0.reuse, R149 ;  /* 0x0000009500957220 */ /* 0x040fe20000410000 */
[C---:B------:R-:W-:Y:S01]  /*6d30*/  FMUL.FTZ R151, R0.reuse, R151 ;  /* 0x0000009700977220 */ /* 0x040fe20000410000 */
[----:B------:R-:W1:Y:S01]  /*6d40*/  MUFU.TANH R11, R11 ;  /* 0x0000000b000b7308 */ /* 0x000e620000002400 */
[----:B--2---:R-:W-:Y:S01]  /*6d50*/  FMNMX.FTZ R158, R7, R158, !PT ;  /* 0x0000009e079e7209 */ /* 0x004fe20007810000 */
[C---:B------:R-:W-:Y:S01]  /*6d60*/  FMUL.FTZ R120, R0.reuse, R120 ;  /* 0x0000007800787220 */ /* 0x040fe20000410000 */
[C---:B------:R-:W-:Y:S01]  /*6d70*/  FMUL.FTZ R122, R0.reuse, R122 ;  /* 0x0000007a007a7220 */ /* 0x040fe20000410000 */
[C---:B------:R-:W-:Y:S01]  /*6d80*/  FMUL.FTZ R121, R0.reuse, R121 ;  /* 0x0000007900797220 */ /* 0x040fe20000410000 */
[C---:B------:R-:W-:Y:S01]  /*6d90*/  FMUL.FTZ R123, R0.reuse, R123 ;  /* 0x0000007b007b7220 */ /* 0x040fe20000410000 */
[C---:B------:R-:W-:Y:S01]  /*6da0*/  FMUL.FTZ R124, R0.reuse, R124 ;  /* 0x0000007c007c7220 */ /* 0x040fe20000410000 */
[C---:B------:R-:W-:Y:S01]  /*6db0*/  FMUL.FTZ R126, R0.reuse, R126 ;  /* 0x0000007e007e7220 */ /* 0x040fe20000410000 */
[----:B------:R-:W2:Y:S01]  /*6dc0*/  MUFU.TANH R13, R13 ;  /* 0x0000000d000d7308 */ /* 0x000ea20000002400 */
[----:B0-----:R-:W-:Y:S01]  /*6dd0*/  FMNMX.FTZ R160, R9, R160, !PT ;  /* 0x000000a009a07209 */ /* 0x001fe20007810000 */
[C---:B------:R-:W-:Y:S01]  /*6de0*/  FMUL.FTZ R125, R0.reuse, R125 ;  /* 0x0000007d007d7220 */ /* 0x040fe20000410000 */
[C---:B------:R-:W-:Y:S01]  /*6df0*/  FMUL.FTZ R127, R0.reuse, R127 ;  /* 0x0000007f007f7220 */ /* 0x040fe20000410000 */
[C---:B------:R-:W-:Y:S01]  /*6e00*/  FMUL.FTZ R128, R0.reuse, R128 ;  /* 0x0000008000807220 */ /* 0x040fe20000410000 */
[C---:B------:R-:W-:Y:S01]  /*6e10*/  FMUL.FTZ R130, R0.reuse, R130 ;  /* 0x0000008200827220 */ /* 0x040fe20000410000 */
[C---:B------:R-:W-:Y:S01]  /*6e20*/  FMUL.FTZ R129, R0.reuse, R129 ;  /* 0x0000008100817220 */ /* 0x040fe20000410000 */
[C---:B------:R-:W-:Y:S01]  /*6e30*/  FMUL.FTZ R131, R0.reuse, R131 ;  /* 0x0000008300837220 */ /* 0x040fe20000410000 */
        /* <DEDUP_REMOVED lines=46> */
[----:B------:R-:W-:Y:S01]  /*7120*/  FMUL.FTZ R103, R0, R103 ;  /* 0x0000006700677220 */ /* 0x000fe20000410000 */
[----:B------:R-:W-:Y:S01]  /*7130*/  UMOV UR6, UR52 ;  /* 0x0000003400067c82 */ /* 0x000fe20008000000 */
[----:B------:R-:W0:Y:S01]  /*7140*/  MUFU.TANH R153, R153 ;  /* 0x0000009900997308 */ /* 0x000e220000002400 */
[----:B-1----:R-:W-:Y:S01]  /*7150*/  FMNMX.FTZ R88, R20, R159, !PT ;  /* 0x0000009f14587209 */ /* 0x002fe20007810000 */
[----:B------:R-:W-:Y:S01]  /*7160*/  IMAD.U32 R165, RZ, RZ, UR6 ;  /* 0x00000006ffa57e24 */ /* 0x000fe2000f8e00ff */
[----:B------:R-:W-:-:S04]  /*7170*/  ULEA UR7, UR45, UR14, 0x3 ;  /* 0x0000000e2d077291 */ /* 0x000fc8000f8e183f */
[----:B------:R-:W-:Y:S01]  /*7180*/  UIADD3 UR7, UR7, 0x29840, URZ ;  /* 0x0002984007077890 */ /* 0x000fe2000fffe03f */
[----:B------:R-:W1:Y:S01]  /*7190*/  MUFU.TANH R155, R155 ;  /* 0x0000009b009b7308 */ /* 0x000e620000002400 */
[----:B--2---:R-:W-:Y:S02]  /*71a0*/  FMNMX.FTZ R158, R152, R161, !PT ;  /* 0x000000a1989e7209 */ /* 0x004fe40007810000 */
[----:B------:R-:W-:-:S05]  /*71b0*/  UPRMT UR7, UR10, 0x654, UR7 ;  /* 0x000006540a077896 */ /* 0x000fca0008000007 */
[----:B------:R-:W2:Y:S01]  /*71c0*/  MUFU.TANH R154, R154 ;  /* 0x0000009a009a7308 */ /* 0x000ea20000002400 */
[----:B0-----:R-:W-:-:S03]  /*71d0*/  FMNMX.FTZ R159, R153, R88, !PT ;  /* 0x00000058999f7209 */ /* 0x001fc60007810000 */
[----:B------:R-:W-:Y:S04]  /*71e0*/  SYNCS.ARRIVE.TRANS64.RED.A1T0 RZ, [UR7], RZ ;  /* 0x000000ffffff79a7 */ /* 0x000fe80008100407 */
[----:B------:R-:W0:Y:S01]  /*71f0*/  MUFU.TANH R156, R156 ;  /* 0x0000009c009c7308 */ /* 0x000e220000002400 */
[----:B-1----:R-:W-:Y:S01]  /*7200*/  FMNMX.FTZ R161, R155, R158, !PT ;  /* 0x0000009e9ba17209 */ /* 0x002fe20007810000 */
[----:B------:R-:W-:-:S06]  /*7210*/  FMUL.FTZ R158, R0, R90 ;  /* 0x0000005a009e7220 */ /* 0x000fcc0000410000 */
[----:B------:R-:W1:Y:S01]  /*7220*/  MUFU.TANH R136, R136 ;  /* 0x0000008800887308 */ /* 0x000e620000002400 */
[----:B--2---:R-:W-:-:S07]  /*7230*/  FMNMX.FTZ R159, R154, R159, !PT ;  /* 0x0000009f9a9f7209 */ /* 0x004fce0007810000 */
[----:B------:R-:W2:Y:S01]  /*7240*/  MUFU.TANH R138, R138 ;  /* 0x0000008a008a7308 */ /* 0x000ea20000002400 */
[----:B0-----:R-:W-:-:S07]  /*7250*/  FMNMX.FTZ R161, R156, R161, !PT ;  /* 0x000000a19ca17209 */ /* 0x001fce0007810000 */
[----:B------:R-:W0:Y:S01]  /*7260*/  MUFU.TANH R137, R137 ;  /* 0x0000008900897308 */ /* 0x000e220000002400 */
[----:B-1----:R-:W-:-:S07]  /*7270*/  FMNMX.FTZ R88, R136, R159, !PT ;  /* 0x0000009f88587209 */ /* 0x002fce0007810000 */
        /* <DEDUP_REMOVED lines=121> */
[----:B--2---:R-:W-:-:S05]  /*7a10*/  FMNMX.FTZ R159, R101, R88, !PT ;  /* 0x00000058659f7209 */ /* 0x004fca0007810000 */
[----:B------:R-:W2:Y:S01]  /*7a20*/  SHFL.BFLY PT, R88, R159, 0x2, 0x1f ;  /* 0x0c401f009f587f89 */ /* 0x000ea200000e0000 */
[----:B0-----:R-:W-:-:S04]  /*7a30*/  FMNMX.FTZ R90, R102, R161, !PT ;  /* 0x000000a1665a7209 */ /* 0x001fc80007810000 */
[----:B-1----:R-:W-:-:S05]  /*7a40*/  FMNMX.FTZ R160, R103, R90, !PT ;  /* 0x0000005a67a07209 */ /* 0x002fca0007810000 */
[----:B------:R-:W0:Y:S01]  /*7a50*/  SHFL.BFLY PT, R163, R160, 0x2, 0x1f ;  /* 0x0c401f00a0a37f89 */ /* 0x000e2200000e0000 */
[----:B--2---:R-:W-:-:S05]  /*7a60*/  FMNMX.FTZ R161, R159, R88, !PT ;  /* 0x000000589fa17209 */ /* 0x004fca0007810000 */
[----:B------:R-:W1:Y:S01]  /*7a70*/  SHFL.BFLY PT, R90, R161, 0x1, 0x1f ;  /* 0x0c201f00a15a7f89 */ /* 0x000e6200000e0000 */
[----:B0-----:R-:W-:-:S05]  /*7a80*/  FMNMX.FTZ R163, R160, R163, !PT ;  /* 0x000000a3a0a37209 */ /* 0x001fca0007810000 */
[----:B------:R-:W0:Y:S01]  /*7a90*/  SHFL.BFLY PT, R88, R163, 0x1, 0x1f ;  /* 0x0c201f00a3587f89 */ /* 0x000e2200000e0000 */
[----:B-1----:R-:W-:-:S05]  /*7aa0*/  FMNMX.FTZ R90, R161, R90, !PT ;  /* 0x0000005aa15a7209 */ /* 0x002fca0007810000 */
[C---:B------:R-:W-:Y:S01]  /*7ab0*/  FADD.FTZ R3, -R90.reuse, R3 ;  /* 0x000000035a037221 */ /* 0x040fe20000010100 */
[----:B------:R-:W-:-:S03]  /*7ac0*/  FFMA.FTZ R160, R90, R165, -8 ;  /* 0xc10000005aa07423 */ /* 0x000fc600000100a5 */
[----:B------:R-:W-:Y:S01]  /*7ad0*/  FMUL.FTZ R159, R3, UR6 ;  /* 0x00000006039f7c20 */ /* 0x000fe20008410000 */
[----:B------:R-:W-:-:S01]  /*7ae0*/  FFMA.FTZ R162, R89, UR6, -R160 ;  /* 0x0000000659a27c23 */ /* 0x000fc200080108a0 */
[--C-:B------:R-:W-:Y:S01]  /*7af0*/  FFMA.FTZ R89, R92, UR6, -R160.reuse ;  /* 0x000000065c597c23 */ /* 0x100fe200080108a0 */
[----:B------:R-:W-:-:S01]  /*7b00*/  FFMA.FTZ R92, R93, UR6, -R160 ;  /* 0x000000065d5c7c23 */ /* 0x000fc200080108a0 */
[--C-:B------:R-:W-:Y:S01]  /*7b10*/  FFMA.FTZ R93, R96, UR6, -R160.reuse ;  /* 0x00000006605d7c23 */ /* 0x100fe200080108a0 */
[----:B------:R-:W-:-:S01]  /*7b20*/  FFMA.FTZ R96, R97, UR6, -R160 ;  /* 0x0000000661607c23 */ /* 0x000fc200080108a0 */
[--C-:B------:R-:W-:Y:S01]  /*7b30*/  FFMA.FTZ R97, R100, UR6, -R160.reuse ;  /* 0x0000000664617c23 */ /* 0x100fe200080108a0 */
[----:B0-----:R-:W-:Y:S01]  /*7b40*/  FMNMX.FTZ R88, R163, R88, !PT ;  /* 0x00000058a3587209 */ /* 0x001fe20007810000 */
[--C-:B------:R-:W-:Y:S01]  /*7b50*/  FFMA.FTZ R100, R101, UR6, -R160.reuse ;  /* 0x0000000665647c23 */ /* 0x100fe200080108a0 */
[----:B------:R-:W-:-:S01]  /*7b60*/  FFMA.FTZ R8, R8, UR6, -R160 ;  /* 0x0000000608087c23 */ /* 0x000fc200080108a0 */
[--C-:B------:R-:W-:Y:S01]  /*7b70*/  FFMA.FTZ R7, R7, UR6, -R160.reuse ;  /* 0x0000000607077c23 */ /* 0x100fe200080108a0 */
[----:B------:R-:W-:-:S01]  /*7b80*/  FFMA.FTZ R11, R11, UR6, -R160 ;  /* 0x000000060b0b7c23 */ /* 0x000fc200080108a0 */
[----:B------:R-:W-:Y:S01]  /*7b90*/  FADD.FTZ R3, -R88, R5 ;  /* 0x0000000558037221 */ /* 0x000fe20000010100 */
[----:B------:R-:W-:-:S01]  /*7ba0*/  FFMA.FTZ R12, R12, UR6, -R160 ;  /* 0x000000060c0c7c23 */ /* 0x000fc200080108a0 */
[----:B------:R0:W-:Y:S01]  /*7bb0*/  MUFU.EX2 R5, R159 ;  /* 0x0000009f00057308 */ /* 0x0001e20000000800 */
[----:B------:R-:W-:-:S01]  /*7bc0*/  FFMA.FTZ R15, R15, UR6, -R160 ;  /* 0x000000060f0f7c23 */ /* 0x000fc200080108a0 */
[----:B------:R-:W-:Y:S01]  /*7bd0*/  FMUL.FTZ R3, R3, UR6 ;  /* 0x0000000603037c20 */ /* 0x000fe20008410000 */
[----:B------:R-:W-:-:S01]  /*7be0*/  FFMA.FTZ R20, R20, UR6, -R160 ;  /* 0x0000000614147c23 */ /* 0x000fc200080108a0 */
[--C-:B------:R-:W-:Y:S01]  /*7bf0*/  FFMA.FTZ R153, R153, UR6, -R160.reuse ;  /* 0x0000000699997c23 */ /* 0x100fe200080108a0 */
[----:B------:R-:W-:-:S01]  /*7c00*/  FFMA.FTZ R154, R154, UR6, -R160 ;  /* 0x000000069a9a7c23 */ /* 0x000fc200080108a0 */
[--C-:B------:R-:W-:Y:S01]  /*7c10*/  FFMA.FTZ R136, R136, UR6, -R160.reuse ;  /* 0x0000000688887c23 */ /* 0x100fe200080108a0 */
[----:B------:R-:W-:-:S01]  /*7c20*/  FFMA.FTZ R137, R137, UR6, -R160 ;  /* 0x0000000689897c23 */ /* 0x000fc200080108a0 */
[----:B------:R-:W1:Y:S01]  /*7c30*/  MUFU.EX2 R8, R8 ;  /* 0x0000000800087308 */ /* 0x000e620000000800 */
[----:B0-----:R-:W-:Y:S01]  /*7c40*/  MOV R159, UR6 ;  /* 0x00000006009f7c02 */ /* 0x001fe20008000f00 */
[--C-:B------:R-:W-:Y:S01]  /*7c50*/  FFMA.FTZ R140, R140, UR6, -R160.reuse ;  /* 0x000000068c8c7c23 */ /* 0x100fe200080108a0 */
[----:B------:R-:W-:-:S01]  /*7c60*/  FFMA.FTZ R141, R141, UR6, -R160 ;  /* 0x000000068d8d7c23 */ /* 0x000fc200080108a0 */
[--C-:B------:R-:W-:Y:S01]  /*7c70*/  FFMA.FTZ R144, R144, UR6, -R160.reuse ;  /* 0x0000000690907c23 */ /* 0x100fe200080108a0 */
[----:B------:R-:W-:-:S01]  /*7c80*/  FFMA.FTZ R145, R145, UR6, -R160 ;  /* 0x0000000691917c23 */ /* 0x000fc200080108a0 */
[----:B------:R-:W-:Y:S01]  /*7c90*/  FFMA.FTZ R101, R88, R159, -8 ;  /* 0xc100000058657423 */ /* 0x000fe2000001009f */
[----:B------:R-:W-:-:S01]  /*7ca0*/  FFMA.FTZ R148, R148, UR6, -R160 ;  /* 0x0000000694947c23 */ /* 0x000fc200080108a0 */
        /* <DEDUP_REMOVED lines=8> */
[----:B------:R-:W0:Y:S01]  /*7d30*/  MUFU.EX2 R10, R10 ;  /* 0x0000000a000a7308 */ /* 0x000e220000000800 */
[----:B-1----:R-:W-:-:S01]  /*7d40*/  FFMA.FTZ R4, R5, R4, R8 ;  /* 0x0000000405047223 */ /* 0x002fc20000010008 */
[--C-:B------:R-:W-:Y:S01]  /*7d50*/  FFMA.FTZ R155, R155, UR6, -R101.reuse ;  /* 0x000000069b9b7c23 */ /* 0x100fe20008010865 */
[----:B------:R-:W-:-:S01]  /*7d60*/  FFMA.FTZ R156, R156, UR6, -R101 ;  /* 0x000000069c9c7c23 */ /* 0x000fc20008010865 */
[--C-:B------:R-:W-:Y:S01]  /*7d70*/  FFMA.FTZ R138, R138, UR6, -R101.reuse ;  /* 0x000000068a8a7c23 */ /* 0x100fe20008010865 */
[----:B------:R-:W-:-:S01]  /*7d80*/  FFMA.FTZ R139, R139, UR6, -R101 ;  /* 0x000000068b8b7c23 */ /* 0x000fc20008010865 */
[--C-:B------:R-:W-:Y:S01]  /*7d90*/  FFMA.FTZ R142, R142, UR6, -R101.reuse ;  /* 0x000000068e8e7c23 */ /* 0x100fe20008010865 */
[----:B------:R-:W-:-:S01]  /*7da0*/  FFMA.FTZ R143, R143, UR6, -R101 ;  /* 0x000000068f8f7c23 */ /* 0x000fc20008010865 */
[----:B------:R-:W1:Y:S01]  /*7db0*/  MUFU.EX2 R7, R7 ;  /* 0x0000000700077308 */ /* 0x000e620000000800 */
[----:B------:R-:W-:-:S01]  /*7dc0*/  FFMA.FTZ R146, R146, UR6, -R101 ;  /* 0x0000000692927c23 */ /* 0x000fc20008010865 */
[--C-:B------:R-:W-:Y:S01]  /*7dd0*/  FFMA.FTZ R147, R147, UR6, -R101.reuse ;  /* 0x0000000693937c23 */ /* 0x100fe20008010865 */
[----:B------:R-:W-:-:S01]  /*7de0*/  FFMA.FTZ R150, R150, UR6, -R101 ;  /* 0x0000000696967c23 */ /* 0x000fc20008010865 */
[----:B------:R-:W-:Y:S01]  /*7df0*/  FFMA.FTZ R151, R151, UR6, -R101 ;  /* 0x0000000697977c23 */ /* 0x000fe20008010865 */
[----:B------:R-:W-:-:S01]  /*7e00*/  FFMA.FTZ R120, R120, UR6, -R160 ;  /* 0x0000000678787c23 */ /* 0x000fc200080108a0 */
[----:B------:R-:W-:Y:S01]  /*7e10*/  FFMA.FTZ R122, R122, UR6, -R101 ;  /* 0x000000067a7a7c23 */ /* 0x000fe20008010865 */
[----:B------:R-:W-:-:S01]  /*7e20*/  FFMA.FTZ R121, R121, UR6, -R160 ;  /* 0x0000000679797c23 */ /* 0x000fc200080108a0 */
[----:B------:R-:W2:Y:S01]  /*7e30*/  MUFU.EX2 R9, R9 ;  /* 0x0000000900097308 */ /* 0x000ea20000000800 */
[----:B0-----:R-:W-:-:S01]  /*7e40*/  FFMA.FTZ R6, R3, R6, R10 ;  /* 0x0000000603067223 */ /* 0x001fc2000001000a */
[----:B------:R-:W-:Y:S01]  /*7e50*/  FFMA.FTZ R123, R123, UR6, -R101 ;  /* 0x000000067b7b7c23 */ /* 0x000fe20008010865 */
[----:B------:R-:W-:-:S01]  /*7e60*/  FFMA.FTZ R124, R124, UR6, -R160 ;  /* 0x000000067c7c7c23 */ /* 0x000fc200080108a0 */
[----:B------:R-:W-:Y:S01]  /*7e70*/  FFMA.FTZ R126, R126, UR6, -R101 ;  /* 0x000000067e7e7c23 */ /* 0x000fe20008010865 */
[----:B------:R-:W-:-:S01]  /*7e80*/  FFMA.FTZ R125, R125, UR6, -R160 ;  /* 0x000000067d7d7c23 */ /* 0x000fc200080108a0 */
[----:B------:R-:W-:Y:S01]  /*7e90*/  FFMA.FTZ R127, R127, UR6, -R101 ;  /* 0x000000067f7f7c23 */ /* 0x000fe20008010865 */
[----:B------:R-:W-:-:S01]  /*7ea0*/  FFMA.FTZ R128, R128, UR6, -R160 ;  /* 0x0000000680807c23 */ /* 0x000fc200080108a0 */
[----:B------:R-:W0:Y:S01]  /*7eb0*/  MUFU.EX2 R11, R11 ;  /* 0x0000000b000b7308 */ /* 0x000e220000000800 */
[----:B-1----:R-:W-:-:S01]  /*7ec0*/  FADD.FTZ R4, R7, R4 ;  /* 0x0000000407047221 */ /* 0x002fc20000010000 */
[----:B------:R-:W-:Y:S01]  /*7ed0*/  FFMA.FTZ R130, R130, UR6, -R101 ;  /* 0x0000000682827c23 */ /* 0x000fe20008010865 */
[----:B------:R-:W-:-:S01]  /*7ee0*/  FFMA.FTZ R129, R129, UR6, -R160 ;  /* 0x0000000681817c23 */ /* 0x000fc200080108a0 */
[----:B------:R-:W-:Y:S01]  /*7ef0*/  FFMA.FTZ R131, R131, UR6, -R101 ;  /* 0x0000000683837c23 */ /* 0x000fe20008010865 */
[----:B------:R-:W-:-:S01]  /*7f00*/  FFMA.FTZ R132, R132, UR6, -R160 ;  /* 0x0000000684847c23 */ /* 0x000fc200080108a0 */
[----:B------:R-:W-:Y:S01]  /*7f10*/  FFMA.FTZ R134, R134, UR6, -R101 ;  /* 0x0000000686867c23 */ /* 0x000fe20008010865 */
[----:B------:R-:W-:-:S01]  /*7f20*/  FFMA.FTZ R133, R133, UR6, -R160 ;  /* 0x0000000685857c23 */ /* 0x000fc200080108a0 */
[----:B------:R-:W1:Y:S01]  /*7f30*/  MUFU.EX2 R13, R13 ;  /* 0x0000000d000d7308 */ /* 0x000e620000000800 */
[----:B--2---:R-:W-:-:S01]  /*7f40*/  FADD.FTZ R6, R9, R6 ;  /* 0x0000000609067221 */ /* 0x004fc20000010000 */
[----:B------:R-:W-:Y:S01]  /*7f50*/  FFMA.FTZ R135, R135, UR6, -R101 ;  /* 0x0000000687877c23 */ /* 0x000fe20008010865 */
[----:B------:R-:W-:-:S01]  /*7f60*/  FFMA.FTZ R104, R104, UR6, -R160 ;  /* 0x0000000668687c23 */ /* 0x000fc200080108a0 */
[----:B------:R-:W-:Y:S01]  /*7f70*/  FFMA.FTZ R106, R106, UR6, -R101 ;  /* 0x000000066a6a7c23 */ /* 0x000fe20008010865 */
[----:B------:R-:W-:-:S01]  /*7f80*/  FFMA.FTZ R105, R105, UR6, -R160 ;  /* 0x0000000669697c23 */ /* 0x000fc200080108a0 */
[----:B------:R-:W-:Y:S01]  /*7f90*/  FFMA.FTZ R107, R107, UR6, -R101 ;  /* 0x000000066b6b7c23 */ /* 0x000fe20008010865 */
[----:B------:R-:W-:-:S01]  /*7fa0*/  FFMA.FTZ R108, R108, UR6, -R160 ;  /* 0x000000066c6c7c23 */ /* 0x000fc200080108a0 */
[----:B------:R-:W2:Y:S01]  /*7fb0*/  MUFU.EX2 R12, R12 ;  /* 0x0000000c000c7308 */ /* 0x000ea20000000800 */
[----:B0-----:R-:W-:-:S01]  /*7fc0*/  FADD.FTZ R159, R11, R4 ;  /* 0x000000040b9f7221 */ /* 0x001fc20000010000 */
        /* <DEDUP_REMOVED lines=16> */
[--C-:B------:R-:W-:Y:S01]  /*80d0*/  FFMA.FTZ R158, R158, UR6, -R101.reuse ;  /* 0x000000069e9e7c23 */ /* 0x100fe20008010865 */
[----:B------:R-:W-:-:S01]  /*80e0*/  FFMA.FTZ R91, R91, UR6, -R101 ;  /* 0x000000065b5b7c23 */ /* 0x000fc20008010865 */
[--C-:B------:R-:W-:Y:S01]  /*80f0*/  FFMA.FTZ R94, R94, UR6, -R101.reuse ;  /* 0x000000065e5e7c23 */ /* 0x100fe20008010865 */
[----:B------:R-:W-:-:S01]  /*8100*/  FFMA.FTZ R95, R95, UR6, -R101 ;  /* 0x000000065f5f7c23 */ /* 0x000fc20008010865 */
[--C-:B------:R-:W-:Y:S01]  /*8110*/  FFMA.FTZ R98, R98, UR6, -R101.reuse ;  /* 0x0000000662627c23 */ /* 0x100fe20008010865 */
[----:B------:R-:W-:-:S01]  /*8120*/  FFMA.FTZ R99, R99, UR6, -R101 ;  /* 0x0000000663637c23 */ /* 0x000fc20008010865 */
[----:B------:R-:W2:Y:S01]  /*8130*/  MUFU.EX2 R21, R21 ;  /* 0x0000001500157308 */ /* 0x000ea20000000800 */
[----:B0-----:R-:W-:-:S01]  /*8140*/  FADD.FTZ R6, R14, R161 ;  /* 0x000000a10e067221 */ /* 0x001fc20000010000 */
[--C-:B------:R-:W-:Y:S01]  /*8150*/  FFMA.FTZ R102, R102, UR6, -R101.reuse ;  /* 0x0000000666667c23 */ /* 0x100fe20008010865 */
[----:B------:R-:W-:-:S05]  /*8160*/  FFMA.FTZ R101, R103, UR6, -R101 ;  /* 0x0000000667657c23 */ /* 0x000fca0008010865 */
        /* <DEDUP_REMOVED lines=140> */
[----:B--2---:R-:W-:-:S03]  /*8a30*/  FADD.FTZ R4, R100, R159 ;  /* 0x0000009f64047221 */ /* 0x004fc60000010000 */
[----:B0-----:R-:W-:Y:S01]  /*8a40*/  FADD.FTZ R6, R101, R103 ;  /* 0x0000006765067221 */ /* 0x001fe20000010000 */
[----:B------:R-:W-:Y:S06]  /*8a50*/  @!P0 BRA `(.L_x_201) ;  /* 0x0000000000048947 */ /* 0x000fec0003800000 */
[----:B------:R-:W-:Y:S01]  /*8a60*/  BPT.TRAP 0x1 ;  /* 0x000000040000795c */ /* 0x000fe20000300000 */
.L_x_201:
        /* <DEDUP_REMOVED lines=12> */
[----:B------:R-:W-:Y:S01]  /*8b30*/  UMOV UR53, UR45 ;  /* 0x0000002d00357c82 */ /* 0x000fe20008000000 */
[----:B------:R-:W-:Y:S01]  /*8b40*/  F2FP.SATFINITE.E4M3.F32.PACK_AB_MERGE_C R142, R143, R142, RZ ;  /* 0x0000008e8f8e723e */ /* 0x000fe200048070ff */
[-C--:B------:R-:W-:Y:S01]  /*8b50*/  FMUL.FTZ R24, R24, R5.reuse ;  /* 0x0000000518187220 */ /* 0x080fe20000410000 */
[----:B------:R-:W-:Y:S01]  /*8b60*/  F2FP.SATFINITE.E4M3.F32.PACK_AB_MERGE_C R148, R149, R148, RZ ;  /* 0x000000949594723e */ /* 0x000fe200048070ff */
[-C--:B------:R-:W-:Y:S01]  /*8b70*/  FMUL.FTZ R25, R25, R5.reuse ;  /* 0x0000000519197220 */ /* 0x080fe20000410000 */
[----:B------:R-:W-:Y:S01]  /*8b80*/  F2FP.SATFINITE.E4M3.F32.PACK_AB_MERGE_C R150, R151, R150, RZ ;  /* 0x000000969796723e */ /* 0x000fe200048070ff */
[-C--:B------:R-:W-:Y:S01]  /*8b90*/  FMUL.FTZ R28, R28, R5.reuse ;  /* 0x000000051c1c7220 */ /* 0x080fe20000410000 */
[----:B------:R-:W-:Y:S01]  /*8ba0*/  F2FP.SATFINITE.E4M3.F32.PACK_AB_MERGE_C R124, R125, R124, RZ ;  /* 0x0000007c7d7c723e */ /* 0x000fe200048070ff */
[----:B------:R-:W-:Y:S01]  /*8bb0*/  SYNCS.ARRIVE.TRANS64.RED.A1T0 RZ, [UR7], RZ ;  /* 0x000000ffffff79a7 */ /* 0x000fe20008100407 */
[----:B------:R-:W-:Y:S01]  /*8bc0*/  F2FP.SATFINITE.E4M3.F32.PACK_AB_MERGE_C R126, R127, R126, RZ ;  /* 0x0000007e7f7e723e */ /* 0x000fe200048070ff */
[-C--:B------:R-:W-:Y:S01]  /*8bd0*/  FMUL.FTZ R29, R29, R5.reuse ;  /* 0x000000051d1d7220 */ /* 0x080fe20000410000 */
        /* <DEDUP_REMOVED lines=91> */
[----:B------:R-:W-:Y:S01]  /*9190*/  F2FP.SATFINITE.E4M3.F32.PACK_AB_MERGE_C R191, R99, R98, R102 ;  /* 0x0000006263bf723e */ /* 0x000fe20004807066 */
[----:B------:R-:W-:Y:S06]  /*91a0*/  @P1 BRA `(.L_x_202) ;  /* 0xffffffc8002c1947 */ /* 0x000fec000383ffff */
.L_x_191:
[----:B------:R-:W-:Y:S06]  /*91b0*/  BAR.ARV 0x8, 0x180 ;  /* 0x0206000000007b1d */ /* 0x000fec0000002000 */
[----:B------:R-:W-:Y:S05]  /*91c0*/  @!P0 BRA `(.L_x_203) ;  /* 0x0000000000048947 */ /* 0x000fea0003800000 */
[----:B------:R-:W-:Y:S01]  /*91d0*/  BPT.TRAP 0x1 ;  /* 0x000000040000795c */ /* 0x000fe20000300000 */
.L_x_203:
        /* <DEDUP_REMOVED lines=9> */
.L_x_204:
[----:B-1----:R-:W-:Y:S05]  /*9270*/  @P1 BRA `(.L_x_205) ;  /* 0x0000000000081947 */ /* 0x002fea0003800000 */
[----:B------:R-:W1:Y:S02]  /*9280*/  SYNCS.PHASECHK.TRANS64.TRYWAIT P1, [UR5+0x29850], R0 ;  /* 0x02985000ff0075a7 */ /* 0x000e640008020145 */
[----:B-1----:R-:W-:Y:S05]  /*9290*/  @!P1 BRA `(.L_x_206) ;  /* 0x000000b400149947 */ /* 0x002fea0003800000 */
.L_x_205:
[----:B------:R-:W-:Y:S01]  /*92a0*/  UIADD3 UR4, UR4, 0x400, URZ ;  /* 0x0000040004047890 */ /* 0x000fe2000fffe03f */
[----:B------:R-:W-:Y:S01]  /*92b0*/  WARPGROUP.ARRIVE ;  /* 0x00000000000079c5 */ /* 0x000fe20000000000 */
[----:B------:R-:W-:Y:S01]  /*92c0*/  UMOV UR11, 0xc0000010 ;  /* 0xc0000010000b7882 */ /* 0x000fe20000000000 */
[----:B------:R-:W-:Y:S01]  /*92d0*/  ULDC.64 UR8, c[0x0][0x9a0] ;  /* 0x0002680000087ab9 */ /* 0x000fe20000000a00 */
[----:B------:R-:W-:Y:S01]  /*92e0*/  USHF.R.U32.HI UR4, URZ, 0x4, UR4 ;  /* 0x000000043f047899 */ /* 0x000fe20008011604 */
[----:B------:R-:W-:Y:S01]  /*92f0*/  ISETP.NE.U32.AND P1, PT, RZ, UR8, PT ;  /* 0x00000008ff007c0c */ /* 0x000fe2000bf25070 */
[----:B------:R-:W-:Y:S02]  /*9300*/  IMAD.MOV.U32 R5, RZ, RZ, 0x3f800000 ;  /* 0x3f800000ff057424 */ /* 0x000fe400078e00ff */
[----:B------:R-:W-:Y:S01]  /*9310*/  ULOP3.LUT UR4, UR4, 0x3fff, URZ, 0xc0, !UPT ;  /* 0x00003fff04047892 */ /* 0x000fe2000f8ec03f */
[----:B------:R-:W-:-:S03]  /*9320*/  ISETP.NE.AND.EX P1, PT, RZ, UR9, PT, P1 ;  /* 0x00000009ff007c0c */ /* 0x000fc6000bf25310 */
[----:B------:R-:W-:-:S04]  /*9330*/  ULOP3.LUT UR4, UR4, 0x10000, URZ, 0xfc, !UPT ;  /* 0x0001000004047892 */ /* 0x000fc8000f8efc3f */
[----:B------:R-:W-:-:S06]  /*9340*/  UIMAD UR4, UR45, 0x500, UR4 ;  /* 0x000005002d0478a4 */ /* 0x000fcc000f8e0204 */
[----:B------:R-:W0:Y:S01]  /*9350*/  @P1 LDC.64 R8, c[0x0][0x9c8] ;  /* 0x00027200ff081b82 */ /* 0x000e220000000a00 */
[----:B------:R-:W-:Y:S02]  /*9360*/  UMOV UR10, UR4 ;  /* 0x00000004000a7c82 */ /* 0x000fe40008000000 */
[----:B------:R-:W-:Y:S01]  /*9370*/  QGMMA.64x128x32.F32.E4M3.E4M3 R24, R172, gdesc[UR8], R24, gsb0 ;  /* 0x01e00008ac187df3 */ /* 0x000fe20008000818 */
[----:B------:R-:W-:Y:S01]  /*9380*/  UIADD3 UR10, UR4, 0x100, URZ ;  /* 0x00000100040a7890 */ /* 0x000fe2000fffe03f */
[----:B------:R-:W-:-:S03]  /*9390*/  UMOV UR11, 0xc0000010 ;  /* 0xc0000010000b7882 */ /* 0x000fc60000000000 */
[----:B------:R-:W2:Y:S01]  /*93a0*/  @P1 LDC.64 R10, c[0x0][0x9d0] ;  /* 0x00027400ff0a1b82 */ /* 0x000ea20000000a00 */
[----:B01----:R-:W-:-:S04]  /*93b0*/  @P1 IMAD R0, R8, UR37, RZ ;  /* 0x0000002508001c24 */ /* 0x003fc8000f8e02ff */
[----:B------:R-:W-:Y:S02]  /*93c0*/  @P1 IMAD R3, R9, UR36, R0 ;  /* 0x0000002409031c24 */ /* 0x000fe4000f8e0200 */
[----:B------:R-:W-:-:S04]  /*93d0*/  @P1 IMAD.WIDE.U32 R8, R8, UR36, RZ ;  /* 0x0000002408081c25 */ /* 0x000fc8000f8e00ff */
[----:B------:R-:W-:Y:S02]  /*93e0*/  @P1 IMAD.IADD R9, R9, 0x1, R3 ;  /* 0x0000000109091824 */ /* 0x000fe400078e0203 */
[----:B--2---:R-:W-:-:S04]  /*93f0*/  @P1 IMAD.WIDE.U32 R8, R10, UR40, R8 ;  /* 0x000000280a081c25 */ /* 0x004fc8000f8e0008 */
[----:B------:R-:W-:Y:S01]  /*9400*/  @P1 IMAD R3, R11, UR40, R9 ;  /* 0x000000280b031c24 */ /* 0x000fe2000f8e0209 */
[----:B------:R-:W-:-:S04]  /*9410*/  @P1 LEA R10, P2, R8, UR8, 0x2 ;  /* 0x00000008080a1c11 */ /* 0x000fc8000f8410ff */
[----:B------:R-:W-:-:S05]  /*9420*/  @P1 LEA.HI.X R11, R8, UR9, R3, 0x2, P2 ;  /* 0x00000009080b1c11 */ /* 0x000fca00090f1403 */
[----:B------:R0:W2:Y:S01]  /*9430*/  @P1 LDG.E R5, desc[UR50][R10.64] ;  /* 0x000000320a051981 */ /* 0x0000a2000c1e1900 */
[----:B------:R-:W-:Y:S02]  /*9440*/  WARPGROUP.DEPBAR.LE gsb0, 0x0 ;  /* 0x00008000000079c5 */ /* 0x000fe40000010000 */
[----:B------:R-:W-:-:S06]  /*9450*/  WARPGROUP.ARRIVE ;  /* 0x00000000000079c5 */ /* 0x000fcc0000000000 */
        /* <DEDUP_REMOVED lines=9> */
[----:B------:R-:W1:Y:S04]  /*94f0*/  SHFL.BFLY PT, R3, R4, 0x2, 0x1f ;  /* 0x0c401f0004037f89 */ /* 0x000e6800000e0000 */
[----:B------:R-:W3:Y:S01]  /*9500*/  SHFL.BFLY PT, R7, R6, 0x2, 0x1f ;  /* 0x0c401f0006077f89 */ /* 0x000ee200000e0000 */
[----:B------:R-:W-:Y:S02]  /*9510*/  WARPGROUP.DEPBAR.LE gsb0, 0x0 ;  /* 0x00008000000079c5 */ /* 0x000fe40000010000 */
[----:B------:R-:W-:-:S06]  /*9520*/  WARPGROUP.ARRIVE ;  /* 0x00000000000079c5 */ /* 0x000fcc0000000000 */
[----:B------:R-:W-:Y:S01]  /*9530*/  QGMMA.64x128x32.F32.E4M3.E4M3 R24, R184, gdesc[UR8], R24, gsb0 ;  /* 0x01e00008b8187df3 */ /* 0x000fe20008000818 */
[----:B------:R-:W-:Y:S01]  /*9540*/  UMOV UR10, UR4 ;  /* 0x00000004000a7c82 */ /* 0x000fe20008000000 */
[----:B------:R-:W-:Y:S01]  /*9550*/  UMOV UR11, 0xc0000010 ;  /* 0xc0000010000b7882 */ /* 0x000fe20000000000 */
[----:B-1----:R-:W-:-:S01]  /*9560*/  FADD.FTZ R3, R3, R4 ;  /* 0x0000000403037221 */ /* 0x002fc20000010000 */
[----:B---3--:R-:W-:-:S04]  /*9570*/  FADD.FTZ R7, R7, R6 ;  /* 0x0000000607077221 */ /* 0x008fc80000010000 */
[----:B------:R-:W0:Y:S04]  /*9580*/  SHFL.BFLY PT, R0, R3, 0x1, 0x1f ;  /* 0x0c201f0003007f89 */ /* 0x000e2800000e0000 */
[----:B------:R-:W1:Y:S01]  /*9590*/  SHFL.BFLY PT, R8, R7, 0x1, 0x1f ;  /* 0x0c201f0007087f89 */ /* 0x000e6200000e0000 */
[----:B------:R-:W-:Y:S02]  /*95a0*/  IMAD.MOV.U32 R4, RZ, RZ, RZ ;  /* 0x000000ffff047224 */ /* 0x000fe400078e00ff */
        /* <DEDUP_REMOVED lines=15> */
[----:B------:R-:W3:Y:S01]  /*96a0*/  @P1 MUFU.RCP R8, R11 ;  /* 0x0000000b00081308 */ /* 0x000ee20000001000 */
[----:B------:R-:W-:-:S02]  /*96b0*/  IMAD.U32 R7, RZ, RZ, UR6 ;  /* 0x00000006ff077e24 */ /* 0x000fc4000f8e00ff */
[----:B------:R-:W-:Y:S02]  /*96c0*/  IMAD.U32 R14, RZ, RZ, UR6 ;  /* 0x00000006ff0e7e24 */ /* 0x000fe4000f8e00ff */
[----:B0-----:R-:W-:Y:S01]  /*96d0*/  @P2 FMUL.FTZ R6, R6, 0.69314718246459960938 ;  /* 0x3f31721806062820 */ /* 0x001fe20000410000 */
[----:B------:R-:W-:Y:S01]  /*96e0*/  @P2 FMUL.FTZ R7, R7, 0.69314718246459960938 ;  /* 0x3f31721807072820 */ /* 0x000fe20000410000 */
[----:B------:R-:W-:Y:S01]  /*96f0*/  @P3 FMUL.FTZ R10, R14, 0.69314718246459960938 ;  /* 0x3f3172180e0a3820 */ /* 0x000fe20000410000 */
[----:B-1----:R-:W-:Y:S01]  /*9700*/  @P3 FMUL.FTZ R9, R9, 0.69314718246459960938 ;  /* 0x3f31721809093820 */ /* 0x002fe20000410000 */
[----:B------:R-:W-:Y:S02]  /*9710*/  IMAD.MOV.U32 R3, RZ, RZ, -0x800000 ;  /* 0xff800000ff037424 */ /* 0x000fe400078e00ff */
[----:B--2---:R-:W-:Y:S01]  /*9720*/  FMUL.FTZ R4, R4, R5 ;  /* 0x0000000504047220 */ /* 0x004fe20000410000 */
[----:B------:R-:W-:Y:S02]  /*9730*/  IMAD.MOV.U32 R0, RZ, RZ, -0x800000 ;  /* 0xff800000ff007424 */ /* 0x000fe400078e00ff */
[----:B------:R-:W-:Y:S01]  /*9740*/  @P2 FFMA.FTZ R3, R7, R90, R6 ;  /* 0x0000005a07032223 */ /* 0x000fe20000010006 */
[----:B------:R-:W-:-:S01]  /*9750*/  @P3 FFMA.FTZ R0, R10, R88, R9 ;  /* 0x000000580a003223 */ /* 0x000fc20000010009 */
[----:B---3--:R-:W-:Y:S01]  /*9760*/  FMUL.FTZ R5, R8, R5 ;  /* 0x0000000508057220 */ /* 0x008fe20000410000 */
[----:B------:R-:W-:-:S02]  /*9770*/  WARPGROUP.DEPBAR.LE gsb0, 0x0 ;  /* 0x00008000000079c5 */ /* 0x000fc40000010000 */
[----:B------:R-:W-:Y:S05]  /*9780*/  @!P0 BRA `(.L_x_207) ;  /* 0x0000000000048947 */ /* 0x000fea0003800000 */
[----:B------:R-:W-:Y:S01]  /*9790*/  BPT.TRAP 0x1 ;  /* 0x000000040000795c */ /* 0x000fe20000300000 */
.L_x_207:
[----:B------:R-:W-:Y:S01]  /*97a0*/  UIADD3 UR4, UR5, 0x29860, URZ ;  /* 0x0002986005047890 */ /* 0x000fe2000fffe03f */
[-C--:B------:R-:W-:Y:S01]  /*97b0*/  FMUL.FTZ R14, R37, R4.reuse ;  /* 0x00000004250e7220 */ /* 0x080fe20000410000 */
[----:B------:R-:W-:Y:S01]  /*97c0*/  UIADD3 UR45, UR45, 0x1, URZ ;  /* 0x000000012d2d7890 */ /* 0x000fe2000fffe03f */
[-C--:B------:R-:W-:Y:S01]  /*97d0*/  FMUL.FTZ R13, R40, R4.reuse ;  /* 0x00000004280d7220 */ /* 0x080fe20000410000 */
[----:B------:R-:W-:Y:S01]  /*97e0*/  UPRMT UR4, UR7, 0x654, UR4 ;  /* 0x0000065407047896 */ /* 0x000fe20008000004 */
[-C--:B------:R-:W-:Y:S01]  /*97f0*/  FMUL.FTZ R21, R45, R4.reuse ;  /* 0x000000042d157220 */ /* 0x080fe20000410000 */
[----:B------:R-:W-:Y:S01]  /*9800*/  UISETP.NE.AND UP0, UPT, UR45, 0x2, UPT ;  /* 0x000000022d00788c */ /* 0x000fe2000bf05270 */
        /* <DEDUP_REMOVED lines=15> */
[----:B------:R-:W-:Y:S01]  /*9900*/  USEL UR4, URZ, 0x1, UP0 ;  /* 0x000000013f047887 */ /* 0x000fe20008000000 */
        /* <DEDUP_REMOVED lines=47> */
[----:B------:R-:W-:Y:S01]  /*9c00*/  FMUL.FTZ R83, R83, R5 ;  /* 0x0000000553537220 */ /* 0x000fe20000410000 */
[----:B------:R-:W-:-:S02]  /*9c10*/  UIADD3 UR47, UR47, 0x1, URZ ;  /* 0x000000012f2f7890 */ /* 0x000fc4000fffe03f */
[----:B------:R-:W-:Y:S02]  /*9c20*/  USEL UR45, UR45, URZ, UP0 ;  /* 0x0000003f2d2d7287 */ /* 0x000fe40008000000 */
[----:B------:R-:W-:-:S12]  /*9c30*/  ULOP3.LUT UR46, UR46, UR4, URZ, 0x3c, !UPT ;  /* 0x000000042e2e7292 */ /* 0x000fd8000f8e3c3f */
.L_x_183:
[----:B------:R-:W0:Y:S01]  /*9c40*/  S2R R5, SR_CgaCtaId ;  /* 0x0000000000057919 */ /* 0x000e220000008800 */
[----:B------:R-:W-:Y:S01]  /*9c50*/  MOV R36, 0x400 ;  /* 0x0000040000247802 */ /* 0x000fe20000000f00 */
[----:B------:R-:W-:Y:S01]  /*9c60*/  UISETP.NE.AND UP0, UPT, UR44, URZ, UPT ;  /* 0x0000003f2c00728c */ /* 0x000fe2000bf05270 */
[----:B------:R-:W-:Y:S01]  /*9c70*/  BSSY B0, `(.L_x_208) ;  /* 0x00003b2000007945 */ /* 0x000fe20003800000 */
[----:B------:R-:W-:Y:S09]  /*9c80*/  BAR.SYNC.DEFER_BLOCKING 0x5, 0x180 ;  /* 0x0146000000007b1d */ /* 0x000ff20000010000 */
[----:B------:R-:W-:Y:S01]  /*9c90*/  @!UP0 ULDC UR44, c[0x0][0xad4] ;  /* 0x0002b500002c8ab9 */ /* 0x000fe20000000800 */
[----:B0-----:R-:W-:-:S05]  /*9ca0*/  LEA R36, R5, R36, 0x18 ;  /* 0x0000002405247211 */ /* 0x001fca00078ec0ff */
[----:B------:R-:W0:Y:S02]  /*9cb0*/  LDS.128 R32, [R36+0x298d0] ;  /* 0x0298d00024207984 */ /* 0x000e240000000c00 */
[----:B0-----:R-:W-:Y:S02]  /*9cc0*/  R2UR UR6, R33 ;  /* 0x00000000210672ca */ /* 0x001fe400000e0000 */
[----:B------:R-:W-:Y:S01]  /*9cd0*/  R2UR UR5, R34 ;  /* 0x00000000220572ca */ /* 0x000fe200000e0000 */
[----:B------:R-:W-:Y:S06]  /*9ce0*/  BAR.ARV 0x4, 0x180 ;  /* 0x0106000000007b1d */ /* 0x000fec0000002000 */
[----:B------:R-:W-:Y:S08]  /*9cf0*/  @P0 BRA `(.L_x_209) ;  /* 0x0000002c008c0947 */ /* 0x000ff00003800000 */
[----:B------:R-:W0:Y:S01]  /*9d00*/  S2R R30, SR_TID.X ;  /* 0x00000000001e7919 */ /* 0x000e220000002100 */
[----:B------:R-:W-:Y:S01]  /*9d10*/  ULDC.64 UR8, c[0x4][0x40] ;  /* 0x0100100000087ab9 */ /* 0x000fe20000000a00 */
[----:B------:R-:W-:Y:S01]  /*9d20*/  USHF.L.U32 UR4, UR36, 0x2, URZ ;  /* 0x0000000224047899 */ /* 0x000fe2000800063f */
[----:B------:R-:W-:Y:S01]  /*9d30*/  ULDC.64 UR10, c[0x0][0xc00] ;  /* 0x00030000000a7ab9 */ /* 0x000fe20000000a00 */
[----:B0-----:R-:W-:-:S05]  /*9d40*/  IMAD.SHL.U32 R4, R30, 0x4, RZ ;  /* 0x000000041e047824 */ /* 0x001fca00078e00ff */
[----:B------:R-:W-:Y:S01]  /*9d50*/  LOP3.LUT R4, R4, 0xc, RZ, 0xc0, !PT ;  /* 0x0000000c04047812 */ /* 0x000fe200078ec0ff */
[----:B------:R-:W-:Y:S03]  /*9d60*/  BAR.SYNC.DEFER_BLOCKING 0x1, 0x100 ;  /* 0x0044000000007b1d */ /* 0x000fe60000010000 */
[----:B------:R-:W-:-:S05]  /*9d70*/  IADD3 R4, P0, R4, UR8, RZ ;  /* 0x0000000804047c10 */ /* 0x000fca000ff1e0ff */
[----:B------:R-:W-:-:S05]  /*9d80*/  IMAD.X R5, RZ, RZ, UR9, P0 ;  /* 0x00000009ff057e24 */ /* 0x000fca00080e06ff */
[----:B------:R0:W2:Y:S01]  /*9d90*/  LDG.E.CONSTANT R24, desc[UR50][R4.64] ;  /* 0x0000003204187981 */ /* 0x0000a2000c1e9900 */
[----:B------:R-:W-:Y:S01]  /*9da0*/  LOP3.LUT P0, R30, R30, 0x3, RZ, 0xc0, !PT ;  /* 0x000000031e1e7812 */ /* 0x000fe2000780c0ff */
[----:B------:R-:W-:Y:S02]  /*9db0*/  USHF.L.U64.HI UR12, UR36, 0x2, UR37 ;  /* 0x00000002240c7899 */ /* 0x000fe40008010225 */
[----:B------:R-:W-:Y:S01]  /*9dc0*/  UIADD3 UR7, UP0, UR4, UR10, URZ ;  /* 0x0000000a04077290 */ /* 0x000fe2000ff1e03f */
[----:B------:R-:W-:-:S03]  /*9dd0*/  ISETP.EQ.OR P0, PT, R30, 0x3, !P0 ;  /* 0x000000031e00780c */ /* 0x000fc60004702670 */
[----:B------:R-:W-:Y:S01]  /*9de0*/  UIADD3.X UR8, UR12, UR11, URZ, UP0, !UPT ;  /* 0x0000000b0c087290 */ /* 0x000fe200087fe43f */
[----:B------:R-:W-:Y:S01]  /*9df0*/  SEL R115, R72, R73, P0 ;  /* 0x0000004948737207 */ /* 0x000fe20000000000 */
[----:B0-----:R-:W0:Y:S01]  /*9e00*/  S2R R5, SR_SWINHI ;  /* 0x0000000000057919 */ /* 0x001e220000002f00 */
        /* <DEDUP_REMOVED lines=16> */
[----:B------:R-:W-:-:S02]  /*9f10*/  MOV R20, R36 ;  /* 0x0000002400147202 */ /* 0x000fc40000000f00 */
[----:B0-----:R-:W-:Y:S02]  /*9f20*/  MOV R21, R5 ;  /* 0x0000000500157202 */ /* 0x001fe40000000f00 */
[----:B------:R-:W-:Y:S02]  /*9f30*/  SEL R55, R55, R54, P0 ;  /* 0x0000003637377207 */ /* 0x000fe40000000000 */
[----:B------:R-:W-:Y:S01]  /*9f40*/  SEL R93, R58, R59, P0 ;  /* 0x0000003b3a5d7207 */ /* 0x000fe20000000000 */
[----:B------:R-:W-:Y:S01]  /*9f50*/  IMAD.WIDE R8, R220, 0x2, R20 ;  /* 0x00000002dc087825 */ /* 0x000fe200078e0214 */
[----:B------:R-:W-:Y:S02]  /*9f60*/  SEL R54, R59, R58, P0 ;  /* 0x0000003a3b367207 */ /* 0x000fe40000000000 */
[----:B------:R-:W-:Y:S02]  /*9f70*/  SEL R99, R70, R71, P0 ;  /* 0x0000004746637207 */ /* 0x000fe40000000000 */
[----:B------:R-:W-:-:S02]  /*9f80*/  IADD3 R37, P6, R8, 0x20, RZ ;  /* 0x0000002008257810 */ /* 0x000fc40007fde0ff */
[----:B------:R-:W-:Y:S02]  /*9f90*/  SEL R59, R71, R70, P0 ;  /* 0x00000046473b7207 */ /* 0x000fe40000000000 */
[----:B------:R-:W-:Y:S02]  /*9fa0*/  IADD3 R71, P1, R8, 0x40, RZ ;  /* 0x0000004008477810 */ /* 0x000fe40007f3e0ff */
[----:B------:R-:W-:Y:S02]  /*9fb0*/  LOP3.LUT R4, R37, 0x380, RZ, 0xc0, !PT ;  /* 0x0000038025047812 */ /* 0x000fe400078ec0ff */
[----:B------:R-:W-:Y:S01]  /*9fc0*/  SEL R61, R6, R25, P0 ;  /* 0x00000019063d7207 */ /* 0x000fe20000000000 */
[----:B------:R-:W-:Y:S01]  /*9fd0*/  IMAD.X R11, RZ, RZ, R9, P1 ;  /* 0x000000ffff0b7224 */ /* 0x000fe200008e0609 */
        /* <DEDUP_REMOVED lines=11> */
[----:B------:R-:W-:Y:S02]  /*a090*/  IADD3 R75, P2, R8, 0x60, RZ ;  /* 0x00000060084b7810 */ /* 0x000fe40007f5e0ff */
[----:B------:R-:W-:Y:S02]  /*a0a0*/  LOP3.LUT R6, R71, 0x380, RZ, 0xc0, !PT ;  /* 0x0000038047067812 */ /* 0x000fe400078ec0ff */
[----:B------:R-:W-:-:S02]  /*a0b0*/  SHF.R.U64 R4, R4, 0x3, RZ ;  /* 0x0000000304047819 */ /* 0x000fc400000012ff */
[----:B------:R-:W-:Y:S02]  /*a0c0*/  SEL R131, R13, R40, P0 ;  /* 0x000000280d837207 */ /* 0x000fe40000000000 */
[----:B------:R-:W-:Y:S02]  /*a0d0*/  SEL R30, R40, R13, P0 ;  /* 0x0000000d281e7207 */ /* 0x000fe40000000000 */
[----:B------:R-:W-:Y:S02]  /*a0e0*/  SEL R103, R56, R57, P0 ;  /* 0x0000003938677207 */ /* 0x000fe40000000000 */
[----:B------:R-:W-:Y:S02]  /*a0f0*/  SEL R52, R57, R56, P0 ;  /* 0x0000003839347207 */ /* 0x000fe40000000000 */
[----:B------:R-:W-:Y:S02]  /*a100*/  IADD3 R79, P3, R8, 0x4000, RZ ;  /* 0x00004000084f7810 */ /* 0x000fe40007f7e0ff */
[----:B------:R-:W-:-:S02]  /*a110*/  SEL R119, R89, R60, P0 ;  /* 0x0000003c59777207 */ /* 0x000fc40000000000 */
[----:B------:R-:W-:Y:S01]  /*a120*/  SEL R40, R60, R89, P0 ;  /* 0x000000593c287207 */ /* 0x000fe20000000000 */
[----:B------:R-:W-:Y:S01]  /*a130*/  IMAD.X R13, RZ, RZ, R9, P3 ;  /* 0x000000ffff0d7224 */ /* 0x000fe200018e0609 */
[----:B------:R-:W-:Y:S02]  /*a140*/  SEL R105, R12, R47, P0 ;  /* 0x0000002f0c697207 */ /* 0x000fe40000000000 */
[----:B------:R-:W-:Y:S02]  /*a150*/  SEL R95, R66, R67, P0 ;  /* 0x00000043425f7207 */ /* 0x000fe40000000000 */
[----:B------:R-:W-:Y:S02]  /*a160*/  SEL R56, R67, R66, P0 ;  /* 0x0000004243387207 */ /* 0x000fe40000000000 */
[----:B------:R-:W-:Y:S02]  /*a170*/  SEL R123, R88, R69, P0 ;  /* 0x00000045587b7207 */ /* 0x000fe40000000000 */
[----:B------:R-:W-:-:S02]  /*a180*/  SEL R38, R69, R88, P0 ;  /* 0x0000005845267207 */ /* 0x000fc40000000000 */
[----:B------:R-:W-:Y:S02]  /*a190*/  SEL R107, R26, R27, P0 ;  /* 0x0000001b1a6b7207 */ /* 0x000fe40000000000 */
[----:B------:R-:W-:Y:S01]  /*a1a0*/  SEL R48, R27, R26, P0 ;  /* 0x0000001a1b307207 */ /* 0x000fe20000000000 */
[----:B------:R-:W-:Y:S01]  /*a1b0*/  IMAD.X R27, RZ, RZ, R9, P6 ;  /* 0x000000ffff1b7224 */ /* 0x000fe200030e0609 */
        /* <DEDUP_REMOVED lines=9> */
[----:B------:R-:W-:Y:S01]  /*a250*/  SHF.R.U64 R6, R6, 0x3, RZ ;  /* 0x0000000306067819 */ /* 0x000fe200000012ff */
[----:B------:R-:W-:Y:S01]  /*a260*/  IMAD.X R101, RZ, RZ, R9, P5 ;  /* 0x000000ffff657224 */ /* 0x000fe200028e0609 */
[----:B------:R-:W-:-:S02]  /*a270*/  LOP3.LUT R26, R4, R37, RZ, 0x3c, !PT ;  /* 0x00000025041a7212 */ /* 0x000fc400078e3cff */
[C---:B------:R-:W-:Y:S02]  /*a280*/  IADD3 R83, P4, R8.reuse, 0x4020, RZ ;  /* 0x0000402008537810 */ /* 0x040fe40007f9e0ff */
[----:B------:R-:W-:Y:S02]  /*a290*/  IADD3 R60, P6, R8, 0x4060, RZ ;  /* 0x00004060083c7810 */ /* 0x000fe40007fde0ff */
[----:B------:R-:W-:Y:S02]  /*a2a0*/  LOP3.LUT R4, R79, 0x380, RZ, 0xc0, !PT ;  /* 0x000003804f047812 */ /* 0x000fe400078ec0ff */
[----:B------:R-:W-:Y:S02]  /*a2b0*/  SEL R109, R49, R10, P0 ;  /* 0x0000000a316d7207 */ /* 0x000fe40000000000 */
[----:B------:R-:W-:Y:S02]  /*a2c0*/  SEL R49, R10, R49, P0 ;  /* 0x000000310a317207 */ /* 0x000fe40000000000 */
[----:B------:R-:W-:-:S02]  /*a2d0*/  LOP3.LUT R5, R8, 0x380, RZ, 0xc0, !PT ;  /* 0x0000038008057812 */ /* 0x000fc400078ec0ff */
[----:B------:R-:W-:Y:S02]  /*a2e0*/  SHF.R.U64 R12, R12, 0x3, RZ ;  /* 0x000000030c0c7819 */ /* 0x000fe400000012ff */
[----:B------:R-:W-:Y:S02]  /*a2f0*/  LOP3.LUT R10, R6, R71, RZ, 0x3c, !PT ;  /* 0x00000047060a7212 */ /* 0x000fe400078e3cff */
[----:B------:R-:W-:Y:S02]  /*a300*/  LOP3.LUT R34, R87, 0x380, RZ, 0xc0, !PT ;  /* 0x0000038057227812 */ /* 0x000fe400078ec0ff */
[----:B------:R-:W-:Y:S02]  /*a310*/  LOP3.LUT R6, R83, 0x380, RZ, 0xc0, !PT ;  /* 0x0000038053067812 */ /* 0x000fe400078ec0ff */
[----:B------:R-:W-:Y:S02]  /*a320*/  LOP3.LUT R37, R60, 0x380, RZ, 0xc0, !PT ;  /* 0x000003803c257812 */ /* 0x000fe400078ec0ff */
[----:B------:R-:W-:-:S02]  /*a330*/  SHF.R.U64 R4, R4, 0x3, RZ ;  /* 0x0000000304047819 */ /* 0x000fc400000012ff */
[----:B------:R-:W-:Y:S02]  /*a340*/  SEL R137, R7, R14, P0 ;  /* 0x0000000e07897207 */ /* 0x000fe40000000000 */
[----:B------:R-:W-:Y:S01]  /*a350*/  SEL R31, R14, R7, P0 ;  /* 0x000000070e1f7207 */ /* 0x000fe20000000000 */
[----:B------:R-:W-:Y:S01]  /*a360*/  IMAD.X R7, RZ, RZ, R9, P4 ;  /* 0x000000ffff077224 */ /* 0x000fe200020e0609 */
[----:B------:R-:W-:Y:S02]  /*a370*/  SHF.R.U64 R5, R5, 0x3, RZ ;  /* 0x0000000305057819 */ /* 0x000fe400000012ff */
[----:B------:R-:W-:Y:S02]  /*a380*/  LOP3.LUT R14, R12, R75, RZ, 0x3c, !PT ;  /* 0x0000004b0c0e7212 */ /* 0x000fe400078e3cff */
[----:B------:R-:W-:Y:S02]  /*a390*/  SHF.R.U64 R34, R34, 0x3, RZ ;  /* 0x0000000322227819 */ /* 0x000fe400000012ff */
[----:B------:R-:W-:-:S02]  /*a3a0*/  SHF.R.U64 R6, R6, 0x3, RZ ;  /* 0x0000000306067819 */ /* 0x000fc400000012ff */
[----:B------:R-:W-:Y:S02]  /*a3b0*/  SHF.R.U64 R37, R37, 0x3, RZ ;  /* 0x0000000325257819 */ /* 0x000fe400000012ff */
[----:B------:R-:W-:Y:S02]  /*a3c0*/  LOP3.LUT R12, R4, R79, RZ, 0x3c, !PT ;  /* 0x0000004f040c7212 */ /* 0x000fe400078e3cff */
[----:B------:R-:W-:Y:S02]  /*a3d0*/  SEL R111, R80, R81, P0 ;  /* 0x00000051506f7207 */ /* 0x000fe40000000000 */
[----:B------:R-:W-:Y:S02]  /*a3e0*/  SEL R43, R81, R80, P0 ;  /* 0x00000050512b7207 */ /* 0x000fe40000000000 */
[----:B------:R-:W-:Y:S02]  /*a3f0*/  SEL R81, R15, R50, P0 ;  /* 0x000000320f517207 */ /* 0x000fe40000000000 */
[----:B------:R-:W-:Y:S01]  /*a400*/  SEL R50, R50, R15, P0 ;  /* 0x0000000f32327207 */ /* 0x000fe20000000000 */
[--C-:B------:R-:W-:Y:S01]  /*a410*/  IMAD.X R15, RZ, RZ, R9.reuse, P2 ;  /* 0x000000ffff0f7224 */ /* 0x100fe200010e0609 */
[----:B------:R-:W-:Y:S01]  /*a420*/  LOP3.LUT R8, R5, R8, RZ, 0x3c, !PT ;  /* 0x0000000805087212 */ /* 0x000fe200078e3cff */
[----:B------:R-:W-:Y:S01]  /*a430*/  IMAD.X R5, RZ, RZ, R9, P6 ;  /* 0x000000ffff057224 */ /* 0x000fe200030e0609 */
[----:B------:R-:W-:-:S02]  /*a440*/  LOP3.LUT R100, R34, R87, RZ, 0x3c, !PT ;  /* 0x0000005722647212 */ /* 0x000fc400078e3cff */
[----:B------:R-:W-:Y:S02]  /*a450*/  LOP3.LUT R6, R6, R83, RZ, 0x3c, !PT ;  /* 0x0000005306067212 */ /* 0x000fe400078e3cff */
[----:B------:R-:W-:Y:S02]  /*a460*/  LOP3.LUT R4, R37, R60, RZ, 0x3c, !PT ;  /* 0x0000003c25047212 */ /* 0x000fe400078e3cff */
[----:B------:R-:W-:Y:S02]  /*a470*/  MOV R34, R12 ;  /* 0x0000000c00227202 */ /* 0x000fe40000000f00 */
[----:B------:R-:W-:Y:S02]  /*a480*/  SEL R125, R41, R90, P0 ;  /* 0x0000005a297d7207 */ /* 0x000fe40000000000 */
[----:B------:R-:W-:Y:S02]  /*a490*/  SEL R41, R90, R41, P0 ;  /* 0x000000295a297207 */ /* 0x000fe40000000000 */
[----:B------:R-:W-:-:S02]  /*a4a0*/  MOV R8, R8 ;  /* 0x0000000800087202 */ /* 0x000fc40000000f00 */
[----:B------:R-:W-:Y:S02]  /*a4b0*/  MOV R10, R10 ;  /* 0x0000000a000a7202 */ /* 0x000fe40000000f00 */
[----:B------:R-:W-:Y:S02]  /*a4c0*/  MOV R100, R100 ;  /* 0x0000006400647202 */ /* 0x000fe40000000f00 */
[----:B------:R-:W-:Y:S02]  /*a4d0*/  MOV R9, R26 ;  /* 0x0000001a00097202 */ /* 0x000fe40000000f00 */
[----:B------:R-:W-:Y:S02]  /*a4e0*/  MOV R11, R14 ;  /* 0x0000000e000b7202 */ /* 0x000fe40000000f00 */
[----:B------:R-:W-:Y:S02]  /*a4f0*/  MOV R37, R6 ;  /* 0x0000000600257202 */ /* 0x000fe40000000f00 */
[----:B------:R-:W-:-:S02]  /*a500*/  MOV R101, R4 ;  /* 0x0000000400657202 */ /* 0x000fc40000000f00 */
[----:B--2---:R-:W-:Y:S01]  /*a510*/  LOP3.LUT R12, R24, 0x2, RZ, 0x3c, !PT ;  /* 0x00000002180c7812 */ /* 0x004fe200078e3cff */
[----:B------:R-:W-:Y:S04]  /*a520*/  SHFL.IDX PT, R61, R61, R24, 0x1c1f ;  /* 0x001c1f183d3d7589 */ /* 0x000fe800000e0000 */
        /* <DEDUP_REMOVED lines=31> */
[----:B------:R-:W0:Y:S04]  /*a720*/  SHFL.IDX PT, R66, R25, R12, 0x1c1f ;  /* 0x001c1f0c19427589 */ /* 0x000e2800000e0000 */
[----:B------:R-:W-:Y:S04]  /*a730*/  SHFL.IDX PT, R65, R65, R12, 0x1c1f ;  /* 0x001c1f0c41417589 */ /* 0x000fe800000e0000 */
[----:B------:R-:W-:Y:S04]  /*a740*/  SHFL.IDX PT, R24, R44, R12, 0x1c1f ;  /* 0x001c1f0c2c187589 */ /* 0x000fe800000e0000 */
[----:B------:R-:W-:Y:S04]  /*a750*/  SHFL.IDX PT, R25, R40, R12, 0x1c1f ;  /* 0x001c1f0c28197589 */ /* 0x000fe800000e0000 */
[----:B------:R-:W-:Y:S04]  /*a760*/  SHFL.IDX PT, R63, R48, R12, 0x1c1f ;  /* 0x001c1f0c303f7589 */ /* 0x000fe800000e0000 */
[----:B------:R-:W1:Y:S04]  /*a770*/  SHFL.IDX PT, R47, R47, R12, 0x1c1f ;  /* 0x001c1f0c2f2f7589 */ /* 0x000e6800000e0000 */
[----:B------:R-:W-:Y:S01]  /*a780*/  SHFL.IDX PT, R75, R30, R12, 0x1c1f ;  /* 0x001c1f0c1e4b7589 */ /* 0x000fe200000e0000 */
[----:B0-----:R-:W-:-:S02]  /*a790*/  SEL R64, R61, R66, P0 ;  /* 0x000000423d407207 */ /* 0x001fc40000000000 */
[----:B------:R-:W-:Y:S01]  /*a7a0*/  SEL R66, R66, R61, P0 ;  /* 0x0000003d42427207 */ /* 0x000fe20000000000 */
[----:B------:R-:W-:Y:S04]  /*a7b0*/  SHFL.IDX PT, R79, R32, R12, 0x1c1f ;  /* 0x001c1f0c204f7589 */ /* 0x000fe800000e0000 */
[----:B------:R-:W-:Y:S04]  /*a7c0*/  SHFL.IDX PT, R44, R54, R12, 0x1c1f ;  /* 0x001c1f0c362c7589 */ /* 0x000fe800000e0000 */
[----:B------:R1:W-:Y:S04]  /*a7d0*/  SHFL.IDX PT, R40, R56, R12, 0x1c1f ;  /* 0x001c1f0c38287589 */ /* 0x0003e800000e0000 */
[----:B------:R-:W-:Y:S04]  /*a7e0*/  SHFL.IDX PT, R71, R28, R12, 0x1c1f ;  /* 0x001c1f0c1c477589 */ /* 0x000fe800000e0000 */
[----:B------:R-:W-:Y:S01]  /*a7f0*/  SHFL.IDX PT, R84, R41, R12, 0x1c1f ;  /* 0x001c1f0c29547589 */ /* 0x000fe200000e0000 */
[----:B-1----:R-:W-:-:S03]  /*a800*/  SEL R56, R47, R76, P0 ;  /* 0x0000004c2f387207 */ /* 0x002fc60000000000 */
[----:B------:R-:W0:Y:S04]  /*a810*/  SHFL.IDX PT, R49, R49, R12, 0x1c1f ;  /* 0x001c1f0c31317589 */ /* 0x000e2800000e0000 */
[----:B------:R-:W1:Y:S04]  /*a820*/  SHFL.IDX PT, R30, R53, R12, 0x1c1f ;  /* 0x001c1f0c351e7589 */ /* 0x000e6800000e0000 */
[----:B------:R-:W2:Y:S04]  /*a830*/  SHFL.IDX PT, R50, R50, R12, 0x1c1f ;  /* 0x001c1f0c32327589 */ /* 0x000ea800000e0000 */
[----:B------:R-:W3:Y:S04]  /*a840*/  SHFL.IDX PT, R29, R29, R12, 0x1c1f ;  /* 0x001c1f0c1d1d7589 */ /* 0x000ee800000e0000 */
[----:B------:R4:W-:Y:S04]  /*a850*/  SHFL.IDX PT, R80, R39, R12, 0x1c1f ;  /* 0x001c1f0c27507589 */ /* 0x0009e800000e0000 */
[----:B------:R-:W3:Y:S04]  /*a860*/  SHFL.IDX PT, R41, R52, R12, 0x1c1f ;  /* 0x001c1f0c34297589 */ /* 0x000ee800000e0000 */
[----:B------:R2:W3:Y:S01]  /*a870*/  SHFL.IDX PT, R103, R68, R12, 0x1c1f ;  /* 0x001c1f0c44677589 */ /* 0x0004e200000e0000 */
[----:B0-----:R-:W-:-:S02]  /*a880*/  SEL R61, R49, R72, P0 ;  /* 0x00000048313d7207 */ /* 0x001fc40000000000 */
[----:B----4-:R-:W-:Y:S01]  /*a890*/  SEL R39, R62, R65, P0 ;  /* 0x000000413e277207 */ /* 0x010fe20000000000 */
[----:B------:R-:W0:Y:S01]  /*a8a0*/  SHFL.IDX PT, R14, R31, R12, 0x1c1f ;  /* 0x001c1f0c1f0e7589 */ /* 0x000e2200000e0000 */
[----:B-1----:R-:W-:-:S03]  /*a8b0*/  SEL R53, R30, R77, P0 ;  /* 0x0000004d1e357207 */ /* 0x002fc60000000000 */
[----:B------:R-:W-:Y:S01]  /*a8c0*/  SHFL.IDX PT, R83, R38, R12, 0x1c1f ;  /* 0x001c1f0c26537589 */ /* 0x000fe200000e0000 */
[----:B--2---:R-:W-:Y:S02]  /*a8d0*/  SEL R54, R81, R50, P0 ;  /* 0x0000003251367207 */ /* 0x004fe40000000000 */
[----:B------:R-:W-:Y:S01]  /*a8e0*/  SEL R68, R70, R71, P0 ;  /* 0x0000004746447207 */ /* 0x000fe20000000000 */
[----:B------:R1:W-:Y:S01]  /*a8f0*/  SHFL.IDX PT, R91, R42, R12, 0x1c1f ;  /* 0x001c1f0c2a5b7589 */ /* 0x0003e200000e0000 */
[----:B------:R-:W-:Y:S02]  /*a900*/  SEL R52, R50, R81, P0 ;  /* 0x0000005132347207 */ /* 0x000fe40000000000 */
[----:B---3--:R-:W-:Y:S01]  /*a910*/  SEL R67, R29, R6, P0 ;  /* 0x000000061d437207 */ /* 0x008fe20000000000 */
[----:B------:R-:W-:Y:S01]  /*a920*/  SHFL.IDX PT, R99, R43, R12, 0x1c1f ;  /* 0x001c1f0c2b637589 */ /* 0x000fe200000e0000 */
[----:B------:R-:W-:Y:S02]  /*a930*/  SEL R70, R71, R70, P0 ;  /* 0x0000004647467207 */ /* 0x000fe40000000000 */
[----:B------:R-:W-:Y:S01]  /*a940*/  SEL R81, R27, R84, P0 ;  /* 0x000000541b517207 */ /* 0x000fe20000000000 */
[----:B------:R-:W2:Y:S01]  /*a950*/  SHFL.IDX PT, R28, R51, R12, 0x1c1f ;  /* 0x001c1f0c331c7589 */ /* 0x000ea200000e0000 */
[----:B------:R-:W-:-:S02]  /*a960*/  SEL R50, R88, R41, P0 ;  /* 0x0000002958327207 */ /* 0x000fc40000000000 */
[----:B-1----:R-:W-:Y:S01]  /*a970*/  SEL R42, R95, R40, P0 ;  /* 0x000000285f2a7207 */ /* 0x002fe20000000000 */
[----:B------:R1:W3:Y:S01]  /*a980*/  SHFL.IDX PT, R26, R33, R12, 0x1c1f ;  /* 0x001c1f0c211a7589 */ /* 0x0002e200000e0000 */
[----:B------:R-:W-:Y:S02]  /*a990*/  SEL R40, R40, R95, P0 ;  /* 0x0000005f28287207 */ /* 0x000fe40000000000 */
[----:B------:R-:W-:Y:S01]  /*a9a0*/  SEL R48, R41, R88, P0 ;  /* 0x0000005829307207 */ /* 0x000fe20000000000 */
[----:B------:R-:W4:Y:S01]  /*a9b0*/  SHFL.IDX PT, R38, R57, R12, 0x1c1f ;  /* 0x001c1f0c39267589 */ /* 0x000f2200000e0000 */
[----:B------:R-:W-:Y:S02]  /*a9c0*/  SEL R95, R103, R96, P0 ;  /* 0x00000060675f7207 */ /* 0x000fe40000000000 */
[----:B0-----:R-:W-:Y:S01]  /*a9d0*/  SEL R71, R14, R7, P0 ;  /* 0x000000070e477207 */ /* 0x001fe20000000000 */
[----:B------:R-:W0:Y:S01]  /*a9e0*/  SHFL.IDX PT, R97, R59, R12, 0x1c1f ;  /* 0x001c1f0c3b617589 */ /* 0x000e2200000e0000 */
[----:B-1----:R-:W-:-:S03]  /*a9f0*/  SEL R33, R65, R62, P0 ;  /* 0x0000003e41217207 */ /* 0x002fc60000000000 */
[----:B------:R1:W-:Y:S01]  /*aa00*/  SHFL.IDX PT, R92, R46, R12, 0x1c1f ;  /* 0x001c1f0c2e5c7589 */ /* 0x0003e200000e0000 */
[----:B------:R-:W-:Y:S02]  /*aa10*/  SEL R62, R60, R63, P0 ;  /* 0x0000003f3c3e7207 */ /* 0x000fe40000000000 */
[----:B------:R-:W-:Y:S01]  /*aa20*/  SEL R60, R63, R60, P0 ;  /* 0x0000003c3f3c7207 */ /* 0x000fe20000000000 */
[----:B------:R-:W-:Y:S01]  /*aa30*/  SHFL.IDX PT, R31, R45, R12, 0x1c1f ;  /* 0x001c1f0c2d1f7589 */ /* 0x000fe200000e0000 */
[----:B------:R-:W-:Y:S02]  /*aa40*/  SEL R63, R72, R49, P0 ;  /* 0x00000031483f7207 */ /* 0x000fe40000000000 */
[----:B------:R-:W-:Y:S01]  /*aa50*/  SEL R65, R6, R29, P0 ;  /* 0x0000001d06417207 */ /* 0x000fe20000000000 */
[----:B------:R3:W0:Y:S01]  /*aa60*/  SHFL.IDX PT, R32, R55, R12, 0x1c1f ;  /* 0x001c1f0c37207589 */ /* 0x00062200000e0000 */
[----:B------:R-:W-:Y:S02]  /*aa70*/  SEL R72, R74, R75, P0 ;  /* 0x0000004b4a487207 */ /* 0x000fe40000000000 */
[----:B-1----:R-:W-:Y:S01]  /*aa80*/  SEL R46, R93, R44, P0 ;  /* 0x0000002c5d2e7207 */ /* 0x002fe20000000000 */
[----:B------:R1:W0:Y:S01]  /*aa90*/  SHFL.IDX PT, R105, R58, R12, 0x1c1f ;  /* 0x001c1f0c3a697589 */ /* 0x00022200000e0000 */
[----:B------:R-:W-:-:S02]  /*aaa0*/  SEL R44, R44, R93, P0 ;  /* 0x0000005d2c2c7207 */ /* 0x000fc40000000000 */
[----:B------:R-:W-:Y:S01]  /*aab0*/  SEL R93, R96, R103, P0 ;  /* 0x00000067605d7207 */ /* 0x000fe20000000000 */
[----:B------:R4:W0:Y:S01]  /*aac0*/  SHFL.IDX PT, R107, R69, R12, 0x1c1f ;  /* 0x001c1f0c456b7589 */ /* 0x00082200000e0000 */
[----:B--2---:R-:W-:Y:S01]  /*aad0*/  SEL R59, R73, R28, P0 ;  /* 0x0000001c493b7207 */ /* 0x004fe20000000000 */
[----:B------:R-:W-:Y:S01]  /*aae0*/  IMAD.U32 R103, RZ, RZ, UR8 ;  /* 0x00000008ff677e24 */ /* 0x000fe2000f8e00ff */
[----:B---3--:R-:W-:Y:S01]  /*aaf0*/  SEL R55, R77, R30, P0 ;  /* 0x0000001e4d377207 */ /* 0x008fe20000000000 */
[----:B------:R-:W-:Y:S01]  /*ab00*/  ULDC.64 UR8, c[0x0][0xc08] ;  /* 0x0003020000087ab9 */ /* 0x000fe20000000a00 */
[----:B------:R-:W-:Y:S02]  /*ab10*/  SEL R77, R15, R80, P0 ;  /* 0x000000500f4d7207 */ /* 0x000fe40000000000 */
[----:B-1----:R-:W-:Y:S02]  /*ab20*/  SEL R58, R76, R47, P0 ;  /* 0x0000002f4c3a7207 */ /* 0x002fe40000000000 */
[----:B------:R-:W-:-:S02]  /*ab30*/  SEL R76, R78, R79, P0 ;  /* 0x0000004f4e4c7207 */ /* 0x000fc40000000000 */
[----:B------:R-:W-:Y:S02]  /*ab40*/  SEL R78, R79, R78, P0 ;  /* 0x0000004e4f4e7207 */ /* 0x000fe40000000000 */
[----:B------:R-:W-:Y:S02]  /*ab50*/  SEL R79, R80, R15, P0 ;  /* 0x0000000f504f7207 */ /* 0x000fe40000000000 */
[----:B----4-:R-:W-:Y:S02]  /*ab60*/  SEL R69, R7, R14, P0 ;  /* 0x0000000e07457207 */ /* 0x010fe40000000000 */
        /* <DEDUP_REMOVED lines=10> */
[----:B0-----:R-:W-:Y:S02]  /*ac10*/  SEL R43, R94, R97, P0 ;  /* 0x000000615e2b7207 */ /* 0x001fe40000000000 */
        /* <DEDUP_REMOVED lines=12> */
[----:B------:R-:W-:Y:S02]  /*ace0*/  F2FP.BF16.F32.PACK_AB R4, R65, R64 ;  /* 0x000000404104723e */ /* 0x000fe400000010ff */
[----:B------:R-:W-:Y:S02]  /*acf0*/  F2FP.BF16.F32.PACK_AB R5, R63, R62 ;  /* 0x0000003e3f05723e */ /* 0x000fe400000010ff */
[----:B------:R-:W-:Y:S02]  /*ad00*/  F2FP.BF16.F32.PACK_AB R6, R67, R66 ;  /* 0x000000424306723e */ /* 0x000fe400000010ff */
[----:B------:R-:W-:-:S02]  /*ad10*/  F2FP.BF16.F32.PACK_AB R7, R61, R60 ;  /* 0x0000003c3d07723e */ /* 0x000fc400000010ff */
[----:B------:R-:W-:Y:S02]  /*ad20*/  SEL R86, R25, R86, P0 ;  /* 0x0000005619567207 */ /* 0x000fe40000000000 */
[----:B------:R-:W-:Y:S01]  /*ad30*/  SEL R87, R24, R87, P0 ;  /* 0x0000005718577207 */ /* 0x000fe20000000000 */
[----:B------:R0:W-:Y:S01]  /*ad40*/  STSM.16.M88.4 [R8], R4 ;  /* 0x0000000408007844 */ /* 0x0001e20000000200 */
[----:B------:R-:W-:Y:S02]  /*ad50*/  F2FP.BF16.F32.PACK_AB R12, R69, R68 ;  /* 0x00000044450c723e */ /* 0x000fe400000010ff */
[----:B------:R-:W-:Y:S02]  /*ad60*/  F2FP.BF16.F32.PACK_AB R13, R59, R58 ;  /* 0x0000003a3b0d723e */ /* 0x000fe400000010ff */
[----:B------:R-:W-:Y:S02]  /*ad70*/  F2FP.BF16.F32.PACK_AB R14, R71, R70 ;  /* 0x00000046470e723e */ /* 0x000fe400000010ff */
[----:B------:R-:W-:-:S02]  /*ad80*/  F2FP.BF16.F32.PACK_AB R15, R57, R56 ;  /* 0x00000038390f723e */ /* 0x000fc400000010ff */
[----:B------:R-:W-:Y:S02]  /*ad90*/  F2FP.BF16.F32.PACK_AB R24, R73, R72 ;  /* 0x000000484918723e */ /* 0x000fe400000010ff */
[----:B------:R-:W-:Y:S01]  /*ada0*/  F2FP.BF16.F32.PACK_AB R25, R55, R54 ;  /* 0x000000363719723e */ /* 0x000fe200000010ff */
[----:B------:R1:W-:Y:S01]  /*adb0*/  STSM.16.M88.4 [R9], R12 ;  /* 0x0000000c09007844 */ /* 0x0003e20000000200 */
[----:B------:R-:W-:Y:S02]  /*adc0*/  F2FP.BF16.F32.PACK_AB R26, R75, R74 ;  /* 0x0000004a4b1a723e */ /* 0x000fe400000010ff */
[----:B------:R-:W-:Y:S02]  /*add0*/  F2FP.BF16.F32.PACK_AB R27, R53, R52 ;  /* 0x00000034351b723e */ /* 0x000fe400000010ff */
[----:B------:R-:W-:Y:S02]  /*ade0*/  F2FP.BF16.F32.PACK_AB R28, R77, R76 ;  /* 0x0000004c4d1c723e */ /* 0x000fe400000010ff */
[----:B------:R-:W-:Y:S01]  /*adf0*/  F2FP.BF16.F32.PACK_AB R29, R51, R50 ;  /* 0x00000032331d723e */ /* 0x000fe200000010ff */
[----:B------:R2:W-:Y:S01]  /*ae00*/  STSM.16.M88.4 [R10], R24 ;  /* 0x000000180a007844 */ /* 0x0005e20000000200 */
[----:B------:R-:W-:-:S02]  /*ae10*/  F2FP.BF16.F32.PACK_AB R30, R79, R78 ;  /* 0x0000004e4f1e723e */ /* 0x000fc400000010ff */
[----:B------:R-:W-:Y:S02]  /*ae20*/  F2FP.BF16.F32.PACK_AB R31, R49, R48 ;  /* 0x00000030311f723e */ /* 0x000fe400000010ff */
[----:B------:R-:W-:Y:S02]  /*ae30*/  SEL R92, R102, R105, P0 ;  /* 0x00000069665c7207 */ /* 0x000fe40000000000 */
[----:B------:R-:W-:Y:S01]  /*ae40*/  SEL R94, R105, R102, P0 ;  /* 0x00000066695e7207 */ /* 0x000fe20000000000 */
[----:B------:R3:W-:Y:S01]  /*ae50*/  STSM.16.M88.4 [R11], R28 ;  /* 0x0000001c0b007844 */ /* 0x0007e20000000200 */
[----:B------:R-:W-:Y:S01]  /*ae60*/  SEL R38, R104, R107, P0 ;  /* 0x0000006b68267207 */ /* 0x000fe20000000000 */
[----:B------:R-:W-:Y:S01]  /*ae70*/  IMAD.U32 R102, RZ, RZ, UR7 ;  /* 0x00000007ff667e24 */ /* 0x000fe2000f8e00ff */
[----:B------:R-:W-:Y:S02]  /*ae80*/  SEL R32, R107, R104, P0 ;  /* 0x000000686b207207 */ /* 0x000fe40000000000 */
[----:B0-----:R-:W-:-:S02]  /*ae90*/  F2FP.BF16.F32.PACK_AB R4, R81, R80 ;  /* 0x000000505104723e */ /* 0x001fc400000010ff */
[----:B------:R-:W-:Y:S02]  /*aea0*/  F2FP.BF16.F32.PACK_AB R5, R47, R46 ;  /* 0x0000002e2f05723e */ /* 0x000fe400000010ff */
[----:B------:R-:W-:Y:S02]  /*aeb0*/  F2FP.BF16.F32.PACK_AB R6, R83, R82 ;  /* 0x000000525306723e */ /* 0x000fe400000010ff */
[----:B------:R-:W-:Y:S02]  /*aec0*/  F2FP.BF16.F32.PACK_AB R7, R45, R44 ;  /* 0x0000002c2d07723e */ /* 0x000fe400000010ff */
[----:B------:R-:W-:Y:S02]  /*aed0*/  F2FP.BF16.F32.PACK_AB R8, R85, R84 ;  /* 0x000000545508723e */ /* 0x000fe400000010ff */
[----:B-1----:R-:W-:Y:S01]  /*aee0*/  F2FP.BF16.F32.PACK_AB R9, R43, R42 ;  /* 0x0000002a2b09723e */ /* 0x002fe200000010ff */
[----:B------:R-:W-:Y:S01]  /*aef0*/  STSM.16.M88.4 [R34], R4 ;  /* 0x0000000422007844 */ /* 0x000fe20000000200 */
[----:B--2---:R-:W-:-:S02]  /*af00*/  F2FP.BF16.F32.PACK_AB R10, R87, R86 ;  /* 0x00000056570a723e */ /* 0x004fc400000010ff */
[----:B---3--:R-:W-:Y:S02]  /*af10*/  F2FP.BF16.F32.PACK_AB R11, R41, R40 ;  /* 0x00000028290b723e */ /* 0x008fe400000010ff */
[----:B------:R-:W-:Y:S02]  /*af20*/  F2FP.BF16.F32.PACK_AB R12, R89, R88 ;  /* 0x00000058590c723e */ /* 0x000fe400000010ff */
[----:B------:R-:W-:Y:S01]  /*af30*/  F2FP.BF16.F32.PACK_AB R13, R93, R92 ;  /* 0x0000005c5d0d723e */ /* 0x000fe200000010ff */
[----:B------:R0:W-:Y:S01]  /*af40*/  STSM.16.M88.4 [R37], R8 ;  /* 0x0000000825007844 */ /* 0x0001e20000000200 */
[----:B------:R-:W-:Y:S02]  /*af50*/  F2FP.BF16.F32.PACK_AB R14, R91, R90 ;  /* 0x0000005a5b0e723e */ /* 0x000fe400000010ff */
[----:B------:R-:W-:Y:S02]  /*af60*/  F2FP.BF16.F32.PACK_AB R15, R95, R94 ;  /* 0x0000005e5f0f723e */ /* 0x000fe400000010ff */
[----:B------:R-:W-:-:S02]  /*af70*/  F2FP.BF16.F32.PACK_AB R24, R97, R96 ;  /* 0x000000606118723e */ /* 0x000fc400000010ff */
[----:B------:R-:W-:Y:S01]  /*af80*/  F2FP.BF16.F32.PACK_AB R25, R39, R38 ;  /* 0x000000262719723e */ /* 0x000fe200000010ff */
[----:B------:R1:W-:Y:S01]  /*af90*/  STSM.16.M88.4 [R100], R12 ;  /* 0x0000000c64007844 */ /* 0x0003e20000000200 */
[----:B------:R-:W-:Y:S02]  /*afa0*/  F2FP.BF16.F32.PACK_AB R26, R99, R98 ;  /* 0x00000062631a723e */ /* 0x000fe400000010ff */
[----:B------:R-:W-:Y:S02]  /*afb0*/  F2FP.BF16.F32.PACK_AB R27, R33, R32 ;  /* 0x00000020211b723e */ /* 0x000fe400000010ff */
[----:B------:R-:W-:-:S03]  /*afc0*/  ISETP.NE.U32.AND P0, PT, RZ, UR10, PT ;  /* 0x0000000aff007c0c */ /* 0x000fc6000bf05070 */
[----:B------:R1:W-:Y:S01]  /*afd0*/  STSM.16.M88.4 [R101], R24 ;  /* 0x0000001865007844 */ /* 0x0003e20000000200 */
[----:B------:R-:W-:Y:S01]  /*afe0*/  BAR.SYNC.DEFER_BLOCKING 0x1, 0x100 ;  /* 0x0044000000007b1d */ /* 0x000fe20000010000 */
[----:B------:R-:W-:-:S07]  /*aff0*/  ISETP.NE.AND.EX P0, PT, RZ, UR11, PT, P0 ;  /* 0x0000000bff007c0c */ /* 0x000fce000bf05300 */
[----:B0-----:R-:W0:Y:S06]  /*b000*/  LDC R37, c[0x0][0xbe8] ;  /* 0x0002fa00ff257b82 */ /* 0x001e2c0000000800 */
[----:B------:R-:W2:Y:S01]  /*b010*/  @P0 LDG.E R28, desc[UR50][R102.64] ;  /* 0x00000032661c0981 */ /* 0x000ea2000c1e1900 */
[----:B------:R-:W-:-:S04]  /*b020*/  UISETP.NE.U32.AND UP0, UPT, UR8, URZ, UPT ;  /* 0x0000003f0800728c */ /* 0x000fc8000bf05070 */
[----:B------:R-:W-:Y:S01]  /*b030*/  UISETP.NE.AND.EX UP0, UPT, UR9, URZ, UPT, UP0 ;  /* 0x0000003f0900728c */ /* 0x000fe2000bf05300 */
[----:B0-----:R-:W-:-:S05]  /*b040*/  ISETP.NE.AND P1, PT, R37, 0x1, PT ;  /* 0x000000012500780c */ /* 0x001fca0003f25270 */
[----:B------:R-:W-:-:S05]  /*b050*/  PLOP3.LUT P4, PT, PT, PT, UP0, 0x80, 0x0 ;  /* 0x000000000000781c */ /* 0x000fca0003f8f008 */
[----:B------:R-:W-:-:S03]  /*b060*/  @UP0 UIADD3 UR8, UP1, UR4, UR8, URZ ;  /* 0x0000000804080290 */ /* 0x000fc6000ff3e03f */
[----:B------:R-:W0:Y:S01]  /*b070*/  @P1 LDC R6, c[0x0][0xbec] ;  /* 0x0002fb00ff061b82 */ /* 0x000e220000000800 */
[----:B------:R-:W-:Y:S02]  /*b080*/  @UP0 UIADD3.X UR9, UR12, UR9, URZ, UP1, !UPT ;  /* 0x000000090c090290 */ /* 0x000fe40008ffe43f */
[----:B------:R-:W-:Y:S01]  /*b090*/  UISETP.GT.AND UP1, UPT, UR44, 0x1, UPT ;  /* 0x000000012c00788c */ /* 0x000fe2000bf24270 */
[----:B------:R-:W-:Y:S01]  /*b0a0*/  IMAD.U32 R4, RZ, RZ, UR8 ;  /* 0x00000008ff047e24 */ /* 0x000fe2000f8e00ff */
[----:B------:R-:W-:Y:S01]  /*b0b0*/  ULDC UR4, c[0x0][0xa88] ;  /* 0x0002a20000047ab9 */ /* 0x000fe20000000800 */
[----:B------:R-:W-:Y:S01]  /*b0c0*/  UMOV UR16, 0x9b8 ;  /* 0x000009b800107882 */ /* 0x000fe20000000000 */
[----:B------:R-:W-:Y:S01]  /*b0d0*/  IMAD.U32 R34, RZ, RZ, UR4 ;  /* 0x00000004ff227e24 */ /* 0x000fe2000f8e00ff */
[----:B------:R-:W3:Y:S01]  /*b0e0*/  @P1 LDC R9, c[0x0][0xbf0] ;  /* 0x0002fc00ff091b82 */ /* 0x000ee20000000800 */
[----:B------:R-:W-:Y:S01]  /*b0f0*/  USEL UR16, UR16, 0x978, UP1 ;  /* 0x0000097810107887 */ /* 0x000fe20008800000 */
[----:B------:R-:W-:Y:S01]  /*b100*/  IMAD.U32 R5, RZ, RZ, UR9 ;  /* 0x00000009ff057e24 */ /* 0x000fe2000f8e00ff */
[----:B------:R-:W-:-:S04]  /*b110*/  UISETP.NE.U32.AND UP0, UPT, UR10, URZ, UPT ;  /* 0x0000003f0a00728c */ /* 0x000fc8000bf05070 */
[----:B------:R4:W5:Y:S01]  /*b120*/  @P4 LDG.E R34, desc[UR50][R4.64] ;  /* 0x0000003204224981 */ /* 0x000962000c1e1900 */
[----:B------:R-:W-:Y:S01]  /*b130*/  UISETP.NE.AND.EX UP0, UPT, UR11, URZ, UPT, UP0 ;  /* 0x0000003f0b00728c */ /* 0x000fe2000bf05300 */
[----:B------:R-:W-:Y:S01]  /*b140*/  UMOV UR4, URZ ;  /* 0x0000003f00047c82 */ /* 0x000fe20008000000 */
[----:B------:R-:W-:-:S03]  /*b150*/  USEL UR7, UR39, URZ, UP1 ;  /* 0x0000003f27077287 */ /* 0x000fc60008800000 */
[----:B------:R-:W-:Y:S01]  /*b160*/  ULDC.64 UR10, c[0x0][UR16+0x218] ;  /* 0x00008600100a7abb */ /* 0x000fe20008000a00 */
[----:B------:R-:W-:Y:S01]  /*b170*/  ULDC.64 UR14, c[0x0][UR16+0x228] ;  /* 0x00008a00100e7abb */ /* 0x000fe20008000a00 */
[----:B------:R-:W-:Y:S01]  /*b180*/  USEL UR36, UR36, URZ, !UP0 ;  /* 0x0000003f24247287 */ /* 0x000fe2000c000000 */
[----:B----4-:R-:W-:Y:S01]  /*b190*/  IMAD.U32 R4, RZ, RZ, UR38 ;  /* 0x00000026ff047e24 */ /* 0x010fe2000f8e00ff */
[----:B------:R-:W-:Y:S01]  /*b1a0*/  ULDC.64 UR12, c[0x0][UR16+0x220] ;  /* 0x00008800100c7abb */ /* 0x000fe20008000a00 */
[----:B------:R-:W-:Y:S02]  /*b1b0*/  UIMAD.WIDE.U32 UR8, UR10, UR40, URZ ;  /* 0x000000280a0872a5 */ /* 0x000fe4000f8e003f */
[----:B------:R-:W-:Y:S01]  /*b1c0*/  IMAD R11, R4, 0x80, R219 ;  /* 0x00000080040b7824 */ /* 0x000fe200078e02db */
[----:B------:R-:W-:Y:S02]  /*b1d0*/  UIMAD.WIDE.U32 UR18, UR14, UR7, URZ ;  /* 0x000000070e1272a5 */ /* 0x000fe4000f8e003f */
[----:B------:R-:W-:Y:S01]  /*b1e0*/  UIMAD UR10, UR11, UR40, URZ ;  /* 0x000000280b0a72a4 */ /* 0x000fe2000f8e023f */
[----:B0-----:R-:W-:Y:S01]  /*b1f0*/  @P1 IMAD.HI.U32 R4, R11, R6, RZ ;  /* 0x000000060b041227 */ /* 0x001fe200078e00ff */
[----:B------:R-:W-:-:S02]  /*b200*/  UIMAD UR14, UR15, UR7, URZ ;  /* 0x000000070f0e72a4 */ /* 0x000fc4000f8e023f */
[----:B------:R-:W-:Y:S01]  /*b210*/  USEL UR37, UR37, URZ, !UP0 ;  /* 0x0000003f25257287 */ /* 0x000fe2000c000000 */
[----:B------:R-:W-:Y:S01]  /*b220*/  IMAD.MOV.U32 R7, RZ, RZ, R11 ;  /* 0x000000ffff077224 */ /* 0x000fe200078e000b */
[----:B------:R-:W-:Y:S01]  /*b230*/  UIMAD UR7, UR13, UR36, URZ ;  /* 0x000000240d0772a4 */ /* 0x000fe2000f8e023f */
[----:B---3--:R-:W-:Y:S01]  /*b240*/  @P1 SHF.R.U32.HI R7, RZ, R9, R4 ;  /* 0x00000009ff071219 */ /* 0x008fe20000011604 */
[----:B------:R-:W-:Y:S01]  /*b250*/  UIADD3 UR9, UR9, UR10, URZ ;  /* 0x0000000a09097290 */ /* 0x000fe2000fffe03f */
[----:B------:R-:W-:Y:S01]  /*b260*/  IMAD.U32 R4, RZ, RZ, UR18 ;  /* 0x00000012ff047e24 */ /* 0x000fe2000f8e00ff */
[----:B------:R-:W-:Y:S01]  /*b270*/  UIMAD.WIDE.U32 UR10, UR12, UR36, URZ ;  /* 0x000000240c0a72a5 */ /* 0x000fe2000f8e003f */
[----:B------:R-:W-:Y:S01]  /*b280*/  IMAD.U32 R5, RZ, RZ, UR19 ;  /* 0x00000013ff057e24 */ /* 0x000fe2000f8e00ff */
[----:B------:R-:W-:Y:S01]  /*b290*/  UIMAD UR7, UR12, UR37, UR7 ;  /* 0x000000250c0772a4 */ /* 0x000fe2000f8e0207 */
[--C-:B------:R-:W-:Y:S01]  /*b2a0*/  IMAD.MOV R6, RZ, RZ, -R7.reuse ;  /* 0x000000ffff067224 */ /* 0x100fe200078e0a07 */
[----:B------:R-:W-:Y:S01]  /*b2b0*/  UIADD3 UR14, UR19, UR14, URZ ;  /* 0x0000000e130e7290 */ /* 0x000fe2000fffe03f */
[----:B------:R-:W-:Y:S01]  /*b2c0*/  SHF.R.S32.HI R5, RZ, 0x1f, R7 ;  /* 0x0000001fff057819 */ /* 0x000fe20000011407 */
[----:B------:R-:W-:Y:S01]  /*b2d0*/  UIADD3 UR7, UR11, UR7, URZ ;  /* 0x000000070b077290 */ /* 0x000fe2000fffe03f */
[----:B------:R-:W-:-:S03]  /*b2e0*/  IMAD R9, R37, R6, R11 ;  /* 0x0000000625097224 */ /* 0x000fc600078e020b */
[----:B------:R-:W-:Y:S02]  /*b2f0*/  IMAD.U32 R8, RZ, RZ, UR14 ;  /* 0x0000000eff087e24 */ /* 0x000fe4000f8e00ff */
[----:B------:R-:W-:Y:S02]  /*b300*/  SHF.R.S32.HI R6, RZ, 0x1f, R9 ;  /* 0x0000001fff067819 */ /* 0x000fe40000011409 */
[----:B--2---:R-:W-:-:S13]  /*b310*/  @P0 R2UR UR4, R28 ;  /* 0x000000001c0402ca */ /* 0x004fda00000e0000 */
[----:B------:R-:W-:Y:S02]  /*b320*/  UIADD3 UR8, UP0, UP2, UR10, UR8, UR4 ;  /* 0x000000080a087290 */ /* 0x000fe4000fa1e004 */
[----:B------:R-:W-:Y:S01]  /*b330*/  USHF.R.S32.HI UR12, URZ, 0x1f, UR4 ;  /* 0x0000001f3f0c7899 */ /* 0x000fe20008011404 */
[----:B------:R-:W-:Y:S01]  /*b340*/  ULDC.64 UR10, c[0x0][0xba8] ;  /* 0x0002ea00000a7ab9 */ /* 0x000fe20000000a00 */
[----:B------:R-:W-:Y:S02]  /*b350*/  @!UP1 ULDC UR10, c[0x0][0xb50] ;  /* 0x0002d400000a9ab9 */ /* 0x000fe40000000800 */
[----:B------:R-:W-:Y:S01]  /*b360*/  UIADD3.X UR7, UR7, UR9, UR12, UP0, UP2 ;  /* 0x0000000907077290 */ /* 0x000fe200087e440c */
[----:B------:R-:W-:Y:S01]  /*b370*/  IADD3 R4, P2, P3, R7, UR8, R4 ;  /* 0x0000000807047c10 */ /* 0x000fe2000fb5e004 */
[----:B------:R-:W-:Y:S01]  /*b380*/  @!UP1 ULDC UR11, c[0x0][0xb54] ;  /* 0x0002d500000b9ab9 */ /* 0x000fe20000000800 */
[----:B------:R-:W-:Y:S02]  /*b390*/  ULDC.64 UR8, c[0x0][UR16+0x210] ;  /* 0x0000840010087abb */ /* 0x000fe40008000a00 */
[----:B------:R-:W-:Y:S01]  /*b3a0*/  IMAD R7, R9, UR9, RZ ;  /* 0x0000000909077c24 */ /* 0x000fe2000f8e02ff */
[----:B------:R-:W-:-:S03]  /*b3b0*/  IADD3.X R5, R5, UR7, R8, P2, P3 ;  /* 0x0000000705057c10 */ /* 0x000fc600097e6408 */
[----:B------:R-:W-:Y:S02]  /*b3c0*/  IMAD R7, R6, UR8, R7 ;  /* 0x0000000806077c24 */ /* 0x000fe4000f8e0207 */
[----:B------:R-:W-:-:S04]  /*b3d0*/  IMAD.WIDE.U32 R4, R9, UR8, R4 ;  /* 0x0000000809047c25 */ /* 0x000fc8000f8e0004 */
[----:B------:R-:W-:Y:S01]  /*b3e0*/  IMAD.IADD R5, R5, 0x1, R7 ;  /* 0x0000000105057824 */ /* 0x000fe200078e0207 */
[----:B------:R-:W-:-:S04]  /*b3f0*/  LEA R8, P2, R4, UR10, 0x2 ;  /* 0x0000000a04087c11 */ /* 0x000fc8000f8410ff */
[----:B------:R-:W-:Y:S01]  /*b400*/  LEA.HI.X R10, R4, UR11, R5, 0x2, P2 ;  /* 0x0000000b040a7c11 */ /* 0x000fe200090f1405 */
[----:B-1----:R-:W-:Y:S08]  /*b410*/  @P4 BRA `(.L_x_210) ;  /* 0x0000000000104947 */ /* 0x002ff00003800000 */
[----:B------:R-:W-:Y:S05]  /*b420*/  @!P0 BRA `(.L_x_210) ;  /* 0x00000000000c8947 */ /* 0x000fea0003800000 */
[----:B------:R-:W2:Y:S04]  /*b430*/  LDG.E R5, desc[UR50][R102.64] ;  /* 0x0000003266057981 */ /* 0x000ea8000c1e1900 */
[----:B-----5:R-:W2:Y:S02]  /*b440*/  LDG.E R34, desc[UR50][R102.64+0x4] ;  /* 0x0000043266227981 */ /* 0x020ea4000c1e1900 */
[----:B--2---:R-:W-:-:S07]  /*b450*/  IMAD.IADD R34, R34, 0x1, -R5 ;  /* 0x0000000122227824 */ /* 0x004fce00078e0a05 */
.L_x_210:
[----:B------:R-:W-:Y:S01]  /*b460*/  IMAD.U32 R13, RZ, RZ, UR38 ;  /* 0x00000026ff0d7e24 */ /* 0x000fe2000f8e00ff */
[----:B------:R-:W-:Y:S01]  /*b470*/  SHFL.IDX PT, R4, R8, RZ, 0x1c1f ;  /* 0x001c1fff08047589 */ /* 0x000fe200000e0000 */
[----:B-----5:R-:W-:Y:S01]  /*b480*/  IMAD R34, R34, R37, RZ ;  /* 0x0000002522227224 */ /* 0x020fe200078e02ff */
[----:B------:R-:W-:Y:S01]  /*b490*/  LOP3.LUT P0, RZ, R201, 0x3, RZ, 0xc0, !PT ;  /* 0x00000003c9ff7812 */ /* 0x000fe2000780c0ff */
[----:B------:R-:W-:Y:S01]  /*b4a0*/  IMAD R13, R13, 0x80, R218 ;  /* 0x000000800d0d7824 */ /* 0x000fe200078e02da */
[----:B------:R-:W0:Y:S01]  /*b4b0*/  SHFL.IDX PT, R5, R10, RZ, 0x1c1f ;  /* 0x001c1fff0a057589 */ /* 0x000e2200000e0000 */
[----:B------:R-:W-:Y:S02]  /*b4c0*/  PLOP3.LUT P3, PT, PT, PT, UP1, 0x80, 0x0 ;  /* 0x000000000000781c */ /* 0x000fe40003f6f018 */
[C---:B------:R-:W-:Y:S01]  /*b4d0*/  VIADD R9, R13.reuse, 0x8 ;  /* 0x000000080d097836 */ /* 0x040fe20000000000 */
[----:B------:R-:W-:Y:S01]  /*b4e0*/  SHFL.IDX PT, R6, R8, 0x1, 0x1c1f ;  /* 0x003c1f0008067f89 */ /* 0x000fe200000e0000 */
[----:B------:R-:W-:-:S03]  /*b4f0*/  ISETP.GE.OR P2, PT, R13, R34, P0 ;  /* 0x000000220d00720c */ /* 0x000fc60000746670 */
[----:B------:R-:W1:Y:S01]  /*b500*/  SHFL.IDX PT, R7, R10, 0x1, 0x1c1f ;  /* 0x003c1f000a077f89 */ /* 0x000e6200000e0000 */
[----:B------:R-:W-:-:S09]  /*b510*/  ISETP.GE.OR P0, PT, R9, R34, P0 ;  /* 0x000000220900720c */ /* 0x000fd20000706670 */
[----:B0-----:R0:W-:Y:S01]  /*b520*/  @!P2 ST.E desc[UR50][R4.64], R3 ;  /* 0x000000030400a985 */ /* 0x0011e2000c101932 */
[----:B------:R-:W-:-:S03]  /*b530*/  ISETP.GE.AND P2, PT, R13, R34, PT ;  /* 0x000000220d00720c */ /* 0x000fc60003f46270 */
[----:B-1----:R0:W-:Y:S01]  /*b540*/  @!P0 ST.E desc[UR50][R6.64], R0 ;  /* 0x0000000006008985 */ /* 0x0021e2000c101932 */
[----:B------:R-:W-:Y:S01]  /*b550*/  ISETP.GE.AND P0, PT, R9, R34, PT ;  /* 0x000000220900720c */ /* 0x000fe20003f06270 */
[----:B------:R-:W-:-:S12]  /*b560*/  @P3 BRA `(.L_x_211) ;  /* 0x0000000800903947 */ /* 0x000fd80003800000 */
[----:B0-----:R-:W-:Y:S01]  /*b570*/  IMAD R3, R200, 0x40, R2 ;  /* 0x00000040c8037824 */ /* 0x001fe200078e0202 */
[----:B------:R-:W0:Y:S01]  /*b580*/  @P1 LDC R32, c[0x0][0xbec] ;  /* 0x0002fb00ff201b82 */ /* 0x000e220000000800 */
[----:B------:R-:W-:Y:S02]  /*b590*/  ULDC.64 UR10, c[0x0][0xaa0] ;  /* 0x0002a800000a7ab9 */ /* 0x000fe40000000a00 */
[----:B------:R-:W-:-:S03]  /*b5a0*/  IMAD.WIDE R20, R3, 0x2, R20 ;  /* 0x0000000203147825 */ /* 0x000fc600078e0214 */
[C---:B------:R-:W-:Y:S02]  /*b5b0*/  IADD3 R9, P6, R20.reuse, 0x1000, RZ ;  /* 0x0000100014097810 */ /* 0x040fe40007fde0ff */
[C---:B------:R-:W-:Y:S02]  /*b5c0*/  IADD3 R13, P5, R20.reuse, 0x2000, RZ ;  /* 0x00002000140d7810 */ /* 0x040fe40007fbe0ff */
[----:B------:R-:W-:Y:S02]  /*b5d0*/  LOP3.LUT R8, R9, 0x380, RZ, 0xc0, !PT ;  /* 0x0000038009087812 */ /* 0x000fe400078ec0ff */
[C---:B------:R-:W-:Y:S02]  /*b5e0*/  IADD3 R25, P4, R20.reuse, 0x3000, RZ ;  /* 0x0000300014197810 */ /* 0x040fe40007f9e0ff */
[C---:B------:R-:W-:Y:S02]  /*b5f0*/  IADD3 R29, P3, R20.reuse, 0x4000, RZ ;  /* 0x00004000141d7810 */ /* 0x040fe40007f7e0ff */
[----:B------:R-:W-:-:S02]  /*b600*/  IADD3 R41, P2, R20, 0x5000, RZ ;  /* 0x0000500014297810 */ /* 0x000fc40007f5e0ff */
[C---:B------:R-:W-:Y:S02]  /*b610*/  IADD3 R45, P0, R20.reuse, 0x6000, RZ ;  /* 0x00006000142d7810 */ /* 0x040fe40007f1e0ff */
[----:B------:R-:W-:Y:S02]  /*b620*/  LOP3.LUT R5, R20, 0x380, RZ, 0xc0, !PT ;  /* 0x0000038014057812 */ /* 0x000fe400078ec0ff */
[----:B------:R-:W-:Y:S02]  /*b630*/  SHF.R.U64 R8, R8, 0x3, RZ ;  /* 0x0000000308087819 */ /* 0x000fe400000012ff */
[----:B------:R-:W-:Y:S02]  /*b640*/  LOP3.LUT R12, R13, 0x380, RZ, 0xc0, !PT ;  /* 0x000003800d0c7812 */ /* 0x000fe400078ec0ff */
[----:B------:R-:W-:Y:S02]  /*b650*/  LOP3.LUT R24, R25, 0x380, RZ, 0xc0, !PT ;  /* 0x0000038019187812 */ /* 0x000fe400078ec0ff */
[----:B------:R-:W-:-:S02]  /*b660*/  LOP3.LUT R28, R29, 0x380, RZ, 0xc0, !PT ;  /* 0x000003801d1c7812 */ /* 0x000fc400078ec0ff */
[----:B------:R-:W-:Y:S02]  /*b670*/  LOP3.LUT R40, R41, 0x380, RZ, 0xc0, !PT ;  /* 0x0000038029287812 */ /* 0x000fe400078ec0ff */
[----:B------:R-:W-:Y:S02]  /*b680*/  LOP3.LUT R44, R45, 0x380, RZ, 0xc0, !PT ;  /* 0x000003802d2c7812 */ /* 0x000fe400078ec0ff */
[----:B------:R-:W-:Y:S02]  /*b690*/  SHF.R.U64 R5, R5, 0x3, RZ ;  /* 0x0000000305057819 */ /* 0x000fe400000012ff */
[----:B------:R-:W-:Y:S01]  /*b6a0*/  LOP3.LUT R8, R8, R9, RZ, 0x3c, !PT ;  /* 0x0000000908087212 */ /* 0x000fe200078e3cff */
[----:B------:R-:W-:Y:S01]  /*b6b0*/  IMAD.X R9, RZ, RZ, R21, P6 ;  /* 0x000000ffff097224 */ /* 0x000fe200030e0615 */
[----:B------:R-:W-:Y:S02]  /*b6c0*/  IADD3 R3, P6, R20, 0x7000, RZ ;  /* 0x0000700014037810 */ /* 0x000fe40007fde0ff */
[----:B------:R-:W-:-:S02]  /*b6d0*/  SHF.R.U64 R12, R12, 0x3, RZ ;  /* 0x000000030c0c7819 */ /* 0x000fc400000012ff */
[----:B------:R-:W-:Y:S01]  /*b6e0*/  SHF.R.U64 R24, R24, 0x3, RZ ;  /* 0x0000000318187819 */ /* 0x000fe200000012ff */
[--C-:B------:R-:W-:Y:S01]  /*b6f0*/  IMAD.X R49, RZ, RZ, R21.reuse, P6 ;  /* 0x000000ffff317224 */ /* 0x100fe200030e0615 */
[----:B------:R-:W-:Y:S01]  /*b700*/  SHF.R.U64 R28, R28, 0x3, RZ ;  /* 0x000000031c1c7819 */ /* 0x000fe200000012ff */
[----:B------:R-:W-:Y:S01]  /*b710*/  UIMAD UR7, UR12, UR10, URZ ;  /* 0x0000000a0c0772a4 */ /* 0x000fe2000f8e023f */
[----:B------:R-:W-:Y:S01]  /*b720*/  SHF.R.U64 R40, R40, 0x3, RZ ;  /* 0x0000000328287819 */ /* 0x000fe200000012ff */
[----:B------:R-:W-:Y:S01]  /*b730*/  UIMAD.WIDE.U32 UR8, UR4, UR10, URZ ;  /* 0x0000000a040872a5 */ /* 0x000fe2000f8e003f */
[----:B------:R-:W-:Y:S01]  /*b740*/  SHF.R.U64 R44, R44, 0x3, RZ ;  /* 0x000000032c2c7819 */ /* 0x000fe200000012ff */
[----:B------:R-:W-:Y:S01]  /*b750*/  IMAD.U32 R33, RZ, RZ, UR38 ;  /* 0x00000026ff217e24 */ /* 0x000fe2000f8e00ff */
[----:B------:R-:W-:Y:S01]  /*b760*/  LOP3.LUT R20, R5, R20, RZ, 0x3c, !PT ;  /* 0x0000001405147212 */ /* 0x000fe200078e3cff */
[----:B------:R-:W-:Y:S01]  /*b770*/  ULDC.64 UR12, c[0x0][0xaf0] ;  /* 0x0002bc00000c7ab9 */ /* 0x000fe20000000a00 */
[----:B------:R-:W-:Y:S01]  /*b780*/  LOP3.LUT R12, R12, R13, RZ, 0x3c, !PT ;  /* 0x0000000d0c0c7212 */ /* 0x000fe200078e3cff */
[--C-:B------:R-:W-:Y:S01]  /*b790*/  IMAD.X R13, RZ, RZ, R21.reuse, P5 ;  /* 0x000000ffff0d7224 */ /* 0x100fe200028e0615 */
[----:B------:R-:W-:Y:S01]  /*b7a0*/  LOP3.LUT R24, R24, R25, RZ, 0x3c, !PT ;  /* 0x0000001918187212 */ /* 0x000fe200078e3cff */
[--C-:B------:R-:W-:Y:S01]  /*b7b0*/  IMAD.X R25, RZ, RZ, R21.reuse, P4 ;  /* 0x000000ffff197224 */ /* 0x100fe200020e0615 */
[----:B------:R-:W-:Y:S01]  /*b7c0*/  LOP3.LUT R28, R28, R29, RZ, 0x3c, !PT ;  /* 0x0000001d1c1c7212 */ /* 0x000fe200078e3cff */
[--C-:B------:R-:W-:Y:S01]  /*b7d0*/  IMAD.X R29, RZ, RZ, R21.reuse, P3 ;  /* 0x000000ffff1d7224 */ /* 0x100fe200018e0615 */
[----:B------:R-:W-:Y:S01]  /*b7e0*/  LOP3.LUT R40, R40, R41, RZ, 0x3c, !PT ;  /* 0x0000002928287212 */ /* 0x000fe200078e3cff */
[--C-:B------:R-:W-:Y:S01]  /*b7f0*/  IMAD.X R41, RZ, RZ, R21.reuse, P2 ;  /* 0x000000ffff297224 */ /* 0x100fe200010e0615 */
[----:B------:R-:W-:Y:S01]  /*b800*/  LOP3.LUT R44, R44, R45, RZ, 0x3c, !PT ;  /* 0x0000002d2c2c7212 */ /* 0x000fe200078e3cff */
[----:B------:R-:W-:Y:S01]  /*b810*/  IMAD.X R45, RZ, RZ, R21, P0 ;  /* 0x000000ffff2d7224 */ /* 0x000fe200000e0615 */
[----:B------:R1:W5:Y:S01]  /*b820*/  LD.E.128 R4, desc[UR50][R20.64] ;  /* 0x0000003214047980 */ /* 0x000362000c101d00 */
[----:B------:R-:W-:Y:S01]  /*b830*/  LOP3.LUT R0, R3, 0x380, RZ, 0xc0, !PT ;  /* 0x0000038003007812 */ /* 0x000fe200078ec0ff */
[----:B------:R-:W-:-:S02]  /*b840*/  UIMAD UR7, UR4, UR11, UR7 ;  /* 0x0000000b040772a4 */ /* 0x000fc4000f8e0207 */
[----:B------:R-:W5:Y:S01]  /*b850*/  LD.E.128 R8, desc[UR50][R8.64] ;  /* 0x0000003208087980 */ /* 0x000f62000c101d00 */
[----:B------:R-:W-:-:S03]  /*b860*/  SHF.R.U64 R0, R0, 0x3, RZ ;  /* 0x0000000300007819 */ /* 0x000fc600000012ff */
[----:B------:R-:W5:Y:S01]  /*b870*/  LD.E.128 R12, desc[UR50][R12.64] ;  /* 0x000000320c0c7980 */ /* 0x000f62000c101d00 */
[----:B------:R-:W-:Y:S01]  /*b880*/  LOP3.LUT R48, R0, R3, RZ, 0x3c, !PT ;  /* 0x0000000300307212 */ /* 0x000fe200078e3cff */
[----:B-1----:R-:W1:Y:S01]  /*b890*/  @P1 LDC R21, c[0x0][0xbf0] ;  /* 0x0002fc00ff151b82 */ /* 0x002e620000000800 */
[----:B------:R-:W-:Y:S01]  /*b8a0*/  IMAD R0, R17, 0x20, R200 ;  /* 0x0000002011007824 */ /* 0x000fe200078e02c8 */
[----:B------:R-:W-:Y:S01]  /*b8b0*/  UIADD3 UR9, UR9, UR7, URZ ;  /* 0x0000000709097290 */ /* 0x000fe2000fffe03f */
[----:B------:R-:W5:Y:S01]  /*b8c0*/  LD.E.128 R24, desc[UR50][R24.64] ;  /* 0x0000003218187980 */ /* 0x000f62000c101d00 */
[----:B------:R-:W-:Y:S01]  /*b8d0*/  ULDC.64 UR10, c[0x0][0xae8] ;  /* 0x0002ba00000a7ab9 */ /* 0x000fe20000000a00 */
[----:B------:R-:W-:Y:S01]  /*b8e0*/  IMAD R33, R33, 0x80, R0 ;  /* 0x0000008021217824 */ /* 0x000fe200078e0200 */
[----:B------:R-:W-:Y:S01]  /*b8f0*/  USHF.R.S32.HI UR4, URZ, 0x1f, UR36 ;  /* 0x0000001f3f047899 */ /* 0x000fe20008011424 */
[----:B------:R-:W5:Y:S01]  /*b900*/  LD.E.128 R28, desc[UR50][R28.64] ;  /* 0x000000321c1c7980 */ /* 0x000f62000c101d00 */
[----:B------:R-:W-:Y:S01]  /*b910*/  UIMAD.WIDE.U32 UR8, UR40, UR10, UR8 ;  /* 0x0000000a280872a5 */ /* 0x000fe2000f8e0008 */
[----:B0-----:R-:W-:Y:S01]  /*b920*/  @P1 IMAD.HI.U32 R0, R33, R32, RZ ;  /* 0x0000002021001227 */ /* 0x001fe200078e00ff */
[----:B------:R-:W-:Y:S01]  /*b930*/  UIMAD UR4, UR4, UR12, URZ ;  /* 0x0000000c040472a4 */ /* 0x000fe2000f8e023f */
[----:B------:R-:W5:Y:S01]  /*b940*/  LD.E.128 R40, desc[UR50][R40.64] ;  /* 0x0000003228287980 */ /* 0x000f62000c101d00 */
[----:B------:R-:W-:Y:S01]  /*b950*/  UIMAD UR9, UR40, UR11, UR9 ;  /* 0x0000000b280972a4 */ /* 0x000fe2000f8e0209 */
[----:B------:R-:W-:Y:S01]  /*b960*/  IMAD.MOV.U32 R3, RZ, RZ, R33 ;  /* 0x000000ffff037224 */ /* 0x000fe200078e0021 */
[----:B------:R-:W-:Y:S01]  /*b970*/  UIMAD UR4, UR36, UR13, UR4 ;  /* 0x0000000d240472a4 */ /* 0x000fe2000f8e0204 */
[----:B------:R-:W5:Y:S01]  /*b980*/  LD.E.128 R44, desc[UR50][R44.64] ;  /* 0x000000322c2c7980 */ /* 0x000f62000c101d00 */
[----:B------:R-:W-:-:S03]  /*b990*/  UIMAD.WIDE.U32 UR36, UR36, UR12, UR8 ;  /* 0x0000000c242472a5 */ /* 0x000fc6000f8e0008 */
[----:B------:R-:W-:Y:S01]  /*b9a0*/  ULDC.64 UR8, c[0x0][0xae0] ;  /* 0x0002b80000087ab9 */ /* 0x000fe20000000a00 */
[----:B------:R-:W5:Y:S01]  /*b9b0*/  LD.E.128 R48, desc[UR50][R48.64] ;  /* 0x0000003230307980 */ /* 0x000f62000c101d00 */
[----:B-1----:R-:W-:Y:S01]  /*b9c0*/  @P1 SHF.R.U32.HI R3, RZ, R21, R0 ;  /* 0x00000015ff031219 */ /* 0x002fe20000011600 */
[----:B------:R-:W-:Y:S01]  /*b9d0*/  UIADD3 UR4, UR37, UR4, URZ ;  /* 0x0000000425047290 */ /* 0x000fe2000fffe03f */
[----:B------:R-:W-:Y:S01]  /*b9e0*/  IMAD.U32 R20, RZ, RZ, UR36 ;  /* 0x00000024ff147e24 */ /* 0x000fe2000f8e00ff */
[----:B------:R-:W-:Y:S01]  /*b9f0*/  @!PT LDS RZ, [RZ] ;  /* 0x00000000fffff984 */ /* 0x000fe20000000800 */
[----:B------:R-:W-:Y:S01]  /*ba00*/  @!PT LDS RZ, [RZ] ;  /* 0x00000000fffff984 */ /* 0x000fe20000000800 */
[----:B------:R-:W-:Y:S01]  /*ba10*/  @!PT LDS RZ, [RZ] ;  /* 0x00000000fffff984 */ /* 0x000fe20000000800 */
[----:B------:R-:W-:Y:S01]  /*ba20*/  @!PT LDS RZ, [RZ] ;  /* 0x00000000fffff984 */ /* 0x000fe20000000800 */
[----:B------:R0:W-:Y:S06]  /*ba30*/  MEMBAR.ALL.CTA ;  /* 0x0000000000007992 */ /* 0x0001ec0000008000 */
[----:B0-----:R-:W0:Y:S01]  /*ba40*/  FENCE.VIEW.ASYNC.S ;  /* 0x00000000000073c6 */ /* 0x001e220000000000 */
[--C-:B------:R-:W-:Y:S01]  /*ba50*/  SHF.R.S32.HI R0, RZ, 0x1f, R3.reuse ;  /* 0x0000001fff007819 */ /* 0x100fe20000011403 */
[----:B------:R-:W-:-:S02]  /*ba60*/  IMAD.MOV R32, RZ, RZ, -R3 ;  /* 0x000000ffff207224 */ /* 0x000fc400078e0a03 */
[----:B------:R-:W-:Y:S02]  /*ba70*/  IMAD.U32 R21, RZ, RZ, UR37 ;  /* 0x00000025ff157e24 */ /* 0x000fe4000f8e00ff */
[----:B------:R-:W-:Y:S02]  /*ba80*/  IMAD R0, R0, UR8, RZ ;  /* 0x0000000800007c24 */ /* 0x000fe4000f8e02ff */
[----:B------:R-:W-:Y:S02]  /*ba90*/  IMAD R37, R37, R32, R33 ;  /* 0x0000002025257224 */ /* 0x000fe400078e0221 */
[----:B------:R-:W-:Y:S02]  /*baa0*/  IMAD.U32 R21, RZ, RZ, UR4 ;  /* 0x00000004ff157e24 */ /* 0x000fe4000f8e00ff */
[C---:B------:R-:W-:Y:S01]  /*bab0*/  IMAD R33, R3.reuse, UR9, R0 ;  /* 0x0000000903217c24 */ /* 0x040fe2000f8e0200 */
[----:B------:R-:W-:Y:S01]  /*bac0*/  SHF.R.S32.HI R0, RZ, 0x1f, R37 ;  /* 0x0000001fff007819 */ /* 0x000fe20000011425 */
[----:B------:R-:W-:Y:S01]  /*bad0*/  IMAD.WIDE.U32 R20, R3, UR8, R20 ;  /* 0x0000000803147c25 */ /* 0x000fe2000f8e0014 */
[----:B------:R-:W-:-:S03]  /*bae0*/  ULDC.64 UR8, c[0x0][0xad8] ;  /* 0x0002b60000087ab9 */ /* 0x000fc60000000a00 */
[----:B------:R-:W-:Y:S02]  /*baf0*/  IMAD.U32 R39, RZ, RZ, UR38 ;  /* 0x00000026ff277e24 */ /* 0x000fe4000f8e00ff */
[----:B------:R-:W-:Y:S02]  /*bb00*/  IMAD.IADD R21, R21, 0x1, R33 ;  /* 0x0000000115157824 */ /* 0x000fe400078e0221 */
[----:B------:R-:W-:Y:S02]  /*bb10*/  IMAD R0, R0, UR8, RZ ;  /* 0x0000000800007c24 */ /* 0x000fe4000f8e02ff */
[----:B------:R-:W-:Y:S02]  /*bb20*/  IMAD R39, R39, 0x80, R200 ;  /* 0x0000008027277824 */ /* 0x000fe400078e02c8 */
[C---:B------:R-:W-:Y:S02]  /*bb30*/  IMAD R33, R37.reuse, UR9, R0 ;  /* 0x0000000925217c24 */ /* 0x040fe4000f8e0200 */
[----:B------:R-:W-:Y:S01]  /*bb40*/  IMAD.WIDE.U32 R20, R37, UR8, R20 ;  /* 0x0000000825147c25 */ /* 0x000fe2000f8e0014 */
[----:B------:R-:W-:Y:S01]  /*bb50*/  ISETP.GE.AND P2, PT, R39, R34, PT ;  /* 0x000000222700720c */ /* 0x000fe20003f46270 */
[----:B------:R-:W-:-:S02]  /*bb60*/  ULDC.64 UR8, c[0x0][0xa80] ;  /* 0x0002a00000087ab9 */ /* 0x000fc40000000a00 */
[----:B------:R-:W-:Y:S01]  /*bb70*/  VIADD R3, R39, 0x20 ;  /* 0x0000002027037836 */ /* 0x000fe20000000000 */
[----:B------:R-:W-:Y:S01]  /*bb80*/  LEA R0, P3, R20, UR8, 0x1 ;  /* 0x0000000814007c11 */ /* 0x000fe2000f8608ff */
[----:B------:R-:W-:Y:S02]  /*bb90*/  IMAD.IADD R21, R21, 0x1, R33 ;  /* 0x0000000115157824 */ /* 0x000fe400078e0221 */
[----:B------:R-:W-:Y:S01]  /*bba0*/  VIADD R36, R36, 0x29820 ;  /* 0x0002982024247836 */ /* 0x000fe20000000000 */
[-C--:B------:R-:W-:Y:S01]  /*bbb0*/  ISETP.GE.AND P0, PT, R3, R34.reuse, PT ;  /* 0x000000220300720c */ /* 0x080fe20003f06270 */
[----:B------:R-:W-:Y:S01]  /*bbc0*/  VIADD R3, R39, 0x40 ;  /* 0x0000004027037836 */ /* 0x000fe20000000000 */
[----:B------:R-:W-:Y:S02]  /*bbd0*/  LEA.HI.X R37, R20, UR9, R21, 0x1, P3 ;  /* 0x0000000914257c11 */ /* 0x000fe400098f0c15 */
[----:B------:R-:W-:Y:S01]  /*bbe0*/  PRMT R36, RZ, 0x654, R36 ;  /* 0x00000654ff247816 */ /* 0x000fe20000000024 */
[----:B0-----:R0:W1:Y:S01]  /*bbf0*/  SHFL.IDX PT, R33, R0, RZ, 0x181f ;  /* 0x00181fff00217589 */ /* 0x00106200000e0000 */
[----:B------:R-:W-:Y:S01]  /*bc00*/  ISETP.GE.AND P1, PT, R3, R34, PT ;  /* 0x000000220300720c */ /* 0x000fe20003f26270 */
[----:B------:R-:W-:Y:S01]  /*bc10*/  BSSY B1, `(.L_x_212) ;  /* 0x000000d000017945 */ /* 0x000fe20003800000 */
[----:B------:R0:W-:Y:S01]  /*bc20*/  SYNCS.ARRIVE.TRANS64.RED.A1T0 RZ, [R36+URZ], RZ ;  /* 0x000000ff24ff79a7 */ /* 0x0001e2000810043f */
[----:B------:R0:W2:Y:S02]  /*bc30*/  SHFL.IDX PT, R3, R37, RZ, 0x181f ;  /* 0x00181fff25037589 */ /* 0x0000a400000e0000 */
[----:B------:R-:W-:Y:S08]  /*bc40*/  @P2 BRA `(.L_x_213) ;  /* 0x0000000000242947 */ /* 0x000ff00003800000 */
[----:B------:R-:W-:Y:S02]  /*bc50*/  ULDC UR4, c[0x0][0xac8] ;  /* 0x0002b20000047ab9 */ /* 0x000fe40000000800 */
[----:B------:R-:W-:Y:S02]  /*bc60*/  ISETP.GE.AND P2, PT, R2, UR4, PT ;  /* 0x0000000402007c0c */ /* 0x000fe4000bf46270 */
[----:B------:R-:W-:-:S11]  /*bc70*/  ISETP.GE.AND P3, PT, R16, UR4, PT ;  /* 0x0000000410007c0c */ /* 0x000fd6000bf66270 */
[-C--:B-1----:R-:W-:Y:S02]  /*bc80*/  @!P2 LEA R20, P4, R2, R33.reuse, 0x1 ;  /* 0x000000210214a211 */ /* 0x082fe400078808ff */
[----:B------:R-:W-:Y:S02]  /*bc90*/  @!P3 LEA R32, P5, R16, R33, 0x1 ;  /* 0x000000211020b211 */ /* 0x000fe400078a08ff */
[-C--:B--2---:R-:W-:Y:S02]  /*bca0*/  @!P2 LEA.HI.X R21, R2, R3.reuse, R222, 0x1, P4 ;  /* 0x000000030215a211 */ /* 0x084fe400020f0cde */
[----:B------:R-:W-:-:S03]  /*bcb0*/  @!P3 LEA.HI.X R33, R16, R3, R221, 0x1, P5 ;  /* 0x000000031021b211 */ /* 0x000fc600028f0cdd */
[----:B-----5:R3:W-:Y:S04]  /*bcc0*/  @!P2 ST.E.128 desc[UR50][R20.64], R4 ;  /* 0x000000041400a985 */ /* 0x0207e8000c101d32 */
[----:B------:R3:W-:Y:S02]  /*bcd0*/  @!P3 ST.E.128 desc[UR50][R32.64], R28 ;  /* 0x0000001c2000b985 */ /* 0x0007e4000c101d32 */
.L_x_213:
[----:B------:R-:W-:Y:S05]  /*bce0*/  BSYNC B1 ;  /* 0x0000000000017941 */ /* 0x000fea0003800000 */
.L_x_212:
[----:B--2---:R2:W4:Y:S01]  /*bcf0*/  SHFL.IDX PT, R3, R37, 0x1, 0x181f ;  /* 0x00381f0025037f89 */ /* 0x00452200000e0000 */
[----:B------:R-:W-:Y:S03]  /*bd00*/  BSSY B1, `(.L_x_214) ;  /* 0x000000c000017945 */ /* 0x000fe60003800000 */
[----:B---3-5:R2:W3:Y:S01]  /*bd10*/  SHFL.IDX PT, R7, R0, 0x1, 0x181f ;  /* 0x00381f0000077f89 */ /* 0x0284e200000e0000 */
[----:B------:R-:W-:Y:S05]  /*bd20*/  @P0 BRA `(.L_x_215) ;  /* 0x0000000000240947 */ /* 0x000fea0003800000 */
[----:B------:R-:W-:Y:S02]  /*bd30*/  ULDC UR4, c[0x0][0xac8] ;  /* 0x0002b20000047ab9 */ /* 0x000fe40000000800 */
[----:B------:R-:W-:Y:S02]  /*bd40*/  ISETP.GE.AND P3, PT, R2, UR4, PT ;  /* 0x0000000402007c0c */ /* 0x000fe4000bf66270 */
[----:B------:R-:W-:-:S11]  /*bd50*/  ISETP.GE.AND P4, PT, R16, UR4, PT ;  /* 0x0000000410007c0c */ /* 0x000fd6000bf86270 */
[-C--:B---3--:R-:W-:Y:S02]  /*bd60*/  @!P3 LEA R4, P0, R2, R7.reuse, 0x1 ;  /* 0x000000070204b211 */ /* 0x088fe400078008ff */
[----:B------:R-:W-:Y:S02]  /*bd70*/  @!P4 LEA R6, P2, R16, R7, 0x1 ;  /* 0x000000071006c211 */ /* 0x000fe400078408ff */
[-C--:B----4-:R-:W-:Y:S02]  /*bd80*/  @!P3 LEA.HI.X R5, R2, R3.reuse, R222, 0x1, P0 ;  /* 0x000000030205b211 */ /* 0x090fe400000f0cde */
[----:B------:R-:W-:-:S03]  /*bd90*/  @!P4 LEA.HI.X R7, R16, R3, R221, 0x1, P2 ;  /* 0x000000031007c211 */ /* 0x000fc600010f0cdd */
[----:B------:R3:W-:Y:S04]  /*bda0*/  @!P3 ST.E.128 desc[UR50][R4.64], R8 ;  /* 0x000000080400b985 */ /* 0x0007e8000c101d32 */
[----:B------:R3:W-:Y:S02]  /*bdb0*/  @!P4 ST.E.128 desc[UR50][R6.64], R40 ;  /* 0x000000280600c985 */ /* 0x0007e4000c101d32 */
.L_x_215:
[----:B------:R-:W-:Y:S05]  /*bdc0*/  BSYNC B1 ;  /* 0x0000000000017941 */ /* 0x000fea0003800000 */
.L_x_214:
[----:B----4-:R4:W0:Y:S01]  /*bdd0*/  SHFL.IDX PT, R3, R37, 0x2, 0x181f ;  /* 0x00581f0025037f89 */ /* 0x01082200000e0000 */
[----:B------:R-:W-:Y:S03]  /*bde0*/  BSSY B1, `(.L_x_216) ;  /* 0x000000c000017945 */ /* 0x000fe60003800000 */
[----:B---3--:R4:W3:Y:S01]  /*bdf0*/  SHFL.IDX PT, R7, R0, 0x2, 0x181f ;  /* 0x00581f0000077f89 */ /* 0x0088e200000e0000 */
[----:B------:R-:W-:Y:S05]  /*be00*/  @P1 BRA `(.L_x_217) ;  /* 0x0000000000241947 */ /* 0x000fea0003800000 */
[----:B------:R-:W-:Y:S02]  /*be10*/  ULDC UR4, c[0x0][0xac8] ;  /* 0x0002b20000047ab9 */ /* 0x000fe40000000800 */
[----:B------:R-:W-:Y:S02]  /*be20*/  ISETP.GE.AND P2, PT, R2, UR4, PT ;  /* 0x0000000402007c0c */ /* 0x000fe4000bf46270 */
[----:B------:R-:W-:-:S11]  /*be30*/  ISETP.GE.AND P3, PT, R16, UR4, PT ;  /* 0x0000000410007c0c */ /* 0x000fd6000bf66270 */
[-C--:B---3--:R-:W-:Y:S02]  /*be40*/  @!P2 LEA R4, P0, R2, R7.reuse, 0x1 ;  /* 0x000000070204a211 */ /* 0x088fe400078008ff */
[----:B------:R-:W-:Y:S02]  /*be50*/  @!P3 LEA R6, P1, R16, R7, 0x1 ;  /* 0x000000071006b211 */ /* 0x000fe400078208ff */
[-C--:B0-----:R-:W-:Y:S02]  /*be60*/  @!P2 LEA.HI.X R5, R2, R3.reuse, R222, 0x1, P0 ;  /* 0x000000030205a211 */ /* 0x081fe400000f0cde */
[----:B------:R-:W-:-:S03]  /*be70*/  @!P3 LEA.HI.X R7, R16, R3, R221, 0x1, P1 ;  /* 0x000000031007b211 */ /* 0x000fc600008f0cdd */
[----:B------:R0:W-:Y:S04]  /*be80*/  @!P2 ST.E.128 desc[UR50][R4.64], R12 ;  /* 0x0000000c0400a985 */ /* 0x0001e8000c101d32 */
[----:B------:R0:W-:Y:S02]  /*be90*/  @!P3 ST.E.128 desc[UR50][R6.64], R44 ;  /* 0x0000002c0600b985 */ /* 0x0001e4000c101d32 */
.L_x_217:
[----:B------:R-:W-:Y:S05]  /*bea0*/  BSYNC B1 ;  /* 0x0000000000017941 */ /* 0x000fea0003800000 */
.L_x_216:
[----:B0-----:R-:W-:Y:S01]  /*beb0*/  VIADD R3, R39, 0x60 ;  /* 0x0000006027037836 */ /* 0x001fe20000000000 */
[----:B--2-4-:R-:W0:Y:S04]  /*bec0*/  SHFL.IDX PT, R37, R37, 0x3, 0x181f ;  /* 0x00781f0025257f89 */ /* 0x014e2800000e0000 */
[----:B------:R-:W-:Y:S01]  /*bed0*/  ISETP.GE.AND P0, PT, R3, R34, PT ;  /* 0x000000220300720c */ /* 0x000fe20003f06270 */
[----:B---3--:R2:W3:-:S12]  /*bee0*/  SHFL.IDX PT, R7, R0, 0x3, 0x181f ;  /* 0x00781f0000077f89 */ /* 0x0084d800000e0000 */
[----:B--2---:R-:W-:Y:S05]  /*bef0*/  @P0 BRA `(.L_x_218) ;  /* 0x0000001800240947 */ /* 0x004fea0003800000 */
[----:B------:R-:W-:Y:S02]  /*bf00*/  ULDC UR4, c[0x0][0xac8] ;  /* 0x0002b20000047ab9 */ /* 0x000fe40000000800 */
[----:B------:R-:W-:-:S13]  /*bf10*/  ISETP.GE.AND P1, PT, R2, UR4, PT ;  /* 0x0000000402007c0c */ /* 0x000fda000bf26270 */
[----:B---3--:R-:W-:-:S04]  /*bf20*/  @!P1 LEA R4, P0, R2, R7, 0x1 ;  /* 0x0000000702049211 */ /* 0x008fc800078008ff */
[----:B0-----:R-:W-:Y:S02]  /*bf30*/  @!P1 LEA.HI.X R5, R2, R37, R222, 0x1, P0 ;  /* 0x0000002502059211 */ /* 0x001fe400000f0cde */
[----:B------:R-:W-:-:S03]  /*bf40*/  ISETP.GE.AND P0, PT, R16, UR4, PT ;  /* 0x0000000410007c0c */ /* 0x000fc6000bf06270 */
[----:B------:R0:W-:Y:S10]  /*bf50*/  @!P1 ST.E.128 desc[UR50][R4.64], R24 ;  /* 0x0000001804009985 */ /* 0x0001f4000c101d32 */
[----:B------:R-:W-:Y:S05]  /*bf60*/  @P0 BRA `(.L_x_218) ;  /* 0x0000001800080947 */ /* 0x000fea0003800000 */
[----:B0-----:R-:W-:-:S04]  /*bf70*/  LEA R4, P0, R16, R7, 0x1 ;  /* 0x0000000710047211 */ /* 0x001fc800078008ff */
[----:B------:R-:W-:-:S05]  /*bf80*/  LEA.HI.X R5, R16, R37, R221, 0x1, P0 ;  /* 0x0000002510057211 */ /* 0x000fca00000f0cdd */
[----:B------:R0:W-:Y:S01]  /*bf90*/  ST.E.128 desc[UR50][R4.64], R48 ;  /* 0x0000003004007985 */ /* 0x0001e2000c101d32 */
[----:B------:R-:W-:Y:S05]  /*bfa0*/  BRA `(.L_x_218) ;  /* 0x0000001400f87947 */ /* 0x000fea0003800000 */
.L_x_211:
[----:B------:R-:W-:Y:S01]  /*bfb0*/  ULDC.64 UR10, c[0x0][0xb08] ;  /* 0x0002c200000a7ab9 */ /* 0x000fe20000000a00 */
[----:B0-----:R-:W0:Y:S01]  /*bfc0*/  @P1 LDC R0, c[0x0][0xbec] ;  /* 0x0002fb00ff001b82 */ /* 0x001e220000000800 */
[----:B------:R-:W-:Y:S01]  /*bfd0*/  UIMAD UR7, UR12, UR10, URZ ;  /* 0x0000000a0c0772a4 */ /* 0x000fe2000f8e023f */
[----:B------:R-:W-:Y:S01]  /*bfe0*/  IMAD.MOV.U32 R3, RZ, RZ, R11 ;  /* 0x000000ffff037224 */ /* 0x000fe200078e000b */
[----:B------:R-:W-:Y:S01]  /*bff0*/  UIMAD.WIDE.U32 UR8, UR4, UR10, URZ ;  /* 0x0000000a040872a5 */ /* 0x000fe2000f8e003f */
[----:B------:R-:W-:Y:S01]  /*c000*/  VIADD R36, R36, 0x29820 ;  /* 0x0002982024247836 */ /* 0x000fe20000000000 */
[----:B------:R-:W-:Y:S01]  /*c010*/  UIMAD UR7, UR4, UR11, UR7 ;  /* 0x0000000b040772a4 */ /* 0x000fe2000f8e0207 */
[----:B------:R-:W-:Y:S01]  /*c020*/  BSSY B1, `(.L_x_219) ;  /* 0x000006b000017945 */ /* 0x000fe20003800000 */
[----:B------:R-:W-:Y:S01]  /*c030*/  USHF.R.S32.HI UR4, URZ, 0x1f, UR36 ;  /* 0x0000001f3f047899 */ /* 0x000fe20008011424 */
[----:B------:R-:W1:Y:S01]  /*c040*/  @P1 LDC R5, c[0x0][0xbf0] ;  /* 0x0002fc00ff051b82 */ /* 0x000e620000000800 */
[----:B------:R-:W-:Y:S01]  /*c050*/  UIADD3 UR9, UR9, UR7, URZ ;  /* 0x0000000709097290 */ /* 0x000fe2000fffe03f */
[----:B------:R-:W-:Y:S01]  /*c060*/  PRMT R36, RZ, 0x654, R36 ;  /* 0x00000654ff247816 */ /* 0x000fe20000000024 */
[----:B------:R-:W-:-:S02]  /*c070*/  ULDC.64 UR10, c[0x0][0xb38] ;  /* 0x0002ce00000a7ab9 */ /* 0x000fc40000000a00 */
[----:B------:R-:W-:Y:S01]  /*c080*/  UIMAD.WIDE.U32 UR8, UR40, UR10, UR8 ;  /* 0x0000000a280872a5 */ /* 0x000fe2000f8e0008 */
[----:B------:R2:W-:Y:S03]  /*c090*/  SYNCS.ARRIVE.TRANS64.RED.A1T0 RZ, [R36+URZ], RZ ;  /* 0x000000ff24ff79a7 */ /* 0x0005e6000810043f */
[----:B------:R-:W-:-:S03]  /*c0a0*/  UIMAD UR9, UR40, UR11, UR9 ;  /* 0x0000000b280972a4 */ /* 0x000fc6000f8e0209 */
[----:B------:R-:W-:Y:S02]  /*c0b0*/  ULDC.64 UR10, c[0x0][0xb40] ;  /* 0x0002d000000a7ab9 */ /* 0x000fe40000000a00 */
[----:B------:R-:W-:Y:S01]  /*c0c0*/  UIMAD UR4, UR4, UR10, URZ ;  /* 0x0000000a040472a4 */ /* 0x000fe2000f8e023f */
[----:B0-----:R-:W-:-:S03]  /*c0d0*/  @P1 IMAD.HI.U32 R0, R11, R0, RZ ;  /* 0x000000000b001227 */ /* 0x001fc600078e00ff */
[----:B------:R-:W-:Y:S02]  /*c0e0*/  UIMAD UR4, UR36, UR11, UR4 ;  /* 0x0000000b240472a4 */ /* 0x000fe4000f8e0204 */
[----:B------:R-:W-:-:S03]  /*c0f0*/  UIMAD.WIDE.U32 UR36, UR36, UR10, UR8 ;  /* 0x0000000a242472a5 */ /* 0x000fc6000f8e0008 */
[----:B------:R-:W-:Y:S01]  /*c100*/  ULDC.64 UR10, c[0x0][0xb48] ;  /* 0x0002d200000a7ab9 */ /* 0x000fe20000000a00 */
[----:B------:R-:W-:Y:S01]  /*c110*/  UIADD3 UR9, UR37, UR4, URZ ;  /* 0x0000000425097290 */ /* 0x000fe2000fffe03f */
[----:B-1----:R-:W-:Y:S02]  /*c120*/  @P1 SHF.R.U32.HI R3, RZ, R5, R0 ;  /* 0x00000005ff031219 */ /* 0x002fe40000011600 */
[----:B------:R-:W-:Y:S02]  /*c130*/  UMOV UR8, UR36 ;  /* 0x0000002400087c82 */ /* 0x000fe40008000000 */
[----:B------:R-:W-:Y:S01]  /*c140*/  UIMAD.WIDE.U32 UR8, UR39, UR10, UR8 ;  /* 0x0000000a270872a5 */ /* 0x000fe2000f8e0008 */
[--C-:B------:R-:W-:Y:S01]  /*c150*/  SHF.R.S32.HI R0, RZ, 0x1f, R3.reuse ;  /* 0x0000001fff007819 */ /* 0x100fe20000011403 */
[----:B------:R-:W-:Y:S02]  /*c160*/  IMAD.MOV R4, RZ, RZ, -R3 ;  /* 0x000000ffff047224 */ /* 0x000fe400078e0a03 */
[----:B------:R-:W-:-:S02]  /*c170*/  UIMAD UR39, UR39, UR11, UR9 ;  /* 0x0000000b272772a4 */ /* 0x000fc4000f8e0209 */
[----:B------:R-:W-:Y:S01]  /*c180*/  IMAD R37, R37, R4, R11 ;  /* 0x0000000425257224 */ /* 0x000fe200078e020b */
[----:B------:R-:W-:Y:S01]  /*c190*/  ULDC.64 UR10, c[0x0][0xb30] ;  /* 0x0002cc00000a7ab9 */ /* 0x000fe20000000a00 */
[----:B------:R-:W-:Y:S02]  /*c1a0*/  IMAD.U32 R5, RZ, RZ, UR9 ;  /* 0x00000009ff057e24 */ /* 0x000fe4000f8e00ff */
[----:B------:R-:W-:Y:S02]  /*c1b0*/  IMAD R0, R0, UR10, RZ ;  /* 0x0000000a00007c24 */ /* 0x000fe4000f8e02ff */
[----:B------:R-:W-:Y:S01]  /*c1c0*/  IMAD.U32 R4, RZ, RZ, UR8 ;  /* 0x00000008ff047e24 */ /* 0x000fe2000f8e00ff */
[----:B------:R-:W-:Y:S01]  /*c1d0*/  ULDC.64 UR8, c[0x0][0xb28] ;  /* 0x0002ca0000087ab9 */ /* 0x000fe20000000a00 */
[----:B------:R-:W-:Y:S02]  /*c1e0*/  IMAD.U32 R5, RZ, RZ, UR39 ;  /* 0x00000027ff057e24 */ /* 0x000fe4000f8e00ff */
[C---:B------:R-:W-:Y:S01]  /*c1f0*/  IMAD R7, R3.reuse, UR11, R0 ;  /* 0x0000000b03077c24 */ /* 0x040fe2000f8e0200 */
[----:B------:R-:W-:Y:S01]  /*c200*/  SHF.R.S32.HI R0, RZ, 0x1f, R37 ;  /* 0x0000001fff007819 */ /* 0x000fe20000011425 */
[----:B------:R-:W-:-:S04]  /*c210*/  IMAD.WIDE.U32 R4, R3, UR10, R4 ;  /* 0x0000000a03047c25 */ /* 0x000fc8000f8e0004 */
[----:B------:R-:W-:Y:S02]  /*c220*/  IMAD R0, R0, UR8, RZ ;  /* 0x0000000800007c24 */ /* 0x000fe4000f8e02ff */
[----:B------:R-:W-:Y:S02]  /*c230*/  IMAD.IADD R5, R5, 0x1, R7 ;  /* 0x0000000105057824 */ /* 0x000fe400078e0207 */
[C---:B------:R-:W-:Y:S02]  /*c240*/  IMAD R3, R37.reuse, UR9, R0 ;  /* 0x0000000925037c24 */ /* 0x040fe4000f8e0200 */
[----:B------:R-:W-:Y:S01]  /*c250*/  IMAD.WIDE.U32 R4, R37, UR8, R4 ;  /* 0x0000000825047c25 */ /* 0x000fe2000f8e0004 */
[----:B------:R-:W-:-:S03]  /*c260*/  ULDC.64 UR8, c[0x0][0xb00] ;  /* 0x0002c00000087ab9 */ /* 0x000fc60000000a00 */
[----:B------:R-:W-:Y:S01]  /*c270*/  IMAD.IADD R3, R5, 0x1, R3 ;  /* 0x0000000105037824 */ /* 0x000fe200078e0203 */
[----:B------:R-:W-:-:S04]  /*c280*/  LEA R0, P1, R4, UR8, 0x2 ;  /* 0x0000000804007c11 */ /* 0x000fc8000f8210ff */
[----:B------:R-:W-:Y:S01]  /*c290*/  LEA.HI.X R3, R4, UR9, R3, 0x2, P1 ;  /* 0x0000000904037c11 */ /* 0x000fe200088f1403 */
[----:B------:R2:W0:Y:S04]  /*c2a0*/  SHFL.IDX PT, R6, R0, RZ, 0x1c1f ;  /* 0x001c1fff00067589 */ /* 0x00042800000e0000 */
[----:B------:R2:W1:Y:S01]  /*c2b0*/  SHFL.IDX PT, R7, R3, RZ, 0x1c1f ;  /* 0x001c1fff03077589 */ /* 0x00046200000e0000 */
[----:B------:R-:W-:Y:S05]  /*c2c0*/  @P2 BRA `(.L_x_220) ;  /* 0x0000000400002947 */ /* 0x000fea0003800000 */
[----:B------:R-:W-:Y:S02]  /*c2d0*/  ULDC UR4, c[0x0][0xac8] ;  /* 0x0002b20000047ab9 */ /* 0x000fe40000000800 */
[----:B------:R-:W-:Y:S02]  /*c2e0*/  ISETP.GE.AND P1, PT, R199, UR4, PT ;  /* 0x00000004c7007c0c */ /* 0x000fe4000bf26270 */
[----:B------:R-:W-:Y:S02]  /*c2f0*/  ISETP.GE.AND P4, PT, R198, UR4, PT ;  /* 0x00000004c6007c0c */ /* 0x000fe4000bf86270 */
[----:B------:R-:W-:Y:S02]  /*c300*/  ISETP.GE.AND P3, PT, R197, UR4, PT ;  /* 0x00000004c5007c0c */ /* 0x000fe4000bf66270 */
[----:B------:R-:W-:-:S07]  /*c310*/  ISETP.GE.AND P2, PT, R196, UR4, PT ;  /* 0x00000004c4007c0c */ /* 0x000fce000bf46270 */
[----:B01----:R-:W-:Y:S02]  /*c320*/  @!P1 IMAD.WIDE R4, R199, 0x4, R6 ;  /* 0x00000004c7049825 */ /* 0x003fe400078e0206 */
[----:B------:R-:W-:-:S03]  /*c330*/  @!P4 LEA R8, P5, R198, R6, 0x2 ;  /* 0x00000006c608c211 */ /* 0x000fc600078a10ff */
[----:B------:R0:W-:Y:S01]  /*c340*/  @!P1 ST.E.64 desc[UR50][R4.64], R64 ;  /* 0x0000004004009985 */ /* 0x0001e2000c101b32 */
[----:B------:R-:W-:Y:S02]  /*c350*/  ISETP.GE.AND P1, PT, R195, UR4, PT ;  /* 0x00000004c3007c0c */ /* 0x000fe4000bf26270 */
[-C--:B------:R-:W-:Y:S02]  /*c360*/  @!P4 LEA.HI.X R9, R198, R7.reuse, R216, 0x2, P5 ;  /* 0x00000007c609c211 */ /* 0x080fe400028f14d8 */
[CC--:B------:R-:W-:Y:S02]  /*c370*/  @!P3 LEA R10, P5, R197.reuse, R6.reuse, 0x2 ;  /* 0x00000006c50ab211 */ /* 0x0c0fe400078a10ff */
[----:B------:R-:W-:Y:S01]  /*c380*/  @!P2 LEA R12, P6, R196, R6, 0x2 ;  /* 0x00000006c40ca211 */ /* 0x000fe200078c10ff */
[----:B------:R1:W-:Y:S01]  /*c390*/  @!P4 ST.E.64 desc[UR50][R8.64], R66 ;  /* 0x000000420800c985 */ /* 0x0003e2000c101b32 */
[----:B------:R-:W-:Y:S02]  /*c3a0*/  @!P3 LEA.HI.X R11, R197, R7, R215, 0x2, P5 ;  /* 0x00000007c50bb211 */ /* 0x000fe400028f14d7 */
[----:B------:R-:W-:-:S02]  /*c3b0*/  ISETP.GE.AND P4, PT, R194, UR4, PT ;  /* 0x00000004c2007c0c */ /* 0x000fc4000bf86270 */
[-C--:B------:R-:W-:Y:S01]  /*c3c0*/  @!P2 LEA.HI.X R13, R196, R7.reuse, R214, 0x2, P6 ;  /* 0x00000007c40da211 */ /* 0x080fe200030f14d6 */
[----:B------:R3:W-:Y:S01]  /*c3d0*/  @!P3 ST.E.64 desc[UR50][R10.64], R68 ;  /* 0x000000440a00b985 */ /* 0x0007e2000c101b32 */
[----:B------:R-:W-:Y:S02]  /*c3e0*/  ISETP.GE.AND P3, PT, R193, UR4, PT ;  /* 0x00000004c1007c0c */ /* 0x000fe4000bf66270 */
[C---:B------:R-:W-:Y:S01]  /*c3f0*/  @!P1 LEA R14, P5, R195.reuse, R6, 0x2 ;  /* 0x00000006c30e9211 */ /* 0x040fe200078a10ff */
[----:B------:R4:W-:Y:S01]  /*c400*/  @!P2 ST.E.64 desc[UR50][R12.64], R70 ;  /* 0x000000460c00a985 */ /* 0x0009e2000c101b32 */
[----:B------:R-:W-:Y:S02]  /*c410*/  ISETP.GE.AND P2, PT, R192, UR4, PT ;  /* 0x00000004c0007c0c */ /* 0x000fe4000bf46270 */
[----:B------:R-:W-:-:S03]  /*c420*/  @!P1 LEA.HI.X R15, R195, R7, R213, 0x2, P5 ;  /* 0x00000007c30f9211 */ /* 0x000fc600028f14d5 */
[CC--:B0-----:R-:W-:Y:S02]  /*c430*/  @!P4 LEA R4, P6, R194.reuse, R6.reuse, 0x2 ;  /* 0x00000006c204c211 */ /* 0x0c1fe400078c10ff */
[----:B------:R0:W-:Y:S01]  /*c440*/  @!P1 ST.E.64 desc[UR50][R14.64], R72 ;  /* 0x000000480e009985 */ /* 0x0001e2000c101b32 */
[----:B------:R-:W-:Y:S02]  /*c450*/  ISETP.GE.AND P1, PT, R171, UR4, PT ;  /* 0x00000004ab007c0c */ /* 0x000fe4000bf26270 */
[-C--:B------:R-:W-:Y:S02]  /*c460*/  @!P4 LEA.HI.X R5, R194, R7.reuse, R212, 0x2, P6 ;  /* 0x00000007c205c211 */ /* 0x080fe400030f14d4 */
[CC--:B-1----:R-:W-:Y:S02]  /*c470*/  @!P3 LEA R8, P6, R193.reuse, R6.reuse, 0x2 ;  /* 0x00000006c108b211 */ /* 0x0c2fe400078c10ff */
[----:B---3--:R-:W-:Y:S01]  /*c480*/  @!P2 LEA R10, P5, R192, R6, 0x2 ;  /* 0x00000006c00aa211 */ /* 0x008fe200078a10ff */
[----:B------:R1:W-:Y:S01]  /*c490*/  @!P4 ST.E.64 desc[UR50][R4.64], R74 ;  /* 0x0000004a0400c985 */ /* 0x0003e2000c101b32 */
[----:B------:R-:W-:-:S02]  /*c4a0*/  @!P3 LEA.HI.X R9, R193, R7, R211, 0x2, P6 ;  /* 0x00000007c109b211 */ /* 0x000fc400030f14d3 */
[----:B------:R-:W-:Y:S02]  /*c4b0*/  ISETP.GE.AND P4, PT, R170, UR4, PT ;  /* 0x00000004aa007c0c */ /* 0x000fe4000bf86270 */
[----:B------:R-:W-:Y:S01]  /*c4c0*/  ISETP.GE.AND P6, PT, R169, UR4, PT ;  /* 0x00000004a9007c0c */ /* 0x000fe2000bfc6270 */
[----:B------:R3:W-:Y:S01]  /*c4d0*/  @!P3 ST.E.64 desc[UR50][R8.64], R76 ;  /* 0x0000004c0800b985 */ /* 0x0007e2000c101b32 */
[----:B------:R-:W-:Y:S02]  /*c4e0*/  @!P2 LEA.HI.X R11, R192, R7, R210, 0x2, P5 ;  /* 0x00000007c00ba211 */ /* 0x000fe400028f14d2 */
[----:B----4-:R-:W-:-:S03]  /*c4f0*/  @!P1 LEA R12, P3, R171, R6, 0x2 ;  /* 0x00000006ab0c9211 */ /* 0x010fc600078610ff */
[----:B------:R4:W-:Y:S01]  /*c500*/  @!P2 ST.E.64 desc[UR50][R10.64], R78 ;  /* 0x0000004e0a00a985 */ /* 0x0009e2000c101b32 */
[-C--:B------:R-:W-:Y:S02]  /*c510*/  @!P1 LEA.HI.X R13, R171, R7.reuse, R209, 0x2, P3 ;  /* 0x00000007ab0d9211 */ /* 0x080fe400018f14d1 */
[----:B------:R-:W-:Y:S02]  /*c520*/  ISETP.GE.AND P2, PT, R168, UR4, PT ;  /* 0x00000004a8007c0c */ /* 0x000fe4000bf46270 */
[CC--:B0-----:R-:W-:Y:S01]  /*c530*/  @!P4 LEA R14, P5, R170.reuse, R6.reuse, 0x2 ;  /* 0x00000006aa0ec211 */ /* 0x0c1fe200078a10ff */
[----:B------:R0:W-:Y:S01]  /*c540*/  @!P1 ST.E.64 desc[UR50][R12.64], R80 ;  /* 0x000000500c009985 */ /* 0x0001e2000c101b32 */
[----:B-1----:R-:W-:Y:S02]  /*c550*/  @!P6 LEA R4, P3, R169, R6, 0x2 ;  /* 0x00000006a904e211 */ /* 0x002fe400078610ff */
[----:B------:R-:W-:Y:S02]  /*c560*/  ISETP.GE.AND P1, PT, R23, UR4, PT ;  /* 0x0000000417007c0c */ /* 0x000fe4000bf26270 */
[----:B------:R-:W-:-:S02]  /*c570*/  @!P4 LEA.HI.X R15, R170, R7, R208, 0x2, P5 ;  /* 0x00000007aa0fc211 */ /* 0x000fc400028f14d0 */
[-C--:B------:R-:W-:Y:S02]  /*c580*/  @!P6 LEA.HI.X R5, R169, R7.reuse, R207, 0x2, P3 ;  /* 0x00000007a905e211 */ /* 0x080fe400018f14cf */
[----:B------:R-:W-:Y:S01]  /*c590*/  ISETP.GE.AND P5, PT, R18, UR4, PT ;  /* 0x0000000412007c0c */ /* 0x000fe2000bfa6270 */
[----:B------:R1:W-:Y:S01]  /*c5a0*/  @!P4 ST.E.64 desc[UR50][R14.64], R82 ;  /* 0x000000520e00c985 */ /* 0x0003e2000c101b32 */
[----:B---3--:R-:W-:Y:S02]  /*c5b0*/  @!P2 LEA R8, P3, R168, R6, 0x2 ;  /* 0x00000006a808a211 */ /* 0x008fe400078610ff */
[----:B------:R-:W-:Y:S01]  /*c5c0*/  ISETP.GE.AND P4, PT, R22, UR4, PT ;  /* 0x0000000416007c0c */ /* 0x000fe2000bf86270 */
[----:B------:R3:W-:Y:S01]  /*c5d0*/  @!P6 ST.E.64 desc[UR50][R4.64], R84 ;  /* 0x000000540400e985 */ /* 0x0007e2000c101b32 */
[----:B------:R-:W-:Y:S02]  /*c5e0*/  ISETP.GE.AND P6, PT, R19, UR4, PT ;  /* 0x0000000413007c0c */ /* 0x000fe4000bfc6270 */
[----:B------:R-:W-:-:S02]  /*c5f0*/  @!P2 LEA.HI.X R9, R168, R7, R206, 0x2, P3 ;  /* 0x00000007a809a211 */ /* 0x000fc400018f14ce */
[----:B----4-:R-:W-:-:S03]  /*c600*/  @!P1 LEA R10, P3, R23, R6, 0x2 ;  /* 0x00000006170a9211 */ /* 0x010fc600078610ff */
[----:B------:R3:W-:Y:S01]  /*c610*/  @!P2 ST.E.64 desc[UR50][R8.64], R86 ;  /* 0x000000560800a985 */ /* 0x0007e2000c101b32 */
[----:B------:R-:W-:-:S03]  /*c620*/  @!P1 LEA.HI.X R11, R23, R7, R205, 0x2, P3 ;  /* 0x00000007170b9211 */ /* 0x000fc600018f14cd */
[-C--:B0-----:R-:W-:Y:S02]  /*c630*/  @!P4 LEA R12, P2, R22, R6.reuse, 0x2 ;  /* 0x00000006160cc211 */ /* 0x081fe400078410ff */
[----:B------:R3:W-:Y:S01]  /*c640*/  @!P1 ST.E.64 desc[UR50][R10.64], R88 ;  /* 0x000000580a009985 */ /* 0x0007e2000c101b32 */
[CC--:B-1----:R-:W-:Y:S02]  /*c650*/  @!P6 LEA R14, P1, R19.reuse, R6.reuse, 0x2 ;  /* 0x00000006130ee211 */ /* 0x0c2fe400078210ff */
[----:B------:R-:W-:Y:S02]  /*c660*/  @!P5 LEA R6, P3, R18, R6, 0x2 ;  /* 0x000000061206d211 */ /* 0x000fe400078610ff */
[-C--:B------:R-:W-:Y:S02]  /*c670*/  @!P4 LEA.HI.X R13, R22, R7.reuse, R204, 0x2, P2 ;  /* 0x00000007160dc211 */ /* 0x080fe400010f14cc */
[-C--:B------:R-:W-:Y:S02]  /*c680*/  @!P6 LEA.HI.X R15, R19, R7.reuse, R203, 0x2, P1 ;  /* 0x00000007130fe211 */ /* 0x080fe400008f14cb */
[----:B------:R-:W-:Y:S01]  /*c690*/  @!P5 LEA.HI.X R7, R18, R7, R202, 0x2, P3 ;  /* 0x000000071207d211 */ /* 0x000fe200018f14ca */
[----:B------:R3:W-:Y:S04]  /*c6a0*/  @!P4 ST.E.64 desc[UR50][R12.64], R90 ;  /* 0x0000005a0c00c985 */ /* 0x0007e8000c101b32 */
[----:B------:R3:W-:Y:S04]  /*c6b0*/  @!P6 ST.E.64 desc[UR50][R14.64], R96 ;  /* 0x000000600e00e985 */ /* 0x0007e8000c101b32 */
[----:B------:R3:W-:Y:S02]  /*c6c0*/  @!P5 ST.E.64 desc[UR50][R6.64], R98 ;  /* 0x000000620600d985 */ /* 0x0007e4000c101b32 */
.L_x_220:
[----:B------:R-:W-:Y:S05]  /*c6d0*/  BSYNC B1 ;  /* 0x0000000000017941 */ /* 0x000fea0003800000 */
.L_x_219:
[----:B-1-3--:R1:W3:Y:S04]  /*c6e0*/  SHFL.IDX PT, R7, R3, 0x1, 0x1c1f ;  /* 0x003c1f0003077f89 */ /* 0x00a2e800000e0000 */
[----:B0-----:R1:W0:Y:S01]  /*c6f0*/  SHFL.IDX PT, R6, R0, 0x1, 0x1c1f ;  /* 0x003c1f0000067f89 */ /* 0x00122200000e0000 */
[----:B------:R-:W-:Y:S05]  /*c700*/  @P0 BRA `(.L_x_218) ;  /* 0x0000001000200947 */ /* 0x000fea0003800000 */
[----:B------:R-:W-:Y:S02]  /*c710*/  ULDC UR4, c[0x0][0xac8] ;  /* 0x0002b20000047ab9 */ /* 0x000fe40000000800 */
[----:B------:R-:W-:Y:S02]  /*c720*/  ISETP.GE.AND P1, PT, R198, UR4, PT ;  /* 0x00000004c6007c0c */ /* 0x000fe4000bf26270 */
[----:B------:R-:W-:Y:S02]  /*c730*/  ISETP.GE.AND P6, PT, R199, UR4, PT ;  /* 0x00000004c7007c0c */ /* 0x000fe4000bfc6270 */
[----:B------:R-:W-:Y:S02]  /*c740*/  ISETP.GE.AND P0, PT, R197, UR4, PT ;  /* 0x00000004c5007c0c */ /* 0x000fe4000bf06270 */
[----:B------:R-:W-:Y:S02]  /*c750*/  ISETP.GE.AND P2, PT, R196, UR4, PT ;  /* 0x00000004c4007c0c */ /* 0x000fe4000bf46270 */
[----:B------:R-:W-:-:S05]  /*c760*/  ISETP.GE.AND P3, PT, R195, UR4, PT ;  /* 0x00000004c3007c0c */ /* 0x000fca000bf66270 */
[CC--:B0-----:R-:W-:Y:S02]  /*c770*/  @!P1 LEA R8, P4, R198.reuse, R6.reuse, 0x2 ;  /* 0x00000006c6089211 */ /* 0x0c1fe400078810ff */
[----:B---3--:R-:W-:Y:S02]  /*c780*/  @!P6 IMAD.WIDE R4, R199, 0x4, R6 ;  /* 0x00000004c704e825 */ /* 0x008fe400078e0206 */
[-C--:B------:R-:W-:Y:S02]  /*c790*/  @!P1 LEA.HI.X R9, R198, R7.reuse, R216, 0x2, P4 ;  /* 0x00000007c6099211 */ /* 0x080fe400020f14d8 */
[----:B------:R-:W-:Y:S01]  /*c7a0*/  ISETP.GE.AND P4, PT, R194, UR4, PT ;  /* 0x00000004c2007c0c */ /* 0x000fe2000bf86270 */
[----:B------:R0:W-:Y:S01]  /*c7b0*/  @!P6 ST.E.64 desc[UR50][R4.64], R62 ;  /* 0x0000003e0400e985 */ /* 0x0001e2000c101b32 */
[-C--:B------:R-:W-:Y:S02]  /*c7c0*/  @!P0 LEA R10, P5, R197, R6.reuse, 0x2 ;  /* 0x00000006c50a8211 */ /* 0x080fe400078a10ff */
[----:B------:R-:W-:Y:S01]  /*c7d0*/  @!P3 LEA R14, P6, R195, R6, 0x2 ;  /* 0x00000006c30eb211 */ /* 0x000fe200078c10ff */
[----:B------:R3:W-:Y:S01]  /*c7e0*/  @!P1 ST.E.64 desc[UR50][R8.64], R60 ;  /* 0x0000003c08009985 */ /* 0x0007e2000c101b32 */
[----:B------:R-:W-:-:S02]  /*c7f0*/  @!P0 LEA.HI.X R11, R197, R7, R215, 0x2, P5 ;  /* 0x00000007c50b8211 */ /* 0x000fc400028f14d7 */
[CC--:B------:R-:W-:Y:S02]  /*c800*/  @!P2 LEA R12, P1, R196.reuse, R6.reuse, 0x2 ;  /* 0x00000006c40ca211 */ /* 0x0c0fe400078210ff */
[-C--:B------:R-:W-:Y:S01]  /*c810*/  @!P3 LEA.HI.X R15, R195, R7.reuse, R213, 0x2, P6 ;  /* 0x00000007c30fb211 */ /* 0x080fe200030f14d5 */
[----:B------:R4:W-:Y:S01]  /*c820*/  @!P0 ST.E.64 desc[UR50][R10.64], R58 ;  /* 0x0000003a0a008985 */ /* 0x0009e2000c101b32 */
[----:B------:R-:W-:Y:S02]  /*c830*/  ISETP.GE.AND P0, PT, R193, UR4, PT ;  /* 0x00000004c1007c0c */ /* 0x000fe4000bf06270 */
[----:B------:R-:W-:Y:S02]  /*c840*/  @!P2 LEA.HI.X R13, R196, R7, R214, 0x2, P1 ;  /* 0x00000007c40da211 */ /* 0x000fe400008f14d6 */
[----:B------:R-:W-:Y:S02]  /*c850*/  ISETP.GE.AND P1, PT, R192, UR4, PT ;  /* 0x00000004c0007c0c */ /* 0x000fe4000bf26270 */
[----:B------:R-:W-:Y:S01]  /*c860*/  @!P4 LEA R20, P5, R194, R6, 0x2 ;  /* 0x00000006c214c211 */ /* 0x000fe200078a10ff */
[----:B------:R5:W-:Y:S01]  /*c870*/  @!P2 ST.E.64 desc[UR50][R12.64], R56 ;  /* 0x000000380c00a985 */ /* 0x000be2000c101b32 */
[----:B------:R-:W-:-:S02]  /*c880*/  ISETP.GE.AND P2, PT, R171, UR4, PT ;  /* 0x00000004ab007c0c */ /* 0x000fc4000bf46270 */
[-C--:B------:R-:W-:Y:S01]  /*c890*/  @!P4 LEA.HI.X R21, R194, R7.reuse, R212, 0x2, P5 ;  /* 0x00000007c215c211 */ /* 0x080fe200028f14d4 */
[----:B------:R2:W-:Y:S02]  /*c8a0*/  @!P3 ST.E.64 desc[UR50][R14.64], R54 ;  /* 0x000000360e00b985 */ /* 0x0005e4000c101b32 */
[CC--:B0-----:R-:W-:Y:S02]  /*c8b0*/  @!P0 LEA R4, P3, R193.reuse, R6.reuse, 0x2 ;  /* 0x00000006c1048211 */ /* 0x0c1fe400078610ff */
[----:B------:R-:W-:Y:S01]  /*c8c0*/  @!P4 ST.E.64 desc[UR50][R20.64], R52 ;  /* 0x000000341400c985 */ /* 0x000fe2000c101b32 */
[----:B------:R-:W-:Y:S02]  /*c8d0*/  ISETP.GE.AND P4, PT, R170, UR4, PT ;  /* 0x00000004aa007c0c */ /* 0x000fe4000bf86270 */
[----:B---3--:R-:W-:Y:S02]  /*c8e0*/  @!P1 LEA R8, P5, R192, R6, 0x2 ;  /* 0x00000006c0089211 */ /* 0x008fe400078a10ff */
[----:B------:R-:W-:-:S02]  /*c8f0*/  @!P0 LEA.HI.X R5, R193, R7, R211, 0x2, P3 ;  /* 0x00000007c1058211 */ /* 0x000fc400018f14d3 */
[----:B------:R-:W-:Y:S02]  /*c900*/  ISETP.GE.AND P3, PT, R169, UR4, PT ;  /* 0x00000004a9007c0c */ /* 0x000fe4000bf66270 */
[CC--:B----4-:R-:W-:Y:S01]  /*c910*/  @!P2 LEA R10, P6, R171.reuse, R6.reuse, 0x2 ;  /* 0x00000006ab0aa211 */ /* 0x0d0fe200078c10ff */
[----:B------:R0:W-:Y:S01]  /*c920*/  @!P0 ST.E.64 desc[UR50][R4.64], R50 ;  /* 0x0000003204008985 */ /* 0x0001e2000c101b32 */
[-C--:B------:R-:W-:Y:S02]  /*c930*/  @!P1 LEA.HI.X R9, R192, R7.reuse, R210, 0x2, P5 ;  /* 0x00000007c0099211 */ /* 0x080fe400028f14d2 */
[----:B------:R-:W-:Y:S02]  /*c940*/  @!P2 LEA.HI.X R11, R171, R7, R209, 0x2, P6 ;  /* 0x00000007ab0ba211 */ /* 0x000fe400030f14d1 */
[----:B------:R-:W-:Y:S01]  /*c950*/  ISETP.GE.AND P0, PT, R168, UR4, PT ;  /* 0x00000004a8007c0c */ /* 0x000fe2000bf06270 */
[----:B------:R3:W-:Y:S01]  /*c960*/  @!P1 ST.E.64 desc[UR50][R8.64], R48 ;  /* 0x0000003008009985 */ /* 0x0007e2000c101b32 */
[----:B-----5:R-:W-:-:S02]  /*c970*/  @!P4 LEA R12, P1, R170, R6, 0x2 ;  /* 0x00000006aa0cc211 */ /* 0x020fc400078210ff */
[----:B------:R-:W-:Y:S01]  /*c980*/  ISETP.GE.AND P5, PT, R23, UR4, PT ;  /* 0x0000000417007c0c */ /* 0x000fe2000bfa6270 */
[----:B------:R4:W-:Y:S01]  /*c990*/  @!P2 ST.E.64 desc[UR50][R10.64], R46 ;  /* 0x0000002e0a00a985 */ /* 0x0009e2000c101b32 */
[----:B------:R-:W-:Y:S02]  /*c9a0*/  @!P4 LEA.HI.X R13, R170, R7, R208, 0x2, P1 ;  /* 0x00000007aa0dc211 */ /* 0x000fe400008f14d0 */
[----:B------:R-:W-:Y:S02]  /*c9b0*/  ISETP.GE.AND P2, PT, R22, UR4, PT ;  /* 0x0000000416007c0c */ /* 0x000fe4000bf46270 */
[----:B------:R-:W-:Y:S01]  /*c9c0*/  ISETP.GE.AND P1, PT, R19, UR4, PT ;  /* 0x0000000413007c0c */ /* 0x000fe2000bf26270 */
[----:B------:R1:W-:Y:S01]  /*c9d0*/  @!P4 ST.E.64 desc[UR50][R12.64], R44 ;  /* 0x0000002c0c00c985 */ /* 0x0003e2000c101b32 */
[-C--:B--2---:R-:W-:Y:S02]  /*c9e0*/  @!P3 LEA R14, P6, R169, R6.reuse, 0x2 ;  /* 0x00000006a90eb211 */ /* 0x084fe400078c10ff */
[----:B0-----:R-:W-:-:S02]  /*c9f0*/  @!P0 LEA R4, P4, R168, R6, 0x2 ;  /* 0x00000006a8048211 */ /* 0x001fc400078810ff */
[-C--:B------:R-:W-:Y:S02]  /*ca00*/  @!P3 LEA.HI.X R15, R169, R7.reuse, R207, 0x2, P6 ;  /* 0x00000007a90fb211 */ /* 0x080fe400030f14cf */
[----:B------:R-:W-:-:S03]  /*ca10*/  @!P0 LEA.HI.X R5, R168, R7, R206, 0x2, P4 ;  /* 0x00000007a8058211 */ /* 0x000fc600020f14ce */
[----:B------:R1:W-:Y:S01]  /*ca20*/  @!P3 ST.E.64 desc[UR50][R14.64], R42 ;  /* 0x0000002a0e00b985 */ /* 0x0003e2000c101b32 */
[-C--:B---3--:R-:W-:Y:S02]  /*ca30*/  @!P5 LEA R8, P3, R23, R6.reuse, 0x2 ;  /* 0x000000061708d211 */ /* 0x088fe400078610ff */
[CC--:B----4-:R-:W-:Y:S01]  /*ca40*/  @!P2 LEA R10, P4, R22.reuse, R6.reuse, 0x2 ;  /* 0x00000006160aa211 */ /* 0x0d0fe200078810ff */
[----:B------:R1:W-:Y:S01]  /*ca50*/  @!P0 ST.E.64 desc[UR50][R4.64], R40 ;  /* 0x0000002804008985 */ /* 0x0003e2000c101b32 */
[----:B------:R-:W-:Y:S02]  /*ca60*/  @!P1 LEA R20, P6, R19, R6, 0x2 ;  /* 0x0000000613149211 */ /* 0x000fe400078c10ff */
[-C--:B------:R-:W-:Y:S02]  /*ca70*/  @!P5 LEA.HI.X R9, R23, R7.reuse, R205, 0x2, P3 ;  /* 0x000000071709d211 */ /* 0x080fe400018f14cd */
[-C--:B------:R-:W-:Y:S02]  /*ca80*/  @!P2 LEA.HI.X R11, R22, R7.reuse, R204, 0x2, P4 ;  /* 0x00000007160ba211 */ /* 0x080fe400020f14cc */
[----:B------:R-:W-:Y:S01]  /*ca90*/  @!P1 LEA.HI.X R21, R19, R7, R203, 0x2, P6 ;  /* 0x0000000713159211 */ /* 0x000fe200030f14cb */
[----:B------:R1:W-:Y:S01]  /*caa0*/  @!P5 ST.E.64 desc[UR50][R8.64], R92 ;  /* 0x0000005c0800d985 */ /* 0x0003e2000c101b32 */
[----:B------:R-:W-:-:S03]  /*cab0*/  ISETP.GE.AND P0, PT, R18, UR4, PT ;  /* 0x0000000412007c0c */ /* 0x000fc6000bf06270 */
[----:B------:R1:W-:Y:S04]  /*cac0*/  @!P2 ST.E.64 desc[UR50][R10.64], R94 ;  /* 0x0000005e0a00a985 */ /* 0x0003e8000c101b32 */
[----:B------:R1:W-:Y:S06]  /*cad0*/  @!P1 ST.E.64 desc[UR50][R20.64], R38 ;  /* 0x0000002614009985 */ /* 0x0003ec000c101b32 */
[----:B------:R-:W-:Y:S05]  /*cae0*/  @P0 BRA `(.L_x_218) ;  /* 0x0000000c00280947 */ /* 0x000fea0003800000 */
[----:B-1----:R-:W-:-:S04]  /*caf0*/  LEA R4, P0, R18, R6, 0x2 ;  /* 0x0000000612047211 */ /* 0x002fc800078010ff */
[----:B------:R-:W-:-:S05]  /*cb00*/  LEA.HI.X R5, R18, R7, R202, 0x2, P0 ;  /* 0x0000000712057211 */ /* 0x000fca00000f14ca */
[----:B------:R4:W-:Y:S01]  /*cb10*/  ST.E.64 desc[UR50][R4.64], R32 ;  /* 0x0000002004007985 */ /* 0x0009e2000c101b32 */
[----:B------:R-:W-:Y:S05]  /*cb20*/  BRA `(.L_x_218) ;  /* 0x0000000c00187947 */ /* 0x000fea0003800000 */
.L_x_209:
[----:B------:R-:W-:Y:S02]  /*cb30*/  ULDC.64 UR8, c[0x0][0xc00] ;  /* 0x0003000000087ab9 */ /* 0x000fe40000000a00 */
[----:B------:R-:W-:-:S04]  /*cb40*/  UISETP.NE.U32.AND UP0, UPT, UR8, URZ, UPT ;  /* 0x0000003f0800728c */ /* 0x000fc8000bf05070 */
[----:B------:R-:W-:-:S03]  /*cb50*/  UISETP.NE.AND.EX UP0, UPT, UR9, URZ, UPT, UP0 ;  /* 0x0000003f0900728c */ /* 0x000fc6000bf05300 */
[----:B------:R-:W-:Y:S02]  /*cb60*/  ULDC.64 UR8, c[0x0][0xc00] ;  /* 0x0003000000087ab9 */ /* 0x000fe40000000a00 */
[----:B------:R-:W-:Y:S01]  /*cb70*/  UIMAD.WIDE UR8, UR36, 0x4, UR8 ;  /* 0x00000004240878a5 */ /* 0x000fe2000f8e0208 */
[----:B------:R-:W-:-:S05]  /*cb80*/  PLOP3.LUT P1, PT, PT, PT, UP0, 0x80, 0x0 ;  /* 0x000000000000781c */ /* 0x000fca0003f2f008 */
[----:B------:R-:W-:Y:S01]  /*cb90*/  MOV R4, UR8 ;  /* 0x0000000800047c02 */ /* 0x000fe20008000f00 */
[----:B------:R-:W-:Y:S01]  /*cba0*/  IMAD.U32 R5, RZ, RZ, UR9 ;  /* 0x00000009ff057e24 */ /* 0x000fe2000f8e00ff */
[----:B------:R-:W-:Y:S02]  /*cbb0*/  ULDC.64 UR8, c[0x0][0xc08] ;  /* 0x0003020000087ab9 */ /* 0x000fe40000000a00 */
[----:B------:R-:W-:-:S04]  /*cbc0*/  UISETP.NE.U32.AND UP1, UPT, UR8, URZ, UPT ;  /* 0x0000003f0800728c */ /* 0x000fc8000bf25070 */
[----:B------:R-:W-:Y:S01]  /*cbd0*/  UISETP.NE.AND.EX UP1, UPT, UR9, URZ, UPT, UP1 ;  /* 0x0000003f0900728c */ /* 0x000fe2000bf25310 */
[----:B------:R-:W2:Y:S01]  /*cbe0*/  @P1 LDG.E R3, desc[UR50][R4.64] ;  /* 0x0000003204031981 */ /* 0x000ea2000c1e1900 */
[----:B------:R-:W-:Y:S02]  /*cbf0*/  ULDC UR4, c[0x0][0xa88] ;  /* 0x0002a20000047ab9 */ /* 0x000fe40000000800 */
[----:B------:R-:W-:Y:S02]  /*cc00*/  IMAD.U32 R0, RZ, RZ, UR4 ;  /* 0x00000004ff007e24 */ /* 0x000fe4000f8e00ff */
[----:B------:R-:W-:-:S05]  /*cc10*/  PLOP3.LUT P2, PT, PT, PT, UP1, 0x80, 0x0 ;  /* 0x000000000000781c */ /* 0x000fca0003f4f018 */
[----:B------:R-:W-:Y:S02]  /*cc20*/  @UP1 ULDC.64 UR8, c[0x0][0xc08] ;  /* 0x0003020000081ab9 */ /* 0x000fe40000000a00 */
[----:B------:R-:W-:-:S06]  /*cc30*/  @UP1 UIMAD.WIDE UR8, UR36, 0x4, UR8 ;  /* 0x00000004240818a5 */ /* 0x000fcc000f8e0208 */
[----:B------:R-:W-:Y:S02]  /*cc40*/  IMAD.U32 R6, RZ, RZ, UR8 ;  /* 0x00000008ff067e24 */ /* 0x000fe4000f8e00ff */
[----:B------:R-:W-:-:S05]  /*cc50*/  IMAD.U32 R7, RZ, RZ, UR9 ;  /* 0x00000009ff077e24 */ /* 0x000fca000f8e00ff */
[----:B------:R0:W5:Y:S01]  /*cc60*/  @P2 LDG.E R0, desc[UR50][R6.64] ;  /* 0x0000003206002981 */ /* 0x000162000c1e1900 */
[----:B------:R-:W-:Y:S01]  /*cc70*/  UMOV UR4, URZ ;  /* 0x0000003f00047c82 */ /* 0x000fe20008000000 */
[----:B------:R-:W-:Y:S02]  /*cc80*/  ISETP.GT.AND P0, PT, R223, 0x7f, PT ;  /* 0x0000007fdf00780c */ /* 0x000fe40003f04270 */
[----:B--2---:R-:W-:-:S13]  /*cc90*/  @P1 R2UR UR4, R3 ;  /* 0x00000000030412ca */ /* 0x004fda00000e0000 */
[----:B------:R-:W-:Y:S01]  /*cca0*/  USHF.R.S32.HI UR16, URZ, 0x1f, UR4 ;  /* 0x0000001f3f107899 */ /* 0x000fe20008011404 */
[----:B0-----:R-:W-:Y:S11]  /*ccb0*/  @P2 BRA `(.L_x_221) ;  /* 0x0000000000102947 */ /* 0x001ff60003800000 */
[----:B------:R-:W-:Y:S05]  /*ccc0*/  @!P1 BRA `(.L_x_221) ;  /* 0x00000000000c9947 */ /* 0x000fea0003800000 */
[----:B------:R-:W2:Y:S04]  /*ccd0*/  LDG.E R3, desc[UR50][R4.64] ;  /* 0x0000003204037981 */ /* 0x000ea8000c1e1900 */
[----:B-----5:R-:W2:Y:S02]  /*cce0*/  LDG.E R0, desc[UR50][R4.64+0x4] ;  /* 0x0000043204007981 */ /* 0x020ea4000c1e1900 */
[----:B--2---:R-:W-:-:S07]  /*ccf0*/  IMAD.IADD R0, R0, 0x1, -R3 ;  /* 0x0000000100007824 */ /* 0x004fce00078e0a03 */
.L_x_221:
[----:B------:R-:W-:Y:S01]  /*cd00*/  USEL UR36, UR36, URZ, !UP0 ;  /* 0x0000003f24247287 */ /* 0x000fe2000c000000 */
[----:B------:R-:W-:Y:S01]  /*cd10*/  BSSY B1, `(.L_x_222) ;  /* 0x0000039000017945 */ /* 0x000fe20003800000 */
[----:B------:R-:W-:-:S03]  /*cd20*/  USEL UR37, UR37, URZ, !UP0 ;  /* 0x0000003f25257287 */ /* 0x000fc6000c000000 */
[----:B------:R-:W-:Y:S09]  /*cd30*/  @P0 BRA `(.L_x_223) ;  /* 0x0000000000d80947 */ /* 0x000ff20003800000 */
[----:B------:R-:W0:Y:S01]  /*cd40*/  S2R R4, SR_TID.X ;  /* 0x0000000000047919 */ /* 0x000e220000002100 */
[----:B------:R-:W1:Y:S01]  /*cd50*/  LDC R9, c[0x0][0xbe8] ;  /* 0x0002fa00ff097b82 */ /* 0x000e620000000800 */
[----:B------:R-:W-:-:S04]  /*cd60*/  IMAD.U32 R3, RZ, RZ, UR38 ;  /* 0x00000026ff037e24 */ /* 0x000fc8000f8e00ff */
[----:B0-----:R-:W-:Y:S02]  /*cd70*/  IMAD R3, R3, 0x80, R4 ;  /* 0x0000008003037824 */ /* 0x001fe400078e0204 */
[----:B-1---5:R-:W-:Y:S02]  /*cd80*/  IMAD R4, R0, R9, RZ ;  /* 0x0000000900047224 */ /* 0x022fe400078e02ff */
[----:B------:R-:W-:-:S05]  /*cd90*/  VIADD R6, R3, 0xffffff80 ;  /* 0xffffff8003067836 */ /* 0x000fca0000000000 */
[----:B------:R-:W-:-:S13]  /*cda0*/  ISETP.GE.AND P0, PT, R6, R4, PT ;  /* 0x000000040600720c */ /* 0x000fda0003f06270 */
[----:B------:R-:W-:Y:S05]  /*cdb0*/  @P0 BRA `(.L_x_223) ;  /* 0x0000000000b80947 */ /* 0x000fea0003800000 */
[----:B------:R-:W-:Y:S01]  /*cdc0*/  ISETP.NE.AND P0, PT, R9, 0x1, PT ;  /* 0x000000010900780c */ /* 0x000fe20003f05270 */
[----:B------:R-:W-:Y:S01]  /*cdd0*/  UISETP.GT.AND UP2, UPT, UR44, 0x1, UPT ;  /* 0x000000012c00788c */ /* 0x000fe2000bf44270 */
[----:B------:R-:W-:-:S03]  /*cde0*/  UMOV UR7, 0x9b8 ;  /* 0x000009b800077882 */ /* 0x000fc60000000000 */
[----:B------:R-:W-:Y:S02]  /*cdf0*/  USEL UR17, UR7, 0x978, UP2 ;  /* 0x0000097807117887 */ /* 0x000fe40009000000 */
[----:B------:R-:W-:-:S06]  /*ce00*/  USEL UR19, UR39, URZ, UP2 ;  /* 0x0000003f27137287 */ /* 0x000fcc0009000000 */
[----:B------:R-:W0:Y:S04]  /*ce10*/  @P0 LDC R3, c[0x0][0xbec] ;  /* 0x0002fb00ff030b82 */ /* 0x000e280000000800 */
[----:B------:R-:W-:Y:S01]  /*ce20*/  ULDC.64 UR10, c[0x0][UR17+0x220] ;  /* 0x00008800110a7abb */ /* 0x000fe20008000a00 */
[----:B------:R-:W-:Y:S01]  /*ce30*/  ULDC.64 UR8, c[0x0][UR17+0x218] ;  /* 0x0000860011087abb */ /* 0x000fe20008000a00 */
[----:B------:R-:W-:Y:S01]  /*ce40*/  ULDC.64 UR12, c[0x0][UR17+0x228] ;  /* 0x00008a00110c7abb */ /* 0x000fe20008000a00 */
[----:B------:R-:W-:Y:S01]  /*ce50*/  UIMAD UR7, UR11, UR36, URZ ;  /* 0x000000240b0772a4 */ /* 0x000fe2000f8e023f */
[----:B------:R-:W1:Y:S01]  /*ce60*/  @P0 LDC R5, c[0x0][0xbf0] ;  /* 0x0002fc00ff050b82 */ /* 0x000e620000000800 */
[----:B------:R-:W-:Y:S02]  /*ce70*/  UIMAD.WIDE.U32 UR14, UR8, UR40, URZ ;  /* 0x00000028080e72a5 */ /* 0x000fe4000f8e003f */
[----:B------:R-:W-:-:S02]  /*ce80*/  UIMAD UR18, UR9, UR40, URZ ;  /* 0x00000028091272a4 */ /* 0x000fc4000f8e023f */
[----:B------:R-:W-:Y:S02]  /*ce90*/  UIMAD.WIDE.U32 UR8, UR10, UR36, URZ ;  /* 0x000000240a0872a5 */ /* 0x000fe4000f8e003f */
[----:B------:R-:W-:Y:S02]  /*cea0*/  UIMAD.WIDE.U32 UR20, UR12, UR19, URZ ;  /* 0x000000130c1472a5 */ /* 0x000fe4000f8e003f */
[----:B------:R-:W-:Y:S02]  /*ceb0*/  UIMAD UR12, UR13, UR19, URZ ;  /* 0x000000130d0c72a4 */ /* 0x000fe4000f8e023f */
[----:B------:R-:W-:Y:S02]  /*cec0*/  UIMAD UR7, UR10, UR37, UR7 ;  /* 0x000000250a0772a4 */ /* 0x000fe4000f8e0207 */
[----:B------:R-:W-:Y:S02]  /*ced0*/  UIADD3 UR14, UP0, UP1, UR8, UR14, UR4 ;  /* 0x0000000e080e7290 */ /* 0x000fe4000f91e004 */
[----:B------:R-:W-:Y:S01]  /*cee0*/  UIADD3 UR8, UR12, UR21, URZ ;  /* 0x000000150c087290 */ /* 0x000fe2000fffe03f */
[----:B0-----:R-:W-:Y:S01]  /*cef0*/  @P0 IMAD.HI.U32 R4, R6, R3, RZ ;  /* 0x0000000306040227 */ /* 0x001fe200078e00ff */
[----:B------:R-:W-:-:S02]  /*cf00*/  UIADD3 UR11, UR18, UR15, URZ ;  /* 0x0000000f120b7290 */ /* 0x000fc4000fffe03f */
[----:B------:R-:W-:Y:S01]  /*cf10*/  UIADD3 UR7, UR9, UR7, URZ ;  /* 0x0000000709077290 */ /* 0x000fe2000fffe03f */
[----:B------:R-:W-:Y:S02]  /*cf20*/  IMAD.MOV.U32 R3, RZ, RZ, R6 ;  /* 0x000000ffff037224 */ /* 0x000fe400078e0006 */
[----:B------:R-:W-:Y:S01]  /*cf30*/  IMAD.U32 R8, RZ, RZ, UR8 ;  /* 0x00000008ff087e24 */ /* 0x000fe2000f8e00ff */
[----:B------:R-:W-:Y:S01]  /*cf40*/  UIADD3.X UR7, UR7, UR11, UR16, UP0, UP1 ;  /* 0x0000000b07077290 */ /* 0x000fe200087e2410 */
[----:B-1----:R-:W-:Y:S01]  /*cf50*/  @P0 SHF.R.U32.HI R3, RZ, R5, R4 ;  /* 0x00000005ff030219 */ /* 0x002fe20000011604 */
[----:B------:R-:W-:Y:S01]  /*cf60*/  IMAD.U32 R4, RZ, RZ, UR20 ;  /* 0x00000014ff047e24 */ /* 0x000fe2000f8e00ff */
[----:B------:R-:W-:Y:S01]  /*cf70*/  ULDC.64 UR8, c[0x0][UR17+0x210] ;  /* 0x0000840011087abb */ /* 0x000fe20008000a00 */
[----:B------:R-:W-:Y:S01]  /*cf80*/  IMAD.U32 R5, RZ, RZ, UR21 ;  /* 0x00000015ff057e24 */ /* 0x000fe2000f8e00ff */
[--C-:B------:R-:W-:Y:S01]  /*cf90*/  SHF.R.S32.HI R5, RZ, 0x1f, R3.reuse ;  /* 0x0000001fff057819 */ /* 0x100fe20000011403 */
[----:B------:R-:W-:Y:S01]  /*cfa0*/  IMAD.MOV R7, RZ, RZ, -R3 ;  /* 0x000000ffff077224 */ /* 0x000fe200078e0a03 */
[----:B------:R-:W-:Y:S01]  /*cfb0*/  IADD3 R4, P0, P1, R3, UR14, R4 ;  /* 0x0000000e03047c10 */ /* 0x000fe2000f91e004 */
[----:B------:R-:W-:Y:S01]  /*cfc0*/  ULDC.64 UR10, c[0x0][0xba8] ;  /* 0x0002ea00000a7ab9 */ /* 0x000fe20000000a00 */
[----:B------:R-:W-:Y:S01]  /*cfd0*/  @!UP2 ULDC UR10, c[0x0][0xb50] ;  /* 0x0002d400000aaab9 */ /* 0x000fe20000000800 */
[----:B------:R-:W-:Y:S01]  /*cfe0*/  IMAD R7, R9, R7, R6 ;  /* 0x0000000709077224 */ /* 0x000fe200078e0206 */
[----:B------:R-:W-:Y:S01]  /*cff0*/  IADD3.X R5, R5, UR7, R8, P0, P1 ;  /* 0x0000000705057c10 */ /* 0x000fe200087e2408 */
[----:B------:R-:W-:-:S02]  /*d000*/  @!UP2 ULDC UR11, c[0x0][0xb54] ;  /* 0x0002d500000baab9 */ /* 0x000fc40000000800 */
[C---:B------:R-:W-:Y:S01]  /*d010*/  IMAD R6, R7.reuse, UR9, RZ ;  /* 0x0000000907067c24 */ /* 0x040fe2000f8e02ff */
[----:B------:R-:W-:Y:S01]  /*d020*/  SHF.R.S32.HI R3, RZ, 0x1f, R7 ;  /* 0x0000001fff037819 */ /* 0x000fe20000011407 */
[----:B------:R-:W-:-:S04]  /*d030*/  IMAD.WIDE.U32 R4, R7, UR8, R4 ;  /* 0x0000000807047c25 */ /* 0x000fc8000f8e0004 */
[----:B------:R-:W-:Y:S01]  /*d040*/  IMAD R3, R3, UR8, R6 ;  /* 0x0000000803037c24 */ /* 0x000fe2000f8e0206 */
[----:B------:R-:W-:-:S03]  /*d050*/  LEA R6, P0, R4, UR10, 0x2 ;  /* 0x0000000a04067c11 */ /* 0x000fc6000f8010ff */
[----:B------:R-:W-:-:S05]  /*d060*/  IMAD.IADD R3, R5, 0x1, R3 ;  /* 0x0000000105037824 */ /* 0x000fca00078e0203 */
[----:B------:R-:W-:Y:S01]  /*d070*/  LEA.HI.X R7, R4, UR11, R3, 0x2, P0 ;  /* 0x0000000b04077c11 */ /* 0x000fe200080f1403 */
[----:B------:R-:W-:-:S05]  /*d080*/  IMAD.MOV.U32 R3, RZ, RZ, -0x800000 ;  /* 0xff800000ff037424 */ /* 0x000fca00078e00ff */
[----:B------:R0:W-:Y:S02]  /*d090*/  STG.E desc[UR50][R6.64], R3 ;  /* 0x0000000306007986 */ /* 0x0001e4000c101932 */
.L_x_223:
[----:B------:R-:W-:Y:S05]  /*d0a0*/  BSYNC B1 ;  /* 0x0000000000017941 */ /* 0x000fea0003800000 */
.L_x_222:
[----:B------:R-:W-:-:S06]  /*d0b0*/  UISETP.GT.AND UP0, UPT, UR44, 0x1, UPT ;  /* 0x000000012c00788c */ /* 0x000fcc000bf04270 */
[----:B------:R-:W-:-:S13]  /*d0c0*/  PLOP3.LUT P0, PT, PT, PT, UP0, 0x80, 0x0 ;  /* 0x000000000000781c */ /* 0x000fda0003f0f008 */
[----:B------:R-:W-:Y:S05]  /*d0d0*/  @P0 BRA `(.L_x_218) ;  /* 0x0000000400ac0947 */ /* 0x000fea0003800000 */
[----:B------:R-:W1:Y:S01]  /*d0e0*/  LDC R11, c[0x0][0xbe8] ;  /* 0x0002fa00ff0b7b82 */ /* 0x000e620000000800 */
[----:B------:R-:W-:Y:S01]  /*d0f0*/  ULDC.64 UR10, c[0x0][0xaa0] ;  /* 0x0002a800000a7ab9 */ /* 0x000fe20000000a00 */
[----:B0-----:R-:W-:Y:S01]  /*d100*/  IMAD R3, R17, 0x20, R200 ;  /* 0x0000002011037824 */ /* 0x001fe200078e02c8 */
[----:B------:R-:W-:Y:S01]  /*d110*/  UIMAD UR7, UR16, UR10, URZ ;  /* 0x0000000a100772a4 */ /* 0x000fe2000f8e023f */
[----:B------:R-:W-:Y:S01]  /*d120*/  IMAD.U32 R8, RZ, RZ, UR38 ;  /* 0x00000026ff087e24 */ /* 0x000fe2000f8e00ff */
[----:B------:R-:W-:Y:S01]  /*d130*/  UIMAD.WIDE.U32 UR8, UR4, UR10, URZ ;  /* 0x0000000a040872a5 */ /* 0x000fe2000f8e003f */
[----:B------:R-:W-:Y:S01]  /*d140*/  IMAD.U32 R13, RZ, RZ, UR38 ;  /* 0x00000026ff0d7e24 */ /* 0x000fe2000f8e00ff */
[----:B------:R-:W-:Y:S01]  /*d150*/  UIMAD UR7, UR4, UR11, UR7 ;  /* 0x0000000b040772a4 */ /* 0x000fe2000f8e0207 */
[----:B------:R-:W-:Y:S01]  /*d160*/  IMAD R8, R8, 0x80, R3 ;  /* 0x0000008008087824 */ /* 0x000fe200078e0203 */
[----:B------:R-:W-:Y:S01]  /*d170*/  BSSY B1, `(.L_x_224) ;  /* 0x0000037000017945 */ /* 0x000fe20003800000 */
[----:B------:R-:W-:Y:S01]  /*d180*/  ULDC.64 UR10, c[0x0][0xae8] ;  /* 0x0002ba00000a7ab9 */ /* 0x000fe20000000a00 */
[----:B------:R-:W-:Y:S01]  /*d190*/  UIADD3 UR9, UR9, UR7, URZ ;  /* 0x0000000709097290 */ /* 0x000fe2000fffe03f */
[----:B------:R-:W-:-:S03]  /*d1a0*/  IMAD.MOV.U32 R3, RZ, RZ, R8 ;  /* 0x000000ffff037224 */ /* 0x000fc600078e0008 */
[----:B------:R-:W-:-:S04]  /*d1b0*/  UIMAD.WIDE.U32 UR8, UR40, UR10, UR8 ;  /* 0x0000000a280872a5 */ /* 0x000fc8000f8e0008 */
[----:B------:R-:W-:-:S03]  /*d1c0*/  UIMAD UR9, UR40, UR11, UR9 ;  /* 0x0000000b280972a4 */ /* 0x000fc6000f8e0209 */
[----:B------:R-:W-:Y:S01]  /*d1d0*/  ULDC.64 UR10, c[0x0][0xaf0] ;  /* 0x0002bc00000a7ab9 */ /* 0x000fe20000000a00 */
[----:B-1----:R-:W-:Y:S01]  /*d1e0*/  ISETP.NE.AND P0, PT, R11, 0x1, PT ;  /* 0x000000010b00780c */ /* 0x002fe20003f05270 */
[----:B------:R-:W-:-:S04]  /*d1f0*/  UIMAD UR37, UR37, UR10, URZ ;  /* 0x0000000a252572a4 */ /* 0x000fc8000f8e023f */
[----:B------:R-:W-:Y:S02]  /*d200*/  UIMAD UR4, UR36, UR11, UR37 ;  /* 0x0000000b240472a4 */ /* 0x000fe4000f8e0225 */
[----:B------:R-:W-:-:S03]  /*d210*/  UIMAD.WIDE.U32 UR36, UR36, UR10, UR8 ;  /* 0x0000000a242472a5 */ /* 0x000fc6000f8e0008 */
[----:B------:R-:W-:Y:S01]  /*d220*/  ULDC.64 UR8, c[0x0][0xae0] ;  /* 0x0002b80000087ab9 */ /* 0x000fe20000000a00 */
[----:B------:R-:W-:Y:S02]  /*d230*/  UIADD3 UR4, UR37, UR4, URZ ;  /* 0x0000000425047290 */ /* 0x000fe4000fffe03f */
[----:B------:R-:W0:Y:S08]  /*d240*/  @P0 LDC R5, c[0x0][0xbec] ;  /* 0x0002fb00ff050b82 */ /* 0x000e300000000800 */
[----:B------:R-:W1:Y:S01]  /*d250*/  @P0 LDC R7, c[0x0][0xbf0] ;  /* 0x0002fc00ff070b82 */ /* 0x000e620000000800 */
[----:B0-----:R-:W-:-:S04]  /*d260*/  @P0 IMAD.HI.U32 R4, R8, R5, RZ ;  /* 0x0000000508040227 */ /* 0x001fc800078e00ff */
[----:B------:R-:W-:Y:S02]  /*d270*/  IMAD.U32 R5, RZ, RZ, UR37 ;  /* 0x00000025ff057e24 */ /* 0x000fe4000f8e00ff */
[----:B------:R-:W-:Y:S01]  /*d280*/  IMAD.U32 R5, RZ, RZ, UR4 ;  /* 0x00000004ff057e24 */ /* 0x000fe2000f8e00ff */
[----:B-1----:R-:W-:-:S04]  /*d290*/  @P0 SHF.R.U32.HI R3, RZ, R7, R4 ;  /* 0x00000007ff030219 */ /* 0x002fc80000011604 */
[--C-:B------:R-:W-:Y:S01]  /*d2a0*/  SHF.R.S32.HI R4, RZ, 0x1f, R3.reuse ;  /* 0x0000001fff047819 */ /* 0x100fe20000011403 */
[----:B------:R-:W-:-:S04]  /*d2b0*/  IMAD.MOV R7, RZ, RZ, -R3 ;  /* 0x000000ffff077224 */ /* 0x000fc800078e0a03 */
[----:B------:R-:W-:Y:S02]  /*d2c0*/  IMAD R6, R4, UR8, RZ ;  /* 0x0000000804067c24 */ /* 0x000fe4000f8e02ff */
[----:B------:R-:W-:Y:S02]  /*d2d0*/  IMAD.U32 R4, RZ, RZ, UR36 ;  /* 0x00000024ff047e24 */ /* 0x000fe4000f8e00ff */
[----:B------:R-:W-:Y:S02]  /*d2e0*/  IMAD R7, R11, R7, R8 ;  /* 0x000000070b077224 */ /* 0x000fe400078e0208 */
[C---:B------:R-:W-:Y:S02]  /*d2f0*/  IMAD R9, R3.reuse, UR9, R6 ;  /* 0x0000000903097c24 */ /* 0x040fe4000f8e0206 */
[----:B------:R-:W-:Y:S01]  /*d300*/  IMAD.WIDE.U32 R4, R3, UR8, R4 ;  /* 0x0000000803047c25 */ /* 0x000fe2000f8e0004 */
[----:B------:R-:W-:Y:S01]  /*d310*/  SHF.R.S32.HI R3, RZ, 0x1f, R7 ;  /* 0x0000001fff037819 */ /* 0x000fe20000011407 */
[----:B------:R-:W-:-:S02]  /*d320*/  ULDC.64 UR8, c[0x0][0xad8] ;  /* 0x0002b60000087ab9 */ /* 0x000fc40000000a00 */
[----:B------:R-:W-:Y:S02]  /*d330*/  IMAD.IADD R5, R5, 0x1, R9 ;  /* 0x0000000105057824 */ /* 0x000fe400078e0209 */
[----:B------:R-:W-:Y:S02]  /*d340*/  IMAD R6, R3, UR8, RZ ;  /* 0x0000000803067c24 */ /* 0x000fe4000f8e02ff */
[----:B------:R-:W-:Y:S02]  /*d350*/  IMAD R8, R13, 0x80, R200 ;  /* 0x000000800d087824 */ /* 0x000fe400078e02c8 */
[----:B-----5:R-:W-:Y:S02]  /*d360*/  IMAD R11, R0, R11, RZ ;  /* 0x0000000b000b7224 */ /* 0x020fe400078e02ff */
[C---:B------:R-:W-:Y:S02]  /*d370*/  IMAD R3, R7.reuse, UR9, R6 ;  /* 0x0000000907037c24 */ /* 0x040fe4000f8e0206 */
[----:B------:R-:W-:Y:S01]  /*d380*/  IMAD.WIDE.U32 R4, R7, UR8, R4 ;  /* 0x0000000807047c25 */ /* 0x000fe2000f8e0004 */
[----:B------:R-:W-:Y:S01]  /*d390*/  ISETP.GE.AND P2, PT, R8, R11, PT ;  /* 0x0000000b0800720c */ /* 0x000fe20003f46270 */
[----:B------:R-:W-:-:S02]  /*d3a0*/  ULDC.64 UR8, c[0x0][0xa80] ;  /* 0x0002a00000087ab9 */ /* 0x000fc40000000a00 */
[----:B------:R-:W-:Y:S01]  /*d3b0*/  IMAD.IADD R3, R5, 0x1, R3 ;  /* 0x0000000105037824 */ /* 0x000fe200078e0203 */
[----:B------:R-:W-:Y:S01]  /*d3c0*/  LEA R6, P3, R4, UR8, 0x1 ;  /* 0x0000000804067c11 */ /* 0x000fe2000f8608ff */
[----:B------:R-:W-:-:S03]  /*d3d0*/  VIADD R0, R8, 0x20 ;  /* 0x0000002008007836 */ /* 0x000fc60000000000 */
[----:B------:R-:W-:Y:S01]  /*d3e0*/  LEA.HI.X R3, R4, UR9, R3, 0x1, P3 ;  /* 0x0000000904037c11 */ /* 0x000fe200098f0c03 */
[----:B------:R0:W1:Y:S01]  /*d3f0*/  SHFL.IDX PT, R7, R6, RZ, 0x181f ;  /* 0x00181fff06077589 */ /* 0x00006200000e0000 */
[-C--:B------:R-:W-:Y:S01]  /*d400*/  ISETP.GE.AND P1, PT, R0, R11.reuse, PT ;  /* 0x0000000b0000720c */ /* 0x080fe20003f26270 */
[----:B------:R-:W-:Y:S02]  /*d410*/  VIADD R0, R8, 0x40 ;  /* 0x0000004008007836 */ /* 0x000fe40000000000 */
[----:B------:R0:W2:Y:S03]  /*d420*/  SHFL.IDX PT, R5, R3, RZ, 0x181f ;  /* 0x00181fff03057589 */ /* 0x0000a600000e0000 */
[----:B------:R-:W-:Y:S01]  /*d430*/  ISETP.GE.AND P0, PT, R0, R11, PT ;  /* 0x0000000b0000720c */ /* 0x000fe20003f06270 */
[----:B------:R-:W-:-:S12]  /*d440*/  @P2 BRA `(.L_x_225) ;  /* 0x0000000000242947 */ /* 0x000fd80003800000 */
[----:B------:R-:W-:Y:S02]  /*d450*/  ULDC UR4, c[0x0][0xac8] ;  /* 0x0002b20000047ab9 */ /* 0x000fe40000000800 */
[----:B------:R-:W-:Y:S02]  /*d460*/  ISETP.GE.AND P4, PT, R2, UR4, PT ;  /* 0x0000000402007c0c */ /* 0x000fe4000bf86270 */
[----:B------:R-:W-:-:S11]  /*d470*/  ISETP.GE.AND P5, PT, R16, UR4, PT ;  /* 0x0000000410007c0c */ /* 0x000fd6000bfa6270 */
[-C--:B-1----:R-:W-:Y:S02]  /*d480*/  @!P4 LEA R12, P2, R2, R7.reuse, 0x1 ;  /* 0x00000007020cc211 */ /* 0x082fe400078408ff */
[----:B------:R-:W-:Y:S02]  /*d490*/  @!P5 LEA R4, P3, R16, R7, 0x1 ;  /* 0x000000071004d211 */ /* 0x000fe400078608ff */
[-C--:B--2---:R-:W-:Y:S02]  /*d4a0*/  @!P4 LEA.HI.X R13, R2, R5.reuse, R222, 0x1, P2 ;  /* 0x00000005020dc211 */ /* 0x084fe400010f0cde */
[----:B------:R-:W-:-:S03]  /*d4b0*/  @!P5 LEA.HI.X R5, R16, R5, R221, 0x1, P3 ;  /* 0x000000051005d211 */ /* 0x000fc600018f0cdd */
[----:B------:R3:W-:Y:S04]  /*d4c0*/  @!P4 ST.E.128 desc[UR50][R12.64], RZ ;  /* 0x000000ff0c00c985 */ /* 0x0007e8000c101d32 */
[----:B------:R3:W-:Y:S02]  /*d4d0*/  @!P5 ST.E.128 desc[UR50][R4.64], RZ ;  /* 0x000000ff0400d985 */ /* 0x0007e4000c101d32 */
.L_x_225:
[----:B------:R-:W-:Y:S05]  /*d4e0*/  BSYNC B1 ;  /* 0x0000000000017941 */ /* 0x000fea0003800000 */
.L_x_224:
[----:B--23--:R2:W3:Y:S01]  /*d4f0*/  SHFL.IDX PT, R5, R3, 0x1, 0x181f ;  /* 0x00381f0003057f89 */ /* 0x00c4e200000e0000 */
[----:B------:R-:W-:Y:S03]  /*d500*/  BSSY B1, `(.L_x_226) ;  /* 0x000000c000017945 */ /* 0x000fe60003800000 */
[----:B-1----:R2:W1:Y:S01]  /*d510*/  SHFL.IDX PT, R7, R6, 0x1, 0x181f ;  /* 0x00381f0006077f89 */ /* 0x00246200000e0000 */
[----:B------:R-:W-:Y:S05]  /*d520*/  @P1 BRA `(.L_x_227) ;  /* 0x0000000000241947 */ /* 0x000fea0003800000 */
[----:B------:R-:W-:Y:S02]  /*d530*/  ULDC UR4, c[0x0][0xac8] ;  /* 0x0002b20000047ab9 */ /* 0x000fe40000000800 */
[----:B------:R-:W-:Y:S02]  /*d540*/  ISETP.GE.AND P3, PT, R2, UR4, PT ;  /* 0x0000000402007c0c */ /* 0x000fe4000bf66270 */
[----:B------:R-:W-:-:S11]  /*d550*/  ISETP.GE.AND P4, PT, R16, UR4, PT ;  /* 0x0000000410007c0c */ /* 0x000fd6000bf86270 */
[-C--:B-1----:R-:W-:Y:S02]  /*d560*/  @!P3 LEA R12, P1, R2, R7.reuse, 0x1 ;  /* 0x00000007020cb211 */ /* 0x082fe400078208ff */
[----:B------:R-:W-:Y:S02]  /*d570*/  @!P4 LEA R4, P2, R16, R7, 0x1 ;  /* 0x000000071004c211 */ /* 0x000fe400078408ff */
[-C--:B---3--:R-:W-:Y:S02]  /*d580*/  @!P3 LEA.HI.X R13, R2, R5.reuse, R222, 0x1, P1 ;  /* 0x00000005020db211 */ /* 0x088fe400008f0cde */
[----:B------:R-:W-:-:S03]  /*d590*/  @!P4 LEA.HI.X R5, R16, R5, R221, 0x1, P2 ;  /* 0x000000051005c211 */ /* 0x000fc600010f0cdd */
[----:B------:R4:W-:Y:S04]  /*d5a0*/  @!P3 ST.E.128 desc[UR50][R12.64], RZ ;  /* 0x000000ff0c00b985 */ /* 0x0009e8000c101d32 */
[----:B------:R4:W-:Y:S02]  /*d5b0*/  @!P4 ST.E.128 desc[UR50][R4.64], RZ ;  /* 0x000000ff0400c985 */ /* 0x0009e4000c101d32 */
.L_x_227:
[----:B------:R-:W-:Y:S05]  /*d5c0*/  BSYNC B1 ;  /* 0x0000000000017941 */ /* 0x000fea0003800000 */
.L_x_226:
[----:B---34-:R3:W4:Y:S01]  /*d5d0*/  SHFL.IDX PT, R5, R3, 0x2, 0x181f ;  /* 0x00581f0003057f89 */ /* 0x01872200000e0000 */
        /* <DEDUP_REMOVED lines=8> */
[-C--:B----4-:R-:W-:Y:S02]  /*d660*/  @!P2 LEA.HI.X R13, R2, R5.reuse, R222, 0x1, P0 ;  /* 0x00000005020da211 */ /* 0x090fe400000f0cde */
[----:B------:R-:W-:-:S03]  /*d670*/  @!P3 LEA.HI.X R5, R16, R5, R221, 0x1, P1 ;  /* 0x000000051005b211 */ /* 0x000fc600008f0cdd */
[----:B------:R1:W-:Y:S04]  /*d680*/  @!P2 ST.E.128 desc[UR50][R12.64], RZ ;  /* 0x000000ff0c00a985 */ /* 0x0003e8000c101d32 */
[----:B------:R1:W-:Y:S02]  /*d690*/  @!P3 ST.E.128 desc[UR50][R4.64], RZ ;  /* 0x000000ff0400b985 */ /* 0x0003e4000c101d32 */
.L_x_229:
[----:B------:R-:W-:Y:S05]  /*d6a0*/  BSYNC B1 ;  /* 0x0000000000017941 */ /* 0x000fea0003800000 */
.L_x_228:
[----:B------:R-:W-:Y:S01]  /*d6b0*/  VIADD R0, R8, 0x60 ;  /* 0x0000006008007836 */ /* 0x000fe20000000000 */
[----:B0-23--:R-:W0:Y:S04]  /*d6c0*/  SHFL.IDX PT, R3, R3, 0x3, 0x181f ;  /* 0x00781f0003037f89 */ /* 0x00de2800000e0000 */
[----:B------:R-:W-:Y:S01]  /*d6d0*/  ISETP.GE.AND P0, PT, R0, R11, PT ;  /* 0x0000000b0000720c */ /* 0x000fe20003f06270 */
[----:B-1--4-:R1:W2:-:S12]  /*d6e0*/  SHFL.IDX PT, R5, R6, 0x3, 0x181f ;  /* 0x00781f0006057f89 */ /* 0x01229800000e0000 */
[----:B-1----:R-:W-:Y:S05]  /*d6f0*/  @P0 BRA `(.L_x_218) ;  /* 0x0000000000240947 */ /* 0x002fea0003800000 */
[----:B------:R-:W-:Y:S02]  /*d700*/  ULDC UR4, c[0x0][0xac8] ;  /* 0x0002b20000047ab9 */ /* 0x000fe40000000800 */
[----:B------:R-:W-:Y:S02]  /*d710*/  ISETP.GE.AND P2, PT, R2, UR4, PT ;  /* 0x0000000402007c0c */ /* 0x000fe4000bf46270 */
[----:B------:R-:W-:-:S11]  /*d720*/  ISETP.GE.AND P3, PT, R16, UR4, PT ;  /* 0x0000000410007c0c */ /* 0x000fd6000bf66270 */
[-C--:B--2---:R-:W-:Y:S02]  /*d730*/  @!P2 LEA R6, P0, R2, R5.reuse, 0x1 ;  /* 0x000000050206a211 */ /* 0x084fe400078008ff */
[----:B------:R-:W-:Y:S02]  /*d740*/  @!P3 LEA R4, P1, R16, R5, 0x1 ;  /* 0x000000051004b211 */ /* 0x000fe400078208ff */
[-C--:B0-----:R-:W-:Y:S02]  /*d750*/  @!P2 LEA.HI.X R7, R2, R3.reuse, R222, 0x1, P0 ;  /* 0x000000030207a211 */ /* 0x081fe400000f0cde */
[----:B------:R-:W-:-:S03]  /*d760*/  @!P3 LEA.HI.X R5, R16, R3, R221, 0x1, P1 ;  /* 0x000000031005b211 */ /* 0x000fc600008f0cdd */
[----:B------:R0:W-:Y:S04]  /*d770*/  @!P2 ST.E.128 desc[UR50][R6.64], RZ ;  /* 0x000000ff0600a985 */ /* 0x0001e8000c101d32 */
[----:B------:R0:W-:Y:S02]  /*d780*/  @!P3 ST.E.128 desc[UR50][R4.64], RZ ;  /* 0x000000ff0400b985 */ /* 0x0001e4000c101d32 */
.L_x_218:
[----:B------:R-:W-:Y:S05]  /*d790*/  BSYNC B0 ;  /* 0x0000000000007941 */ /* 0x000fea0003800000 */
.L_x_208:
[----:B------:R-:W-:Y:S02]  /*d7a0*/  ULDC UR4, c[0x0][0xc3c] ;  /* 0x00030f0000047ab9 */ /* 0x000fe40000000800 */
[----:B------:R-:W-:-:S13]  /*d7b0*/  ISETP.GE.AND P0, PT, R35, UR4, PT ;  /* 0x0000000423007c0c */ /* 0x000fda000bf06270 */
[----:B------:R-:W-:Y:S05]  /*d7c0*/  @!P0 BRA `(.L_x_230) ;  /* 0xffffff3400d88947 */ /* 0x000fea000383ffff */
[----:B------:R-:W-:Y:S05]  /*d7d0*/  EXIT ;  /* 0x000000000000794d */ /* 0x000fea0003800000 */
.L_x_179:
[----:B------:R-:W-:-:S08]  /*d7e0*/  NOP ;  /* 0x0000000000007918 */ /* 0x000fd00000000000 */
[----:B------:R-:W0:-:S00]  /*d7f0*/  USETMAXREG.DEALLOC.CTAPOOL 0x28 ;  /* 0x00000028000079c8 */ /* 0x000e0000080e0500 */
[----:B0-----:R-:W-:Y:S02]  /*d800*/  LOP3.LUT R0, R0, 0x3, RZ, 0xc0, !PT ;  /* 0x0000000300007812 */ /* 0x001fe400078ec0ff */
[----:B------:R-:W-:-:S04]  /*d810*/  LOP3.LUT R17, R17, 0xfffffdff, RZ, 0xc0, !PT ;  /* 0xfffffdff11117812 */ /* 0x000fc800078ec0ff */
[----:B------:R-:W0:Y:S02]  /*d820*/  SHFL.IDX PT, R0, R0, RZ, 0x1f ;  /* 0x00001fff00007589 */ /* 0x000e2400000e0000 */
[----:B0-----:R-:W-:-:S13]  /*d830*/  ISETP.NE.AND P0, PT, R0, RZ, PT ;  /* 0x000000ff0000720c */ /* 0x001fda0003f05270 */
[----:B------:R-:W-:Y:S01]  /*d840*/  @P0 BAR.SYNC.DEFER_BLOCKING 0x5, 0x180 ;  /* 0x0146000000000b1d */ /* 0x000fe20000010000 */
[----:B------:R-:W-:Y:S02]  /*d850*/  @P0 MOV R3, 0x400 ;  /* 0x0000040000030802 */ /* 0x000fe40000000f00 */
[----:B------:R-:W-:Y:S02]  /*d860*/  @P0 LOP3.LUT R17, R17, 0x200, RZ, 0xfc, !PT ;  /* 0x0000020011110812 */ /* 0x000fe400078efcff */
[----:B------:R-:W-:-:S05]  /*d870*/  @P0 LEA R2, R2, R3, 0x18 ;  /* 0x0000000302020211 */ /* 0x000fca00078ec0ff */
[----:B------:R-:W0:Y:S04]  /*d880*/  @P0 LDS.128 R4, [R2+0x298d0] ;  /* 0x0298d00002040984 */ /* 0x000e280000000c00 */
[----:B0-----:R0:W-:Y:S01]  /*d890*/  @P0 STL.64 [R1], R4 ;  /* 0x0000000401000387 */ /* 0x0011e20000100a00 */
[----:B------:R-:W-:-:S03]  /*d8a0*/  IMAD.MOV.U32 R0, RZ, RZ, R7 ;  /* 0x000000ffff007224 */ /* 0x000fc600078e0007 */
[----:B------:R0:W-:Y:S02]  /*d8b0*/  @P0 STL [R1+0x8], R6 ;  /* 0x0000080601000387 */ /* 0x0001e40000100800 */
[----:B------:R-:W-:Y:S01]  /*d8c0*/  @P0 R2UR UR39, R0 ;  /* 0x00000000002702ca */ /* 0x000fe200000e0000 */
[----:B------:R-:W-:Y:S06]  /*d8d0*/  @P0 BAR.ARV 0x4, 0x180 ;  /* 0x0106000000000b1d */ /* 0x000fec0000002000 */
[----:B------:R-:W-:Y:S08]  /*d8e0*/  @P0 BRA `(.L_x_231) ;  /* 0x0000000800cc0947 */ /* 0x000ff00003800000 */
[----:B0-----:R-:W0:Y:S01]  /*d8f0*/  S2R R4, SR_TID.X ;  /* 0x0000000000047919 */ /* 0x001e220000002100 */
[----:B------:R-:W-:Y:S01]  /*d900*/  ULDC UR4, c[0x0][0xc3c] ;  /* 0x00030f0000047ab9 */ /* 0x000fe20000000800 */
[----:B------:R-:W-:Y:S01]  /*d910*/  IMAD.MOV.U32 R0, RZ, RZ, RZ ;  /* 0x000000ffff007224 */ /* 0x000fe200078e00ff */
[----:B------:R-:W1:Y:S01]  /*d920*/  LDC R12, c[0x0][0xc38] ;  /* 0x00030e00ff0c7b82 */ /* 0x000e620000000800 */
[----:B------:R-:W-:Y:S01]  /*d930*/  IMAD.MOV.U32 R9, RZ, RZ, RZ ;  /* 0x000000ffff097224 */ /* 0x000fe200078e00ff */
[----:B0-----:R-:W-:-:S04]  /*d940*/  LOP3.LUT R7, R4, 0x1f, RZ, 0xc0, !PT ;  /* 0x0000001f04077812 */ /* 0x001fc800078ec0ff */
[----:B------:R-:W-:-:S04]  /*d950*/  ISETP.NE.AND P0, PT, R7, 0x1f, PT ;  /* 0x0000001f0700780c */ /* 0x000fc80003f05270 */
[----:B------:R-:W-:-:S13]  /*d960*/  ISETP.GE.OR P1, PT, R7, UR4, !P0 ;  /* 0x0000000407007c0c */ /* 0x000fda000c726670 */
[----:B------:R-:W0:Y:S08]  /*d970*/  @!P1 LDC.64 R4, c[0x0][0xc80] ;  /* 0x00032000ff049b82 */ /* 0x000e300000000a00 */
[----:B------:R-:W2:Y:S01]  /*d980*/  @!P1 LDC.64 R2, c[0x0][0xc78] ;  /* 0x00031e00ff029b82 */ /* 0x000ea20000000a00 */
[----:B0-----:R-:W-:-:S05]  /*d990*/  @!P1 IMAD.WIDE.U32 R4, R7, 0x4, R4 ;  /* 0x0000000407049825 */ /* 0x001fca00078e0004 */
[----:B------:R-:W3:Y:S01]  /*d9a0*/  @!P1 LDG.E R0, desc[UR50][R4.64] ;  /* 0x0000003204009981 */ /* 0x000ee2000c1e1900 */
[----:B--2---:R-:W-:-:S05]  /*d9b0*/  @!P1 IMAD.WIDE.U32 R2, R7, 0x4, R2 ;  /* 0x0000000407029825 */ /* 0x004fca00078e0002 */
[----:B------:R-:W3:Y:S01]  /*d9c0*/  @!P1 LDG.E R9, desc[UR50][R2.64] ;  /* 0x0000003202099981 */ /* 0x000ee2000c1e1900 */
[C---:B------:R-:W-:Y:S02]  /*d9d0*/  ISETP.NE.AND P1, PT, R7.reuse, RZ, PT ;  /* 0x000000ff0700720c */ /* 0x040fe40003f25270 */
[C---:B------:R-:W-:Y:S02]  /*d9e0*/  ISETP.GE.U32.AND P2, PT, R7.reuse, 0x2, PT ;  /* 0x000000020700780c */ /* 0x040fe40003f46070 */
[C---:B------:R-:W-:Y:S02]  /*d9f0*/  ISETP.GE.U32.AND P3, PT, R7.reuse, 0x4, PT ;  /* 0x000000040700780c */ /* 0x040fe40003f66070 */
[C---:B------:R-:W-:Y:S02]  /*da00*/  ISETP.GE.U32.AND P4, PT, R7.reuse, 0x8, PT ;  /* 0x000000080700780c */ /* 0x040fe40003f86070 */
[----:B------:R-:W-:Y:S01]  /*da10*/  ISETP.GE.U32.AND P5, PT, R7, 0x10, PT ;  /* 0x000000100700780c */ /* 0x000fe20003fa6070 */
[----:B------:R-:W-:Y:S01]  /*da20*/  UMOV UR4, URZ ;  /* 0x0000003f00047c82 */ /* 0x000fe20008000000 */
[----:B---3--:R-:W-:-:S05]  /*da30*/  IMAD R6, R0, R9, RZ ;  /* 0x0000000900067224 */ /* 0x008fca00078e02ff */
[----:B------:R-:W0:Y:S02]  /*da40*/  SHFL.UP PT, R8, R6, 0x1, RZ ;  /* 0x0420000006087989 */ /* 0x000e2400000e00ff */
[----:B0-----:R-:W-:-:S05]  /*da50*/  SEL R11, R8, RZ, P1 ;  /* 0x000000ff080b7207 */ /* 0x001fca0000800000 */
[----:B------:R-:W-:-:S05]  /*da60*/  IMAD.IADD R11, R6, 0x1, R11 ;  /* 0x00000001060b7824 */ /* 0x000fca00078e020b */
        /* <DEDUP_REMOVED lines=9> */
[----:B------:R-:W0:Y:S01]  /*db00*/  SHFL.UP PT, R4, R2, 0x10, RZ ;  /* 0x0600000002047989 */ /* 0x000e2200000e00ff */
[----:B------:R-:W2:Y:S01]  /*db10*/  S2R R6, SR_CTAID.X ;  /* 0x0000000000067919 */ /* 0x000ea20000002500 */
[----:B0-----:R-:W-:-:S05]  /*db20*/  SEL R5, R4, RZ, P5 ;  /* 0x000000ff04057207 */ /* 0x001fca0002800000 */
[----:B------:R-:W-:-:S05]  /*db30*/  IMAD.IADD R5, R2, 0x1, R5 ;  /* 0x0000000102057824 */ /* 0x000fca00078e0205 */
[----:B------:R-:W1:Y:S02]  /*db40*/  SHFL.IDX PT, R11, R5, 0x1f, 0x1f ;  /* 0x03e01f00050b7f89 */ /* 0x000e6400000e0000 */
[----:B-1----:R-:W-:-:S05]  /*db50*/  IMAD R11, R11, R12, RZ ;  /* 0x0000000c0b0b7224 */ /* 0x002fca00078e02ff */
[----:B--2---:R-:W-:Y:S01]  /*db60*/  ISETP.GT.AND P6, PT, R11, R6, PT ;  /* 0x000000060b00720c */ /* 0x004fe20003fc4270 */
[----:B------:R-:W-:-:S12]  /*db70*/  IMAD.MOV.U32 R4, RZ, RZ, R11 ;  /* 0x000000ffff047224 */ /* 0x000fd800078e000b */
[----:B------:R-:W-:Y:S05]  /*db80*/  @P6 BRA `(.L_x_232) ;  /* 0x00000000009c6947 */ /* 0x000fea0003800000 */
[----:B------:R-:W-:Y:S01]  /*db90*/  IMAD.MOV.U32 R11, RZ, RZ, R4 ;  /* 0x000000ffff0b7224 */ /* 0x000fe200078e0004 */
[----:B------:R-:W-:Y:S01]  /*dba0*/  UMOV UR4, URZ ;  /* 0x0000003f00047c82 */ /* 0x000fe20008000000 */
[----:B------:R-:W-:-:S05]  /*dbb0*/  ULDC UR5, c[0x0][0xc3c] ;  /* 0x00030f0000057ab9 */ /* 0x000fca0000000800 */
.L_x_234:
[----:B------:R-:W-:-:S04]  /*dbc0*/  UIADD3 UR4, UR4, 0x1f, URZ ;  /* 0x0000001f04047890 */ /* 0x000fc8000fffe03f */
[----:B------:R-:W-:-:S06]  /*dbd0*/  UISETP.GE.AND UP0, UPT, UR4, UR5, UPT ;  /* 0x000000050400728c */ /* 0x000fcc000bf06270 */
[----:B------:R-:W-:-:S13]  /*dbe0*/  PLOP3.LUT P6, PT, PT, PT, UP0, 0x40, 0x0 ;  /* 0x000000000000781c */ /* 0x000fda0003fce808 */
[----:B------:R-:W-:Y:S05]  /*dbf0*/  @!P6 BRA `(.L_x_233) ;  /* 0x0000000400cce947 */ /* 0x000fea0003800000 */
[----:B------:R-:W-:Y:S01]  /*dc00*/  VIADD R9, R7, UR4 ;  /* 0x0000000407097c36 */ /* 0x000fe20008000000 */
[----:B------:R-:W0:Y:S01]  /*dc10*/  LDC R12, c[0x0][0xc38] ;  /* 0x00030e00ff0c7b82 */ /* 0x000e220000000800 */
[----:B------:R-:W-:-:S03]  /*dc20*/  IMAD.MOV.U32 R0, RZ, RZ, RZ ;  /* 0x000000ffff007224 */ /* 0x000fc600078e00ff */
[----:B------:R-:W-:-:S13]  /*dc30*/  ISETP.GE.OR P6, PT, R9, UR5, !P0 ;  /* 0x0000000509007c0c */ /* 0x000fda000c7c6670 */
[----:B------:R-:W1:Y:S08]  /*dc40*/  @!P6 LDC.64 R4, c[0x0][0xc80] ;  /* 0x00032000ff04eb82 */ /* 0x000e700000000a00 */
[----:B------:R-:W2:Y:S01]  /*dc50*/  @!P6 LDC.64 R2, c[0x0][0xc78] ;  /* 0x00031e00ff02eb82 */ /* 0x000ea20000000a00 */
[----:B-1----:R-:W-:-:S05]  /*dc60*/  @!P6 IMAD.WIDE R4, R9, 0x4, R4 ;  /* 0x000000040904e825 */ /* 0x002fca00078e0204 */
[----:B------:R-:W3:Y:S01]  /*dc70*/  @!P6 LDG.E R0, desc[UR50][R4.64] ;  /* 0x000000320400e981 */ /* 0x000ee2000c1e1900 */
[----:B--2---:R-:W-:-:S04]  /*dc80*/  @!P6 IMAD.WIDE R2, R9, 0x4, R2 ;  /* 0x000000040902e825 */ /* 0x004fc800078e0202 */
[----:B------:R-:W-:-:S06]  /*dc90*/  IMAD.MOV.U32 R9, RZ, RZ, RZ ;  /* 0x000000ffff097224 */ /* 0x000fcc00078e00ff */
[----:B------:R-:W3:Y:S02]  /*dca0*/  @!P6 LDG.E R9, desc[UR50][R2.64] ;  /* 0x000000320209e981 */ /* 0x000ee4000c1e1900 */
[----:B---3--:R-:W-:-:S05]  /*dcb0*/  IMAD R15, R0, R9, RZ ;  /* 0x00000009000f7224 */ /* 0x008fca00078e02ff */
[----:B------:R-:W1:Y:S02]  /*dcc0*/  SHFL.UP PT, R8, R15, 0x1, RZ ;  /* 0x042000000f087989 */ /* 0x000e6400000e00ff */
[----:B-1----:R-:W-:-:S05]  /*dcd0*/  SEL R8, R8, RZ, P1 ;  /* 0x000000ff08087207 */ /* 0x002fca0000800000 */
[----:B------:R-:W-:-:S05]  /*dce0*/  IMAD.IADD R8, R15, 0x1, R8 ;  /* 0x000000010f087824 */ /* 0x000fca00078e0208 */
        /* <DEDUP_REMOVED lines=12> */
[----:B------:R-:W0:Y:S02]  /*ddb0*/  SHFL.IDX PT, R2, R5, 0x1f, 0x1f ;  /* 0x03e01f0005027f89 */ /* 0x000e2400000e0000 */
[----:B0-----:R-:W-:-:S04]  /*ddc0*/  IMAD R4, R2, R12, RZ ;  /* 0x0000000c02047224 */ /* 0x001fc800078e02ff */
[----:B------:R-:W-:-:S05]  /*ddd0*/  IMAD.IADD R11, R4, 0x1, R11 ;  /* 0x00000001040b7824 */ /* 0x000fca00078e020b */
[----:B------:R-:W-:-:S13]  /*dde0*/  ISETP.GT.AND P6, PT, R11, R6, PT ;  /* 0x000000060b00720c */ /* 0x000fda0003fc4270 */
[----:B------:R-:W-:Y:S05]  /*ddf0*/  @!P6 BRA `(.L_x_234) ;  /* 0xfffffffc0070e947 */ /* 0x000fea000383ffff */
.L_x_232:
[----:B------:R-:W-:Y:S02]  /*de00*/  IMAD.IADD R11, R11, 0x1, -R4 ;  /* 0x000000010b0b7824 */ /* 0x000fe400078e0a04 */
[----:B------:R-:W-:Y:S02]  /*de10*/  IMAD.MOV.U32 R8, RZ, RZ, RZ ;  /* 0x000000ffff087224 */ /* 0x000fe400078e00ff */
[----:B------:R-:W-:-:S05]  /*de20*/  IMAD R3, R5, R12, R11 ;  /* 0x0000000c05037224 */ /* 0x000fca00078e020b */
[----:B------:R-:W-:-:S13]  /*de30*/  ISETP.GT.AND P0, PT, R3, R6, PT ;  /* 0x000000060300720c */ /* 0x000fda0003f04270 */
[----:B------:R-:W-:Y:S02]  /*de40*/  VOTEU.ANY UR5, UPT, !P0 ;  /* 0x0000000000057886 */ /* 0x000fe400040e0100 */
[----:B------:R-:W-:Y:S02]  /*de50*/  UPOPC UR39, UR5 ;  /* 0x00000005002772bf */ /* 0x000fe40008000000 */
[----:B------:R-:W-:-:S04]  /*de60*/  ISETP.NE.AND P0, PT, RZ, UR5, PT ;  /* 0x00000005ff007c0c */ /* 0x000fc8000bf05270 */
[----:B------:R-:W-:Y:S02]  /*de70*/  IMAD.U32 R13, RZ, RZ, UR39 ;  /* 0x00000027ff0d7e24 */ /* 0x000fe4000f8e00ff */
[----:B------:R-:W-:-:S03]  /*de80*/  IMAD.U32 R14, RZ, RZ, UR39 ;  /* 0x00000027ff0e7e24 */ /* 0x000fc6000f8e00ff */
[----:B------:R-:W0:Y:S04]  /*de90*/  SHFL.IDX PT, R0, R0, R13, 0x1f ;  /* 0x00001f0d00007589 */ /* 0x000e2800000e0000 */
[----:B------:R1:W2:Y:S01]  /*dea0*/  SHFL.IDX PT, R9, R9, R14, 0x1f ;  /* 0x00001f0e09097589 */ /* 0x0002a200000e0000 */
[----:B0-----:R-:W-:-:S04]  /*deb0*/  IABS R4, R0 ;  /* 0x0000000000047213 */ /* 0x001fc80000000000 */
[----:B------:R-:W0:Y:S08]  /*dec0*/  I2F.RP R10, R4 ;  /* 0x00000004000a7306 */ /* 0x000e300000209400 */
[----:B0-----:R-:W0:Y:S02]  /*ded0*/  MUFU.RCP R10, R10 ;  /* 0x0000000a000a7308 */ /* 0x001e240000001000 */
[----:B0-----:R-:W-:-:S06]  /*dee0*/  VIADD R2, R10, 0xffffffe ;  /* 0x0ffffffe0a027836 */ /* 0x001fcc0000000000 */
[----:B------:R-:W0:Y:S02]  /*def0*/  F2I.FTZ.U32.TRUNC.NTZ R3, R2 ;  /* 0x0000000200037305 */ /* 0x000e24000021f000 */
[----:B0-----:R-:W-:Y:S01]  /*df00*/  IMAD.MOV R15, RZ, RZ, -R3 ;  /* 0x000000ffff0f7224 */ /* 0x001fe200078e0a03 */
[----:B-12---:R-:W-:Y:S06]  /*df10*/  @!P0 BRA `(.L_x_235) ;  /* 0x00000000000c8947 */ /* 0x006fec0003800000 */
[----:B------:R-:W-:-:S06]  /*df20*/  UIADD3 UR5, UR39, -0x1, URZ ;  /* 0xffffffff27057890 */ /* 0x000fcc000fffe03f */
[----:B------:R-:W-:-:S06]  /*df30*/  IMAD.U32 R8, RZ, RZ, UR5 ;  /* 0x00000005ff087e24 */ /* 0x000fcc000f8e00ff */
[----:B------:R0:W1:Y:S02]  /*df40*/  SHFL.IDX PT, R8, R5, R8, 0x1f ;  /* 0x00001f0805087589 */ /* 0x00006400000e0000 */
.L_x_235:
[----:B01----:R-:W-:Y:S01]  /*df50*/  IMAD R5, R8, R12, R11 ;  /* 0x0000000c08057224 */ /* 0x003fe200078e020b */
[----:B------:R-:W-:Y:S01]  /*df60*/  IABS R2, R9 ;  /* 0x0000000900027213 */ /* 0x000fe20000000000 */
[----:B------:R-:W-:Y:S01]  /*df70*/  IMAD.MOV.U32 R11, RZ, RZ, R15 ;  /* 0x000000ffff0b7224 */ /* 0x000fe200078e000f */
[----:B------:R-:W-:Y:S01]  /*df80*/  IABS R12, R0 ;  /* 0x00000000000c7213 */ /* 0x000fe20000000000 */
[----:B------:R-:W-:Y:S01]  /*df90*/  UIADD3 UR39, UR39, UR4, URZ ;  /* 0x0000000427277290 */ /* 0x000fe2000fffe03f */
[----:B------:R0:W-:Y:S01]  /*dfa0*/  STL [R1], R5 ;  /* 0x0000000501007387 */ /* 0x0001e20000100800 */
[----:B------:R-:W-:Y:S02]  /*dfb0*/  IMAD R11, R11, R4, RZ ;  /* 0x000000040b0b7224 */ /* 0x000fe400078e02ff */
[----:B------:R-:W-:Y:S02]  /*dfc0*/  IMAD.MOV R12, RZ, RZ, -R12 ;  /* 0x000000ffff0c7224 */ /* 0x000fe400078e0a0c */
[----:B0-----:R-:W-:-:S02]  /*dfd0*/  IMAD.IADD R5, R6, 0x1, -R5 ;  /* 0x0000000106057824 */ /* 0x001fc400078e0a05 */
[----:B------:R-:W-:Y:S02]  /*dfe0*/  IMAD.MOV.U32 R6, RZ, RZ, R2 ;  /* 0x000000ffff067224 */ /* 0x000fe400078e0002 */
[----:B------:R-:W-:Y:S01]  /*dff0*/  IMAD.MOV.U32 R2, RZ, RZ, RZ ;  /* 0x000000ffff027224 */ /* 0x000fe200078e00ff */
[----:B------:R-:W-:Y:S01]  /*e000*/  IABS R10, R5 ;  /* 0x00000005000a7213 */ /* 0x000fe20000000000 */
[----:B------:R-:W0:Y:S02]  /*e010*/  I2F.RP R8, R6 ;  /* 0x0000000600087306 */ /* 0x000e240000209400 */
[----:B------:R-:W-:-:S04]  /*e020*/  IMAD.HI.U32 R2, R3, R11, R2 ;  /* 0x0000000b03027227 */ /* 0x000fc800078e0002 */
[----:B------:R-:W-:Y:S02]  /*e030*/  IMAD.MOV.U32 R3, RZ, RZ, R10 ;  /* 0x000000ffff037224 */ /* 0x000fe400078e000a */
[----:B------:R-:W-:Y:S02]  /*e040*/  IMAD.MOV.U32 R10, RZ, RZ, R12 ;  /* 0x000000ffff0a7224 */ /* 0x000fe400078e000c */
[----:B------:R-:W-:-:S04]  /*e050*/  IMAD.HI.U32 R2, R2, R3, RZ ;  /* 0x0000000302027227 */ /* 0x000fc800078e00ff */
[----:B------:R-:W-:Y:S01]  /*e060*/  IMAD R3, R2, R10, R3 ;  /* 0x0000000a02037224 */ /* 0x000fe200078e0203 */
[----:B0-----:R-:W0:Y:S04]  /*e070*/  MUFU.RCP R8, R8 ;  /* 0x0000000800087308 */ /* 0x001e280000001000 */
[----:B------:R-:W-:-:S13]  /*e080*/  ISETP.GT.U32.AND P1, PT, R4, R3, PT ;  /* 0x000000030400720c */ /* 0x000fda0003f24070 */
[----:B------:R-:W-:Y:S02]  /*e090*/  @!P1 IMAD.IADD R3, R3, 0x1, -R4 ;  /* 0x0000000103039824 */ /* 0x000fe400078e0a04 */
[----:B0-----:R-:W-:Y:S02]  /*e0a0*/  VIADD R10, R8, 0xffffffe ;  /* 0x0ffffffe080a7836 */ /* 0x001fe40000000000 */
[----:B------:R-:W-:Y:S01]  /*e0b0*/  @!P1 VIADD R2, R2, 0x1 ;  /* 0x0000000102029836 */ /* 0x000fe20000000000 */
[----:B------:R-:W-:Y:S02]  /*e0c0*/  ISETP.GE.U32.AND P0, PT, R3, R4, PT ;  /* 0x000000040300720c */ /* 0x000fe40003f06070 */
[----:B------:R-:W-:Y:S01]  /*e0d0*/  LOP3.LUT R4, R5, R0, RZ, 0x3c, !PT ;  /* 0x0000000005047212 */ /* 0x000fe200078e3cff */
[----:B------:R-:W0:Y:S01]  /*e0e0*/  F2I.FTZ.U32.TRUNC.NTZ R3, R10 ;  /* 0x0000000a00037305 */ /* 0x000e22000021f000 */
[----:B------:R-:W-:Y:S02]  /*e0f0*/  ISETP.NE.AND P1, PT, R0, RZ, PT ;  /* 0x000000ff0000720c */ /* 0x000fe40003f25270 */
[----:B------:R-:W-:-:S07]  /*e100*/  ISETP.GE.AND P2, PT, R4, RZ, PT ;  /* 0x000000ff0400720c */ /* 0x000fce0003f46270 */
[----:B------:R-:W-:-:S04]  /*e110*/  @P0 VIADD R2, R2, 0x1 ;  /* 0x0000000102020836 */ /* 0x000fc80000000000 */
[----:B------:R-:W-:Y:S01]  /*e120*/  IMAD.MOV.U32 R8, RZ, RZ, R2 ;  /* 0x000000ffff087224 */ /* 0x000fe200078e0002 */
[----:B------:R-:W-:Y:S01]  /*e130*/  IABS R2, R9 ;  /* 0x0000000900027213 */ /* 0x000fe20000000000 */
[----:B0-----:R-:W-:-:S03]  /*e140*/  IMAD.MOV R11, RZ, RZ, -R3 ;  /* 0x000000ffff0b7224 */ /* 0x001fc600078e0a03 */
[----:B------:R-:W-:Y:S01]  /*e150*/  @!P2 IADD3 R8, -R8, RZ, RZ ;  /* 0x000000ff0808a210 */ /* 0x000fe20007ffe1ff */
[----:B------:R-:W-:Y:S01]  /*e160*/  IMAD.MOV R10, RZ, RZ, -R2 ;  /* 0x000000ffff0a7224 */ /* 0x000fe200078e0a02 */
[----:B------:R-:W-:Y:S01]  /*e170*/  @!P1 LOP3.LUT R8, RZ, R0, RZ, 0x33, !PT ;  /* 0x00000000ff089212 */ /* 0x000fe200078e33ff */
[----:B------:R-:W-:Y:S02]  /*e180*/  IMAD R11, R11, R6, RZ ;  /* 0x000000060b0b7224 */ /* 0x000fe400078e02ff */
[----:B------:R-:W-:Y:S01]  /*e190*/  IMAD.MOV.U32 R2, RZ, RZ, RZ ;  /* 0x000000ffff027224 */ /* 0x000fe200078e00ff */
[----:B------:R-:W-:-:S03]  /*e1a0*/  IABS R4, R8 ;  /* 0x0000000800047213 */ /* 0x000fc60000000000 */
[----:B------:R-:W-:-:S04]  /*e1b0*/  IMAD.HI.U32 R2, R3, R11, R2 ;  /* 0x0000000b03027227 */ /* 0x000fc800078e0002 */
[----:B------:R-:W-:Y:S02]  /*e1c0*/  IMAD.MOV.U32 R3, RZ, RZ, R4 ;  /* 0x000000ffff037224 */ /* 0x000fe400078e0004 */
[----:B------:R-:W-:Y:S02]  /*e1d0*/  IMAD.MOV.U32 R4, RZ, RZ, R10 ;  /* 0x000000ffff047224 */ /* 0x000fe400078e000a */
[----:B------:R-:W-:-:S04]  /*e1e0*/  IMAD.HI.U32 R2, R2, R3, RZ ;  /* 0x0000000302027227 */ /* 0x000fc800078e00ff */
[----:B------:R-:W-:-:S05]  /*e1f0*/  IMAD R3, R2, R4, R3 ;  /* 0x0000000402037224 */ /* 0x000fca00078e0203 */
[----:B------:R-:W-:-:S13]  /*e200*/  ISETP.GT.U32.AND P1, PT, R6, R3, PT ;  /* 0x000000030600720c */ /* 0x000fda0003f24070 */
[----:B------:R-:W-:Y:S02]  /*e210*/  @!P1 IMAD.IADD R3, R3, 0x1, -R6 ;  /* 0x0000000103039824 */ /* 0x000fe400078e0a06 */
[----:B------:R-:W-:Y:S01]  /*e220*/  @!P1 VIADD R2, R2, 0x1 ;  /* 0x0000000102029836 */ /* 0x000fe20000000000 */
[----:B------:R-:W-:Y:S02]  /*e230*/  ISETP.NE.AND P1, PT, R9, RZ, PT ;  /* 0x000000ff0900720c */ /* 0x000fe40003f25270 */
[----:B------:R-:W-:Y:S01]  /*e240*/  ISETP.GE.U32.AND P0, PT, R3, R6, PT ;  /* 0x000000060300720c */ /* 0x000fe20003f06070 */
[----:B------:R-:W-:Y:S01]  /*e250*/  IMAD R6, R0, R8, RZ ;  /* 0x0000000800067224 */ /* 0x000fe200078e02ff */
[----:B------:R-:W-:-:S04]  /*e260*/  LOP3.LUT R3, R8, R9, RZ, 0x3c, !PT ;  /* 0x0000000908037212 */ /* 0x000fc800078e3cff */
[----:B------:R-:W-:-:S07]  /*e270*/  ISETP.GE.AND P2, PT, R3, RZ, PT ;  /* 0x000000ff0300720c */ /* 0x000fce0003f46270 */
[----:B------:R-:W-:-:S06]  /*e280*/  @P0 VIADD R2, R2, 0x1 ;  /* 0x0000000102020836 */ /* 0x000fcc0000000000 */
[----:B------:R-:W-:Y:S01]  /*e290*/  @!P2 IMAD.MOV R2, RZ, RZ, -R2 ;  /* 0x000000ffff02a224 */ /* 0x000fe200078e0a02 */
[----:B------:R-:W-:-:S05]  /*e2a0*/  @!P1 LOP3.LUT R2, RZ, R9, RZ, 0x33, !PT ;  /* 0x00000009ff029212 */ /* 0x000fca00078e33ff */
[----:B------:R-:W-:-:S04]  /*e2b0*/  IMAD.MOV R4, RZ, RZ, -R2 ;  /* 0x000000ffff047224 */ /* 0x000fc800078e0a02 */
[C---:B------:R-:W-:Y:S02]  /*e2c0*/  IMAD R0, R9.reuse, R4, R8 ;  /* 0x0000000409007224 */ /* 0x040fe400078e0208 */
[----:B------:R-:W-:Y:S02]  /*e2d0*/  IMAD R9, R9, 0x1000000, R2 ;  /* 0x0100000009097824 */ /* 0x000fe400078e0202 */
[----:B------:R-:W-:Y:S02]  /*e2e0*/  IMAD.IADD R2, R5, 0x1, -R6 ;  /* 0x0000000105027824 */ /* 0x000fe400078e0a06 */
[----:B------:R-:W-:-:S05]  /*e2f0*/  IMAD R0, R0, 0x10000, R9 ;  /* 0x0001000000007824 */ /* 0x000fca00078e0209 */
[----:B------:R0:W-:Y:S04]  /*e300*/  STL [R1+0x8], R0 ;  /* 0x0000080001007387 */ /* 0x0001e80000100800 */
[----:B------:R0:W-:Y:S01]  /*e310*/  STL [R1+0x4], R2 ;  /* 0x0000040201007387 */ /* 0x0001e20000100800 */
[----:B------:R-:W-:Y:S05]  /*e320*/  BRA `(.L_x_236) ;  /* 0x0000000000107947 */ /* 0x000fea0003800000 */
.L_x_233:
[----:B------:R1:W-:Y:S01]  /*e330*/  STL [R1], R6 ;  /* 0x0000000601007387 */ /* 0x0003e20000100800 */
[----:B------:R-:W-:-:S03]  /*e340*/  ULDC UR39, c[0x0][0xc3c] ;  /* 0x00030f0000277ab9 */ /* 0x000fc60000000800 */
[----:B------:R1:W-:Y:S04]  /*e350*/  STL [R1+0x4], RZ ;  /* 0x000004ff01007387 */ /* 0x0003e80000100800 */
[----:B------:R1:W-:Y:S02]  /*e360*/  STL [R1+0x8], RZ ;  /* 0x000008ff01007387 */ /* 0x0003e40000100800 */
.L_x_236:
[----:B------:R-:W2:Y:S04]  /*e370*/  LDL R8, [R1] ;  /* 0x0000000001087983 */ /* 0x000ea80000100800 */
[----:B------:R-:W2:Y:S04]  /*e380*/  LDL R9, [R1+0x4] ;  /* 0x0000040001097983 */ /* 0x000ea80000100800 */
[----:B------:R-:W2:Y:S01]  /*e390*/  LDL R10, [R1+0x8] ;  /* 0x00000800010a7983 */ /* 0x000ea20000100800 */
[----:B------:R-:W-:Y:S01]  /*e3a0*/  ISETP.NE.AND P0, PT, R7, RZ, PT ;  /* 0x000000ff0700720c */ /* 0x000fe20003f05270 */
[----:B0-----:R-:W-:-:S12]  /*e3b0*/  IMAD.U32 R2, RZ, RZ, UR39 ;  /* 0x00000027ff027e24 */ /* 0x001fd8000f8e00ff */
[----:B------:R-:W0:Y:S01]  /*e3c0*/  @!P0 S2R R3, SR_CgaCtaId ;  /* 0x0000000000038919 */ /* 0x000e220000008800 */
[----:B------:R-:W-:Y:S01]  /*e3d0*/  @!P0 MOV R0, 0x400 ;  /* 0x0000040000008802 */ /* 0x000fe20000000f00 */
[----:B------:R-:W-:-:S03]  /*e3e0*/  @!P0 IMAD.MOV.U32 R11, RZ, RZ, R2 ;  /* 0x000000ffff0b8224 */ /* 0x000fc600078e0002 */
[----:B0-----:R-:W-:-:S05]  /*e3f0*/  @!P0 LEA R0, R3, R0, 0x18 ;  /* 0x0000000003008211 */ /* 0x001fca00078ec0ff */
[----:B--2---:R2:W-:Y:S01]  /*e400*/  @!P0 STS.128 [R0+0x298d0], R8 ;  /* 0x0298d00800008388 */ /* 0x0045e20000000c00 */
[----:B------:R-:W-:Y:S06]  /*e410*/  BAR.ARV 0x5, 0x180 ;  /* 0x0146000000007b1d */ /* 0x000fec0000002000 */
.L_x_231:
[----:B------:R-:W-:Y:S01]  /*e420*/  ULDC UR4, c[0x0][0xc3c] ;  /* 0x00030f0000047ab9 */ /* 0x000fe20000000800 */
[----:B------:R3:W-:Y:S01]  /*e430*/  STL [R1+0x28], RZ ;  /* 0x000028ff01007387 */ /* 0x0007e20000100800 */
[----:B------:R-:W-:Y:S01]  /*e440*/  UISETP.GE.AND UP0, UPT, UR39, UR4, UPT ;  /* 0x000000042700728c */ /* 0x000fe2000bf06270 */
[----:B------:R-:W-:Y:S02]  /*e450*/  IMAD.MOV.U32 R32, RZ, RZ, 0x1 ;  /* 0x00000001ff207424 */ /* 0x000fe400078e00ff */
[----:B------:R-:W-:-:S03]  /*e460*/  IMAD.MOV.U32 R19, RZ, RZ, RZ ;  /* 0x000000ffff137224 */ /* 0x000fc600078e00ff */
[----:B------:R-:W-:-:S13]  /*e470*/  PLOP3.LUT P0, PT, PT, PT, UP0, 0x80, 0x0 ;  /* 0x000000000000781c */ /* 0x000fda0003f0f008 */
[----:B---3--:R-:W-:Y:S05]  /*e480*/  @P0 BRA `(.L_x_237) ;  /* 0x0000005c00340947 */ /* 0x008fea0003800000 */
[----:B------:R-:W0:Y:S01]  /*e490*/  S2R R14, SR_TID.X ;  /* 0x00000000000e7919 */ /* 0x000e220000002100 */
[----:B------:R-:W3:Y:S01]  /*e4a0*/  S2UR UR4, SR_CgaCtaId ;  /* 0x00000000000479c3 */ /* 0x000ee20000008800 */
[----:B------:R-:W-:Y:S01]  /*e4b0*/  MOV R16, 0x400 ;  /* 0x0000040000107802 */ /* 0x000fe20000000f00 */
[----:B------:R-:W-:Y:S01]  /*e4c0*/  IMAD.MOV.U32 R34, RZ, RZ, 0x40 ;  /* 0x00000040ff227424 */ /* 0x000fe200078e00ff */
[----:B------:R-:W-:Y:S01]  /*e4d0*/  ULOP3.LUT UR44, UR42, 0x2, URZ, 0xfc, !UPT ;  /* 0x000000022a2c7892 */ /* 0x000fe2000f8efc3f */
[----:B------:R-:W-:Y:S01]  /*e4e0*/  IMAD.MOV.U32 R32, RZ, RZ, 0x1 ;  /* 0x00000001ff207424 */ /* 0x000fe200078e00ff */
[----:B------:R-:W-:Y:S01]  /*e4f0*/  ULOP3.LUT UR46, UR42, 0x1, URZ, 0xfc, !UPT ;  /* 0x000000012a2e7892 */ /* 0x000fe2000f8efc3f */
[----:B------:R-:W-:Y:S01]  /*e500*/  IMAD.MOV.U32 R19, RZ, RZ, RZ ;  /* 0x000000ffff137224 */ /* 0x000fe200078e00ff */
[----:B------:R-:W-:Y:S01]  /*e510*/  ULDC UR47, c[0x0][0xc] ;  /* 0x00000300002f7ab9 */ /* 0x000fe20000000800 */
[C---:B0-----:R-:W-:Y:S01]  /*e520*/  IMAD.SHL.U32 R4, R14.reuse, 0x10, RZ ;  /* 0x000000100e047824 */ /* 0x041fe200078e00ff */
[C---:B------:R-:W-:Y:S01]  /*e530*/  LOP3.LUT R13, R14.reuse, 0x7f, RZ, 0xc0, !PT ;  /* 0x0000007f0e0d7812 */ /* 0x040fe200078ec0ff */
[C---:B------:R-:W-:Y:S01]  /*e540*/  IMAD.SHL.U32 R3, R14.reuse, 0x2, RZ ;  /* 0x000000020e037824 */ /* 0x040fe200078e00ff */
[C---:B------:R-:W-:Y:S01]  /*e550*/  R2P PR, R14.reuse, 0x14 ;  /* 0x000000140e007804 */ /* 0x040fe20000000000 */
[----:B--2---:R-:W-:Y:S01]  /*e560*/  IMAD.SHL.U32 R11, R14, 0x4, RZ ;  /* 0x000000040e0b7824 */ /* 0x004fe200078e00ff */
[----:B------:R-:W-:-:S02]  /*e570*/  LOP3.LUT R0, R4, 0x1b0, RZ, 0xc0, !PT ;  /* 0x000001b004007812 */ /* 0x000fc400078ec0ff */
[----:B------:R-:W-:Y:S02]  /*e580*/  SHF.R.U32.HI R2, RZ, 0x5, R13 ;  /* 0x00000005ff027819 */ /* 0x000fe4000001160d */
[----:B------:R-:W-:Y:S01]  /*e590*/  LOP3.LUT R10, R0, 0x30, R3, 0x78, !PT ;  /* 0x00000030000a7812 */ /* 0x000fe200078e7803 */
[----:B------:R-:W-:Y:S01]  /*e5a0*/  IMAD.SHL.U32 R3, R14, 0x80, RZ ;  /* 0x000000800e037824 */ /* 0x000fe200078e00ff */
[----:B------:R-:W-:Y:S01]  /*e5b0*/  LOP3.LUT R35, R4, 0x30, RZ, 0xc0, !PT ;  /* 0x0000003004237812 */ /* 0x000fe200078ec0ff */
[----:B------:R-:W-:Y:S02]  /*e5c0*/  IMAD.SHL.U32 R0, R14, 0x20, RZ ;  /* 0x000000200e007824 */ /* 0x000fe400078e00ff */
[----:B------:R-:W-:Y:S01]  /*e5d0*/  IMAD.SHL.U32 R7, R2, 0x200, RZ ;  /* 0x0000020002077824 */ /* 0x000fe200078e00ff */
[----:B------:R-:W-:Y:S02]  /*e5e0*/  LOP3.LUT R5, R3, 0x380, RZ, 0xc0, !PT ;  /* 0x0000038003057812 */ /* 0x000fe400078ec0ff */
[----:B-1----:R-:W-:-:S02]  /*e5f0*/  LOP3.LUT R6, R0, 0x80, RZ, 0xc0, !PT ;  /* 0x0000008000067812 */ /* 0x002fc400078ec0ff */
[----:B------:R-:W-:Y:S01]  /*e600*/  LOP3.LUT R9, R0, 0x380, RZ, 0xc0, !PT ;  /* 0x0000038000097812 */ /* 0x000fe200078ec0ff */
[----:B------:R-:W-:Y:S01]  /*e610*/  IMAD R5, R2, 0x10, R5 ;  /* 0x0000001002057824 */ /* 0x000fe200078e0205 */
[----:B------:R-:W-:Y:S01]  /*e620*/  LOP3.LUT R6, R6, 0x10, R14, 0xf8, !PT ;  /* 0x0000001006067812 */ /* 0x000fe200078ef80e */
[----:B------:R-:W-:Y:S01]  /*e630*/  IMAD.SHL.U32 R2, R2, 0x400, RZ ;  /* 0x0000040002027824 */ /* 0x000fe200078e00ff */
[----:B------:R-:W-:Y:S02]  /*e640*/  LOP3.LUT R33, R9, 0x30, R4, 0xf8, !PT ;  /* 0x0000003009217812 */ /* 0x000fe400078ef804 */
[----:B------:R-:W-:Y:S02]  /*e650*/  LOP3.LUT R9, R7, 0x60, R0, 0xf8, !PT ;  /* 0x0000006007097812 */ /* 0x000fe400078ef800 */
[----:B------:R-:W-:Y:S02]  /*e660*/  LOP3.LUT R8, R6, 0x10, R11, 0x78, !PT ;  /* 0x0000001006087812 */ /* 0x000fe400078e780b */
[----:B------:R-:W-:-:S02]  /*e670*/  LOP3.LUT R6, R5, 0x70, R4, 0x78, !PT ;  /* 0x0000007005067812 */ /* 0x000fc400078e7804 */
[----:B------:R-:W-:Y:S02]  /*e680*/  LOP3.LUT R7, R7, 0x40, R4, 0xf8, !PT ;  /* 0x0000004007077812 */ /* 0x000fe400078ef804 */
[----:B------:R-:W-:Y:S02]  /*e690*/  LOP3.LUT R9, R9, 0x100, R0, 0xf8, !PT ;  /* 0x0000010009097812 */ /* 0x000fe400078ef800 */
[----:B------:R-:W-:Y:S02]  /*e6a0*/  LOP3.LUT R5, R6, 0xc00, R3, 0xf8, !PT ;  /* 0x00000c0006057812 */ /* 0x000fe400078ef803 */
[----:B------:R-:W-:Y:S02]  /*e6b0*/  LOP3.LUT R12, R7, R10, RZ, 0xfc, !PT ;  /* 0x0000000a070c7212 */ /* 0x000fe400078efcff */
[----:B------:R-:W-:Y:S01]  /*e6c0*/  LOP3.LUT R3, R9, R8, RZ, 0xfc, !PT ;  /* 0x0000000809037212 */ /* 0x000fe200078efcff */
[----:B------:R0:W-:Y:S01]  /*e6d0*/  STL [R1+0x1c], R5 ;  /* 0x00001c0501007387 */ /* 0x0001e20000100800 */
[----:B------:R-:W-:-:S02]  /*e6e0*/  SHF.R.U32.HI R4, RZ, 0x2, R13 ;  /* 0x00000002ff047819 */ /* 0x000fc4000001160d */
[----:B------:R-:W-:Y:S01]  /*e6f0*/  LOP3.LUT R33, R33, 0x70, R11, 0x78, !PT ;  /* 0x0000007021217812 */ /* 0x000fe200078e780b */
[----:B------:R-:W-:Y:S01]  /*e700*/  STL [R1+0x14], R12 ;  /* 0x0000140c01007387 */ /* 0x000fe20000100800 */
[----:B------:R-:W-:Y:S02]  /*e710*/  LOP3.LUT R0, R4, 0x60, R0, 0xf8, !PT ;  /* 0x0000006004007812 */ /* 0x000fe400078ef800 */
[----:B------:R-:W-:Y:S01]  /*e720*/  LOP3.LUT R4, R35, 0x40, RZ, 0xfc, !PT ;  /* 0x0000004023047812 */ /* 0x000fe200078efcff */
[----:B------:R3:W-:Y:S01]  /*e730*/  STL [R1+0x18], R3 ;  /* 0x0000180301007387 */ /* 0x0007e20000100800 */
[----:B------:R-:W-:Y:S02]  /*e740*/  LOP3.LUT R2, R0, 0x80, RZ, 0xfc, !PT ;  /* 0x0000008000027812 */ /* 0x000fe400078efcff */
[C---:B0-----:R-:W-:Y:S02]  /*e750*/  SEL R5, R34.reuse, 0xffffffc0, !P2 ;  /* 0xffffffc022057807 */ /* 0x041fe40005000000 */
[----:B------:R-:W-:-:S03]  /*e760*/  SEL R34, R34, 0xffffffc0, !P4 ;  /* 0xffffffc022227807 */ /* 0x000fc60006000000 */
[----:B------:R-:W-:Y:S01]  /*e770*/  STL [R1+0x20], R5 ;  /* 0x0000200501007387 */ /* 0x000fe20000100800 */
[----:B---3--:R-:W-:-:S05]  /*e780*/  IMAD.U32 R3, RZ, RZ, UR4 ;  /* 0x00000004ff037e24 */ /* 0x008fca000f8e00ff */
[----:B------:R-:W-:Y:S01]  /*e790*/  LEA R16, R3, R16, 0x18 ;  /* 0x0000001003107211 */ /* 0x000fe200078ec0ff */
[----:B------:R0:W-:Y:S04]  /*e7a0*/  STL [R1+0x10], R3 ;  /* 0x0000100301007387 */ /* 0x0001e80000100800 */
[----:B------:R-:W-:Y:S01]  /*e7b0*/  IMAD.IADD R0, R16, 0x1, R12 ;  /* 0x0000000110007824 */ /* 0x000fe200078e020c */
[----:B------:R1:W-:Y:S04]  /*e7c0*/  STL [R1+0x28], RZ ;  /* 0x000028ff01007387 */ /* 0x0003e80000100800 */
[----:B------:R1:W-:Y:S01]  /*e7d0*/  STL [R1+0x24], R0 ;  /* 0x0000240001007387 */ /* 0x0003e20000100800 */
[----:B0-----:R-:W-:-:S07]  /*e7e0*/  LOP3.LUT R3, R35, 0x80, RZ, 0xfc, !PT ;  /* 0x0000008023037812 */ /* 0x001fce00078efcff */
.L_x_313:
[----:B------:R-:W-:Y:S01]  /*e7f0*/  ULDC.64 UR4, c[0x0][0xc88] ;  /* 0x0003220000047ab9 */ /* 0x000fe20000000a00 */
[----:B------:R-:W-:Y:S01]  /*e800*/  ULDC.64 UR8, c[0x0][0xa18] ;  /* 0x0002860000087ab9 */ /* 0x000fe20000000a00 */
[----:B------:R-:W-:Y:S01]  /*e810*/  UIMAD.WIDE UR4, UR39, 0x4, UR4 ;  /* 0x00000004270478a5 */ /* 0x000fe2000f8e0204 */
[----:B------:R-:W-:Y:S01]  /*e820*/  IMAD.MOV.U32 R36, RZ, RZ, RZ ;  /* 0x000000ffff247224 */ /* 0x000fe200078e00ff */
[----:B------:R-:W-:Y:S01]  /*e830*/  ULDC.64 UR6, c[0x0][0xa00] ;  /* 0x0002800000067ab9 */ /* 0x000fe20000000a00 */
[----:B0-2---:R-:W0:Y:S03]  /*e840*/  LDC.64 R4, c[0x0][0x418] ;  /* 0x00010600ff047b82 */ /* 0x005e260000000a00 */
[----:B------:R-:W-:Y:S02]  /*e850*/  IMAD.U32 R2, RZ, RZ, UR4 ;  /* 0x00000004ff027e24 */ /* 0x000fe4000f8e00ff */
[----:B------:R-:W-:Y:S01]  /*e860*/  IMAD.U32 R3, RZ, RZ, UR5 ;  /* 0x00000005ff037e24 */ /* 0x000fe2000f8e00ff */
[----:B------:R-:W-:-:S02]  /*e870*/  ULDC.64 UR4, c[0x0][0xa28] ;  /* 0x00028a0000047ab9 */ /* 0x000fc40000000a00 */
[----:B------:R-:W2:Y:S02]  /*e880*/  LDC R8, c[0x0][0x424] ;  /* 0x00010900ff087b82 */ /* 0x000ea40000000800 */
[----:B------:R-:W3:Y:S01]  /*e890*/  LDG.E R2, desc[UR50][R2.64] ;  /* 0x0000003202027981 */ /* 0x000ee2000c1e1900 */
[----:B------:R-:W-:-:S04]  /*e8a0*/  UISETP.NE.U32.AND UP0, UPT, UR4, URZ, UPT ;  /* 0x0000003f0400728c */ /* 0x000fc8000bf05070 */
[----:B------:R-:W-:Y:S01]  /*e8b0*/  UISETP.NE.AND.EX UP0, UPT, UR5, URZ, UPT, UP0 ;  /* 0x0000003f0500728c */ /* 0x000fe2000bf05300 */
[----:B-1----:R-:W1:Y:S05]  /*e8c0*/  LDC R0, c[0x0][0x2f0] ;  /* 0x0000bc00ff007b82 */ /* 0x002e6a0000000800 */
[----:B------:R-:W-:Y:S02]  /*e8d0*/  PLOP3.LUT P0, PT, PT, PT, UP0, 0x80, 0x0 ;  /* 0x000000000000781c */ /* 0x000fe40003f0f008 */
[----:B---3--:R-:W-:-:S13]  /*e8e0*/  R2UR UR43, R2 ;  /* 0x00000000022b72ca */ /* 0x008fda00000e0000 */
[----:B------:R-:W-:Y:S02]  /*e8f0*/  USHF.R.S32.HI UR41, URZ, 0x1f, UR43 ;  /* 0x0000001f3f297899 */ /* 0x000fe4000801142b */
[----:B------:R-:W-:-:S04]  /*e900*/  @UP0 ULEA UR4, UP1, UR43, UR4, 0x2 ;  /* 0x000000042b040291 */ /* 0x000fc8000f82103f */
[----:B------:R-:W-:Y:S02]  /*e910*/  @UP0 ULEA.HI.X UR5, UR43, UR5, UR41, 0x2, UP1 ;  /* 0x000000052b050291 */ /* 0x000fe400088f1429 */
[----:B------:R-:W-:Y:S01]  /*e920*/  UISETP.NE.U32.AND UP0, UPT, UR8, URZ, UPT ;  /* 0x0000003f0800728c */ /* 0x000fe2000bf05070 */
[----:B------:R-:W-:-:S03]  /*e930*/  IMAD.U32 R2, RZ, RZ, UR4 ;  /* 0x00000004ff027e24 */ /* 0x000fc6000f8e00ff */
[----:B------:R-:W-:Y:S01]  /*e940*/  UISETP.NE.AND.EX UP0, UPT, UR9, URZ, UPT, UP0 ;  /* 0x0000003f0900728c */ /* 0x000fe2000bf05300 */
[----:B------:R-:W-:Y:S01]  /*e950*/  IMAD.U32 R3, RZ, RZ, UR5 ;  /* 0x00000005ff037e24 */ /* 0x000fe2000f8e00ff */
[----:B------:R-:W-:Y:S02]  /*e960*/  USHF.L.U32 UR37, UR43, 0x2, URZ ;  /* 0x000000022b257899 */ /* 0x000fe4000800063f */
[----:B------:R-:W-:Y:S02]  /*e970*/  USHF.L.U64.HI UR36, UR43, 0x2, UR41 ;  /* 0x000000022b247899 */ /* 0x000fe40008010229 */
[----:B------:R-:W-:Y:S01]  /*e980*/  PLOP3.LUT P1, PT, PT, PT, UP0, 0x80, 0x0 ;  /* 0x000000000000781c */ /* 0x000fe20003f2f008 */
[----:B------:R3:W5:Y:S01]  /*e990*/  @P0 LDG.E R36, desc[UR50][R2.64] ;  /* 0x0000003202240981 */ /* 0x000762000c1e1900 */
[----:B------:R-:W-:-:S03]  /*e9a0*/  UISETP.NE.U32.AND UP2, UPT, UR6, URZ, UPT ;  /* 0x0000003f0600728c */ /* 0x000fc6000bf45070 */
[----:B------:R-:W-:Y:S02]  /*e9b0*/  @UP0 UIADD3 UR4, UP1, UR37, UR8, URZ ;  /* 0x0000000825040290 */ /* 0x000fe4000ff3e03f */
[----:B------:R-:W-:Y:S02]  /*e9c0*/  UISETP.NE.AND.EX UP3, UPT, UR7, URZ, UPT, UP2 ;  /* 0x0000003f0700728c */ /* 0x000fe4000bf65320 */
[----:B------:R-:W-:Y:S02]  /*e9d0*/  @UP0 UIADD3.X UR5, UR36, UR9, URZ, UP1, !UPT ;  /* 0x0000000924050290 */ /* 0x000fe40008ffe43f */
[----:B---3--:R-:W-:Y:S01]  /*e9e0*/  IMAD.U32 R2, RZ, RZ, UR4 ;  /* 0x00000004ff027e24 */ /* 0x008fe2000f8e00ff */
[----:B------:R-:W-:Y:S01]  /*e9f0*/  UIADD3 UR6, UP0, UR37, UR6, URZ ;  /* 0x0000000625067290 */ /* 0x000fe2000ff1e03f */
[----:B------:R-:W-:Y:S01]  /*ea00*/  PLOP3.LUT P0, PT, PT, PT, UP3, 0x80, 0x0 ;  /* 0x000000000000781c */ /* 0x000fe20003f0f038 */
[----:B------:R-:W-:Y:S01]  /*ea10*/  UP2UR UR45, UPR, URZ, 0x8 ;  /* 0x000000083f2d7883 */ /* 0x000fe20008000000 */
[----:B------:R-:W-:Y:S01]  /*ea20*/  IMAD.U32 R3, RZ, RZ, UR5 ;  /* 0x00000005ff037e24 */ /* 0x000fe2000f8e00ff */
[----:B------:R-:W-:-:S04]  /*ea30*/  UIADD3.X UR7, UR36, UR7, URZ, UP0, !UPT ;  /* 0x0000000724077290 */ /* 0x000fc800087fe43f */
[----:B------:R3:W4:Y:S01]  /*ea40*/  @P1 LDG.E R7, desc[UR50][R2.64] ;  /* 0x0000003202071981 */ /* 0x000722000c1e1900 */
[----:B------:R-:W-:Y:S01]  /*ea50*/  PLOP3.LUT P2, PT, PT, PT, UP3, 0x80, 0x0 ;  /* 0x000000000000781c */ /* 0x000fe20003f4f038 */
[----:B---3--:R-:W-:Y:S02]  /*ea60*/  IMAD.U32 R2, RZ, RZ, UR6 ;  /* 0x00000006ff027e24 */ /* 0x008fe4000f8e00ff */
[----:B------:R-:W-:-:S05]  /*ea70*/  IMAD.U32 R3, RZ, RZ, UR7 ;  /* 0x00000007ff037e24 */ /* 0x000fca000f8e00ff */
[----:B------:R3:W5:Y:S01]  /*ea80*/  @P0 LDG.E R6, desc[UR50][R2.64] ;  /* 0x0000003202060981 */ /* 0x000762000c1e1900 */
[----:B0-----:R-:W-:-:S04]  /*ea90*/  ISETP.NE.U32.AND P0, PT, R4, RZ, PT ;  /* 0x000000ff0400720c */ /* 0x001fc80003f05070 */
[----:B------:R-:W-:Y:S02]  /*eaa0*/  ISETP.NE.AND.EX P0, PT, R5, RZ, PT, P0 ;  /* 0x000000ff0500720c */ /* 0x000fe40003f05300 */
[----:B----4-:R-:W-:Y:S01]  /*eab0*/  @P1 R2UR UR40, R7 ;  /* 0x00000000072812ca */ /* 0x010fe200000e0000 */
[----:B-123--:R-:W-:-:S14]  /*eac0*/  @P1 BRA `(.L_x_238) ;  /* 0x0000000000241947 */ /* 0x00efdc0003800000 */
[----:B------:R-:W-:Y:S01]  /*ead0*/  UISETP.NE.AND UP0, UPT, UR45, URZ, UPT ;  /* 0x0000003f2d00728c */ /* 0x000fe2000bf05270 */
[----:B------:R-:W-:-:S05]  /*eae0*/  ULDC UR40, c[0x0][0x288] ;  /* 0x0000a20000287ab9 */ /* 0x000fca0000000800 */
[----:B------:R-:W-:-:S13]  /*eaf0*/  PLOP3.LUT P1, PT, PT, PT, UP0, 0x40, 0x0 ;  /* 0x000000000000781c */ /* 0x000fda0003f2e808 */
[----:B------:R-:W-:Y:S05]  /*eb00*/  @P1 BRA `(.L_x_238) ;  /* 0x0000000000141947 */ /* 0x000fea0003800000 */
[----:B------:R-:W2:Y:S04]  /*eb10*/  LDG.E R5, desc[UR50][R2.64] ;  /* 0x0000003202057981 */ /* 0x000ea8000c1e1900 */
[----:B------:R-:W3:Y:S01]  /*eb20*/  LDG.E R4, desc[UR50][R2.64+0x4] ;  /* 0x0000043202047981 */ /* 0x000ee2000c1e1900 */
[----:B--2---:R-:W-:Y:S02]  /*eb30*/  R2UR UR4, R5 ;  /* 0x00000000050472ca */ /* 0x004fe400000e0000 */
[----:B---3--:R-:W-:-:S13]  /*eb40*/  R2UR UR40, R4 ;  /* 0x00000000042872ca */ /* 0x008fda00000e0000 */
[----:B------:R-:W-:-:S12]  /*eb50*/  UIADD3 UR40, -UR4, UR40, URZ ;  /* 0x0000002804287290 */ /* 0x000fd8000fffe13f */
.L_x_238:
[----:B------:R-:W-:Y:S01]  /*eb60*/  ULDC.64 UR4, c[0x0][0xa20] ;  /* 0x0002880000047ab9 */ /* 0x000fe20000000a00 */
[----:B------:R-:W-:Y:S01]  /*eb70*/  SEL R5, R8, 0x1, P0 ;  /* 0x0000000108057807 */ /* 0x000fe20000000000 */
[----:B------:R-:W-:Y:S01]  /*eb80*/  UMOV UR38, URZ ;  /* 0x0000003f00267c82 */ /* 0x000fe20008000000 */
[----:B------:R-:W-:Y:S01]  /*eb90*/  ISETP.NE.U32.AND P1, PT, RZ, UR4, PT ;  /* 0x00000004ff007c0c */ /* 0x000fe2000bf25070 */
[----:B------:R-:W-:Y:S01]  /*eba0*/  IMAD.U32 R31, RZ, RZ, UR43 ;  /* 0x0000002bff1f7e24 */ /* 0x000fe2000f8e00ff */
[----:B-----5:R-:W-:Y:S01]  /*ebb0*/  @P2 R2UR UR38, R6 ;  /* 0x00000000062622ca */ /* 0x020fe200000e0000 */
[----:B------:R-:W-:Y:S01]  /*ebc0*/  IMAD R5, R5, R0, RZ ;  /* 0x0000000005057224 */ /* 0x000fe200078e02ff */
[----:B------:R-:W-:-:S13]  /*ebd0*/  ISETP.NE.AND.EX P1, PT, RZ, UR5, PT, P1 ;  /* 0x00000005ff007c0c */ /* 0x000fda000bf25310 */
[----:B------:R-:W-:Y:S05]  /*ebe0*/  @!P1 BRA `(.L_x_239) ;  /* 0x0000000000189947 */ /* 0x000fea0003800000 */
[----:B------:R-:W-:-:S04]  /*ebf0*/  UIADD3 UR4, UP0, UR37, UR4, URZ ;  /* 0x0000000425047290 */ /* 0x000fc8000ff1e03f */
[----:B------:R-:W-:Y:S02]  /*ec00*/  UIADD3.X UR5, UR36, UR5, URZ, UP0, !UPT ;  /* 0x0000000524057290 */ /* 0x000fe400087fe43f */
[----:B------:R-:W-:-:S04]  /*ec10*/  IMAD.U32 R2, RZ, RZ, UR4 ;  /* 0x00000004ff027e24 */ /* 0x000fc8000f8e00ff */
[----:B------:R-:W-:-:S05]  /*ec20*/  IMAD.U32 R3, RZ, RZ, UR5 ;  /* 0x00000005ff037e24 */ /* 0x000fca000f8e00ff */
[----:B------:R0:W5:Y:S01]  /*ec30*/  LDG.E R5, desc[UR50][R2.64] ;  /* 0x0000003202057981 */ /* 0x000162000c1e1900 */
[----:B------:R-:W-:Y:S05]  /*ec40*/  BRA `(.L_x_240) ;  /* 0x0000000000247947 */ /* 0x000fea0003800000 */
.L_x_239:
[----:B------:R-:W-:Y:S02]  /*ec50*/  ULDC.64 UR4, c[0x0][0xa08] ;  /* 0x0002820000047ab9 */ /* 0x000fe40000000a00 */
[----:B------:R-:W-:-:S04]  /*ec60*/  ISETP.NE.U32.AND P0, PT, RZ, UR4, PT ;  /* 0x00000004ff007c0c */ /* 0x000fc8000bf05070 */
[----:B------:R-:W-:-:S13]  /*ec70*/  ISETP.NE.AND.EX P0, PT, RZ, UR5, PT, P0 ;  /* 0x00000005ff007c0c */ /* 0x000fda000bf05300 */
[----:B------:R-:W-:Y:S05]  /*ec80*/  @!P0 BRA `(.L_x_240) ;  /* 0x0000000000148947 */ /* 0x000fea0003800000 */
[----:B------:R-:W0:Y:S02]  /*ec90*/  LDC.64 R2, c[0x0][0xa08] ;  /* 0x00028200ff027b82 */ /* 0x000e240000000a00 */
[----:B0-----:R-:W-:-:S05]  /*eca0*/  IMAD.WIDE R2, R31, 0x4, R2 ;  /* 0x000000041f027825 */ /* 0x001fca00078e0202 */
[----:B------:R-:W2:Y:S04]  /*ecb0*/  LDG.E R5, desc[UR50][R2.64] ;  /* 0x0000003202057981 */ /* 0x000ea8000c1e1900 */
[----:B------:R-:W2:Y:S02]  /*ecc0*/  LDG.E R0, desc[UR50][R2.64+0x4] ;  /* 0x0000043202007981 */ /* 0x000ea4000c1e1900 */
[----:B--2---:R-:W-:-:S07]  /*ecd0*/  IMAD.IADD R5, R0, 0x1, -R5 ;  /* 0x0000000100057824 */ /* 0x004fce00078e0a05 */
.L_x_240:
[----:B------:R-:W2:Y:S01]  /*ece0*/  LDL R18, [R1+0x8] ;  /* 0x0000080001127983 */ /* 0x000ea20000100800 */
[----:B-----5:R-:W-:-:S04]  /*ecf0*/  IMAD.IADD R22, R5, 0x1, -R36 ;  /* 0x0000000105167824 */ /* 0x020fc800078e0a24 */
[C---:B0-----:R-:W-:Y:S01]  /*ed00*/  VIADD R2, R22.reuse, 0x9f ;  /* 0x0000009f16027836 */ /* 0x041fe20000000000 */
[----:B------:R-:W-:-:S03]  /*ed10*/  ISETP.GE.AND P0, PT, R22, 0x1, PT ;  /* 0x000000011600780c */ /* 0x000fc60003f06270 */
[----:B------:R-:W-:Y:S01]  /*ed20*/  IMAD.HI R2, R2, 0x66666667, RZ ;  /* 0x6666666702027827 */ /* 0x000fe200078e02ff */
[----:B--2---:R-:W-:-:S04]  /*ed30*/  LOP3.LUT R0, R18, 0xff000000, RZ, 0xc0, !PT ;  /* 0xff00000012007812 */ /* 0x004fc800078ec0ff */
[----:B------:R-:W-:Y:S02]  /*ed40*/  SHF.R.U32.HI R3, RZ, 0x8, R0 ;  /* 0x00000008ff037819 */ /* 0x000fe40000011600 */
[----:B------:R-:W-:-:S04]  /*ed50*/  LOP3.LUT R0, R18, 0xff0000, RZ, 0xc0, !PT ;  /* 0x00ff000012007812 */ /* 0x000fc800078ec0ff */
[----:B------:R-:W-:Y:S02]  /*ed60*/  LEA.HI R5, R0, R3, RZ, 0x10 ;  /* 0x0000000300057211 */ /* 0x000fe400078f80ff */
[----:B------:R-:W-:Y:S02]  /*ed70*/  SHF.R.U32.HI R3, RZ, 0x1f, R2 ;  /* 0x0000001fff037819 */ /* 0x000fe40000011602 */
[----:B------:R-:W-:Y:S02]  /*ed80*/  LOP3.LUT R4, R5, 0xff, RZ, 0xc0, !PT ;  /* 0x000000ff05047812 */ /* 0x000fe400078ec0ff */
[----:B------:R-:W-:Y:S01]  /*ed90*/  LEA.HI.SX32 R0, R2, R3, 0x1a ;  /* 0x0000000302007211 */ /* 0x000fe200078fd2ff */
[----:B------:R-:W-:Y:S01]  /*eda0*/  IMAD.MOV.U32 R3, RZ, RZ, RZ ;  /* 0x000000ffff037224 */ /* 0x000fe200078e00ff */
[----:B------:R-:W-:Y:S06]  /*edb0*/  @!P0 BRA `(.L_x_241) ;  /* 0x0000000000748947 */ /* 0x000fec0003800000 */
[----:B------:R-:W-:-:S04]  /*edc0*/  SHF.R.U32.HI R5, RZ, 0x10, R5 ;  /* 0x00000010ff057819 */ /* 0x000fc80000011605 */
[----:B------:R-:W-:-:S13]  /*edd0*/  ISETP.NE.AND P0, PT, R5, RZ, PT ;  /* 0x000000ff0500720c */ /* 0x000fda0003f05270 */
[----:B------:R-:W0:Y:S02]  /*ede0*/  @!P0 LDC R5, c[0x0][0x9f0] ;  /* 0x00027c00ff058b82 */ /* 0x000e240000000800 */
[-C--:B0-----:R-:W-:Y:S02]  /*edf0*/  IABS R6, R5.reuse ;  /* 0x0000000500067213 */ /* 0x081fe40000000000 */
[----:B------:R-:W-:Y:S02]  /*ee00*/  IADD3 R8, R5, -0x1, R0 ;  /* 0xffffffff05087810 */ /* 0x000fe40007ffe000 */
[----:B------:R-:W0:Y:S02]  /*ee10*/  I2F.RP R7, R6 ;  /* 0x0000000600077306 */ /* 0x000e240000209400 */
[----:B------:R-:W-:-:S04]  /*ee20*/  LOP3.LUT R2, R8, R5, RZ, 0x3c, !PT ;  /* 0x0000000508027212 */ /* 0x000fc800078e3cff */
[----:B------:R-:W-:Y:S01]  /*ee30*/  ISETP.GE.AND P2, PT, R2, RZ, PT ;  /* 0x000000ff0200720c */ /* 0x000fe20003f46270 */
[----:B------:R-:W-:Y:S01]  /*ee40*/  IMAD.MOV.U32 R2, RZ, RZ, RZ ;  /* 0x000000ffff027224 */ /* 0x000fe200078e00ff */
[----:B0-----:R-:W0:Y:S02]  /*ee50*/  MUFU.RCP R7, R7 ;  /* 0x0000000700077308 */ /* 0x001e240000001000 */
[----:B0-----:R-:W-:Y:S01]  /*ee60*/  VIADD R3, R7, 0xffffffe ;  /* 0x0ffffffe07037836 */ /* 0x001fe20000000000 */
[----:B------:R-:W-:-:S05]  /*ee70*/  IABS R7, R5 ;  /* 0x0000000500077213 */ /* 0x000fca0000000000 */
[----:B------:R-:W0:Y:S01]  /*ee80*/  F2I.FTZ.U32.TRUNC.NTZ R3, R3 ;  /* 0x0000000300037305 */ /* 0x000e22000021f000 */
[----:B------:R-:W-:Y:S02]  /*ee90*/  IMAD.MOV R7, RZ, RZ, -R7 ;  /* 0x000000ffff077224 */ /* 0x000fe400078e0a07 */
[----:B0-----:R-:W-:-:S04]  /*eea0*/  IMAD.MOV R9, RZ, RZ, -R3 ;  /* 0x000000ffff097224 */ /* 0x001fc800078e0a03 */
[----:B------:R-:W-:-:S04]  /*eeb0*/  IMAD R9, R9, R6, RZ ;  /* 0x0000000609097224 */ /* 0x000fc800078e02ff */
[----:B------:R-:W-:Y:S01]  /*eec0*/  IMAD.HI.U32 R2, R3, R9, R2 ;  /* 0x0000000903027227 */ /* 0x000fe200078e0002 */
[----:B------:R-:W-:-:S05]  /*eed0*/  IABS R3, R8 ;  /* 0x0000000800037213 */ /* 0x000fca0000000000 */
[----:B------:R-:W-:-:S04]  /*eee0*/  IMAD.HI.U32 R2, R2, R3, RZ ;  /* 0x0000000302027227 */ /* 0x000fc800078e00ff */
[----:B------:R-:W-:-:S05]  /*eef0*/  IMAD R3, R2, R7, R3 ;  /* 0x0000000702037224 */ /* 0x000fca00078e0203 */
[----:B------:R-:W-:-:S13]  /*ef00*/  ISETP.GT.U32.AND P1, PT, R6, R3, PT ;  /* 0x000000030600720c */ /* 0x000fda0003f24070 */
[----:B------:R-:W-:Y:S02]  /*ef10*/  @!P1 IMAD.IADD R3, R3, 0x1, -R6 ;  /* 0x0000000103039824 */ /* 0x000fe400078e0a06 */
[----:B------:R-:W-:Y:S01]  /*ef20*/  @!P1 VIADD R2, R2, 0x1 ;  /* 0x0000000102029836 */ /* 0x000fe20000000000 */
[----:B------:R-:W-:Y:S02]  /*ef30*/  ISETP.NE.AND P1, PT, R5, RZ, PT ;  /* 0x000000ff0500720c */ /* 0x000fe40003f25270 */
[----:B------:R-:W-:-:S13]  /*ef40*/  ISETP.GE.U32.AND P0, PT, R3, R6, PT ;  /* 0x000000060300720c */ /* 0x000fda0003f06070 */
[----:B------:R-:W-:-:S04]  /*ef50*/  @P0 VIADD R2, R2, 0x1 ;  /* 0x0000000102020836 */ /* 0x000fc80000000000 */
[----:B------:R-:W-:Y:S01]  /*ef60*/  @!P2 IMAD.MOV R2, RZ, RZ, -R2 ;  /* 0x000000ffff02a224 */ /* 0x000fe200078e0a02 */
[----:B------:R-:W-:-:S05]  /*ef70*/  @!P1 LOP3.LUT R2, RZ, R5, RZ, 0x33, !PT ;  /* 0x00000005ff029212 */ /* 0x000fca00078e33ff */
[----:B------:R-:W-:-:S07]  /*ef80*/  IMAD.MOV.U32 R3, RZ, RZ, R2 ;  /* 0x000000ffff037224 */ /* 0x000fce00078e0002 */
.L_x_241:
[-C--:B------:R-:W-:Y:S01]  /*ef90*/  IMAD R2, R4, R3.reuse, RZ ;  /* 0x0000000304027224 */ /* 0x080fe200078e02ff */
[----:B------:R-:W-:Y:S04]  /*efa0*/  BSSY B7, `(.L_x_242) ;  /* 0x0000450000077945 */ /* 0x000fe80003800000 */
[----:B------:R-:W-:Y:S01]  /*efb0*/  VIADDMNMX R0, R2, R3, R0, PT ;  /* 0x0000000302007246 */ /* 0x000fe20003800100 */
[----:B------:R0:W-:Y:S03]  /*efc0*/  STL [R1+0xc], R2 ;  /* 0x00000c0201007387 */ /* 0x0001e60000100800 */
[----:B------:R-:W-:-:S13]  /*efd0*/  R2UR UR48, R0 ;  /* 0x00000000003072ca */ /* 0x000fda00000e0000 */
[----:B------:R-:W-:-:S13]  /*efe0*/  ISETP.LT.AND P0, PT, R2, UR48, PT ;  /* 0x0000003002007c0c */ /* 0x000fda000bf01270 */
[----:B0-----:R-:W-:Y:S05]  /*eff0*/  @P0 BRA `(.L_x_243) ;  /* 0x0000000000480947 */ /* 0x001fea0003800000 */
[----:B------:R-:W0:Y:S02]  /*f000*/  S2R R2, SR_TID.X ;  /* 0x0000000000027919 */ /* 0x000e240000002100 */
[----:B0-----:R-:W-:-:S04]  /*f010*/  LOP3.LUT R2, R2, 0x7f, RZ, 0xc0, !PT ;  /* 0x0000007f02027812 */ /* 0x001fc800078ec0ff */
[----:B------:R-:W-:-:S13]  /*f020*/  ISETP.NE.AND P0, PT, R2, RZ, PT ;  /* 0x000000ff0200720c */ /* 0x000fda0003f05270 */
[----:B------:R-:W-:Y:S05]  /*f030*/  @P0 BRA `(.L_x_244) ;  /* 0x0000004400180947 */ /* 0x000fea0003800000 */
[----:B------:R-:W0:Y:S01]  /*f040*/  S2R R5, SR_LANEID ;  /* 0x0000000000057919 */ /* 0x000e220000000000 */
[----:B------:R-:W-:Y:S01]  /*f050*/  VOTEU.ANY UR4, UPT, PT ;  /* 0x0000000000047886 */ /* 0x000fe200038e0100 */
[----:B------:R-:W1:Y:S01]  /*f060*/  LDC.64 R2, c[0x0][0xc60] ;  /* 0x00031800ff027b82 */ /* 0x000e620000000a00 */
[----:B------:R-:W0:Y:S02]  /*f070*/  FLO.U32 R0, UR4 ;  /* 0x0000000400007d00 */ /* 0x000e2400080e0000 */
[----:B0-----:R-:W-:-:S06]  /*f080*/  ISETP.EQ.U32.AND P0, PT, R0, R5, PT ;  /* 0x000000050000720c */ /* 0x001fcc0003f02070 */
[----:B------:R-:W1:Y:S07]  /*f090*/  POPC R5, UR4 ;  /* 0x0000000400057d09 */ /* 0x000e6e0008000000 */
[----:B-1----:R-:W2:Y:S01]  /*f0a0*/  @P0 ATOMG.E.ADD.STRONG.GPU PT, R3, desc[UR50][R2.64], R5 ;  /* 0x00000005020309a8 */ /* 0x002ea200081ee1f2 */
[----:B------:R-:W0:Y:S02]  /*f0b0*/  S2R R4, SR_LTMASK ;  /* 0x0000000000047919 */ /* 0x000e240000003900 */
[----:B0-----:R-:W-:-:S04]  /*f0c0*/  LOP3.LUT R4, R4, UR4, RZ, 0xc0, !PT ;  /* 0x0000000404047c12 */ /* 0x001fc8000f8ec0ff */
[----:B------:R-:W0:Y:S01]  /*f0d0*/  POPC R7, R4 ;  /* 0x0000000400077309 */ /* 0x000e220000000000 */
[----:B--2---:R-:W0:Y:S02]  /*f0e0*/  SHFL.IDX PT, R0, R3, R0, 0x1f ;  /* 0x00001f0003007589 */ /* 0x004e2400000e0000 */
[----:B0-----:R-:W-:-:S05]  /*f0f0*/  IADD3 R0, R0, UR47, R7 ;  /* 0x0000002f00007c10 */ /* 0x001fca000fffe007 */
[----:B------:R0:W-:Y:S01]  /*f100*/  STL [R1], R0 ;  /* 0x0000000001007387 */ /* 0x0001e20000100800 */
[----:B------:R-:W-:Y:S05]  /*f110*/  BRA `(.L_x_244) ;  /* 0x0000004000e07947 */ /* 0x000fea0003800000 */
.L_x_243:
[----:B------:R-:W-:Y:S01]  /*f120*/  VIADD R0, R16, 0x1a400 ;  /* 0x0001a40010007836 */ /* 0x000fe20000000000 */
[----:B------:R-:W-:Y:S04]  /*f130*/  BSSY B6, `(.L_x_245) ;  /* 0x0000013000067945 */ /* 0x000fe80003800000 */
[----:B------:R-:W-:-:S13]  /*f140*/  LOP3.LUT P0, RZ, R0, 0x1bf, RZ, 0xc0, !PT ;  /* 0x000001bf00ff7812 */ /* 0x000fda000780c0ff */
[----:B------:R-:W-:Y:S05]  /*f150*/  @!P0 BRA `(.L_x_246) ;  /* 0x0000000000408947 */ /* 0x000fea0003800000 */
[----:B------:R-:W-:Y:S01]  /*f160*/  MOV R2, 0x0 ;  /* 0x0000000000027802 */ /* 0x000fe20000000f00 */
[----:B------:R-:W-:Y:S01]  /*f170*/  ULDC.64 UR6, c[0x4][0xc8] ;  /* 0x0100320000067ab9 */ /* 0x000fe20000000a00 */
[----:B------:R-:W-:Y:S01]  /*f180*/  ULDC.64 UR8, c[0x4][0xd0] ;  /* 0x0100340000087ab9 */ /* 0x000fe20000000a00 */
[----:B------:R-:W-:Y:S01]  /*f190*/  ULDC.64 UR4, c[0x4][0x8] ;  /* 0x0100020000047ab9 */ /* 0x000fe20000000a00 */
[----:B------:R-:W-:Y:S02]  /*f1a0*/  IMAD.U32 R4, RZ, RZ, UR6 ;  /* 0x00000006ff047e24 */ /* 0x000fe4000f8e00ff */
[----:B------:R-:W0:Y:S01]  /*f1b0*/  LDC.64 R2, c[0x4][R2] ;  /* 0x0100000002027b82 */ /* 0x000e220000000a00 */
[----:B------:R-:W-:Y:S02]  /*f1c0*/  IMAD.U32 R5, RZ, RZ, UR7 ;  /* 0x00000007ff057e24 */ /* 0x000fe4000f8e00ff */
[----:B------:R-:W-:Y:S02]  /*f1d0*/  IMAD.U32 R6, RZ, RZ, UR8 ;  /* 0x00000008ff067e24 */ /* 0x000fe4000f8e00ff */
[----:B------:R-:W-:-:S02]  /*f1e0*/  IMAD.U32 R7, RZ, RZ, UR9 ;  /* 0x00000009ff077e24 */ /* 0x000fc4000f8e00ff */
[----:B------:R-:W-:Y:S02]  /*f1f0*/  IMAD.U32 R10, RZ, RZ, UR4 ;  /* 0x00000004ff0a7e24 */ /* 0x000fe4000f8e00ff */
[----:B------:R-:W-:Y:S02]  /*f200*/  IMAD.U32 R11, RZ, RZ, UR5 ;  /* 0x00000005ff0b7e24 */ /* 0x000fe4000f8e00ff */
[----:B------:R-:W-:Y:S02]  /*f210*/  IMAD.MOV.U32 R8, RZ, RZ, 0x70 ;  /* 0x00000070ff087424 */ /* 0x000fe400078e00ff */
[----:B------:R-:W-:Y:S02]  /*f220*/  IMAD.MOV.U32 R12, RZ, RZ, 0x1 ;  /* 0x00000001ff0c7424 */ /* 0x000fe400078e00ff */
[----:B------:R-:W-:-:S07]  /*f230*/  IMAD.MOV.U32 R13, RZ, RZ, RZ ;  /* 0x000000ffff0d7224 */ /* 0x000fce00078e00ff */
[----:B------:R-:W-:-:S07]  /*f240*/  LEPC R20, `(.L_x_246) ;  /* 0x000000001014794e */ /* 0x000fce0000000000 */
[----:B0-----:R-:W-:Y:S05]  /*f250*/  CALL.ABS.NOINC R2 ;  /* 0x0000000002007343 */ /* 0x001fea0003c00000 */
.L_x_246:
[----:B------:R-:W-:Y:S05]  /*f260*/  BSYNC B6 ;  /* 0x0000000000067941 */ /* 0x000fea0003800000 */
.L_x_245:
[----:B------:R-:W-:Y:S01]  /*f270*/  VIADD R0, R16, 0xa400 ;  /* 0x0000a40010007836 */ /* 0x000fe20000000000 */
[----:B------:R-:W-:Y:S01]  /*f280*/  LOP3.LUT R17, R17, 0xfffffffe, RZ, 0xc0, !PT ;  /* 0xfffffffe11117812 */ /* 0x000fe200078ec0ff */
[----:B------:R-:W-:Y:S03]  /*f290*/  BSSY B6, `(.L_x_247) ;  /* 0x0000014000067945 */ /* 0x000fe60003800000 */
[----:B------:R-:W-:-:S13]  /*f2a0*/  LOP3.LUT P0, RZ, R0, 0x3ff, RZ, 0xc0, !PT ;  /* 0x000003ff00ff7812 */ /* 0x000fda000780c0ff */
[----:B------:R-:W-:Y:S01]  /*f2b0*/  @P0 LOP3.LUT R17, R17, 0x1, RZ, 0xfc, !PT ;  /* 0x0000000111110812 */ /* 0x000fe200078efcff */
[----:B------:R-:W-:Y:S06]  /*f2c0*/  @!P0 BRA `(.L_x_248) ;  /* 0x0000000000408947 */ /* 0x000fec0003800000 */
[----:B------:R-:W-:Y:S01]  /*f2d0*/  MOV R2, 0x0 ;  /* 0x0000000000027802 */ /* 0x000fe20000000f00 */
[----:B------:R-:W-:Y:S01]  /*f2e0*/  ULDC.64 UR6, c[0x4][0xc8] ;  /* 0x0100320000067ab9 */ /* 0x000fe20000000a00 */
[----:B------:R-:W-:Y:S01]  /*f2f0*/  ULDC.64 UR8, c[0x4][0xd0] ;  /* 0x0100340000087ab9 */ /* 0x000fe20000000a00 */
[----:B------:R-:W-:Y:S01]  /*f300*/  ULDC.64 UR4, c[0x4][0x10] ;  /* 0x0100040000047ab9 */ /* 0x000fe20000000a00 */
[----:B------:R-:W-:Y:S01]  /*f310*/  IMAD.U32 R4, RZ, RZ, UR6 ;  /* 0x00000006ff047e24 */ /* 0x000fe2000f8e00ff */
[----:B------:R-:W-:Y:S01]  /*f320*/  MOV R10, UR4 ;  /* 0x00000004000a7c02 */ /* 0x000fe20008000f00 */
[----:B------:R-:W0:Y:S01]  /*f330*/  LDC.64 R2, c[0x4][R2] ;  /* 0x0100000002027b82 */ /* 0x000e220000000a00 */
[----:B------:R-:W-:Y:S02]  /*f340*/  IMAD.U32 R5, RZ, RZ, UR7 ;  /* 0x00000007ff057e24 */ /* 0x000fe4000f8e00ff */
[----:B------:R-:W-:Y:S02]  /*f350*/  IMAD.U32 R6, RZ, RZ, UR8 ;  /* 0x00000008ff067e24 */ /* 0x000fe4000f8e00ff */
[----:B------:R-:W-:-:S02]  /*f360*/  IMAD.U32 R7, RZ, RZ, UR9 ;  /* 0x00000009ff077e24 */ /* 0x000fc4000f8e00ff */
[----:B------:R-:W-:Y:S02]  /*f370*/  IMAD.U32 R11, RZ, RZ, UR5 ;  /* 0x00000005ff0b7e24 */ /* 0x000fe4000f8e00ff */
[----:B------:R-:W-:Y:S02]  /*f380*/  IMAD.MOV.U32 R8, RZ, RZ, 0x70 ;  /* 0x00000070ff087424 */ /* 0x000fe400078e00ff */
[----:B------:R-:W-:Y:S02]  /*f390*/  IMAD.MOV.U32 R12, RZ, RZ, 0x1 ;  /* 0x00000001ff0c7424 */ /* 0x000fe400078e00ff */
[----:B------:R-:W-:-:S07]  /*f3a0*/  IMAD.MOV.U32 R13, RZ, RZ, RZ ;  /* 0x000000ffff0d7224 */ /* 0x000fce00078e00ff */
[----:B------:R-:W-:-:S07]  /*f3b0*/  LEPC R20, `(.L_x_248) ;  /* 0x000000001014794e */ /* 0x000fce0000000000 */
[----:B0-----:R-:W-:Y:S05]  /*f3c0*/  CALL.ABS.NOINC R2 ;  /* 0x0000000002007343 */ /* 0x001fea0003c00000 */
.L_x_248:
[----:B------:R-:W-:Y:S05]  /*f3d0*/  BSYNC B6 ;  /* 0x0000000000067941 */ /* 0x000fea0003800000 */
.L_x_247:
        /* <DEDUP_REMOVED lines=20> */
.L_x_250:
[----:B------:R-:W-:Y:S05]  /*f520*/  BSYNC B6 ;  /* 0x0000000000067941 */ /* 0x000fea0003800000 */
.L_x_249:
[----:B------:R-:W-:Y:S01]  /*f530*/  LOP3.LUT P6, RZ, R17, 0x1, RZ, 0xc0, !PT ;  /* 0x0000000111ff7812 */ /* 0x000fe200078cc0ff */
[----:B------:R-:W-:-:S12]  /*f540*/  BSSY B6, `(.L_x_251) ;  /* 0x0000012000067945 */ /* 0x000fd80003800000 */
        /* <DEDUP_REMOVED lines=17> */
.L_x_252:
[----:B------:R-:W-:Y:S05]  /*f660*/  BSYNC B6 ;  /* 0x0000000000067941 */ /* 0x000fea0003800000 */
.L_x_251:
[----:B------:R-:W-:Y:S01]  /*f670*/  ULDC.64 UR4, c[0x0][0x9f8] ;  /* 0x00027e0000047ab9 */ /* 0x000fe20000000a00 */
[----:B------:R-:W0:Y:S01]  /*f680*/  LDC R20, c[0x0][0x430] ;  /* 0x00010c00ff147b82 */ /* 0x000e220000000800 */
[----:B------:R-:W-:-:S04]  /*f690*/  UISETP.NE.U32.AND UP0, UPT, UR4, URZ, UPT ;  /* 0x0000003f0400728c */ /* 0x000fc8000bf05070 */
[----:B------:R-:W-:-:S06]  /*f6a0*/  UISETP.NE.AND.EX UP0, UPT, UR5, URZ, UPT, UP0 ;  /* 0x0000003f0500728c */ /* 0x000fcc000bf05300 */
[----:B------:R-:W-:-:S05]  /*f6b0*/  PLOP3.LUT P0, PT, PT, PT, UP0, 0x80, 0x0 ;  /* 0x000000000000781c */ /* 0x000fca0003f0f008 */
[----:B------:R-:W-:-:S04]  /*f6c0*/  @UP0 UIADD3 UR4, UP1, UR37, UR4, URZ ;  /* 0x0000000425040290 */ /* 0x000fc8000ff3e03f */
[----:B------:R-:W-:Y:S02]  /*f6d0*/  @UP0 UIADD3.X UR5, UR36, UR5, URZ, UP1, !UPT ;  /* 0x0000000524050290 */ /* 0x000fe40008ffe43f */
[----:B------:R-:W-:Y:S01]  /*f6e0*/  IMAD.U32 R2, RZ, RZ, UR4 ;  /* 0x00000004ff027e24 */ /* 0x000fe2000f8e00ff */
[----:B------:R-:W-:Y:S01]  /*f6f0*/  ULDC UR4, c[0x0][0x2f4] ;  /* 0x0000bd0000047ab9 */ /* 0x000fe20000000800 */
[----:B0-----:R-:W-:Y:S02]  /*f700*/  ISETP.NE.AND P2, PT, R20, 0x1, PT ;  /* 0x000000011400780c */ /* 0x001fe40003f45270 */
[----:B------:R-:W-:Y:S01]  /*f710*/  IMAD.U32 R3, RZ, RZ, UR5 ;  /* 0x00000005ff037e24 */ /* 0x000fe2000f8e00ff */
[----:B------:R-:W-:Y:S01]  /*f720*/  LOP3.LUT R17, R17, 0xffffff7f, RZ, 0xc0, !PT ;  /* 0xffffff7f11117812 */ /* 0x000fe200078ec0ff */
[----:B------:R-:W-:-:S03]  /*f730*/  ULDC UR5, c[0x0][0x320] ;  /* 0x0000c80000057ab9 */ /* 0x000fc60000000800 */
[----:B------:R0:W5:Y:S01]  /*f740*/  @P0 LDG.E R31, desc[UR50][R2.64] ;  /* 0x00000032021f0981 */ /* 0x000162000c1e1900 */
[C---:B------:R-:W-:Y:S01]  /*f750*/  ISETP.GE.AND P0, PT, R35.reuse, UR4, PT ;  /* 0x0000000423007c0c */ /* 0x040fe2000bf06270 */
[----:B------:R-:W-:Y:S01]  /*f760*/  UMOV UR6, 0xffffffff ;  /* 0xffffffff00067882 */ /* 0x000fe20000000000 */
[C---:B------:R-:W-:Y:S02]  /*f770*/  LOP3.LUT R21, R35.reuse, 0x40, RZ, 0xfc, !PT ;  /* 0x0000004023157812 */ /* 0x040fe400078efcff */
[----:B------:R-:W-:Y:S02]  /*f780*/  LOP3.LUT R23, R35, 0x80, RZ, 0xfc, !PT ;  /* 0x0000008023177812 */ /* 0x000fe400078efcff */
[----:B------:R-:W-:Y:S02]  /*f790*/  @P2 LOP3.LUT R17, R17, 0x80, RZ, 0xfc, !PT ;  /* 0x0000008011112812 */ /* 0x000fe400078efcff */
[----:B------:R-:W-:Y:S02]  /*f7a0*/  ISETP.GE.AND P3, PT, R23, UR4, PT ;  /* 0x0000000417007c0c */ /* 0x000fe4000bf66270 */
[----:B------:R-:W-:-:S02]  /*f7b0*/  LOP3.LUT R17, R17, 0xffffffef, RZ, 0xc0, !PT ;  /* 0xffffffef11117812 */ /* 0x000fc400078ec0ff */
[----:B------:R-:W-:Y:S02]  /*f7c0*/  ISETP.GE.AND P1, PT, R35, UR5, PT ;  /* 0x0000000523007c0c */ /* 0x000fe4000bf26270 */
[----:B------:R-:W-:Y:S02]  /*f7d0*/  @P0 LOP3.LUT R17, R17, 0x10, RZ, 0xfc, !PT ;  /* 0x0000001011110812 */ /* 0x000fe400078efcff */
[----:B------:R-:W-:Y:S02]  /*f7e0*/  ISETP.GE.AND P0, PT, R21, UR4, PT ;  /* 0x0000000415007c0c */ /* 0x000fe4000bf06270 */
[----:B------:R-:W-:-:S11]  /*f7f0*/  LOP3.LUT R17, R17, 0xfffffff7, RZ, 0xc0, !PT ;  /* 0xfffffff711117812 */ /* 0x000fd600078ec0ff */
        /* <DEDUP_REMOVED lines=9> */
.L_x_333:
[----:B------:R-:W0:Y:S01]  /*f890*/  S2R R0, SR_TID.X ;  /* 0x0000000000007919 */ /* 0x000e220000002100 */
[----:B------:R-:W-:Y:S01]  /*f8a0*/  UMOV UR4, 0xa0 ;  /* 0x000000a000047882 */ /* 0x000fe20000000000 */
[----:B------:R-:W1:Y:S01]  /*f8b0*/  @P2 LDC R5, c[0x0][0x434] ;  /* 0x00010d00ff052b82 */ /* 0x000e620000000800 */
[----:B------:R-:W-:Y:S01]  /*f8c0*/  UIMAD UR4, UR48, UR4, -0xa0 ;  /* 0xffffff60300474a4 */ /* 0x000fe2000f8e0204 */
[----:B------:R-:W2:Y:S01]  /*f8d0*/  S2R R10, SR_TID.X ;  /* 0x00000000000a7919 */ /* 0x000ea20000002100 */
[----:B-----5:R-:W-:-:S05]  /*f8e0*/  SHF.R.S32.HI R37, RZ, 0x1f, R31 ;  /* 0x0000001fff257819 */ /* 0x020fca000001141f */
[----:B------:R-:W3:Y:S01]  /*f8f0*/  @P2 LDC R4, c[0x0][0x438] ;  /* 0x00010e00ff042b82 */ /* 0x000ee20000000800 */
[----:B0-----:R-:W-:Y:S01]  /*f900*/  LOP3.LUT R0, R0, 0x7f, RZ, 0xc0, !PT ;  /* 0x0000007f00007812 */ /* 0x001fe200078ec0ff */
[----:B--2---:R-:W-:-:S03]  /*f910*/  IMAD.SHL.U32 R11, R10, 0x20, RZ ;  /* 0x000000200a0b7824 */ /* 0x004fc600078e00ff */
[----:B------:R-:W-:Y:S01]  /*f920*/  SHF.R.U32.HI R12, RZ, 0x2, R0 ;  /* 0x00000002ff0c7819 */ /* 0x000fe20000011600 */
[----:B------:R-:W-:-:S03]  /*f930*/  IMAD.SHL.U32 R10, R10, 0x20, RZ ;  /* 0x000000200a0a7824 */ /* 0x000fc600078e00ff */
[C---:B------:R-:W-:Y:S02]  /*f940*/  LOP3.LUT R11, R12.reuse, 0x60, R11, 0xf8, !PT ;  /* 0x000000600c0b7812 */ /* 0x040fe400078ef80b */
[----:B------:R-:W-:Y:S02]  /*f950*/  LOP3.LUT R10, R12, 0x60, R10, 0xf8, !PT ;  /* 0x000000600c0a7812 */ /* 0x000fe400078ef80a */
[----:B------:R-:W-:-:S05]  /*f960*/  LOP3.LUT R11, R11, 0x80, RZ, 0xfc, !PT ;  /* 0x000000800b0b7812 */ /* 0x000fca00078efcff */
[----:B------:R-:W-:-:S04]  /*f970*/  VIADD R3, R11, UR4 ;  /* 0x000000040b037c36 */ /* 0x000fc80008000000 */
[C---:B------:R-:W-:Y:S01]  /*f980*/  IMAD.IADD R8, R3.reuse, 0x1, R36 ;  /* 0x0000000103087824 */ /* 0x040fe200078e0224 */
[----:B------:R-:W-:-:S03]  /*f990*/  ISETP.GE.AND P0, PT, R3, R22, PT ;  /* 0x000000160300720c */ /* 0x000fc60003f06270 */
[----:B-1----:R-:W-:Y:S01]  /*f9a0*/  @P2 IMAD.HI.U32 R5, R8, R5, RZ ;  /* 0x0000000508052227 */ /* 0x002fe200078e00ff */
[----:B------:R-:W-:-:S03]  /*f9b0*/  ISETP.GT.U32.OR P0, PT, R11, 0x9f, P0 ;  /* 0x0000009f0b00780c */ /* 0x000fc60000704470 */
[----:B------:R-:W-:Y:S01]  /*f9c0*/  IMAD.MOV.U32 R0, RZ, RZ, R8 ;  /* 0x000000ffff007224 */ /* 0x000fe200078e0008 */
[----:B---3--:R-:W-:-:S09]  /*f9d0*/  @P2 SHF.R.U32.HI R0, RZ, R4, R5 ;  /* 0x00000004ff002219 */ /* 0x008fd20000011605 */
[----:B------:R-:W0:Y:S01]  /*f9e0*/  @!P0 LDC.64 R2, c[0x0][0x428] ;  /* 0x00010a00ff028b82 */ /* 0x000e220000000a00 */
[--C-:B------:R-:W-:Y:S01]  /*f9f0*/  @!P0 SHF.R.S32.HI R7, RZ, 0x1f, R0.reuse ;  /* 0x0000001fff078819 */ /* 0x100fe20000011400 */
[----:B------:R-:W-:-:S06]  /*fa00*/  @!P0 IMAD.MOV.U32 R6, RZ, RZ, R0 ;  /* 0x000000ffff068224 */ /* 0x000fcc00078e0000 */
[----:B------:R-:W1:Y:S01]  /*fa10*/  @!P0 LDC.64 R4, c[0x0][0x418] ;  /* 0x00010600ff048b82 */ /* 0x000e620000000a00 */
[----:B0-----:R-:W-:-:S04]  /*fa20*/  @!P0 IMAD R9, R37, R2, RZ ;  /* 0x0000000225098224 */ /* 0x001fc800078e02ff */
[C---:B------:R-:W-:Y:S02]  /*fa30*/  @!P0 IMAD R9, R31.reuse, R3, R9 ;  /* 0x000000031f098224 */ /* 0x040fe400078e0209 */
[----:B------:R-:W-:-:S04]  /*fa40*/  @!P0 IMAD.WIDE.U32 R2, R31, R2, R6 ;  /* 0x000000021f028225 */ /* 0x000fc800078e0006 */
[----:B------:R-:W-:Y:S01]  /*fa50*/  @!P0 IMAD.IADD R9, R9, 0x1, R3 ;  /* 0x0000000109098824 */ /* 0x000fe200078e0203 */
[----:B-1----:R-:W-:Y:S01]  /*fa60*/  @!P0 LEA R6, P1, R2, R4, 0x2 ;  /* 0x0000000402068211 */ /* 0x002fe200078210ff */
[----:B------:R-:W-:-:S03]  /*fa70*/  IMAD.MOV.U32 R4, RZ, RZ, RZ ;  /* 0x000000ffff047224 */ /* 0x000fc600078e00ff */
[----:B------:R-:W-:Y:S01]  /*fa80*/  @!P0 LEA.HI.X R7, R2, R5, R9, 0x2, P1 ;  /* 0x0000000502078211 */ /* 0x000fe200008f1409 */
[----:B------:R-:W-:Y:S01]  /*fa90*/  VIADD R9, R10, UR4 ;  /* 0x000000040a097c36 */ /* 0x000fe20008000000 */
[----:B------:R-:W0:Y:S03]  /*faa0*/  @P2 LDC R5, c[0x0][0x438] ;  /* 0x00010e00ff052b82 */ /* 0x000e260000000800 */
[----:B------:R1:W5:Y:S01]  /*fab0*/  @!P0 LDG.E R4, desc[UR50][R6.64] ;  /* 0x0000003206048981 */ /* 0x000362000c1e1900 */
[C---:B------:R-:W-:Y:S01]  /*fac0*/  ISETP.GE.AND P0, PT, R9.reuse, R22, PT ;  /* 0x000000160900720c */ /* 0x040fe20003f06270 */
[----:B------:R-:W-:-:S04]  /*fad0*/  IMAD.IADD R9, R9, 0x1, R36 ;  /* 0x0000000109097824 */ /* 0x000fc800078e0224 */
[----:B------:R-:W-:Y:S01]  /*fae0*/  IMAD.MOV.U32 R10, RZ, RZ, R9 ;  /* 0x000000ffff0a7224 */ /* 0x000fe200078e0009 */
[----:B-1----:R-:W1:Y:S08]  /*faf0*/  @P2 LDC R6, c[0x0][0x434] ;  /* 0x00010d00ff062b82 */ /* 0x002e700000000800 */
[----:B------:R-:W2:Y:S01]  /*fb00*/  @!P0 LDC.64 R2, c[0x0][0x428] ;  /* 0x00010a00ff028b82 */ /* 0x000ea20000000a00 */
[----:B-1----:R-:W-:-:S05]  /*fb10*/  @P2 IMAD.HI.U32 R6, R9, R6, RZ ;  /* 0x0000000609062227 */ /* 0x002fca00078e00ff */
[----:B0-----:R-:W-:Y:S01]  /*fb20*/  @P2 SHF.R.U32.HI R10, RZ, R5, R6 ;  /* 0x00000005ff0a2219 */ /* 0x001fe20000011606 */
[----:B--2---:R-:W-:-:S03]  /*fb30*/  @!P0 IMAD R5, R37, R2, RZ ;  /* 0x0000000225058224 */ /* 0x004fc600078e02ff */
[--C-:B------:R-:W-:Y:S01]  /*fb40*/  @!P0 SHF.R.S32.HI R7, RZ, 0x1f, R10.reuse ;  /* 0x0000001fff078819 */ /* 0x100fe2000001140a */
[----:B------:R-:W-:Y:S02]  /*fb50*/  @!P0 IMAD.MOV.U32 R6, RZ, RZ, R10 ;  /* 0x000000ffff068224 */ /* 0x000fe400078e000a */
[C---:B------:R-:W-:Y:S02]  /*fb60*/  @!P0 IMAD R5, R31.reuse, R3, R5 ;  /* 0x000000031f058224 */ /* 0x040fe400078e0205 */
[----:B------:R-:W-:Y:S02]  /*fb70*/  @!P0 IMAD.WIDE.U32 R6, R31, R2, R6 ;  /* 0x000000021f068225 */ /* 0x000fe400078e0006 */
[----:B------:R-:W0:Y:S02]  /*fb80*/  @!P0 LDC.64 R2, c[0x0][0x418] ;  /* 0x00010600ff028b82 */ /* 0x000e240000000a00 */
[----:B------:R-:W-:Y:S01]  /*fb90*/  @!P0 IMAD.IADD R5, R7, 0x1, R5 ;  /* 0x0000000107058824 */ /* 0x000fe200078e0205 */
[----:B0-----:R-:W-:-:S04]  /*fba0*/  @!P0 LEA R2, P1, R6, R2, 0x2 ;  /* 0x0000000206028211 */ /* 0x001fc800078210ff */
[----:B------:R-:W-:Y:S01]  /*fbb0*/  @!P0 LEA.HI.X R3, R6, R3, R5, 0x2, P1 ;  /* 0x0000000306038211 */ /* 0x000fe200008f1405 */
[----:B------:R-:W-:-:S06]  /*fbc0*/  IMAD.MOV.U32 R6, RZ, RZ, RZ ;  /* 0x000000ffff067224 */ /* 0x000fcc00078e00ff */
[----:B------:R0:W5:Y:S01]  /*fbd0*/  @!P0 LDG.E R6, desc[UR50][R2.64] ;  /* 0x0000003202068981 */ /* 0x000162000c1e1900 */
[----:B------:R-:W-:Y:S01]  /*fbe0*/  ISETP.GT.U32.AND P0, PT, R11, 0x9f, PT ;  /* 0x0000009f0b00780c */ /* 0x000fe20003f04070 */
[----:B------:R-:W-:Y:S01]  /*fbf0*/  IMAD.MOV R5, RZ, RZ, -R0 ;  /* 0x000000ffff057224 */ /* 0x000fe200078e0a00 */
[----:B------:R-:W-:Y:S01]  /*fc00*/  LOP3.LUT R17, R17, 0xffffffbf, RZ, 0xc0, !PT ;  /* 0xffffffbf11117812 */ /* 0x000fe200078ec0ff */
[----:B------:R-:W-:Y:S01]  /*fc10*/  IMAD.MOV R0, RZ, RZ, -R10 ;  /* 0x000000ffff007224 */ /* 0x000fe200078e0a0a */
[----:B------:R-:W-:Y:S01]  /*fc20*/  LOP3.LUT R18, R18, 0xffff, RZ, 0xc0, !PT ;  /* 0x0000ffff12127812 */ /* 0x000fe200078ec0ff */
[----:B------:R-:W-:Y:S02]  /*fc30*/  IMAD R5, R20, R5, R8 ;  /* 0x0000000514057224 */ /* 0x000fe400078e0208 */
[----:B------:R-:W-:Y:S02]  /*fc40*/  IMAD.U32 R8, RZ, RZ, UR48 ;  /* 0x00000030ff087e24 */ /* 0x000fe4000f8e00ff */
[----:B0-----:R-:W-:-:S02]  /*fc50*/  IMAD.U32 R2, RZ, RZ, UR44 ;  /* 0x0000002cff027e24 */ /* 0x001fc4000f8e00ff */
[----:B------:R-:W-:Y:S02]  /*fc60*/  IMAD R7, R20, R0, R9 ;  /* 0x0000000014077224 */ /* 0x000fe400078e0209 */
[----:B------:R-:W-:Y:S01]  /*fc70*/  VIADD R8, R8, 0xffffffff ;  /* 0xffffffff08087836 */ /* 0x000fe20000000000 */
[----:B------:R-:W-:-:S13]  /*fc80*/  ISETP.NE.AND P2, PT, R2, 0x3, PT ;  /* 0x000000030200780c */ /* 0x000fda0003f45270 */
[----:B------:R-:W-:-:S04]  /*fc90*/  @P2 LOP3.LUT R17, R17, 0x40, RZ, 0xfc, !PT ;  /* 0x0000004011112812 */ /* 0x000fc800078efcff */
[----:B------:R-:W-:-:S04]  /*fca0*/  LOP3.LUT R17, R17, 0xffffffdf, RZ, 0xc0, !PT ;  /* 0xffffffdf11117812 */ /* 0x000fc800078ec0ff */
[----:B------:R-:W-:Y:S01]  /*fcb0*/  @P0 LOP3.LUT R17, R17, 0x20, RZ, 0xfc, !PT ;  /* 0x0000002011110812 */ /* 0x000fe200078efcff */
[----:B------:R-:W-:Y:S06]  /*fcc0*/  @!P2 BRA `(.L_x_254) ;  /* 0x000000000004a947 */ /* 0x000fec0003800000 */
[----:B------:R-:W-:Y:S01]  /*fcd0*/  BPT.TRAP 0x1 ;  /* 0x000000040000795c */ /* 0x000fe20000300000 */
.L_x_254:
[----:B------:R-:W-:Y:S01]  /*fce0*/  IMAD R0, R19, 0x8, R16 ;  /* 0x0000000813007824 */ /* 0x000fe200078e0210 */
[----:B------:R-:W-:Y:S01]  /*fcf0*/  SHF.L.U32 R28, R32, 0x1f, RZ ;  /* 0x0000001f201c7819 */ /* 0x000fe200000006ff */
[----:B------:R-:W-:Y:S01]  /*fd00*/  BSSY B0, `(.L_x_255) ;  /* 0x0000004000007945 */ /* 0x000fe20003800000 */
[----:B------:R-:W-:Y:S02]  /*fd10*/  SHF.R.S32.HI R24, RZ, 0x1f, R7 ;  /* 0x0000001fff187819 */ /* 0x000fe40000011407 */
[----:B------:R-:W0:Y:S02]  /*fd20*/  SYNCS.PHASECHK.TRANS64.TRYWAIT P0, [R0+URZ+0x29880], R28 ;  /* 0x0298801c000075a7 */ /* 0x000e24000800017f */
[----:B0-----:R-:W-:Y:S05]  /*fd30*/  @!P0 BRA `(.L_x_256) ;  /* 0x0000004800b08947 */ /* 0x001fea0003800000 */
.L_x_334:
[----:B------:R-:W-:Y:S05]  /*fd40*/  BSYNC B0 ;  /* 0x0000000000007941 */ /* 0x000fea0003800000 */
.L_x_255:
[----:B------:R-:W-:Y:S01]  /*fd50*/  ULDC.64 UR4, c[0x0][0x328] ;  /* 0x0000ca0000047ab9 */ /* 0x000fe20000000a00 */
[----:B------:R-:W1:Y:S01]  /*fd60*/  S2R R13, SR_TID.X ;  /* 0x00000000000d7919 */ /* 0x000e620000002100 */
[----:B------:R-:W-:Y:S01]  /*fd70*/  IMAD R9, R24, UR4, RZ ;  /* 0x0000000418097c24 */ /* 0x000fe2000f8e02ff */
[----:B-----5:R-:W-:Y:S01]  /*fd80*/  SHF.R.S32.HI R26, RZ, 0x1f, R6 ;  /* 0x0000001fff1a7819 */ /* 0x020fe20000011406 */
[C---:B------:R-:W-:Y:S01]  /*fd90*/  IMAD.WIDE.U32 R2, R7.reuse, UR4, RZ ;  /* 0x0000000407027c25 */ /* 0x040fe2000f8e00ff */
[----:B------:R-:W-:Y:S01]  /*fda0*/  ULDC.64 UR6, c[0x0][0x338] ;  /* 0x0000ce0000067ab9 */ /* 0x000fe20000000a00 */
[----:B------:R-:W-:Y:S02]  /*fdb0*/  SHF.R.S32.HI R25, RZ, 0x1f, R5 ;  /* 0x0000001fff197819 */ /* 0x000fe40000011405 */
[----:B------:R-:W-:Y:S01]  /*fdc0*/  IMAD R9, R7, UR5, R9 ;  /* 0x0000000507097c24 */ /* 0x000fe2000f8e0209 */
[----:B------:R-:W-:Y:S01]  /*fdd0*/  SHF.R.S32.HI R27, RZ, 0x1f, R4 ;  /* 0x0000001fff1b7819 */ /* 0x000fe20000011404 */
[----:B------:R-:W-:Y:S01]  /*fde0*/  IMAD R12, R8, -0xa0, R22 ;  /* 0xffffff60080c7824 */ /* 0x000fe200078e0216 */
[----:B------:R-:W-:Y:S01]  /*fdf0*/  LOP3.LUT P1, RZ, R17, 0x1, RZ, 0xc0, !PT ;  /* 0x0000000111ff7812 */ /* 0x000fe2000782c0ff */
[----:B------:R-:W-:-:S02]  /*fe00*/  IMAD.IADD R3, R3, 0x1, R9 ;  /* 0x0000000103037824 */ /* 0x000fc400078e0209 */
[----:B------:R-:W-:Y:S02]  /*fe10*/  IMAD R9, R26, UR6, RZ ;  /* 0x000000061a097c24 */ /* 0x000fe4000f8e02ff */
[----:B------:R-:W-:-:S04]  /*fe20*/  IMAD.WIDE.U32 R2, R6, UR6, R2 ;  /* 0x0000000606027c25 */ /* 0x000fc8000f8e0002 */
[----:B------:R-:W-:Y:S02]  /*fe30*/  IMAD R9, R6, UR7, R9 ;  /* 0x0000000706097c24 */ /* 0x000fe4000f8e0209 */
[----:B------:R-:W-:Y:S02]  /*fe40*/  IMAD R10, R25, UR4, RZ ;  /* 0x00000004190a7c24 */ /* 0x000fe4000f8e02ff */
[----:B------:R-:W-:Y:S02]  /*fe50*/  IMAD.IADD R9, R3, 0x1, R9 ;  /* 0x0000000103097824 */ /* 0x000fe400078e0209 */
[----:B------:R-:W-:Y:S02]  /*fe60*/  IMAD.MOV.U32 R8, RZ, RZ, R2 ;  /* 0x000000ffff087224 */ /* 0x000fe400078e0002 */
[C---:B------:R-:W-:Y:S02]  /*fe70*/  IMAD R10, R5.reuse, UR5, R10 ;  /* 0x00000005050a7c24 */ /* 0x040fe4000f8e020a */
[----:B------:R-:W-:Y:S01]  /*fe80*/  IMAD.WIDE.U32 R2, R5, UR4, RZ ;  /* 0x0000000405027c25 */ /* 0x000fe2000f8e00ff */
[----:B------:R-:W-:Y:S01]  /*fe90*/  ULDC.64 UR4, c[0x0][0x330] ;  /* 0x0000cc0000047ab9 */ /* 0x000fe20000000a00 */
[----:B-1----:R-:W-:-:S02]  /*fea0*/  LOP3.LUT R13, R13, 0x7f, RZ, 0xc0, !PT ;  /* 0x0000007f0d0d7812 */ /* 0x002fc400078ec0ff */
[----:B------:R-:W-:Y:S02]  /*feb0*/  IMAD.IADD R3, R3, 0x1, R10 ;  /* 0x0000000103037824 */ /* 0x000fe400078e020a */
[----:B------:R-:W-:Y:S01]  /*fec0*/  IMAD R10, R27, UR6, RZ ;  /* 0x000000061b0a7c24 */ /* 0x000fe2000f8e02ff */
[----:B------:R-:W-:Y:S01]  /*fed0*/  SHF.R.U32.HI R14, RZ, 0x2, R13 ;  /* 0x00000002ff0e7819 */ /* 0x000fe2000001160d */
[----:B------:R-:W-:Y:S01]  /*fee0*/  IMAD.WIDE.U32 R2, R4, UR6, R2 ;  /* 0x0000000604027c25 */ /* 0x000fe2000f8e0002 */
[----:B------:R-:W-:-:S03]  /*fef0*/  SHF.R.U32.HI R13, RZ, 0x5, R13 ;  /* 0x00000005ff0d7819 */ /* 0x000fc6000001160d */
[----:B------:R-:W-:Y:S01]  /*ff00*/  IMAD R10, R4, UR7, R10 ;  /* 0x00000007040a7c24 */ /* 0x000fe2000f8e020a */
[----:B------:R-:W-:Y:S01]  /*ff10*/  ULDC.64 UR6, c[0x0][0x318] ;  /* 0x0000c60000067ab9 */ /* 0x000fe20000000a00 */
[C---:B------:R-:W-:Y:S02]  /*ff20*/  IMAD R22, R18.reuse, UR5, RZ ;  /* 0x0000000512167c24 */ /* 0x040fe4000f8e02ff */
[----:B------:R-:W-:Y:S02]  /*ff30*/  IMAD.IADD R3, R3, 0x1, R10 ;  /* 0x0000000103037824 */ /* 0x000fe400078e020a */
[----:B------:R-:W-:-:S04]  /*ff40*/  IMAD.WIDE.U32 R10, R18, UR4, R8 ;  /* 0x00000004120a7c25 */ /* 0x000fc8000f8e0008 */
[----:B------:R-:W-:Y:S01]  /*ff50*/  IMAD.WIDE.U32 R2, R18, UR4, R2 ;  /* 0x0000000412027c25 */ /* 0x000fe2000f8e0002 */
[----:B------:R-:W-:Y:S01]  /*ff60*/  IADD3 R9, P0, R10, UR6, RZ ;  /* 0x000000060a097c10 */ /* 0x000fe2000ff1e0ff */
[----:B------:R-:W-:Y:S02]  /*ff70*/  UMOV UR4, 0xffffffff ;  /* 0xffffffff00047882 */ /* 0x000fe40000000000 */
[----:B------:R-:W-:Y:S01]  /*ff80*/  IMAD.IADD R10, R12, 0x1, -R14 ;  /* 0x000000010c0a7824 */ /* 0x000fe200078e0a0e */
[----:B------:R-:W-:Y:S01]  /*ff90*/  IADD3.X R8, R11, UR7, R22, P0, !PT ;  /* 0x000000070b087c10 */ /* 0x000fe200087fe416 */
[----:B------:R-:W-:Y:S01]  /*ffa0*/  IMAD.SHL.U32 R13, R13, 0x400, RZ ;  /* 0x000004000d0d7824 */ /* 0x000fe200078e00ff */
[----:B------:R-:W-:Y:S02]  /*ffb0*/  IADD3 R23, P0, R2, UR6, RZ ;  /* 0x0000000602177c10 */ /* 0x000fe4000ff1e0ff */
[----:B------:R-:W-:Y:S02]  /*ffc0*/  ISETP.GE.AND P5, PT, R10, 0x1, PT ;  /* 0x000000010a00780c */ /* 0x000fe40003fa6270 */
[----:B------:R-:W-:Y:S01]  /*ffd0*/  IADD3.X R22, R22, UR7, R3, P0, !PT ;  /* 0x0000000716167c10 */ /* 0x000fe200087fe403 */
[----:B------:R-:W-:Y:S01]  /*ffe0*/  IMAD R3, R19, 0x5000, R13 ;  /* 0x0000500013037824 */ /* 0x000fe200078e020d */
[----:B------:R-:W-:Y:S09]  /*fff0*/  BRA.DIV UR4, `(.L_x_257) ;  /* 0x0000004a04147947 */ /* 0x000ff2000b800000 */
[----:B------:R-:W1:Y:S01]  /*10000*/  SHFL.IDX PT, R12, R9, RZ, 0x1c1f ;  /* 0x001c1fff090c7589 */ /* 0x000e6200000e0000 */
[C---:B------:R-:W-:Y:S02]  /*10010*/  LOP3.LUT P6, RZ, R17.reuse, 0x2, RZ, 0xc0, !PT ;  /* 0x0000000211ff7812 */ /* 0x040fe400078cc0ff */
[----:B------:R-:W-:Y:S01]  /*10020*/  LOP3.LUT R17, R17, 0xfffffeff, RZ, 0xc0, !PT ;  /* 0xfffffeff11117812 */ /* 0x000fe200078ec0ff */
[----:B------:R-:W2:Y:S01]  /*10030*/  SHFL.IDX PT, R2, R8, RZ, 0x1c1f ;  /* 0x001c1fff08027589 */ /* 0x000ea200000e0000 */
[C---:B------:R-:W-:Y:S02]  /*10040*/  ISETP.GE.AND P4, PT, R10.reuse, 0x21, PT ;  /* 0x000000210a00780c */ /* 0x040fe40003f86270 */
[C---:B------:R-:W-:Y:S01]  /*10050*/  ISETP.GE.AND P3, PT, R10.reuse, 0x41, PT ;  /* 0x000000410a00780c */ /* 0x040fe20003f66270 */
[----:B------:R-:W-:Y:S01]  /*10060*/  SHFL.IDX PT, R21, R8, 0x1, 0x1c1f ;  /* 0x003c1f0008157f89 */ /* 0x000fe200000e0000 */
[----:B------:R-:W-:-:S03]  /*10070*/  ISETP.GE.AND P2, PT, R10, 0x61, PT ;  /* 0x000000610a00780c */ /* 0x000fc60003f46270 */
[----:B------:R-:W-:Y:S01]  /*10080*/  SHFL.IDX PT, R20, R8, 0x3, 0x1c1f ;  /* 0x007c1f0008147f89 */ /* 0x000fe200000e0000 */
[----:B-1----:R-:W-:-:S05]  /*10090*/  IADD3 R12, P0, R35, R12, RZ ;  /* 0x0000000c230c7210 */ /* 0x002fca0007f1e0ff */
[----:B--2---:R-:W-:Y:S01]  /*100a0*/  IMAD.X R13, RZ, RZ, R2, P0 ;  /* 0x000000ffff0d7224 */ /* 0x004fe200000e0602 */
[----:B------:R-:W-:Y:S02]  /*100b0*/  ISETP.LT.OR P0, PT, R10, 0x1, P6 ;  /* 0x000000010a00780c */ /* 0x000fe40003701670 */
[----:B------:R-:W-:-:S05]  /*100c0*/  IADD3 R2, R16, R3, R33 ;  /* 0x0000000310027210 */ /* 0x000fca0007ffe021 */
[----:B------:R-:W-:-:S06]  /*100d0*/  IMAD.IADD R3, R34, 0x1, R2 ;  /* 0x0000000122037824 */ /* 0x000fcc00078e0202 */
[----:B------:R-:W-:Y:S01]  /*100e0*/  LDGSTS.E.BYPASS.LTC128B.128 [R2+0xa400], desc[UR50][R12.64], !P0 ;  /* 0x0a4000000c027fae */ /* 0x000fe2000c101d72 */
[----:B------:R-:W-:-:S13]  /*100f0*/  ISETP.LT.OR P0, PT, R10, 0x1, P1 ;  /* 0x000000010a00780c */ /* 0x000fda0000f01670 */
[----:B------:R1:W-:Y:S04]  /*10100*/  LDGSTS.E.BYPASS.LTC128B.128 [R3+0xa400], desc[UR50][R12.64+0x40], !P0 ;  /* 0x0a4000400c037fae */ /* 0x0003e8000c101d72 */
[----:B-1----:R-:W1:Y:S02]  /*10110*/  SHFL.IDX PT, R12, R9, 0x1, 0x1c1f ;  /* 0x003c1f00090c7f89 */ /* 0x002e6400000e0000 */
[----:B-1----:R-:W-:-:S05]  /*10120*/  IADD3 R12, P0, R35, R12, RZ ;  /* 0x0000000c230c7210 */ /* 0x002fca0007f1e0ff */
[----:B------:R-:W-:Y:S01]  /*10130*/  IMAD.X R13, RZ, RZ, R21, P0 ;  /* 0x000000ffff0d7224 */ /* 0x000fe200000e0615 */
[----:B------:R-:W-:Y:S01]  /*10140*/  ISETP.LT.OR P0, PT, R10, 0x21, P6 ;  /* 0x000000210a00780c */ /* 0x000fe20003701670 */
[----:B------:R-:W-:-:S12]  /*10150*/  SHFL.IDX PT, R21, R8, 0x2, 0x1c1f ;  /* 0x005c1f0008157f89 */ /* 0x000fd800000e0000 */
[----:B------:R-:W-:Y:S01]  /*10160*/  LDGSTS.E.BYPASS.LTC128B.128 [R2+0xb400], desc[UR50][R12.64], !P0 ;  /* 0x0b4000000c027fae */ /* 0x000fe2000c101d72 */
[----:B------:R-:W-:-:S13]  /*10170*/  ISETP.LT.OR P0, PT, R10, 0x21, P1 ;  /* 0x000000210a00780c */ /* 0x000fda0000f01670 */
[----:B------:R1:W-:Y:S04]  /*10180*/  LDGSTS.E.BYPASS.LTC128B.128 [R3+0xb400], desc[UR50][R12.64+0x40], !P0 ;  /* 0x0b4000400c037fae */ /* 0x0003e8000c101d72 */
[----:B-1----:R-:W1:Y:S04]  /*10190*/  SHFL.IDX PT, R12, R9, 0x2, 0x1c1f ;  /* 0x005c1f00090c7f89 */ /* 0x002e6800000e0000 */
[----:B------:R-:W2:Y:S01]  /*101a0*/  SHFL.IDX PT, R9, R9, 0x3, 0x1c1f ;  /* 0x007c1f0009097f89 */ /* 0x000ea200000e0000 */
[----:B-1----:R-:W-:-:S05]  /*101b0*/  IADD3 R12, P0, R35, R12, RZ ;  /* 0x0000000c230c7210 */ /* 0x002fca0007f1e0ff */
[----:B------:R-:W-:Y:S01]  /*101c0*/  IMAD.X R13, RZ, RZ, R21, P0 ;  /* 0x000000ffff0d7224 */ /* 0x000fe200000e0615 */
[----:B------:R-:W-:-:S13]  /*101d0*/  ISETP.LT.OR P0, PT, R10, 0x41, P6 ;  /* 0x000000410a00780c */ /* 0x000fda0003701670 */
[----:B------:R-:W-:Y:S01]  /*101e0*/  LDGSTS.E.BYPASS.LTC128B.128 [R2+0xc400], desc[UR50][R12.64], !P0 ;  /* 0x0c4000000c027fae */ /* 0x000fe2000c101d72 */
[----:B------:R-:W-:-:S13]  /*101f0*/  ISETP.LT.OR P0, PT, R10, 0x41, P1 ;  /* 0x000000410a00780c */ /* 0x000fda0000f01670 */
[----:B------:R-:W-:Y:S01]  /*10200*/  LDGSTS.E.BYPASS.LTC128B.128 [R3+0xc400], desc[UR50][R12.64+0x40], !P0 ;  /* 0x0c4000400c037fae */ /* 0x000fe2000c101d72 */
[----:B--2---:R-:W-:-:S05]  /*10210*/  IADD3 R8, P0, R35, R9, RZ ;  /* 0x0000000923087210 */ /* 0x004fca0007f1e0ff */
[----:B------:R-:W-:Y:S01]  /*10220*/  IMAD.X R9, RZ, RZ, R20, P0 ;  /* 0x000000ffff097224 */ /* 0x000fe200000e0614 */
[----:B------:R-:W-:-:S13]  /*10230*/  ISETP.LT.OR P0, PT, R10, 0x61, P6 ;  /* 0x000000610a00780c */ /* 0x000fda0003701670 */
[----:B------:R-:W-:Y:S01]  /*10240*/  LDGSTS.E.BYPASS.LTC128B.128 [R2+0xd400], desc[UR50][R8.64], !P0 ;  /* 0x0d40000008027fae */ /* 0x000fe2000c101d72 */
[----:B------:R-:W-:-:S13]  /*10250*/  ISETP.LT.OR P0, PT, R10, 0x61, P1 ;  /* 0x000000610a00780c */ /* 0x000fda0000f01670 */
[----:B------:R1:W-:Y:S01]  /*10260*/  LDGSTS.E.BYPASS.LTC128B.128 [R3+0xd400], desc[UR50][R8.64+0x40], !P0 ;  /* 0x0d40004008037fae */ /* 0x0003e2000c101d72 */
[----:B------:R-:W-:-:S03]  /*10270*/  ISETP.GE.AND P0, PT, R10, 0x81, PT ;  /* 0x000000810a00780c */ /* 0x000fc60003f06270 */
[----:B-1----:R1:W2:Y:S10]  /*10280*/  SHFL.IDX PT, R9, R22, RZ, 0x1c1f ;  /* 0x001c1fff16097589 */ /* 0x0022b400000e0000 */
[----:B------:R-:W-:Y:S01]  /*10290*/  @P0 LOP3.LUT R17, R17, 0x100, RZ, 0xfc, !PT ;  /* 0x0000010011110812 */ /* 0x000fe200078efcff */
[----:B------:R1:W3:Y:S06]  /*102a0*/  SHFL.IDX PT, R8, R23, RZ, 0x1c1f ;  /* 0x001c1fff17087589 */ /* 0x0002ec00000e0000 */
.L_x_346:
[----:B---3--:R-:W-:Y:S02]  /*102b0*/  IADD3 R8, P0, R35, R8, RZ ;  /* 0x0000000823087210 */ /* 0x008fe40007f1e0ff */
[----:B------:R-:W-:-:S03]  /*102c0*/  LOP3.LUT P6, RZ, R17, 0x2, RZ, 0xc0, !PT ;  /* 0x0000000211ff7812 */ /* 0x000fc600078cc0ff */
[----:B--2---:R-:W-:Y:S01]  /*102d0*/  IMAD.X R9, RZ, RZ, R9, P0 ;  /* 0x000000ffff097224 */ /* 0x004fe200000e0609 */
[----:B------:R-:W-:-:S13]  /*102e0*/  ISETP.LT.OR P0, PT, R10, 0x81, P6 ;  /* 0x000000810a00780c */ /* 0x000fda0003701670 */
[----:B------:R-:W-:Y:S01]  /*102f0*/  @!PT LDS RZ, [RZ] ;  /* 0x00000000fffff984 */ /* 0x000fe20000000800 */
[----:B------:R-:W-:Y:S01]  /*10300*/  @!PT LDS RZ, [RZ] ;  /* 0x00000000fffff984 */ /* 0x000fe20000000800 */
[----:B------:R-:W-:Y:S01]  /*10310*/  @!PT LDS RZ, [RZ] ;  /* 0x00000000fffff984 */ /* 0x000fe20000000800 */
[----:B------:R2:W-:Y:S01]  /*10320*/  LDGSTS.E.BYPASS.LTC128B.128 [R2+0xe400], desc[UR50][R8.64], !P0 ;  /* 0x0e40000008027fae */ /* 0x0005e2000c101d72 */
[----:B------:R-:W-:-:S13]  /*10330*/  ISETP.LT.OR P0, PT, R10, 0x81, P1 ;  /* 0x000000810a00780c */ /* 0x000fda0000f01670 */
[----:B------:R2:W-:Y:S01]  /*10340*/  LDGSTS.E.BYPASS.LTC128B.128 [R3+0xe400], desc[UR50][R8.64+0x40], !P0 ;  /* 0x0e40004008037fae */ /* 0x0005e2000c101d72 */
[----:B------:R-:W-:Y:S01]  /*10350*/  PLOP3.LUT P0, PT, PT, PT, PT, 0x80, 0x0 ;  /* 0x000000000000781c */ /* 0x000fe20003f0f070 */
[----:B------:R-:W-:-:S12]  /*10360*/  NOP ;  /* 0x0000000000007918 */ /* 0x000fd80000000000 */
.L_x_258:
[----:B------:R-:W-:Y:S02]  /*10370*/  PLOP3.LUT P1, PT, P1, P0, PT, 0xa2, 0x0 ;  /* 0x000000000000781c */ /* 0x000fe40000f21472 */
[----:B------:R-:W-:-:S08]  /*10380*/  @P0 R2UR P1, UR4, R0 ;  /* 0x00000000000402ca */ /* 0x000fd00000020000 */
[----:B------:R-:W-:-:S05]  /*10390*/  @P0 PLOP3.LUT P0, PT, P1, PT, PT, 0x80, 0x0 ;  /* 0x000000000000081c */ /* 0x000fca0000f0f070 */
[----:B------:R-:W-:Y:S01]  /*103a0*/  @!P1 SYNCS.ARRIVE.TRANS64.RED.A0T1 RZ, [UR4+0x29870], RZ ;  /* 0x029870ffffff99a7 */ /* 0x000fe20008200404 */
[----:B------:R-:W-:Y:S07]  /*103b0*/  @!P1 ARRIVES.LDGSTSBAR.64.TRANSCNT [UR4+0x29870] ;  /* 0x02987000ff0099b0 */ /* 0x000fee0008000a84 */
[----:B------:R-:W-:Y:S05]  /*103c0*/  @P0 BRA.U.ANY `(.L_x_258) ;  /* 0xfffffffd00e80947 */ /* 0x000fea000393ffff */
[----:B------:R-:W-:Y:S01]  /*103d0*/  NOP ;  /* 0x0000000000007918 */ /* 0x000fe20000000000 */
[----:B--2---:R-:W-:-:S05]  /*103e0*/  IMAD.U32 R2, RZ, RZ, UR44 ;  /* 0x0000002cff027e24 */ /* 0x004fca000f8e00ff */
[----:B------:R-:W-:-:S13]  /*103f0*/  ISETP.NE.AND P6, PT, R2, 0x3, PT ;  /* 0x000000030200780c */ /* 0x000fda0003fc5270 */
[----:B------:R-:W-:Y:S05]  /*10400*/  @!P6 BRA `(.L_x_259) ;  /* 0x000000000004e947 */ /* 0x000fea0003800000 */
[----:B------:R-:W-:Y:S01]  /*10410*/  BPT.TRAP 0x1 ;  /* 0x000000040000795c */ /* 0x000fe20000300000 */
.L_x_259:
[----:B------:R2:W-:Y:S01]  /*10420*/  SYNCS.ARRIVE.TRANS64.A1T0 RZ, [R0+URZ+0x29870], RZ ;  /* 0x029870ff00ff79a7 */ /* 0x0005e2000810003f */
[----:B------:R-:W-:Y:S05]  /*10430*/  @!P6 BRA `(.L_x_260) ;  /* 0x000000000004e947 */ /* 0x000fea0003800000 */
[----:B------:R-:W-:Y:S01]  /*10440*/  BPT.TRAP 0x1 ;  /* 0x000000040000795c */ /* 0x000fe20000300000 */
.L_x_260:
[----:B------:R-:W3:Y:S01]  /*10450*/  SYNCS.PHASECHK.TRANS64.TRYWAIT P0, [R0+URZ+0x29840], R28 ;  /* 0x0298401c000075a7 */ /* 0x000ee2000800017f */
[----:B------:R-:W-:Y:S04]  /*10460*/  BSSY B0, `(.L_x_261) ;  /* 0x0000002000007945 */ /* 0x000fe80003800000 */
[----:B---3--:R-:W-:Y:S05]  /*10470*/  @!P0 BRA `(.L_x_262) ;  /* 0x0000004800a48947 */ /* 0x008fea0003800000 */
.L_x_347:
[----:B------:R-:W-:Y:S05]  /*10480*/  BSYNC B0 ;  /* 0x0000000000007941 */ /* 0x000fea0003800000 */
.L_x_261:
[----:B------:R-:W4:Y:S01]  /*10490*/  LDL R9, [R1+0x14] ;  /* 0x0000140001097983 */ /* 0x000f220000100800 */
[----:B------:R-:W-:Y:S01]  /*104a0*/  ULDC.64 UR4, c[0x0][0x300] ;  /* 0x0000c00000047ab9 */ /* 0x000fe20000000a00 */
[----:B------:R-:W-:Y:S01]  /*104b0*/  ULDC.64 UR6, c[0x0][0x310] ;  /* 0x0000c40000067ab9 */ /* 0x000fe20000000a00 */
[----:B------:R-:W-:Y:S02]  /*104c0*/  IMAD R8, R24, UR4, RZ ;  /* 0x0000000418087c24 */ /* 0x000fe4000f8e02ff */
[----:B------:R-:W-:-:S04]  /*104d0*/  IMAD.WIDE.U32 R2, R7, UR4, RZ ;  /* 0x0000000407027c25 */ /* 0x000fc8000f8e00ff */
[----:B------:R-:W-:Y:S02]  /*104e0*/  IMAD R8, R7, UR5, R8 ;  /* 0x0000000507087c24 */ /* 0x000fe4000f8e0208 */
[----:B------:R-:W-:Y:S02]  /*104f0*/  IMAD R26, R26, UR6, RZ ;  /* 0x000000061a1a7c24 */ /* 0x000fe4000f8e02ff */
[----:B------:R-:W-:Y:S02]  /*10500*/  IMAD.IADD R3, R3, 0x1, R8 ;  /* 0x0000000103037824 */ /* 0x000fe400078e0208 */
[----:B------:R-:W-:Y:S02]  /*10510*/  IMAD R8, R25, UR4, RZ ;  /* 0x0000000419087c24 */ /* 0x000fe4000f8e02ff */
[----:B------:R-:W-:-:S04]  /*10520*/  IMAD.WIDE.U32 R2, R6, UR6, R2 ;  /* 0x0000000606027c25 */ /* 0x000fc8000f8e0002 */
[----:B------:R-:W-:Y:S02]  /*10530*/  IMAD R6, R6, UR7, R26 ;  /* 0x0000000706067c24 */ /* 0x000fe4000f8e021a */
[----:B------:R-:W-:Y:S02]  /*10540*/  IMAD R8, R5, UR5, R8 ;  /* 0x0000000505087c24 */ /* 0x000fe4000f8e0208 */
[----:B------:R-:W-:Y:S02]  /*10550*/  IMAD.IADD R7, R3, 0x1, R6 ;  /* 0x0000000103077824 */ /* 0x000fe400078e0206 */
[----:B------:R-:W-:Y:S02]  /*10560*/  IMAD.MOV.U32 R6, RZ, RZ, R2 ;  /* 0x000000ffff067224 */ /* 0x000fe400078e0002 */
[----:B------:R-:W-:Y:S01]  /*10570*/  IMAD.WIDE.U32 R2, R5, UR4, RZ ;  /* 0x0000000405027c25 */ /* 0x000fe2000f8e00ff */
[----:B------:R-:W-:-:S03]  /*10580*/  ULDC.64 UR4, c[0x0][0x308] ;  /* 0x0000c20000047ab9 */ /* 0x000fc60000000a00 */
[----:B------:R-:W-:Y:S02]  /*10590*/  IMAD.IADD R3, R3, 0x1, R8 ;  /* 0x0000000103037824 */ /* 0x000fe400078e0208 */
[----:B------:R-:W-:Y:S02]  /*105a0*/  IMAD R8, R27, UR6, RZ ;  /* 0x000000061b087c24 */ /* 0x000fe4000f8e02ff */
[----:B------:R-:W-:-:S04]  /*105b0*/  IMAD.WIDE.U32 R2, R4, UR6, R2 ;  /* 0x0000000604027c25 */ /* 0x000fc8000f8e0002 */
[----:B------:R-:W-:Y:S01]  /*105c0*/  IMAD R8, R4, UR7, R8 ;  /* 0x0000000704087c24 */ /* 0x000fe2000f8e0208 */
[----:B------:R-:W-:Y:S01]  /*105d0*/  ULDC.64 UR6, c[0x0][0x2e8] ;  /* 0x0000ba0000067ab9 */ /* 0x000fe20000000a00 */
[----:B------:R-:W-:-:S04]  /*105e0*/  IMAD.WIDE.U32 R6, R18, UR4, R6 ;  /* 0x0000000412067c25 */ /* 0x000fc8000f8e0006 */
[----:B------:R-:W-:Y:S01]  /*105f0*/  IMAD.IADD R3, R3, 0x1, R8 ;  /* 0x0000000103037824 */ /* 0x000fe200078e0208 */
[----:B------:R-:W-:Y:S01]  /*10600*/  IADD3 R5, P0, R6, UR6, RZ ;  /* 0x0000000606057c10 */ /* 0x000fe2000ff1e0ff */
[C---:B------:R-:W-:Y:S02]  /*10610*/  IMAD R4, R18.reuse, UR5, RZ ;  /* 0x0000000512047c24 */ /* 0x040fe4000f8e02ff */
[----:B------:R-:W-:Y:S01]  /*10620*/  IMAD.WIDE.U32 R2, R18, UR4, R2 ;  /* 0x0000000412027c25 */ /* 0x000fe2000f8e0002 */
[----:B------:R-:W-:Y:S02]  /*10630*/  UMOV UR4, 0xffffffff ;  /* 0xffffffff00047882 */ /* 0x000fe40000000000 */
[----:B------:R-:W-:Y:S02]  /*10640*/  IADD3.X R6, R7, UR7, R4, P0, !PT ;  /* 0x0000000707067c10 */ /* 0x000fe400087fe404 */
[----:B------:R-:W-:-:S04]  /*10650*/  IADD3 R8, P0, R2, UR6, RZ ;  /* 0x0000000602087c10 */ /* 0x000fc8000ff1e0ff */
[----:B------:R-:W-:Y:S01]  /*10660*/  IADD3.X R7, R4, UR7, R3, P0, !PT ;  /* 0x0000000704077c10 */ /* 0x000fe200087fe403 */
[----:B----4-:R-:W-:Y:S01]  /*10670*/  IMAD R4, R19, 0x7800, R9 ;  /* 0x0000780013047824 */ /* 0x010fe200078e0209 */
[----:B------:R-:W-:Y:S07]  /*10680*/  BRA.DIV UR4, `(.L_x_263) ;  /* 0x0000004a04347947 */ /* 0x000fee000b800000 */
[----:B------:R-:W4:Y:S01]  /*10690*/  SHFL.IDX PT, R3, R5, RZ, 0x1c1f ;  /* 0x001c1fff05037589 */ /* 0x000f2200000e0000 */
[C---:B------:R-:W-:Y:S01]  /*106a0*/  LOP3.LUT P6, RZ, R17.reuse, 0x8, RZ, 0xc0, !PT ;  /* 0x0000000811ff7812 */ /* 0x040fe200078cc0ff */
[C-C-:B------:R-:W-:Y:S01]  /*106b0*/  @P5 IMAD.IADD R9, R16.reuse, 0x1, R4.reuse ;  /* 0x0000000110095824 */ /* 0x140fe200078e0204 */
[----:B------:R-:W-:Y:S01]  /*106c0*/  LOP3.LUT P1, RZ, R17, 0x4, RZ, 0xc0, !PT ;  /* 0x0000000411ff7812 */ /* 0x000fe2000782c0ff */
[----:B------:R-:W5:Y:S01]  /*106d0*/  SHFL.IDX PT, R2, R6, RZ, 0x1c1f ;  /* 0x001c1fff06027589 */ /* 0x000f6200000e0000 */
[----:B------:R-:W-:-:S03]  /*106e0*/  @P4 IMAD.IADD R21, R16, 0x1, R4 ;  /* 0x0000000110154824 */ /* 0x000fc600078e0204 */
[----:B------:R-:W-:Y:S04]  /*106f0*/  SHFL.IDX PT, R7, R7, RZ, 0x1c1f ;  /* 0x001c1fff07077589 */ /* 0x000fe800000e0000 */
[----:B------:R-:W-:Y:S01]  /*10700*/  SHFL.IDX PT, R14, R8, RZ, 0x1c1f ;  /* 0x001c1fff080e7589 */ /* 0x000fe200000e0000 */
[----:B----4-:R-:W-:-:S05]  /*10710*/  @P5 IADD3 R3, P0, R35, R3, RZ ;  /* 0x0000000323035210 */ /* 0x010fca0007f1e0ff */
[----:B-----5:R-:W-:Y:S01]  /*10720*/  @P5 IMAD.X R2, RZ, RZ, R2, P0 ;  /* 0x000000ffff025224 */ /* 0x020fe200000e0602 */
[----:B------:R-:W-:-:S04]  /*10730*/  LOP3.LUT P0, RZ, R17, 0x10, RZ, 0xc0, !PT ;  /* 0x0000001011ff7812 */ /* 0x000fc8000780c0ff */
[----:B------:R-:W-:-:S04]  /*10740*/  @P5 LOP3.LUT R3, R3, R2, RZ, 0x3c, !PT ;  /* 0x0000000203035212 */ /* 0x000fc800078e3cff */
[----:B------:R-:W-:-:S04]  /*10750*/  @P5 LOP3.LUT R2, R3, R2, RZ, 0x3c, !PT ;  /* 0x0000000203025212 */ /* 0x000fc800078e3cff */
[----:B------:R-:W-:-:S05]  /*10760*/  @P5 LOP3.LUT R3, R3, R2, RZ, 0x3c, !PT ;  /* 0x0000000203035212 */ /* 0x000fca00078e3cff */
[----:B------:R-:W-:Y:S04]  /*10770*/  @P5 LDGSTS.E.BYPASS.LTC128B.128 [R9+0x1a400], desc[UR50][R2.64], !P0 ;  /* 0x1a40000002095fae */ /* 0x000fe8000c101d72 */
[----:B------:R-:W-:Y:S04]  /*10780*/  @P5 LDGSTS.E.BYPASS.LTC128B.128 [R9+0x1cc00], desc[UR50][R2.64+0x40], !P6 ;  /* 0x1cc0004002095fae */ /* 0x000fe8000f101d72 */
[----:B------:R4:W-:Y:S01]  /*10790*/  @P5 LDGSTS.E.BYPASS.LTC128B.128 [R9+0x1f400], desc[UR50][R2.64+0x80], !P1 ;  /* 0x1f40008002095fae */ /* 0x0009e2000c901d72 */
[----:B------:R-:W-:-:S03]  /*107a0*/  LOP3.LUT P5, RZ, R17, 0x10, RZ, 0xc0, !PT ;  /* 0x0000001011ff7812 */ /* 0x000fc600078ac0ff */
[----:B----4-:R-:W4:Y:S01]  /*107b0*/  SHFL.IDX PT, R3, R5, 0x1, 0x1c1f ;  /* 0x003c1f0005037f89 */ /* 0x010f2200000e0000 */
[----:B------:R-:W-:-:S03]  /*107c0*/  @P3 IADD3 R9, R16, R4, RZ ;  /* 0x0000000410093210 */ /* 0x000fc60007ffe0ff */
[----:B------:R-:W5:Y:S01]  /*107d0*/  SHFL.IDX PT, R2, R6, 0x1, 0x1c1f ;  /* 0x003c1f0006027f89 */ /* 0x000f6200000e0000 */
[----:B----4-:R-:W-:-:S05]  /*107e0*/  @P4 IADD3 R3, P0, R35, R3, RZ ;  /* 0x0000000323034210 */ /* 0x010fca0007f1e0ff */
[----:B-----5:R-:W-:-:S05]  /*107f0*/  @P4 IMAD.X R2, RZ, RZ, R2, P0 ;  /* 0x000000ffff024224 */ /* 0x020fca00000e0602 */
[----:B------:R-:W-:-:S04]  /*10800*/  @P4 LOP3.LUT R3, R3, R2, RZ, 0x3c, !PT ;  /* 0x0000000203034212 */ /* 0x000fc800078e3cff */
[----:B------:R-:W-:-:S04]  /*10810*/  @P4 LOP3.LUT R2, R3, R2, RZ, 0x3c, !PT ;  /* 0x0000000203024212 */ /* 0x000fc800078e3cff */
[----:B------:R-:W-:-:S05]  /*10820*/  @P4 LOP3.LUT R3, R3, R2, RZ, 0x3c, !PT ;  /* 0x0000000203034212 */ /* 0x000fca00078e3cff */
[----:B------:R-:W-:Y:S04]  /*10830*/  @P4 LDGSTS.E.BYPASS.LTC128B.128 [R21+0x1ac00], desc[UR50][R2.64], !P5 ;  /* 0x1ac0000002154fae */ /* 0x000fe8000e901d72 */
[----:B------:R-:W-:Y:S04]  /*10840*/  @P4 LDGSTS.E.BYPASS.LTC128B.128 [R21+0x1d400], desc[UR50][R2.64+0x40], !P6 ;  /* 0x1d40004002154fae */ /* 0x000fe8000f101d72 */
[----:B------:R4:W-:Y:S04]  /*10850*/  @P4 LDGSTS.E.BYPASS.LTC128B.128 [R21+0x1fc00], desc[UR50][R2.64+0x80], !P1 ;  /* 0x1fc0008002154fae */ /* 0x0009e8000c901d72 */
[----:B----4-:R-:W4:Y:S01]  /*10860*/  SHFL.IDX PT, R3, R5, 0x2, 0x1c1f ;  /* 0x005c1f0005037f89 */ /* 0x010f2200000e0000 */
[----:B------:R-:W-:-:S03]  /*10870*/  @P2 IMAD.IADD R21, R16, 0x1, R4 ;  /* 0x0000000110152824 */ /* 0x000fc600078e0204 */
[----:B------:R-:W5:Y:S04]  /*10880*/  SHFL.IDX PT, R2, R6, 0x2, 0x1c1f ;  /* 0x005c1f0006027f89 */ /* 0x000f6800000e0000 */
[----:B------:R-:W-:Y:S01]  /*10890*/  SHFL.IDX PT, R6, R6, 0x3, 0x1c1f ;  /* 0x007c1f0006067f89 */ /* 0x000fe200000e0000 */
        /* <DEDUP_REMOVED lines=8> */
[----:B----4-:R-:W4:Y:S02]  /*10920*/  SHFL.IDX PT, R2, R5, 0x3, 0x1c1f ;  /* 0x007c1f0005027f89 */ /* 0x010f2400000e0000 */
[----:B----4-:R-:W-:-:S05]  /*10930*/  @P2 IADD3 R2, P0, R35, R2, RZ ;  /* 0x0000000223022210 */ /* 0x010fca0007f1e0ff */
[----:B------:R-:W-:-:S05]  /*10940*/  @P2 IMAD.X R3, RZ, RZ, R6, P0 ;  /* 0x000000ffff032224 */ /* 0x000fca00000e0606 */
[----:B------:R4:W-:Y:S04]  /*10950*/  @P2 LDGSTS.E.BYPASS.LTC128B.128 [R21+0x1bc00], desc[UR50][R2.64], !P5 ;  /* 0x1bc0000002152fae */ /* 0x0009e8000e901d72 */
[----:B------:R4:W-:Y:S04]  /*10960*/  @P2 LDGSTS.E.BYPASS.LTC128B.128 [R21+0x1e400], desc[UR50][R2.64+0x40], !P6 ;  /* 0x1e40004002152fae */ /* 0x0009e8000f101d72 */
[----:B------:R4:W-:Y:S02]  /*10970*/  @P2 LDGSTS.E.BYPASS.LTC128B.128 [R21+0x20c00], desc[UR50][R2.64+0x80], !P1 ;  /* 0x20c0008002152fae */ /* 0x0009e4000c901d72 */
.L_x_359:
[----:B------:R-:W-:Y:S01]  /*10980*/  LOP3.LUT P0, RZ, R17, 0x100, RZ, 0xc0, !PT ;  /* 0x0000010011ff7812 */ /* 0x000fe2000780c0ff */
[----:B------:R-:W-:-:S12]  /*10990*/  BSSY B0, `(.L_x_264) ;  /* 0x000000e000007945 */ /* 0x000fd80003800000 */
[----:B------:R-:W-:Y:S05]  /*109a0*/  @!P0 BRA `(.L_x_265) ;  /* 0x0000000000308947 */ /* 0x000fea0003800000 */
[C---:B------:R-:W-:Y:S01]  /*109b0*/  LOP3.LUT P3, RZ, R17.reuse, 0x10, RZ, 0xc0, !PT ;  /* 0x0000001011ff7812 */ /* 0x040fe2000786c0ff */
[----:B------:R-:W-:Y:S01]  /*109c0*/  IMAD.IADD R5, R16, 0x1, R4 ;  /* 0x0000000110057824 */ /* 0x000fe200078e0204 */
[C---:B------:R-:W-:Y:S02]  /*109d0*/  LOP3.LUT P2, RZ, R17.reuse, 0x8, RZ, 0xc0, !PT ;  /* 0x0000000811ff7812 */ /* 0x040fe4000784c0ff */
[----:B------:R-:W-:Y:S02]  /*109e0*/  LOP3.LUT P1, RZ, R17, 0x4, RZ, 0xc0, !PT ;  /* 0x0000000411ff7812 */ /* 0x000fe4000782c0ff */
[----:B----4-:R-:W-:-:S05]  /*109f0*/  IADD3 R2, P0, R35, R14, RZ ;  /* 0x0000000e23027210 */ /* 0x010fca0007f1e0ff */
[----:B------:R-:W-:-:S05]  /*10a00*/  IMAD.X R3, RZ, RZ, R7, P0 ;  /* 0x000000ffff037224 */ /* 0x000fca00000e0607 */
[----:B------:R-:W-:Y:S01]  /*10a10*/  @!PT LDS RZ, [RZ] ;  /* 0x00000000fffff984 */ /* 0x000fe20000000800 */
[----:B------:R-:W-:Y:S01]  /*10a20*/  @!PT LDS RZ, [RZ] ;  /* 0x00000000fffff984 */ /* 0x000fe20000000800 */
[----:B------:R-:W-:Y:S01]  /*10a30*/  @!PT LDS RZ, [RZ] ;  /* 0x00000000fffff984 */ /* 0x000fe20000000800 */
[----:B------:R4:W-:Y:S04]  /*10a40*/  LDGSTS.E.BYPASS.LTC128B.128 [R5+0x1c400], desc[UR50][R2.64], !P3 ;  /* 0x1c40000002057fae */ /* 0x0009e8000d901d72 */
[----:B------:R4:W-:Y:S04]  /*10a50*/  LDGSTS.E.BYPASS.LTC128B.128 [R5+0x1ec00], desc[UR50][R2.64+0x40], !P2 ;  /* 0x1ec0004002057fae */ /* 0x0009e8000d101d72 */
[----:B------:R4:W-:Y:S02]  /*10a60*/  LDGSTS.E.BYPASS.LTC128B.128 [R5+0x21400], desc[UR50][R2.64+0x80], !P1 ;  /* 0x2140008002057fae */ /* 0x0009e4000c901d72 */
.L_x_265:
[----:B------:R-:W-:Y:S05]  /*10a70*/  BSYNC B0 ;  /* 0x0000000000007941 */ /* 0x000fea0003800000 */
.L_x_264:
[----:B------:R-:W-:Y:S01]  /*10a80*/  NOP ;  /* 0x0000000000007918 */ /* 0x000fe20000000000 */
[----:B------:R-:W-:-:S13]  /*10a90*/  PLOP3.LUT P0, PT, PT, PT, PT, 0x80, 0x0 ;  /* 0x000000000000781c */ /* 0x000fda0003f0f070 */
.L_x_266:
[----:B------:R-:W-:Y:S02]  /*10aa0*/  PLOP3.LUT P1, PT, P1, P0, PT, 0xa2, 0x0 ;  /* 0x000000000000781c */ /* 0x000fe40000f21472 */
[----:B------:R-:W-:-:S08]  /*10ab0*/  @P0 R2UR P1, UR4, R0 ;  /* 0x00000000000402ca */ /* 0x000fd00000020000 */
[----:B------:R-:W-:-:S05]  /*10ac0*/  @P0 PLOP3.LUT P0, PT, P1, PT, PT, 0x80, 0x0 ;  /* 0x000000000000081c */ /* 0x000fca0000f0f070 */
[----:B------:R-:W-:Y:S01]  /*10ad0*/  @!P1 SYNCS.ARRIVE.TRANS64.RED.A0T1 RZ, [UR4+0x29830], RZ ;  /* 0x029830ffffff99a7 */ /* 0x000fe20008200404 */
[----:B------:R-:W-:Y:S07]  /*10ae0*/  @!P1 ARRIVES.LDGSTSBAR.64.TRANSCNT [UR4+0x29830] ;  /* 0x02983000ff0099b0 */ /* 0x000fee0008000a84 */
[----:B------:R-:W-:Y:S05]  /*10af0*/  @P0 BRA.U.ANY `(.L_x_266) ;  /* 0xfffffffd00e80947 */ /* 0x000fea000393ffff */
[----:B------:R-:W-:Y:S01]  /*10b00*/  NOP ;  /* 0x0000000000007918 */ /* 0x000fe20000000000 */
[----:B----4-:R-:W-:-:S05]  /*10b10*/  IMAD.U32 R2, RZ, RZ, UR44 ;  /* 0x0000002cff027e24 */ /* 0x010fca000f8e00ff */
[----:B------:R-:W-:-:S13]  /*10b20*/  ISETP.NE.AND P2, PT, R2, 0x3, PT ;  /* 0x000000030200780c */ /* 0x000fda0003f45270 */
[----:B------:R-:W-:Y:S05]  /*10b30*/  @!P2 BRA `(.L_x_267) ;  /* 0x000000000004a947 */ /* 0x000fea0003800000 */
[----:B------:R-:W-:Y:S01]  /*10b40*/  BPT.TRAP 0x1 ;  /* 0x000000040000795c */ /* 0x000fe20000300000 */
.L_x_267:
[----:B------:R4:W-:Y:S02]  /*10b50*/  SYNCS.ARRIVE.TRANS64.A1T0 RZ, [R0+URZ+0x29830], RZ ;  /* 0x029830ff00ff79a7 */ /* 0x0009e4000810003f */
[----:B------:R-:W-:Y:S05]  /*10b60*/  WARPSYNC.ALL ;  /* 0x0000000000007948 */ /* 0x000fea0003800000 */
[----:B0-234-:R-:W-:Y:S01]  /*10b70*/  VIADD R0, R16, 0x14400 ;  /* 0x0001440010007836 */ /* 0x01dfe20000000000 */
[----:B------:R-:W-:Y:S01]  /*10b80*/  USHF.R.S32.HI UR4, URZ, 0x1f, UR38 ;  /* 0x0000001f3f047899 */ /* 0x000fe20008011426 */
[----:B------:R-:W-:Y:S01]  /*10b90*/  BAR.SYNC.DEFER_BLOCKING 0x8, 0x180 ;  /* 0x0206000000007b1d */ /* 0x000fe20000010000 */
[----:B------:R-:W-:Y:S02]  /*10ba0*/  UISETP.NE.AND UP0, UPT, UR45, URZ, UPT ;  /* 0x0000003f2d00728c */ /* 0x000fe4000bf05270 */
[----:B------:R-:W-:-:S02]  /*10bb0*/  LOP3.LUT P0, RZ, R0, 0x1bf, RZ, 0xc0, !PT ;  /* 0x000001bf00ff7812 */ /* 0x000fc4000780c0ff */
[----:B------:R-:W-:Y:S01]  /*10bc0*/  USEL UR43, UR43, URZ, !UP0 ;  /* 0x0000003f2b2b7287 */ /* 0x000fe2000c000000 */
[----:B------:R-:W-:Y:S01]  /*10bd0*/  BSSY B6, `(.L_x_268) ;  /* 0x0000018000067945 */ /* 0x000fe20003800000 */
[----:B------:R-:W-:Y:S01]  /*10be0*/  ULDC.64 UR6, c[0x0][0x298] ;  /* 0x0000a60000067ab9 */ /* 0x000fe20000000a00 */
[----:B------:R-:W-:Y:S02]  /*10bf0*/  USEL UR41, UR41, URZ, !UP0 ;  /* 0x0000003f29297287 */ /* 0x000fe4000c000000 */
[----:B------:R-:W-:Y:S02]  /*10c00*/  UIMAD UR4, UR4, UR6, URZ ;  /* 0x00000006040472a4 */ /* 0x000fe4000f8e023f */
[----:B------:R-:W-:Y:S02]  /*10c10*/  UIMAD.WIDE.U32 UR36, UR38, UR6, URZ ;  /* 0x00000006262472a5 */ /* 0x000fe4000f8e003f */
[----:B------:R-:W-:-:S04]  /*10c20*/  UIMAD UR4, UR38, UR7, UR4 ;  /* 0x00000007260472a4 */ /* 0x000fc8000f8e0204 */
[----:B------:R-:W-:Y:S01]  /*10c30*/  UIADD3 UR45, UR37, UR4, URZ ;  /* 0x00000004252d7290 */ /* 0x000fe2000fffe03f */
[----:B------:R-:W-:Y:S11]  /*10c40*/  @!P0 BRA `(.L_x_269) ;  /* 0x0000000000408947 */ /* 0x000ff60003800000 */
        /* <DEDUP_REMOVED lines=15> */
[----:B01----:R-:W-:Y:S05]  /*10d40*/  CALL.ABS.NOINC R2 ;  /* 0x0000000002007343 */ /* 0x003fea0003c00000 */
.L_x_269:
[----:B------:R-:W-:Y:S05]  /*10d50*/  BSYNC B6 ;  /* 0x0000000000067941 */ /* 0x000fea0003800000 */
.L_x_268:
[----:B------:R-:W2:Y:S01]  /*10d60*/  LDL.LU R20, [R1+0x4] ;  /* 0x0000040001147983 */ /* 0x000ea20000300800 */
[----:B------:R-:W0:Y:S01]  /*10d70*/  LDC R5, c[0x0][0x448] ;  /* 0x00011200ff057b82 */ /* 0x000e220000000800 */
[----:B------:R-:W3:Y:S01]  /*10d80*/  S2R R2, SR_TID.X ;  /* 0x0000000000027919 */ /* 0x000ee20000002100 */
[C---:B------:R-:W-:Y:S01]  /*10d90*/  R2UR UR8, R18.reuse ;  /* 0x00000000120872ca */ /* 0x040fe200000e0000 */
[----:B------:R-:W-:Y:S01]  /*10da0*/  ULDC.64 UR6, c[0x0][0x2d8] ;  /* 0x0000b60000067ab9 */ /* 0x000fe20000000a00 */
[----:B------:R4:W5:Y:S01]  /*10db0*/  LDL R9, [R1+0x24] ;  /* 0x0000240001097983 */ /* 0x0009620000100800 */
[----:B0-----:R-:W-:Y:S02]  /*10dc0*/  ISETP.NE.AND P0, PT, R5, 0x1, PT ;  /* 0x000000010500780c */ /* 0x001fe40003f05270 */
[----:B------:R-:W-:Y:S02]  /*10dd0*/  R2UR UR10, R18 ;  /* 0x00000000120a72ca */ /* 0x000fe400000e0000 */
[----:B---3--:R-:W-:-:S09]  /*10de0*/  LOP3.LUT R21, R2, 0x7f, RZ, 0xc0, !PT ;  /* 0x0000007f02157812 */ /* 0x008fd200078ec0ff */
[----:B------:R-:W0:Y:S01]  /*10df0*/  @P0 LDC R3, c[0x0][0x44c] ;  /* 0x00011300ff030b82 */ /* 0x000e220000000800 */
[----:B------:R-:W-:Y:S01]  /*10e00*/  IMAD.SHL.U32 R2, R2, 0x20, RZ ;  /* 0x0000002002027824 */ /* 0x000fe200078e00ff */
[----:B------:R-:W-:-:S06]  /*10e10*/  SHF.R.U32.HI R21, RZ, 0x2, R21 ;  /* 0x00000002ff157819 */ /* 0x000fcc0000011615 */
[----:B------:R-:W3:Y:S01]  /*10e20*/  @P0 LDC R0, c[0x0][0x450] ;  /* 0x00011400ff000b82 */ /* 0x000ee20000000800 */
[----:B------:R-:W-:Y:S01]  /*10e30*/  LOP3.LUT R2, R21, 0x60, R2, 0xf8, !PT ;  /* 0x0000006015027812 */ /* 0x000fe200078ef802 */
[----:B------:R-:W-:Y:S01]  /*10e40*/  UMOV UR4, UR36 ;  /* 0x0000002400047c82 */ /* 0x000fe20008000000 */
[----:B------:R-:W-:Y:S02]  /*10e50*/  UMOV UR5, UR45 ;  /* 0x0000002d00057c82 */ /* 0x000fe40008000000 */
[----:B------:R-:W-:-:S03]  /*10e60*/  UIMAD.WIDE.U32 UR4, UR8, UR6, UR4 ;  /* 0x00000006080472a5 */ /* 0x000fc6000f8e0004 */
[----:B------:R-:W-:Y:S01]  /*10e70*/  ULDC.64 UR8, c[0x0][0x2e0] ;  /* 0x0000b80000087ab9 */ /* 0x000fe20000000a00 */
[----:B------:R-:W-:Y:S02]  /*10e80*/  UIMAD UR5, UR10, UR7, UR5 ;  /* 0x000000070a0572a4 */ /* 0x000fe4000f8e0205 */
[----:B------:R-:W-:Y:S02]  /*10e90*/  UIMAD UR6, UR41, UR8, URZ ;  /* 0x00000008290672a4 */ /* 0x000fe4000f8e023f */
[----:B------:R-:W-:Y:S02]  /*10ea0*/  UIMAD.WIDE.U32 UR4, UR43, UR8, UR4 ;  /* 0x000000082b0472a5 */ /* 0x000fe4000f8e0004 */
[----:B------:R-:W-:-:S03]  /*10eb0*/  UIMAD UR6, UR43, UR9, UR6 ;  /* 0x000000092b0672a4 */ /* 0x000fc6000f8e0206 */
[----:B------:R-:W-:Y:S01]  /*10ec0*/  ULDC.64 UR8, c[0x0][0x2d0] ;  /* 0x0000b40000087ab9 */ /* 0x000fe20000000a00 */
[----:B------:R-:W-:Y:S01]  /*10ed0*/  UIADD3 UR5, UR5, UR6, URZ ;  /* 0x0000000605057290 */ /* 0x000fe2000fffe03f */
[C---:B------:R-:W-:Y:S02]  /*10ee0*/  LOP3.LUT R10, R35.reuse, 0x40, RZ, 0xfc, !PT ;  /* 0x00000040230a7812 */ /* 0x040fe400078efcff */
[----:B------:R-:W-:Y:S01]  /*10ef0*/  LOP3.LUT R8, R35, 0x80, RZ, 0xfc, !PT ;  /* 0x0000008023087812 */ /* 0x000fe200078efcff */
[----:B--2---:R-:W-:-:S05]  /*10f00*/  IMAD.SHL.U32 R6, R20, 0x80, RZ ;  /* 0x0000008014067824 */ /* 0x004fca00078e00ff */
[----:B------:R-:W-:-:S05]  /*10f10*/  LOP3.LUT R4, R2, R6, RZ, 0xfc, !PT ;  /* 0x0000000602047212 */ /* 0x000fca00078efcff */
[----:B0-----:R-:W-:Y:S01]  /*10f20*/  @P0 IMAD.HI.U32 R3, R4, R3, RZ ;  /* 0x0000000304030227 */ /* 0x001fe200078e00ff */
[----:B------:R-:W0:Y:S03]  /*10f30*/  S2R R20, SR_TID.X ;  /* 0x0000000000147919 */ /* 0x000e260000002100 */
[----:B------:R-:W-:Y:S01]  /*10f40*/  IMAD.MOV.U32 R2, RZ, RZ, R4 ;  /* 0x000000ffff027224 */ /* 0x000fe200078e0004 */
[----:B---3--:R-:W-:-:S04]  /*10f50*/  @P0 SHF.R.U32.HI R2, RZ, R0, R3 ;  /* 0x00000000ff020219 */ /* 0x008fc80000011603 */
[--C-:B------:R-:W-:Y:S01]  /*10f60*/  SHF.R.S32.HI R3, RZ, 0x1f, R2.reuse ;  /* 0x0000001fff037819 */ /* 0x100fe20000011402 */
[----:B------:R-:W-:-:S04]  /*10f70*/  IMAD.MOV R0, RZ, RZ, -R2 ;  /* 0x000000ffff007224 */ /* 0x000fc800078e0a02 */
[----:B------:R-:W-:Y:S02]  /*10f80*/  IMAD R7, R3, UR8, RZ ;  /* 0x0000000803077c24 */ /* 0x000fe4000f8e02ff */
[----:B------:R-:W-:Y:S02]  /*10f90*/  IMAD R0, R5, R0, R4 ;  /* 0x0000000005007224 */ /* 0x000fe400078e0204 */
[----:B------:R-:W-:Y:S02]  /*10fa0*/  IMAD.U32 R3, RZ, RZ, UR8 ;  /* 0x00000008ff037e24 */ /* 0x000fe4000f8e00ff */
[C---:B------:R-:W-:Y:S01]  /*10fb0*/  IMAD R7, R2.reuse, UR9, R7 ;  /* 0x0000000902077c24 */ /* 0x040fe2000f8e0207 */
[----:B------:R-:W-:Y:S01]  /*10fc0*/  SHF.R.S32.HI R4, RZ, 0x1f, R0 ;  /* 0x0000001fff047819 */ /* 0x000fe20000011400 */
[----:B------:R-:W-:Y:S01]  /*10fd0*/  IMAD.WIDE.U32 R2, R2, R3, UR4 ;  /* 0x0000000402027e25 */ /* 0x000fe2000f8e0003 */
[----:B------:R-:W-:-:S03]  /*10fe0*/  ULDC.64 UR4, c[0x0][0x2c8] ;  /* 0x0000b20000047ab9 */ /* 0x000fc60000000a00 */
[----:B------:R-:W-:Y:S02]  /*10ff0*/  IMAD.IADD R3, R3, 0x1, R7 ;  /* 0x0000000103037824 */ /* 0x000fe400078e0207 */
[----:B------:R-:W-:Y:S02]  /*11000*/  IMAD R4, R4, UR4, RZ ;  /* 0x0000000404047c24 */ /* 0x000fe4000f8e02ff */
[----:B------:R-:W-:-:S04]  /*11010*/  IMAD.WIDE.U32 R2, R0, UR4, R2 ;  /* 0x0000000400027c25 */ /* 0x000fc8000f8e0002 */
[----:B------:R-:W-:Y:S01]  /*11020*/  IMAD R7, R0, UR5, R4 ;  /* 0x0000000500077c24 */ /* 0x000fe2000f8e0204 */
[----:B------:R-:W-:Y:S02]  /*11030*/  ULDC.64 UR4, c[0x0][0x280] ;  /* 0x0000a00000047ab9 */ /* 0x000fe40000000a00 */
[----:B------:R-:W-:Y:S01]  /*11040*/  IADD3 R0, P0, R2, UR4, RZ ;  /* 0x0000000402007c10 */ /* 0x000fe2000ff1e0ff */
[----:B------:R-:W-:Y:S01]  /*11050*/  ULDC UR4, c[0x0][0x2b8] ;  /* 0x0000ae0000047ab9 */ /* 0x000fe20000000800 */
[----:B0-----:R-:W-:Y:S02]  /*11060*/  LOP3.LUT R20, R20, 0x7f, RZ, 0xc0, !PT ;  /* 0x0000007f14147812 */ /* 0x001fe400078ec0ff */
[----:B------:R-:W-:Y:S01]  /*11070*/  IADD3.X R4, R3, UR5, R7, P0, !PT ;  /* 0x0000000503047c10 */ /* 0x000fe200087fe407 */
[----:B------:R-:W-:Y:S01]  /*11080*/  UMOV UR5, 0xffffffff ;  /* 0xffffffff00057882 */ /* 0x000fe20000000000 */
[----:B------:R-:W-:Y:S02]  /*11090*/  ISETP.GE.AND P3, PT, R35, UR4, PT ;  /* 0x0000000423007c0c */ /* 0x000fe4000bf66270 */
[----:B------:R-:W-:-:S02]  /*110a0*/  ISETP.GE.AND P2, PT, R10, UR4, PT ;  /* 0x000000040a007c0c */ /* 0x000fc4000bf46270 */
[----:B------:R-:W-:Y:S02]  /*110b0*/  ISETP.GE.AND P1, PT, R8, UR4, PT ;  /* 0x0000000408007c0c */ /* 0x000fe4000bf26270 */
[----:B------:R-:W-:Y:S01]  /*110c0*/  SHF.R.U32.HI R10, RZ, 0x2, R20 ;  /* 0x00000002ff0a7819 */ /* 0x000fe20000011614 */
[----:B----4-:R-:W-:Y:S10]  /*110d0*/  BRA.DIV UR5, `(.L_x_270) ;  /* 0x00000046057c7947 */ /* 0x010ff4000b800000 */
[----:B------:R-:W0:Y:S01]  /*110e0*/  SHFL.IDX PT, R3, R0, RZ, 0x1c1f ;  /* 0x001c1fff00037589 */ /* 0x000e2200000e0000 */
[----:B------:R-:W-:Y:S02]  /*110f0*/  IMAD R5, R5, UR40, RZ ;  /* 0x0000002805057c24 */ /* 0x000fe4000f8e02ff */
[----:B------:R-:W-:Y:S01]  /*11100*/  IMAD.IADD R6, R10, 0x1, R6 ;  /* 0x000000010a067824 */ /* 0x000fe200078e0206 */
[----:B------:R-:W2:Y:S03]  /*11110*/  SHFL.IDX PT, R2, R4, RZ, 0x1c1f ;  /* 0x001c1fff04027589 */ /* 0x000ea600000e0000 */
[C---:B------:R-:W-:Y:S01]  /*11120*/  VIADD R8, R6.reuse, 0x20 ;  /* 0x0000002006087836 */ /* 0x040fe20000000000 */
[----:B------:R-:W-:Y:S01]  /*11130*/  ISETP.GE.AND P0, PT, R6, R5, PT ;  /* 0x000000050600720c */ /* 0x000fe20003f06270 */
[----:B------:R-:W3:-:S12]  /*11140*/  SHFL.IDX PT, R14, R0, 0x1, 0x1c1f ;  /* 0x003c1f00000e7f89 */ /* 0x000ed800000e0000 */
[----:B0-----:R-:W-:-:S05]  /*11150*/  @!P0 IADD3 R7, P4, R35, R3, RZ ;  /* 0x0000000323078210 */ /* 0x001fca0007f9e0ff */
[----:B--2---:R-:W-:Y:S02]  /*11160*/  @!P0 IMAD.X R3, RZ, RZ, R2, P4 ;  /* 0x000000ffff038224 */ /* 0x004fe400020e0602 */
[----:B------:R-:W-:-:S05]  /*11170*/  @!P0 IMAD.MOV.U32 R2, RZ, RZ, R7 ;  /* 0x000000ffff028224 */ /* 0x000fca00078e0007 */
[----:B-----5:R-:W-:Y:S04]  /*11180*/  @!P0 LDGSTS.E.BYPASS.LTC128B.128 [R9+0x14400], desc[UR50][R2.64], !P3 ;  /* 0x1440000002098fae */ /* 0x020fe8000d901d72 */
[----:B------:R-:W-:Y:S04]  /*11190*/  @!P0 LDGSTS.E.BYPASS.LTC128B.128 [R9+0x16400], desc[UR50][R2.64+0x40], !P2 ;  /* 0x1640004002098fae */ /* 0x000fe8000d101d72 */
[----:B------:R0:W-:Y:S01]  /*111a0*/  @!P0 LDGSTS.E.BYPASS.LTC128B.128 [R9+0x18400], desc[UR50][R2.64+0x80], !P1 ;  /* 0x1840008002098fae */ /* 0x0001e2000c901d72 */
[----:B------:R-:W-:-:S03]  /*111b0*/  ISETP.GE.AND P0, PT, R8, R5, PT ;  /* 0x000000050800720c */ /* 0x000fc60003f06270 */
[----:B0-----:R-:W0:Y:S10]  /*111c0*/  SHFL.IDX PT, R2, R4, 0x1, 0x1c1f ;  /* 0x003c1f0004027f89 */ /* 0x001e3400000e0000 */
[----:B---3--:R-:W-:-:S02]  /*111d0*/  @!P0 IADD3 R7, P4, R35, R14, RZ ;  /* 0x0000000e23078210 */ /* 0x008fc40007f9e0ff */
[----:B------:R-:W2:Y:S03]  /*111e0*/  SHFL.IDX PT, R14, R0, 0x2, 0x1c1f ;  /* 0x005c1f00000e7f89 */ /* 0x000ea600000e0000 */
[----:B0-----:R-:W-:Y:S02]  /*111f0*/  @!P0 IMAD.X R8, RZ, RZ, R2, P4 ;  /* 0x000000ffff088224 */ /* 0x001fe400020e0602 */
[----:B------:R-:W-:Y:S02]  /*11200*/  @!P0 IMAD.MOV.U32 R2, RZ, RZ, R7 ;  /* 0x000000ffff028224 */ /* 0x000fe400078e0007 */
[----:B------:R-:W-:Y:S02]  /*11210*/  @!P0 IMAD.MOV.U32 R3, RZ, RZ, R8 ;  /* 0x000000ffff038224 */ /* 0x000fe400078e0008 */
[----:B------:R-:W-:-:S03]  /*11220*/  VIADD R8, R6, 0x40 ;  /* 0x0000004006087836 */ /* 0x000fc60000000000 */
[----:B------:R-:W-:Y:S04]  /*11230*/  @!P0 LDGSTS.E.BYPASS.LTC128B.128 [R9+0x14c00], desc[UR50][R2.64], !P3 ;  /* 0x14c0000002098fae */ /* 0x000fe8000d901d72 */
[----:B------:R-:W-:Y:S04]  /*11240*/  @!P0 LDGSTS.E.BYPASS.LTC128B.128 [R9+0x16c00], desc[UR50][R2.64+0x40], !P2 ;  /* 0x16c0004002098fae */ /* 0x000fe8000d101d72 */
[----:B------:R0:W-:Y:S01]  /*11250*/  @!P0 LDGSTS.E.BYPASS.LTC128B.128 [R9+0x18c00], desc[UR50][R2.64+0x80], !P1 ;  /* 0x18c0008002098fae */ /* 0x0001e2000c901d72 */
[----:B------:R-:W-:-:S03]  /*11260*/  ISETP.GE.AND P0, PT, R8, R5, PT ;  /* 0x000000050800720c */ /* 0x000fc60003f06270 */
[----:B0-----:R-:W0:Y:S10]  /*11270*/  SHFL.IDX PT, R2, R4, 0x2, 0x1c1f ;  /* 0x005c1f0004027f89 */ /* 0x001e3400000e0000 */
[----:B--2---:R-:W-:-:S02]  /*11280*/  @!P0 IADD3 R7, P4, R35, R14, RZ ;  /* 0x0000000e23078210 */ /* 0x004fc40007f9e0ff */
[----:B------:R2:W3:Y:S04]  /*11290*/  SHFL.IDX PT, R14, R0, 0x3, 0x1c1f ;  /* 0x007c1f00000e7f89 */ /* 0x0004e800000e0000 */
[----:B------:R-:W4:Y:S01]  /*112a0*/  SHFL.IDX PT, R4, R4, 0x3, 0x1c1f ;  /* 0x007c1f0004047f89 */ /* 0x000f2200000e0000 */
[----:B0-----:R-:W-:Y:S02]  /*112b0*/  @!P0 IMAD.X R8, RZ, RZ, R2, P4 ;  /* 0x000000ffff088224 */ /* 0x001fe400020e0602 */
[----:B------:R-:W-:Y:S02]  /*112c0*/  @!P0 IMAD.MOV.U32 R2, RZ, RZ, R7 ;  /* 0x000000ffff028224 */ /* 0x000fe400078e0007 */
[----:B------:R-:W-:-:S05]  /*112d0*/  @!P0 IMAD.MOV.U32 R3, RZ, RZ, R8 ;  /* 0x000000ffff038224 */ /* 0x000fca00078e0008 */
[----:B------:R2:W-:Y:S04]  /*112e0*/  @!P0 LDGSTS.E.BYPASS.LTC128B.128 [R9+0x15400], desc[UR50][R2.64], !P3 ;  /* 0x1540000002098fae */ /* 0x0005e8000d901d72 */
[----:B------:R2:W-:Y:S04]  /*112f0*/  @!P0 LDGSTS.E.BYPASS.LTC128B.128 [R9+0x17400], desc[UR50][R2.64+0x40], !P2 ;  /* 0x1740004002098fae */ /* 0x0005e8000d101d72 */
[----:B---34-:R2:W-:Y:S02]  /*11300*/  @!P0 LDGSTS.E.BYPASS.LTC128B.128 [R9+0x19400], desc[UR50][R2.64+0x80], !P1 ;  /* 0x1940008002098fae */ /* 0x0185e4000c901d72 */
.L_x_368:
[----:B------:R-:W-:Y:S01]  /*11310*/  VIADD R6, R6, 0x60 ;  /* 0x0000006006067836 */ /* 0x000fe20000000000 */
[----:B------:R-:W-:Y:S04]  /*11320*/  BSSY B0, `(.L_x_271) ;  /* 0x000000b000007945 */ /* 0x000fe80003800000 */
[----:B------:R-:W-:-:S13]  /*11330*/  ISETP.GE.AND P0, PT, R6, R5, PT ;  /* 0x000000050600720c */ /* 0x000fda0003f06270 */
[----:B------:R-:W-:Y:S05]  /*11340*/  @P0 BRA `(.L_x_272) ;  /* 0x0000000000200947 */ /* 0x000fea0003800000 */
[----:B--2---:R-:W-:-:S05]  /*11350*/  IADD3 R2, P0, R35, R14, RZ ;  /* 0x0000000e23027210 */ /* 0x004fca0007f1e0ff */
[----:B------:R-:W-:-:S05]  /*11360*/  IMAD.X R3, RZ, RZ, R4, P0 ;  /* 0x000000ffff037224 */ /* 0x000fca00000e0604 */
[----:B------:R-:W-:Y:S01]  /*11370*/  @!PT LDS RZ, [RZ] ;  /* 0x00000000fffff984 */ /* 0x000fe20000000800 */
[----:B------:R-:W-:Y:S01]  /*11380*/  @!PT LDS RZ, [RZ] ;  /* 0x00000000fffff984 */ /* 0x000fe20000000800 */
[----:B------:R-:W-:Y:S01]  /*11390*/  @!PT LDS RZ, [RZ] ;  /* 0x00000000fffff984 */ /* 0x000fe20000000800 */
[----:B------:R0:W-:Y:S04]  /*113a0*/  LDGSTS.E.BYPASS.LTC128B.128 [R9+0x15c00], desc[UR50][R2.64], !P3 ;  /* 0x15c0000002097fae */ /* 0x0001e8000d901d72 */
[----:B------:R0:W-:Y:S04]  /*113b0*/  LDGSTS.E.BYPASS.LTC128B.128 [R9+0x17c00], desc[UR50][R2.64+0x40], !P2 ;  /* 0x17c0004002097fae */ /* 0x0001e8000d101d72 */
[----:B------:R0:W-:Y:S02]  /*113c0*/  LDGSTS.E.BYPASS.LTC128B.128 [R9+0x19c00], desc[UR50][R2.64+0x80], !P1 ;  /* 0x19c0008002097fae */ /* 0x0001e4000c901d72 */
.L_x_272:
[----:B------:R-:W-:Y:S05]  /*113d0*/  BSYNC B0 ;  /* 0x0000000000007941 */ /* 0x000fea0003800000 */
.L_x_271:
[----:B------:R-:W-:Y:S01]  /*113e0*/  NOP ;  /* 0x0000000000007918 */ /* 0x000fe20000000000 */
[----:B------:R-:W-:-:S13]  /*113f0*/  PLOP3.LUT P0, PT, PT, PT, PT, 0x80, 0x0 ;  /* 0x000000000000781c */ /* 0x000fda0003f0f070 */
.L_x_273:
[----:B------:R-:W-:Y:S02]  /*11400*/  PLOP3.LUT P1, PT, P1, P0, PT, 0xa2, 0x0 ;  /* 0x000000000000781c */ /* 0x000fe40000f21472 */
[----:B------:R-:W-:-:S08]  /*11410*/  @P0 R2UR P1, UR4, R16 ;  /* 0x00000000100402ca */ /* 0x000fd00000020000 */
[----:B------:R-:W-:-:S05]  /*11420*/  @P0 PLOP3.LUT P0, PT, P1, PT, PT, 0x80, 0x0 ;  /* 0x000000000000081c */ /* 0x000fca0000f0f070 */
[----:B------:R-:W-:Y:S01]  /*11430*/  @!P1 SYNCS.ARRIVE.TRANS64.RED.A0T1 RZ, [UR4+0x29800], RZ ;  /* 0x029800ffffff99a7 */ /* 0x000fe20008200404 */
[----:B------:R-:W-:Y:S07]  /*11440*/  @!P1 ARRIVES.LDGSTSBAR.64.TRANSCNT [UR4+0x29800] ;  /* 0x02980000ff0099b0 */ /* 0x000fee0008000a84 */
[----:B------:R-:W-:Y:S05]  /*11450*/  @P0 BRA.U.ANY `(.L_x_273) ;  /* 0xfffffffd00e80947 */ /* 0x000fea000393ffff */
[----:B0-2---:R-:W2:Y:S02]  /*11460*/  LDL.LU R2, [R1+0x28] ;  /* 0x0000280001027983 */ /* 0x005ea40000300800 */
[----:B--2---:R-:W-:-:S05]  /*11470*/  VIADD R2, R2, 0x1 ;  /* 0x0000000102027836 */ /* 0x004fca0000000000 */
[----:B------:R0:W-:Y:S01]  /*11480*/  STL [R1+0x28], R2 ;  /* 0x0000280201007387 */ /* 0x0001e20000100800 */
[----:B------:R-:W-:-:S04]  /*11490*/  LEA.HI R0, R2, R2, RZ, 0x1 ;  /* 0x0000000202007211 */ /* 0x000fc800078f08ff */
[----:B------:R-:W-:-:S05]  /*114a0*/  LOP3.LUT R0, R0, 0xfffffffe, RZ, 0xc0, !PT ;  /* 0xfffffffe00007812 */ /* 0x000fca00078ec0ff */
[----:B------:R-:W-:-:S05]  /*114b0*/  IMAD.IADD R0, R2, 0x1, -R0 ;  /* 0x0000000102007824 */ /* 0x000fca00078e0a00 */
[----:B------:R-:W-:Y:S01]  /*114c0*/  SHF.L.U32 R3, R0, 0x1f, RZ ;  /* 0x0000001f00037819 */ /* 0x000fe200000006ff */
[----:B------:R-:W-:Y:S01]  /*114d0*/  NOP ;  /* 0x0000000000007918 */ /* 0x000fe20000000000 */
[----:B------:R0:W-:Y:S01]  /*114e0*/  SYNCS.ARRIVE.TRANS64.A1T0 RZ, [R16+URZ+0x29800], RZ ;  /* 0x029800ff10ff79a7 */ /* 0x0001e2000810003f */
[----:B------:R-:W-:Y:S01]  /*114f0*/  BSSY B0, `(.L_x_274) ;  /* 0x0000003000007945 */ /* 0x000fe20003800000 */
[----:B------:R-:W2:Y:S03]  /*11500*/  SYNCS.PHASECHK.TRANS64.TRYWAIT P0, [R16+URZ+0x29820], R3 ;  /* 0x02982003100075a7 */ /* 0x000ea6000800017f */
[----:B0-2---:R-:W-:Y:S05]  /*11510*/  @!P0 BRA `(.L_x_275) ;  /* 0x0000004400ac8947 */ /* 0x005fea0003800000 */
.L_x_369:
[----:B------:R-:W-:Y:S05]  /*11520*/  BSYNC B0 ;  /* 0x0000000000007941 */ /* 0x000fea0003800000 */
.L_x_274:
[----:B------:R-:W2:Y:S01]  /*11530*/  LDL R0, [R1+0xc] ;  /* 0x00000c0001007983 */ /* 0x000ea20000100800 */
[----:B------:R-:W-:-:S06]  /*11540*/  UIADD3 UR4, UR48, -0x2, URZ ;  /* 0xfffffffe30047890 */ /* 0x000fcc000fffe03f */
[----:B--2---:R-:W-:-:S13]  /*11550*/  ISETP.LE.AND P0, PT, R0, UR4, PT ;  /* 0x0000000400007c0c */ /* 0x004fda000bf03270 */
[----:B------:R-:W-:Y:S05]  /*11560*/  @!P0 BRA `(.L_x_276) ;  /* 0x0000001400c48947 */ /* 0x000fea0003800000 */
[----:B------:R-:W-:Y:S02]  /*11570*/  IMAD.MOV.U32 R20, RZ, RZ, R32 ;  /* 0x000000ffff147224 */ /* 0x000fe400078e0020 */
[----:B------:R-:W-:Y:S02]  /*11580*/  IMAD.MOV.U32 R10, RZ, RZ, R19 ;  /* 0x000000ffff0a7224 */ /* 0x000fe400078e0013 */
[----:B------:R-:W-:-:S07]  /*11590*/  IMAD.U32 R30, RZ, RZ, UR4 ;  /* 0x00000004ff1e7e24 */ /* 0x000fce000f8e00ff */
.L_x_296:
[----:B--2---:R-:W2:Y:S01]  /*115a0*/  LDC R2, c[0x0][0x430] ;  /* 0x00010c00ff027b82 */ /* 0x004ea20000000800 */
[----:B------:R-:W3:Y:S01]  /*115b0*/  S2R R0, SR_TID.X ;  /* 0x0000000000007919 */ /* 0x000ee20000002100 */
[----:B------:R-:W-:Y:S01]  /*115c0*/  IMAD R5, R30, 0xa0, R36 ;  /* 0x000000a01e057824 */ /* 0x000fe200078e0224 */
[----:B------:R-:W4:Y:S01]  /*115d0*/  S2R R7, SR_TID.X ;  /* 0x0000000000077919 */ /* 0x000f220000002100 */
[----:B------:R-:W0:Y:S01]  /*115e0*/  S2R R8, SR_TID.X ;  /* 0x0000000000087919 */ /* 0x000e220000002100 */
[----:B------:R-:W4:Y:S01]  /*115f0*/  LDL R12, [R1+0xc] ;  /* 0x00000c00010c7983 */ /* 0x000f220000100800 */
[----:B--2---:R-:W-:Y:S02]  /*11600*/  ISETP.NE.AND P0, PT, R2, 0x1, PT ;  /* 0x000000010200780c */ /* 0x004fe40003f05270 */
[----:B---3--:R-:W-:-:S11]  /*11610*/  LOP3.LUT R2, R0, 0x7f, RZ, 0xc0, !PT ;  /* 0x0000007f00027812 */ /* 0x008fd600078ec0ff */
[----:B------:R-:W2:Y:S01]  /*11620*/  @P0 LDC R6, c[0x0][0x434] ;  /* 0x00010d00ff060b82 */ /* 0x000ea20000000800 */
[----:B------:R-:W-:Y:S01]  /*11630*/  SHF.R.U32.HI R2, RZ, 0x2, R2 ;  /* 0x00000002ff027819 */ /* 0x000fe20000011602 */
[C---:B----4-:R-:W-:Y:S01]  /*11640*/  IMAD.SHL.U32 R4, R7.reuse, 0x20, RZ ;  /* 0x0000002007047824 */ /* 0x050fe200078e00ff */
[----:B------:R-:W-:Y:S01]  /*11650*/  LOP3.LUT R7, R7, 0x7f, RZ, 0xc0, !PT ;  /* 0x0000007f07077812 */ /* 0x000fe200078ec0ff */
[----:B0-----:R-:W-:-:S03]  /*11660*/  IMAD.SHL.U32 R9, R8, 0x20, RZ ;  /* 0x0000002008097824 */ /* 0x001fc600078e00ff */
[----:B------:R-:W-:Y:S01]  /*11670*/  LOP3.LUT R4, R2, 0x60, R4, 0xf8, !PT ;  /* 0x0000006002047812 */ /* 0x000fe200078ef804 */
[----:B------:R-:W0:Y:S01]  /*11680*/  @P0 LDC R0, c[0x0][0x438] ;  /* 0x00010e00ff000b82 */ /* 0x000e220000000800 */
[----:B------:R-:W-:-:S03]  /*11690*/  SHF.R.U32.HI R7, RZ, 0x2, R7 ;  /* 0x00000002ff077819 */ /* 0x000fc60000011607 */
[----:B------:R-:W-:-:S04]  /*116a0*/  IMAD.IADD R4, R4, 0x1, R5 ;  /* 0x0000000104047824 */ /* 0x000fc800078e0205 */
[----:B------:R-:W3:Y:S01]  /*116b0*/  @P0 LDC R3, c[0x0][0x434] ;  /* 0x00010d00ff030b82 */ /* 0x000ee20000000800 */
[----:B------:R-:W-:-:S07]  /*116c0*/  LOP3.LUT R9, R7, 0x60, R9, 0xf8, !PT ;  /* 0x0000006007097812 */ /* 0x000fce00078ef809 */
[----:B------:R-:W4:Y:S01]  /*116d0*/  @P0 LDC R2, c[0x0][0x438] ;  /* 0x00010e00ff020b82 */ /* 0x000f220000000800 */
[----:B--2---:R-:W-:Y:S01]  /*116e0*/  @P0 IMAD.HI.U32 R6, R4, R6, RZ ;  /* 0x0000000604060227 */ /* 0x004fe200078e00ff */
[----:B------:R-:W-:-:S03]  /*116f0*/  LOP3.LUT R9, R9, 0x80, RZ, 0xfc, !PT ;  /* 0x0000008009097812 */ /* 0x000fc600078efcff */
[----:B------:R-:W-:Y:S01]  /*11700*/  IMAD.MOV.U32 R8, RZ, RZ, R4 ;  /* 0x000000ffff087224 */ /* 0x000fe200078e0004 */
[----:B0-----:R-:W-:Y:S01]  /*11710*/  @P0 SHF.R.U32.HI R8, RZ, R0, R6 ;  /* 0x00000000ff080219 */ /* 0x001fe20000011606 */
[C---:B------:R-:W-:Y:S01]  /*11720*/  IMAD.IADD R0, R9.reuse, 0x1, R5 ;  /* 0x0000000109007824 */ /* 0x040fe200078e0205 */
[----:B------:R-:W-:Y:S05]  /*11730*/  YIELD ;  /* 0x0000000000007946 */ /* 0x000fea0003800000 */
[----:B------:R-:W-:Y:S01]  /*11740*/  IMAD.MOV.U32 R11, RZ, RZ, R0 ;  /* 0x000000ffff0b7224 */ /* 0x000fe200078e0000 */
[----:B------:R-:W-:Y:S01]  /*11750*/  ULDC.64 UR6, c[0x0][0x428] ;  /* 0x00010a0000067ab9 */ /* 0x000fe20000000a00 */
[----:B---3--:R-:W-:Y:S01]  /*11760*/  @P0 IMAD.HI.U32 R3, R0, R3, RZ ;  /* 0x0000000300030227 */ /* 0x008fe200078e00ff */
[----:B------:R-:W-:Y:S01]  /*11770*/  ISETP.GT.U32.AND P1, PT, R9, 0x9f, PT ;  /* 0x0000009f0900780c */ /* 0x000fe20003f24070 */
[----:B------:R-:W-:Y:S01]  /*11780*/  ULDC.64 UR8, c[0x0][0x418] ;  /* 0x0001060000087ab9 */ /* 0x000fe20000000a00 */
[----:B------:R-:W-:Y:S01]  /*11790*/  ULDC UR4, c[0x0][0x430] ;  /* 0x00010c0000047ab9 */ /* 0x000fe20000000800 */
[----:B------:R-:W-:Y:S01]  /*117a0*/  IMAD R5, R37, UR6, RZ ;  /* 0x0000000625057c24 */ /* 0x000fe2000f8e02ff */
[----:B----4-:R-:W-:Y:S01]  /*117b0*/  @P0 SHF.R.U32.HI R11, RZ, R2, R3 ;  /* 0x00000002ff0b0219 */ /* 0x010fe20000011603 */
[--C-:B------:R-:W-:Y:S01]  /*117c0*/  IMAD.MOV.U32 R2, RZ, RZ, R8.reuse ;  /* 0x000000ffff027224 */ /* 0x100fe200078e0008 */
[----:B------:R-:W-:Y:S01]  /*117d0*/  SHF.R.S32.HI R3, RZ, 0x1f, R8 ;  /* 0x0000001fff037819 */ /* 0x000fe20000011408 */
[----:B------:R-:W-:-:S02]  /*117e0*/  IMAD R5, R31, UR7, R5 ;  /* 0x000000071f057c24 */ /* 0x000fc4000f8e0205 */
[----:B------:R-:W-:-:S04]  /*117f0*/  IMAD.WIDE.U32 R2, R31, UR6, R2 ;  /* 0x000000061f027c25 */ /* 0x000fc8000f8e0002 */
[----:B------:R-:W-:Y:S01]  /*11800*/  IMAD.IADD R3, R5, 0x1, R3 ;  /* 0x0000000105037824 */ /* 0x000fe200078e0203 */
[----:B------:R-:W-:-:S04]  /*11810*/  LEA R6, P0, R2, UR8, 0x2 ;  /* 0x0000000802067c11 */ /* 0x000fc8000f8010ff */
[----:B------:R-:W-:Y:S01]  /*11820*/  LEA.HI.X R7, R2, UR9, R3, 0x2, P0 ;  /* 0x0000000902077c11 */ /* 0x000fe200080f1403 */
[----:B------:R-:W-:Y:S01]  /*11830*/  IMAD.MOV R2, RZ, RZ, -R8 ;  /* 0x000000ffff027224 */ /* 0x000fe200078e0a08 */
[----:B------:R-:W-:-:S03]  /*11840*/  @!P1 SHF.R.S32.HI R3, RZ, 0x1f, R11 ;  /* 0x0000001fff039819 */ /* 0x000fc6000001140b */
[----:B------:R-:W-:Y:S02]  /*11850*/  IMAD R4, R2, UR4, R4 ;  /* 0x0000000402047c24 */ /* 0x000fe4000f8e0204 */
[----:B------:R-:W-:-:S04]  /*11860*/  @!P1 IMAD.MOV.U32 R2, RZ, RZ, R11 ;  /* 0x000000ffff029224 */ /* 0x000fc800078e000b */
[----:B------:R-:W-:-:S04]  /*11870*/  @!P1 IMAD.WIDE.U32 R2, R31, UR6, R2 ;  /* 0x000000061f029c25 */ /* 0x000fc8000f8e0002 */
[----:B------:R-:W-:Y:S01]  /*11880*/  @!P1 IMAD.IADD R5, R5, 0x1, R3 ;  /* 0x0000000105059824 */ /* 0x000fe200078e0203 */
[----:B------:R-:W-:-:S04]  /*11890*/  @!P1 LEA R8, P0, R2, UR8, 0x2 ;  /* 0x0000000802089c11 */ /* 0x000fc8000f8010ff */
[----:B------:R-:W-:Y:S02]  /*118a0*/  @!P1 LEA.HI.X R9, R2, UR9, R5, 0x2, P0 ;  /* 0x0000000902099c11 */ /* 0x000fe400080f1405 */
[----:B------:R0:W2:Y:S01]  /*118b0*/  LDG.E R5, desc[UR50][R6.64] ;  /* 0x0000003206057981 */ /* 0x0000a2000c1e1900 */
[----:B------:R-:W-:Y:S02]  /*118c0*/  IMAD.U32 R13, RZ, RZ, UR44 ;  /* 0x0000002cff0d7e24 */ /* 0x000fe4000f8e00ff */
[----:B0-----:R-:W-:Y:S02]  /*118d0*/  IMAD.MOV.U32 R6, RZ, RZ, RZ ;  /* 0x000000ffff067224 */ /* 0x001fe400078e00ff */
[----:B------:R-:W-:-:S04]  /*118e0*/  VIADD R19, R10, 0x1 ;  /* 0x000000010a137836 */ /* 0x000fc80000000000 */
[----:B------:R0:W5:Y:S01]  /*118f0*/  @!P1 LDG.E R6, desc[UR50][R8.64] ;  /* 0x0000003208069981 */ /* 0x000162000c1e1900 */
[----:B------:R-:W-:Y:S01]  /*11900*/  ISETP.NE.AND P1, PT, R13, 0x3, PT ;  /* 0x000000030d00780c */ /* 0x000fe20003f25270 */
[----:B------:R-:W-:Y:S01]  /*11910*/  IMAD.MOV R7, RZ, RZ, -R11 ;  /* 0x000000ffff077224 */ /* 0x000fe200078e0a0b */
[----:B------:R-:W-:-:S03]  /*11920*/  ISETP.NE.AND P0, PT, R19, 0x2, PT ;  /* 0x000000021300780c */ /* 0x000fc60003f05270 */
[----:B------:R-:W-:Y:S01]  /*11930*/  IMAD R7, R7, UR4, R0 ;  /* 0x0000000407077c24 */ /* 0x000fe2000f8e0200 */
[----:B------:R-:W-:Y:S01]  /*11940*/  SEL R32, RZ, 0x1, P0 ;  /* 0x00000001ff207807 */ /* 0x000fe20000000000 */
[----:B------:R-:W-:Y:S01]  /*11950*/  IMAD.MOV.U32 R0, RZ, RZ, R30 ;  /* 0x000000ffff007224 */ /* 0x000fe200078e001e */
[----:B------:R-:W-:Y:S01]  /*11960*/  SEL R19, R19, RZ, P0 ;  /* 0x000000ff13137207 */ /* 0x000fe20000000000 */
[----:B------:R-:W-:Y:S01]  /*11970*/  VIADD R30, R30, 0xffffffff ;  /* 0xffffffff1e1e7836 */ /* 0x000fe20000000000 */
[----:B------:R-:W-:Y:S02]  /*11980*/  LOP3.LUT R32, R20, R32, RZ, 0x3c, !PT ;  /* 0x0000002014207212 */ /* 0x000fe400078e3cff */
[----:B------:R-:W-:Y:S02]  /*11990*/  ISETP.GT.AND P2, PT, R0, R12, PT ;  /* 0x0000000c0000720c */ /* 0x000fe40003f44270 */
[----:B--2---:R-:W-:Y:S01]  /*119a0*/  SHF.R.S32.HI R28, RZ, 0x1f, R5 ;  /* 0x0000001fff1c7819 */ /* 0x004fe20000011405 */
[----:B0-----:R-:W-:Y:S10]  /*119b0*/  @!P1 BRA `(.L_x_277) ;  /* 0x0000000000049947 */ /* 0x001ff40003800000 */
[----:B------:R-:W-:Y:S01]  /*119c0*/  BPT.TRAP 0x1 ;  /* 0x000000040000795c */ /* 0x000fe20000300000 */
.L_x_277:
[----:B------:R-:W-:Y:S01]  /*119d0*/  IMAD R0, R19, 0x8, R16 ;  /* 0x0000000813007824 */ /* 0x000fe200078e0210 */
[----:B------:R-:W-:Y:S01]  /*119e0*/  SHF.L.U32 R29, R32, 0x1f, RZ ;  /* 0x0000001f201d7819 */ /* 0x000fe200000006ff */
[----:B------:R-:W-:Y:S01]  /*119f0*/  BSSY B0, `(.L_x_278) ;  /* 0x0000004000007945 */ /* 0x000fe20003800000 */
[----:B------:R-:W-:Y:S02]  /*11a00*/  SHF.R.S32.HI R25, RZ, 0x1f, R4 ;  /* 0x0000001fff197819 */ /* 0x000fe40000011404 */
[----:B------:R-:W0:Y:S02]  /*11a10*/  SYNCS.PHASECHK.TRANS64.TRYWAIT P0, [R0+URZ+0x29880], R29 ;  /* 0x0298801d000075a7 */ /* 0x000e24000800017f */
[----:B0-----:R-:W-:Y:S05]  /*11a20*/  @!P0 BRA `(.L_x_279) ;  /* 0x00000040007c8947 */ /* 0x001fea0003800000 */
.L_x_370:
[----:B------:R-:W-:Y:S05]  /*11a30*/  BSYNC B0 ;  /* 0x0000000000007941 */ /* 0x000fea0003800000 */
.L_x_278:
[----:B------:R-:W-:Y:S01]  /*11a40*/  ULDC.64 UR4, c[0x0][0x328] ;  /* 0x0000ca0000047ab9 */ /* 0x000fe20000000a00 */
[----:B------:R-:W2:Y:S01]  /*11a50*/  S2R R12, SR_TID.X ;  /* 0x00000000000c7919 */ /* 0x000ea20000002100 */
[----:B------:R-:W-:Y:S01]  /*11a60*/  IMAD R8, R25, UR4, RZ ;  /* 0x0000000419087c24 */ /* 0x000fe2000f8e02ff */
[----:B------:R-:W-:Y:S01]  /*11a70*/  ULDC.64 UR6, c[0x0][0x338] ;  /* 0x0000ce0000067ab9 */ /* 0x000fe20000000a00 */
[C---:B------:R-:W-:Y:S01]  /*11a80*/  IMAD.WIDE.U32 R2, R4.reuse, UR4, RZ ;  /* 0x0000000404027c25 */ /* 0x040fe2000f8e00ff */
[----:B------:R-:W-:Y:S02]  /*11a90*/  SHF.R.S32.HI R26, RZ, 0x1f, R7 ;  /* 0x0000001fff1a7819 */ /* 0x000fe40000011407 */
[----:B-----5:R-:W-:Y:S01]  /*11aa0*/  SHF.R.S32.HI R27, RZ, 0x1f, R6 ;  /* 0x0000001fff1b7819 */ /* 0x020fe20000011406 */
[----:B------:R-:W-:Y:S01]  /*11ab0*/  IMAD R8, R4, UR5, R8 ;  /* 0x0000000504087c24 */ /* 0x000fe2000f8e0208 */
[C---:B------:R-:W-:Y:S01]  /*11ac0*/  LOP3.LUT P3, RZ, R17.reuse, 0x2, RZ, 0xc0, !PT ;  /* 0x0000000211ff7812 */ /* 0x040fe2000786c0ff */
[----:B------:R-:W-:Y:S01]  /*11ad0*/  IMAD R11, R26, UR4, RZ ;  /* 0x000000041a0b7c24 */ /* 0x000fe2000f8e02ff */
[----:B------:R-:W-:Y:S01]  /*11ae0*/  LOP3.LUT P1, RZ, R17, 0x1, RZ, 0xc0, !PT ;  /* 0x0000000111ff7812 */ /* 0x000fe2000782c0ff */
[----:B------:R-:W-:-:S02]  /*11af0*/  IMAD.IADD R3, R3, 0x1, R8 ;  /* 0x0000000103037824 */ /* 0x000fc400078e0208 */
        /* <DEDUP_REMOVED lines=8> */
[----:B------:R-:W-:Y:S01]  /*11b80*/  IMAD.IADD R3, R3, 0x1, R11 ;  /* 0x0000000103037824 */ /* 0x000fe200078e020b */
[----:B--2---:R-:W-:Y:S01]  /*11b90*/  LOP3.LUT R12, R12, 0x7f, RZ, 0xc0, !PT ;  /* 0x0000007f0c0c7812 */ /* 0x004fe200078ec0ff */
[----:B------:R-:W-:Y:S02]  /*11ba0*/  IMAD R11, R27, UR6, RZ ;  /* 0x000000061b0b7c24 */ /* 0x000fe4000f8e02ff */
[----:B------:R-:W-:Y:S01]  /*11bb0*/  IMAD.WIDE.U32 R2, R6, UR6, R2 ;  /* 0x0000000606027c25 */ /* 0x000fe2000f8e0002 */
[----:B------:R-:W-:-:S03]  /*11bc0*/  SHF.R.U32.HI R12, RZ, 0x5, R12 ;  /* 0x00000005ff0c7819 */ /* 0x000fc6000001160c */
[----:B------:R-:W-:Y:S01]  /*11bd0*/  IMAD R11, R6, UR7, R11 ;  /* 0x00000007060b7c24 */ /* 0x000fe2000f8e020b */
[----:B------:R-:W-:Y:S01]  /*11be0*/  ULDC.64 UR6, c[0x0][0x318] ;  /* 0x0000c60000067ab9 */ /* 0x000fe20000000a00 */
[----:B------:R-:W-:-:S04]  /*11bf0*/  IMAD.WIDE.U32 R8, R18, UR4, R8 ;  /* 0x0000000412087c25 */ /* 0x000fc8000f8e0008 */
[----:B------:R-:W-:Y:S01]  /*11c00*/  IMAD.IADD R3, R3, 0x1, R11 ;  /* 0x0000000103037824 */ /* 0x000fe200078e020b */
[----:B------:R-:W-:Y:S01]  /*11c10*/  IADD3 R8, P0, R8, UR6, RZ ;  /* 0x0000000608087c10 */ /* 0x000fe2000ff1e0ff */
[C---:B-1----:R-:W-:Y:S02]  /*11c20*/  IMAD R23, R18.reuse, UR5, RZ ;  /* 0x0000000512177c24 */ /* 0x042fe4000f8e02ff */
[----:B------:R-:W-:Y:S01]  /*11c30*/  IMAD.WIDE.U32 R2, R18, UR4, R2 ;  /* 0x0000000412027c25 */ /* 0x000fe2000f8e0002 */
[----:B------:R-:W-:Y:S02]  /*11c40*/  UMOV UR4, 0xffffffff ;  /* 0xffffffff00047882 */ /* 0x000fe40000000000 */
[----:B------:R-:W-:Y:S01]  /*11c50*/  IADD3.X R22, R23, UR7, R9, P0, !PT ;  /* 0x0000000717167c10 */ /* 0x000fe200087fe409 */
[----:B------:R-:W-:Y:S01]  /*11c60*/  IMAD.SHL.U32 R12, R12, 0x400, RZ ;  /* 0x000004000c0c7824 */ /* 0x000fe200078e00ff */
[----:B------:R-:W-:-:S03]  /*11c70*/  IADD3 R24, P0, R2, UR6, RZ ;  /* 0x0000000602187c10 */ /* 0x000fc6000ff1e0ff */
[----:B------:R-:W-:Y:S01]  /*11c80*/  IMAD R9, R19, 0x5000, R12 ;  /* 0x0000500013097824 */ /* 0x000fe200078e020c */
[----:B------:R-:W-:Y:S01]  /*11c90*/  IADD3.X R23, R23, UR7, R3, P0, !PT ;  /* 0x0000000717177c10 */ /* 0x000fe200087fe403 */
[----:B------:R-:W-:Y:S08]  /*11ca0*/  BRA.DIV UR4, `(.L_x_280) ;  /* 0x0000003e04f07947 */ /* 0x000ff0000b800000 */
[----:B------:R-:W1:Y:S01]  /*11cb0*/  SHFL.IDX PT, R2, R8, RZ, 0x1c1f ;  /* 0x001c1fff08027589 */ /* 0x000e6200000e0000 */
[----:B------:R-:W-:-:S03]  /*11cc0*/  IADD3 R9, R16, R9, R33 ;  /* 0x0000000910097210 */ /* 0x000fc60007ffe021 */
[----:B------:R-:W2:Y:S02]  /*11cd0*/  SHFL.IDX PT, R3, R22, RZ, 0x1c1f ;  /* 0x001c1fff16037589 */ /* 0x000ea400000e0000 */
[----:B------:R-:W-:Y:S02]  /*11ce0*/  IMAD.IADD R21, R34, 0x1, R9 ;  /* 0x0000000122157824 */ /* 0x000fe400078e0209 */
[----:B------:R-:W-:Y:S01]  /*11cf0*/  SHFL.IDX PT, R23, R23, RZ, 0x1c1f ;  /* 0x001c1fff17177589 */ /* 0x000fe200000e0000 */
[----:B-1----:R-:W-:-:S05]  /*11d00*/  IADD3 R2, P0, R35, R2, RZ ;  /* 0x0000000223027210 */ /* 0x002fca0007f1e0ff */
[----:B--2---:R-:W-:-:S05]  /*11d10*/  IMAD.X R3, RZ, RZ, R3, P0 ;  /* 0x000000ffff037224 */ /* 0x004fca00000e0603 */
[----:B------:R-:W-:Y:S04]  /*11d20*/  LDGSTS.E.BYPASS.LTC128B.128 [R9+0xa400], desc[UR50][R2.64], !P3 ;  /* 0x0a40000002097fae */ /* 0x000fe8000d901d72 */
[----:B------:R1:W-:Y:S04]  /*11d30*/  LDGSTS.E.BYPASS.LTC128B.128 [R21+0xa400], desc[UR50][R2.64+0x40], !P1 ;  /* 0x0a40004002157fae */ /* 0x0003e8000c901d72 */
[----:B-1----:R-:W1:Y:S04]  /*11d40*/  SHFL.IDX PT, R2, R8, 0x1, 0x1c1f ;  /* 0x003c1f0008027f89 */ /* 0x002e6800000e0000 */
[----:B------:R-:W2:Y:S01]  /*11d50*/  SHFL.IDX PT, R3, R22, 0x1, 0x1c1f ;  /* 0x003c1f0016037f89 */ /* 0x000ea200000e0000 */
[----:B-1----:R-:W-:-:S05]  /*11d60*/  IADD3 R2, P0, R35, R2, RZ ;  /* 0x0000000223027210 */ /* 0x002fca0007f1e0ff */
[----:B--2---:R-:W-:-:S05]  /*11d70*/  IMAD.X R3, RZ, RZ, R3, P0 ;  /* 0x000000ffff037224 */ /* 0x004fca00000e0603 */
        /* <DEDUP_REMOVED lines=12> */
[----:B------:R-:W-:Y:S04]  /*11e40*/  LDGSTS.E.BYPASS.LTC128B.128 [R9+0xd400], desc[UR50][R2.64], !P3 ;  /* 0x0d40000002097fae */ /* 0x000fe8000d901d72 */
[----:B------:R1:W-:Y:S04]  /*11e50*/  LDGSTS.E.BYPASS.LTC128B.128 [R21+0xd400], desc[UR50][R2.64+0x40], !P1 ;  /* 0x0d40004002157fae */ /* 0x0003e8000c901d72 */
[----:B-1----:R1:W2:Y:S02]  /*11e60*/  SHFL.IDX PT, R2, R24, RZ, 0x1c1f ;  /* 0x001c1fff18027589 */ /* 0x0022a400000e0000 */
.L_x_382:
[----:B--2---:R-:W-:-:S05]  /*11e70*/  IADD3 R2, P0, R35, R2, RZ ;  /* 0x0000000223027210 */ /* 0x004fca0007f1e0ff */
[----:B------:R-:W-:Y:S01]  /*11e80*/  IMAD.X R3, RZ, RZ, R23, P0 ;  /* 0x000000ffff037224 */ /* 0x000fe200000e0617 */
[----:B------:R-:W-:-:S04]  /*11e90*/  PLOP3.LUT P0, PT, PT, PT, PT, 0x80, 0x0 ;  /* 0x000000000000781c */ /* 0x000fc80003f0f070 */
[----:B------:R-:W-:Y:S01]  /*11ea0*/  @!PT LDS RZ, [RZ] ;  /* 0x00000000fffff984 */ /* 0x000fe20000000800 */
[----:B------:R-:W-:Y:S01]  /*11eb0*/  @!PT LDS RZ, [RZ] ;  /* 0x00000000fffff984 */ /* 0x000fe20000000800 */
[----:B------:R-:W-:Y:S01]  /*11ec0*/  @!PT LDS RZ, [RZ] ;  /* 0x00000000fffff984 */ /* 0x000fe20000000800 */
[----:B------:R2:W-:Y:S04]  /*11ed0*/  LDGSTS.E.BYPASS.LTC128B.128 [R9+0xe400], desc[UR50][R2.64], !P3 ;  /* 0x0e40000002097fae */ /* 0x0005e8000d901d72 */
[----:B------:R2:W-:Y:S01]  /*11ee0*/  LDGSTS.E.BYPASS.LTC128B.128 [R21+0xe400], desc[UR50][R2.64+0x40], !P1 ;  /* 0x0e40004002157fae */ /* 0x0005e2000c901d72 */
[----:B------:R-:W-:-:S04]  /*11ef0*/  NOP ;  /* 0x0000000000007918 */ /* 0x000fc80000000000 */
.L_x_281:
[----:B------:R-:W-:Y:S02]  /*11f00*/  PLOP3.LUT P1, PT, P1, P0, PT, 0xa2, 0x0 ;  /* 0x000000000000781c */ /* 0x000fe40000f21472 */
[----:B------:R-:W-:-:S08]  /*11f10*/  @P0 R2UR P1, UR4, R0 ;  /* 0x00000000000402ca */ /* 0x000fd00000020000 */
[----:B------:R-:W-:-:S05]  /*11f20*/  @P0 PLOP3.LUT P0, PT, P1, PT, PT, 0x80, 0x0 ;  /* 0x000000000000081c */ /* 0x000fca0000f0f070 */
[----:B------:R-:W-:Y:S01]  /*11f30*/  @!P1 SYNCS.ARRIVE.TRANS64.RED.A0T1 RZ, [UR4+0x29870], RZ ;  /* 0x029870ffffff99a7 */ /* 0x000fe20008200404 */
[----:B------:R-:W-:Y:S07]  /*11f40*/  @!P1 ARRIVES.LDGSTSBAR.64.TRANSCNT [UR4+0x29870] ;  /* 0x02987000ff0099b0 */ /* 0x000fee0008000a84 */
[----:B------:R-:W-:Y:S05]  /*11f50*/  @P0 BRA.U.ANY `(.L_x_281) ;  /* 0xfffffffd00e80947 */ /* 0x000fea000393ffff */
[----:B------:R-:W-:Y:S01]  /*11f60*/  NOP ;  /* 0x0000000000007918 */ /* 0x000fe20000000000 */
[----:B--2---:R-:W-:-:S04]  /*11f70*/  MOV R2, UR44 ;  /* 0x0000002c00027c02 */ /* 0x004fc80008000f00 */
[----:B------:R-:W-:-:S13]  /*11f80*/  ISETP.NE.AND P3, PT, R2, 0x3, PT ;  /* 0x000000030200780c */ /* 0x000fda0003f65270 */
[----:B------:R-:W-:Y:S05]  /*11f90*/  @!P3 BRA `(.L_x_282) ;  /* 0x000000000004b947 */ /* 0x000fea0003800000 */
[----:B------:R-:W-:Y:S01]  /*11fa0*/  BPT.TRAP 0x1 ;  /* 0x000000040000795c */ /* 0x000fe20000300000 */
.L_x_282:
[----:B------:R2:W-:Y:S01]  /*11fb0*/  SYNCS.ARRIVE.TRANS64.A1T0 RZ, [R0+URZ+0x29870], RZ ;  /* 0x029870ff00ff79a7 */ /* 0x0005e2000810003f */
[----:B------:R-:W-:Y:S05]  /*11fc0*/  @!P3 BRA `(.L_x_283) ;  /* 0x000000000004b947 */ /* 0x000fea0003800000 */
[----:B------:R-:W-:Y:S01]  /*11fd0*/  BPT.TRAP 0x1 ;  /* 0x000000040000795c */ /* 0x000fe20000300000 */
.L_x_283:
[----:B------:R-:W3:Y:S01]  /*11fe0*/  SYNCS.PHASECHK.TRANS64.TRYWAIT P0, [R0+URZ+0x29840], R29 ;  /* 0x0298401d000075a7 */ /* 0x000ee2000800017f */
[----:B------:R-:W-:Y:S04]  /*11ff0*/  BSSY B0, `(.L_x_284) ;  /* 0x0000002000007945 */ /* 0x000fe80003800000 */
[----:B---3--:R-:W-:Y:S05]  /*12000*/  @!P0 BRA `(.L_x_285) ;  /* 0x00000040008c8947 */ /* 0x008fea0003800000 */
.L_x_383:
[----:B------:R-:W-:Y:S05]  /*12010*/  BSYNC B0 ;  /* 0x0000000000007941 */ /* 0x000fea0003800000 */
.L_x_284:
[----:B------:R-:W4:Y:S01]  /*12020*/  LDL R11, [R1+0x14] ;  /* 0x00001400010b7983 */ /* 0x000f220000100800 */
[----:B------:R-:W-:Y:S01]  /*12030*/  ULDC.64 UR4, c[0x0][0x300] ;  /* 0x0000c00000047ab9 */ /* 0x000fe20000000a00 */
[----:B------:R-:W-:Y:S01]  /*12040*/  ULDC.64 UR6, c[0x0][0x310] ;  /* 0x0000c40000067ab9 */ /* 0x000fe20000000a00 */
[----:B------:R-:W-:Y:S01]  /*12050*/  IMAD R8, R25, UR4, RZ ;  /* 0x0000000419087c24 */ /* 0x000fe2000f8e02ff */
[C---:B------:R-:W-:Y:S01]  /*12060*/  LOP3.LUT P4, RZ, R17.reuse, 0x10, RZ, 0xc0, !PT ;  /* 0x0000001011ff7812 */ /* 0x040fe2000788c0ff */
[C---:B------:R-:W-:Y:S01]  /*12070*/  IMAD.WIDE.U32 R2, R4.reuse, UR4, RZ ;  /* 0x0000000404027c25 */ /* 0x040fe2000f8e00ff */
[C---:B------:R-:W-:Y:S02]  /*12080*/  LOP3.LUT P3, RZ, R17.reuse, 0x8, RZ, 0xc0, !PT ;  /* 0x0000000811ff7812 */ /* 0x040fe4000786c0ff */
[----:B------:R-:W-:Y:S01]  /*12090*/  LOP3.LUT P1, RZ, R17, 0x4, RZ, 0xc0, !PT ;  /* 0x0000000411ff7812 */ /* 0x000fe2000782c0ff */
[----:B------:R-:W-:Y:S02]  /*120a0*/  IMAD R8, R4, UR5, R8 ;  /* 0x0000000504087c24 */ /* 0x000fe4000f8e0208 */
[----:B------:R-:W-:-:S02]  /*120b0*/  IMAD R28, R28, UR6, RZ ;  /* 0x000000061c1c7c24 */ /* 0x000fc4000f8e02ff */
[----:B------:R-:W-:Y:S02]  /*120c0*/  IMAD.IADD R3, R3, 0x1, R8 ;  /* 0x0000000103037824 */ /* 0x000fe400078e0208 */
[----:B------:R-:W-:Y:S02]  /*120d0*/  IMAD R8, R26, UR4, RZ ;  /* 0x000000041a087c24 */ /* 0x000fe4000f8e02ff */
[----:B------:R-:W-:-:S04]  /*120e0*/  IMAD.WIDE.U32 R2, R5, UR6, R2 ;  /* 0x0000000605027c25 */ /* 0x000fc8000f8e0002 */
[----:B------:R-:W-:Y:S02]  /*120f0*/  IMAD R5, R5, UR7, R28 ;  /* 0x0000000705057c24 */ /* 0x000fe4000f8e021c */
[----:B------:R-:W-:Y:S02]  /*12100*/  IMAD.MOV.U32 R4, RZ, RZ, R2 ;  /* 0x000000ffff047224 */ /* 0x000fe400078e0002 */
[----:B------:R-:W-:Y:S02]  /*12110*/  IMAD.IADD R5, R3, 0x1, R5 ;  /* 0x0000000103057824 */ /* 0x000fe400078e0205 */
[C---:B------:R-:W-:Y:S02]  /*12120*/  IMAD R8, R7.reuse, UR5, R8 ;  /* 0x0000000507087c24 */ /* 0x040fe4000f8e0208 */
[----:B------:R-:W-:Y:S01]  /*12130*/  IMAD.WIDE.U32 R2, R7, UR4, RZ ;  /* 0x0000000407027c25 */ /* 0x000fe2000f8e00ff */
[----:B------:R-:W-:-:S03]  /*12140*/  ULDC.64 UR4, c[0x0][0x308] ;  /* 0x0000c20000047ab9 */ /* 0x000fc60000000a00 */
[----:B------:R-:W-:Y:S02]  /*12150*/  IMAD.IADD R3, R3, 0x1, R8 ;  /* 0x0000000103037824 */ /* 0x000fe400078e0208 */
[----:B------:R-:W-:Y:S02]  /*12160*/  IMAD R8, R27, UR6, RZ ;  /* 0x000000061b087c24 */ /* 0x000fe4000f8e02ff */
[----:B------:R-:W-:Y:S02]  /*12170*/  IMAD R9, R18, UR5, RZ ;  /* 0x0000000512097c24 */ /* 0x000fe4000f8e02ff */
[C---:B------:R-:W-:Y:S02]  /*12180*/  IMAD R8, R6.reuse, UR7, R8 ;  /* 0x0000000706087c24 */ /* 0x040fe4000f8e0208 */
[----:B------:R-:W-:Y:S01]  /*12190*/  IMAD.WIDE.U32 R6, R6, UR6, R2 ;  /* 0x0000000606067c25 */ /* 0x000fe2000f8e0002 */
[----:B------:R-:W-:-:S03]  /*121a0*/  ULDC.64 UR6, c[0x0][0x2e8] ;  /* 0x0000ba0000067ab9 */ /* 0x000fc60000000a00 */
[----:B------:R-:W-:-:S03]  /*121b0*/  IMAD.WIDE.U32 R2, R18, UR4, R4 ;  /* 0x0000000412027c25 */ /* 0x000fc6000f8e0004 */
[----:B------:R-:W-:Y:S01]  /*121c0*/  IADD3 R4, P0, R2, UR6, RZ ;  /* 0x0000000602047c10 */ /* 0x000fe2000ff1e0ff */
[----:B------:R-:W-:-:S03]  /*121d0*/  IMAD.MOV.U32 R2, RZ, RZ, R6 ;  /* 0x000000ffff027224 */ /* 0x000fc600078e0006 */
[----:B------:R-:W-:Y:S01]  /*121e0*/  IADD3.X R5, R9, UR7, R3, P0, !PT ;  /* 0x0000000709057c10 */ /* 0x000fe200087fe403 */
[----:B------:R-:W-:Y:S02]  /*121f0*/  IMAD.IADD R3, R7, 0x1, R8 ;  /* 0x0000000107037824 */ /* 0x000fe400078e0208 */
[----:B------:R-:W-:Y:S01]  /*12200*/  IMAD.WIDE.U32 R2, R18, UR4, R2 ;  /* 0x0000000412027c25 */ /* 0x000fe2000f8e0002 */
[----:B------:R-:W-:Y:S02]  /*12210*/  UMOV UR4, 0xffffffff ;  /* 0xffffffff00047882 */ /* 0x000fe40000000000 */
[----:B------:R-:W-:-:S04]  /*12220*/  IADD3 R6, P0, R2, UR6, RZ ;  /* 0x0000000602067c10 */ /* 0x000fc8000ff1e0ff */
[----:B------:R-:W-:Y:S01]  /*12230*/  IADD3.X R8, R9, UR7, R3, P0, !PT ;  /* 0x0000000709087c10 */ /* 0x000fe200087fe403 */
[----:B----4-:R-:W-:Y:S01]  /*12240*/  IMAD R7, R19, 0x7800, R11 ;  /* 0x0000780013077824 */ /* 0x010fe200078e020b */
[----:B------:R-:W-:Y:S07]  /*12250*/  BRA.DIV UR4, `(.L_x_286) ;  /* 0x00000042040c7947 */ /* 0x000fee000b800000 */
[----:B------:R-:W4:Y:S01]  /*12260*/  SHFL.IDX PT, R2, R4, RZ, 0x1c1f ;  /* 0x001c1fff04027589 */ /* 0x000f2200000e0000 */
[----:B------:R-:W-:-:S03]  /*12270*/  IMAD.IADD R7, R16, 0x1, R7 ;  /* 0x0000000110077824 */ /* 0x000fc600078e0207 */
[----:B------:R-:W5:Y:S04]  /*12280*/  SHFL.IDX PT, R3, R5, RZ, 0x1c1f ;  /* 0x001c1fff05037589 */ /* 0x000f6800000e0000 */
[----:B------:R-:W-:Y:S04]  /*12290*/  SHFL.IDX PT, R9, R5, 0x2, 0x1c1f ;  /* 0x005c1f0005097f89 */ /* 0x000fe800000e0000 */
[----:B------:R-:W-:Y:S01]  /*122a0*/  SHFL.IDX PT, R8, R8, RZ, 0x1c1f ;  /* 0x001c1fff08087589 */ /* 0x000fe200000e0000 */
[----:B----4-:R-:W-:-:S05]  /*122b0*/  IADD3 R2, P0, R35, R2, RZ ;  /* 0x0000000223027210 */ /* 0x010fca0007f1e0ff */
[----:B-----5:R-:W-:-:S05]  /*122c0*/  IMAD.X R3, RZ, RZ, R3, P0 ;  /* 0x000000ffff037224 */ /* 0x020fca00000e0603 */
[----:B------:R-:W-:Y:S04]  /*122d0*/  LDGSTS.E.BYPASS.LTC128B.128 [R7+0x1a400], desc[UR50][R2.64], !P4 ;  /* 0x1a40000002077fae */ /* 0x000fe8000e101d72 */
[----:B------:R-:W-:Y:S04]  /*122e0*/  LDGSTS.E.BYPASS.LTC128B.128 [R7+0x1cc00], desc[UR50][R2.64+0x40], !P3 ;  /* 0x1cc0004002077fae */ /* 0x000fe8000d901d72 */
[----:B------:R4:W-:Y:S04]  /*122f0*/  LDGSTS.E.BYPASS.LTC128B.128 [R7+0x1f400], desc[UR50][R2.64+0x80], !P1 ;  /* 0x1f40008002077fae */ /* 0x0009e8000c901d72 */
[----:B----4-:R-:W4:Y:S04]  /*12300*/  SHFL.IDX PT, R2, R4, 0x1, 0x1c1f ;  /* 0x003c1f0004027f89 */ /* 0x010f2800000e0000 */
[----:B------:R-:W5:Y:S01]  /*12310*/  SHFL.IDX PT, R3, R5, 0x1, 0x1c1f ;  /* 0x003c1f0005037f89 */ /* 0x000f6200000e0000 */
[----:B----4-:R-:W-:-:S05]  /*12320*/  IADD3 R2, P0, R35, R2, RZ ;  /* 0x0000000223027210 */ /* 0x010fca0007f1e0ff */
[----:B-----5:R-:W-:-:S05]  /*12330*/  IMAD.X R3, RZ, RZ, R3, P0 ;  /* 0x000000ffff037224 */ /* 0x020fca00000e0603 */
[----:B------:R-:W-:Y:S04]  /*12340*/  LDGSTS.E.BYPASS.LTC128B.128 [R7+0x1ac00], desc[UR50][R2.64], !P4 ;  /* 0x1ac0000002077fae */ /* 0x000fe8000e101d72 */
[----:B------:R-:W-:Y:S04]  /*12350*/  LDGSTS.E.BYPASS.LTC128B.128 [R7+0x1d400], desc[UR50][R2.64+0x40], !P3 ;  /* 0x1d40004002077fae */ /* 0x000fe8000d901d72 */
[----:B------:R4:W-:Y:S04]  /*12360*/  LDGSTS.E.BYPASS.LTC128B.128 [R7+0x1fc00], desc[UR50][R2.64+0x80], !P1 ;  /* 0x1fc0008002077fae */ /* 0x0009e8000c901d72 */
[----:B----4-:R-:W4:Y:S02]  /*12370*/  SHFL.IDX PT, R2, R4, 0x2, 0x1c1f ;  /* 0x005c1f0004027f89 */ /* 0x010f2400000e0000 */
[----:B----4-:R-:W-:-:S05]  /*12380*/  IADD3 R2, P0, R35, R2, RZ ;  /* 0x0000000223027210 */ /* 0x010fca0007f1e0ff */
[----:B------:R-:W-:Y:S02]  /*12390*/  IMAD.X R3, RZ, RZ, R9, P0 ;  /* 0x000000ffff037224 */ /* 0x000fe400000e0609 */
[----:B------:R-:W-:Y:S04]  /*123a0*/  SHFL.IDX PT, R9, R5, 0x3, 0x1c1f ;  /* 0x007c1f0005097f89 */ /* 0x000fe800000e0000 */
[----:B------:R-:W-:Y:S04]  /*123b0*/  LDGSTS.E.BYPASS.LTC128B.128 [R7+0x1b400], desc[UR50][R2.64], !P4 ;  /* 0x1b40000002077fae */ /* 0x000fe8000e101d72 */
[----:B------:R-:W-:Y:S04]  /*123c0*/  LDGSTS.E.BYPASS.LTC128B.128 [R7+0x1dc00], desc[UR50][R2.64+0x40], !P3 ;  /* 0x1dc0004002077fae */ /* 0x000fe8000d901d72 */
[----:B------:R4:W-:Y:S04]  /*123d0*/  LDGSTS.E.BYPASS.LTC128B.128 [R7+0x20400], desc[UR50][R2.64+0x80], !P1 ;  /* 0x2040008002077fae */ /* 0x0009e8000c901d72 */
[----:B----4-:R-:W4:Y:S02]  /*123e0*/  SHFL.IDX PT, R2, R4, 0x3, 0x1c1f ;  /* 0x007c1f0004027f89 */ /* 0x010f2400000e0000 */
[----:B----4-:R-:W-:-:S05]  /*123f0*/  IADD3 R2, P0, R35, R2, RZ ;  /* 0x0000000223027210 */ /* 0x010fca0007f1e0ff */
[----:B------:R-:W-:-:S05]  /*12400*/  IMAD.X R3, RZ, RZ, R9, P0 ;  /* 0x000000ffff037224 */ /* 0x000fca00000e0609 */
[----:B------:R-:W-:Y:S04]  /*12410*/  LDGSTS.E.BYPASS.LTC128B.128 [R7+0x1bc00], desc[UR50][R2.64], !P4 ;  /* 0x1bc0000002077fae */ /* 0x000fe8000e101d72 */
[----:B------:R-:W-:Y:S04]  /*12420*/  LDGSTS.E.BYPASS.LTC128B.128 [R7+0x1e400], desc[UR50][R2.64+0x40], !P3 ;  /* 0x1e40004002077fae */ /* 0x000fe8000d901d72 */
[----:B------:R4:W-:Y:S04]  /*12430*/  LDGSTS.E.BYPASS.LTC128B.128 [R7+0x20c00], desc[UR50][R2.64+0x80], !P1 ;  /* 0x20c0008002077fae */ /* 0x0009e8000c901d72 */
[----:B----4-:R4:W0:Y:S02]  /*12440*/  SHFL.IDX PT, R2, R6, RZ, 0x1c1f ;  /* 0x001c1fff06027589 */ /* 0x01082400000e0000 */
.L_x_395:
[----:B0-----:R-:W-:-:S05]  /*12450*/  IADD3 R2, P0, R35, R2, RZ ;  /* 0x0000000223027210 */ /* 0x001fca0007f1e0ff */
[----:B------:R-:W-:Y:S01]  /*12460*/  IMAD.X R3, RZ, RZ, R8, P0 ;  /* 0x000000ffff037224 */ /* 0x000fe200000e0608 */
[----:B------:R-:W-:-:S04]  /*12470*/  PLOP3.LUT P0, PT, PT, PT, PT, 0x80, 0x0 ;  /* 0x000000000000781c */ /* 0x000fc80003f0f070 */
[----:B------:R-:W-:Y:S01]  /*12480*/  @!PT LDS RZ, [RZ] ;  /* 0x00000000fffff984 */ /* 0x000fe20000000800 */
[----:B------:R-:W-:Y:S01]  /*12490*/  @!PT LDS RZ, [RZ] ;  /* 0x00000000fffff984 */ /* 0x000fe20000000800 */
[----:B------:R-:W-:Y:S01]  /*124a0*/  @!PT LDS RZ, [RZ] ;  /* 0x00000000fffff984 */ /* 0x000fe20000000800 */
[----:B------:R0:W-:Y:S04]  /*124b0*/  LDGSTS.E.BYPASS.LTC128B.128 [R7+0x1c400], desc[UR50][R2.64], !P4 ;  /* 0x1c40000002077fae */ /* 0x0001e8000e101d72 */
[----:B------:R0:W-:Y:S04]  /*124c0*/  LDGSTS.E.BYPASS.LTC128B.128 [R7+0x1ec00], desc[UR50][R2.64+0x40], !P3 ;  /* 0x1ec0004002077fae */ /* 0x0001e8000d901d72 */
[----:B------:R0:W-:Y:S01]  /*124d0*/  LDGSTS.E.BYPASS.LTC128B.128 [R7+0x21400], desc[UR50][R2.64+0x80], !P1 ;  /* 0x2140008002077fae */ /* 0x0001e2000c901d72 */
[----:B------:R-:W-:Y:S01]  /*124e0*/  NOP ;  /* 0x0000000000007918 */ /* 0x000fe20000000000 */
.L_x_287:
[----:B------:R-:W-:Y:S02]  /*124f0*/  PLOP3.LUT P1, PT, P1, P0, PT, 0xa2, 0x0 ;  /* 0x000000000000781c */ /* 0x000fe40000f21472 */
[----:B------:R-:W-:-:S08]  /*12500*/  @P0 R2UR P1, UR4, R0 ;  /* 0x00000000000402ca */ /* 0x000fd00000020000 */
[----:B------:R-:W-:-:S05]  /*12510*/  @P0 PLOP3.LUT P0, PT, P1, PT, PT, 0x80, 0x0 ;  /* 0x000000000000081c */ /* 0x000fca0000f0f070 */
[----:B------:R-:W-:Y:S01]  /*12520*/  @!P1 SYNCS.ARRIVE.TRANS64.RED.A0T1 RZ, [UR4+0x29830], RZ ;  /* 0x029830ffffff99a7 */ /* 0x000fe20008200404 */
[----:B------:R-:W-:Y:S07]  /*12530*/  @!P1 ARRIVES.LDGSTSBAR.64.TRANSCNT [UR4+0x29830] ;  /* 0x02983000ff0099b0 */ /* 0x000fee0008000a84 */
[----:B------:R-:W-:Y:S05]  /*12540*/  @P0 BRA.U.ANY `(.L_x_287) ;  /* 0xfffffffd00e80947 */ /* 0x000fea000393ffff */
[----:B------:R-:W-:Y:S01]  /*12550*/  NOP ;  /* 0x0000000000007918 */ /* 0x000fe20000000000 */
[----:B0-----:R-:W-:-:S05]  /*12560*/  IMAD.U32 R2, RZ, RZ, UR44 ;  /* 0x0000002cff027e24 */ /* 0x001fca000f8e00ff */
[----:B------:R-:W-:-:S13]  /*12570*/  ISETP.NE.AND P3, PT, R2, 0x3, PT ;  /* 0x000000030200780c */ /* 0x000fda0003f65270 */
[----:B------:R-:W-:Y:S05]  /*12580*/  @!P3 BRA `(.L_x_288) ;  /* 0x000000000004b947 */ /* 0x000fea0003800000 */
[----:B------:R-:W-:Y:S01]  /*12590*/  BPT.TRAP 0x1 ;  /* 0x000000040000795c */ /* 0x000fe20000300000 */
.L_x_288:
[----:B------:R2:W-:Y:S02]  /*125a0*/  SYNCS.ARRIVE.TRANS64.A1T0 RZ, [R0+URZ+0x29830], RZ ;  /* 0x029830ff00ff79a7 */ /* 0x0005e4000810003f */
[----:B--23--:R-:W-:-:S05]  /*125b0*/  IMAD.U32 R0, RZ, RZ, UR46 ;  /* 0x0000002eff007e24 */ /* 0x00cfca000f8e00ff */
[----:B------:R-:W-:-:S13]  /*125c0*/  ISETP.NE.AND P0, PT, R0, 0x3, PT ;  /* 0x000000030000780c */ /* 0x000fda0003f05270 */
[----:B------:R-:W-:Y:S05]  /*125d0*/  @!P0 BRA `(.L_x_289) ;  /* 0x0000000000048947 */ /* 0x000fea0003800000 */
[----:B------:R-:W-:Y:S01]  /*125e0*/  BPT.TRAP 0x1 ;  /* 0x000000040000795c */ /* 0x000fe20000300000 */
.L_x_289:
[----:B------:R-:W-:Y:S01]  /*125f0*/  LOP3.LUT R3, R20, 0x1, RZ, 0x3c, !PT ;  /* 0x0000000114037812 */ /* 0x000fe200078e3cff */
[----:B------:R-:W-:Y:S01]  /*12600*/  IMAD R0, R10, 0x8, R16 ;  /* 0x000000080a007824 */ /* 0x000fe200078e0210 */
[----:B------:R-:W-:Y:S02]  /*12610*/  BSSY B0, `(.L_x_290) ;  /* 0x0000004000007945 */ /* 0x000fe40003800000 */
[----:B------:R-:W-:-:S04]  /*12620*/  SHF.L.U32 R3, R3, 0x1f, RZ ;  /* 0x0000001f03037819 */ /* 0x000fc800000006ff */
[----:B------:R-:W0:Y:S02]  /*12630*/  SYNCS.PHASECHK.TRANS64.TRYWAIT P1, [R0+URZ+0x29870], R3 ;  /* 0x02987003000075a7 */ /* 0x000e24000802017f */
[----:B0-----:R-:W-:Y:S05]  /*12640*/  @!P1 BRA `(.L_x_291) ;  /* 0x0000004000909947 */ /* 0x001fea0003800000 */
.L_x_396:
[----:B------:R-:W-:Y:S05]  /*12650*/  BSYNC B0 ;  /* 0x0000000000007941 */ /* 0x000fea0003800000 */
.L_x_290:
[----:B------:R-:W-:-:S05]  /*12660*/  IMAD.U32 R2, RZ, RZ, UR44 ;  /* 0x0000002cff027e24 */ /* 0x000fca000f8e00ff */
[----:B------:R-:W-:-:S13]  /*12670*/  ISETP.NE.AND P1, PT, R2, 0x3, PT ;  /* 0x000000030200780c */ /* 0x000fda0003f25270 */
[----:B------:R-:W-:Y:S05]  /*12680*/  @!P1 BRA `(.L_x_292) ;  /* 0x0000000000049947 */ /* 0x000fea0003800000 */
[----:B------:R-:W-:Y:S01]  /*12690*/  BPT.TRAP 0x1 ;  /* 0x000000040000795c */ /* 0x000fe20000300000 */
.L_x_292:
[----:B0-----:R-:W-:Y:S01]  /*126a0*/  SHF.L.U32 R3, R20, 0x1f, RZ ;  /* 0x0000001f14037819 */ /* 0x001fe200000006ff */
[----:B------:R-:W-:-:S03]  /*126b0*/  IMAD R12, R10, 0x5000, RZ ;  /* 0x000050000a0c7824 */ /* 0x000fc600078e02ff */
[----:B------:R-:W0:Y:S02]  /*126c0*/  SYNCS.PHASECHK.TRANS64.TRYWAIT P1, [R0+URZ+0x29860], R3 ;  /* 0x02986003000075a7 */ /* 0x000e24000802017f */
[----:B0-----:R-:W-:Y:S05]  /*126d0*/  @!P1 BRA `(.L_x_293) ;  /* 0x0000004000809947 */ /* 0x001fea0003800000 */
.L_x_397:
[----:B------:R-:W0:Y:S04]  /*126e0*/  LDL R4, [R1+0x1c] ;  /* 0x00001c0001047983 */ /* 0x000e280000100800 */
[----:B------:R-:W2:Y:S04]  /*126f0*/  LDL R2, [R1+0x20] ;  /* 0x0000200001027983 */ /* 0x000ea80000100800 */
[----:B------:R-:W1:Y:S01]  /*12700*/  LDL R13, [R1+0x18] ;  /* 0x00001800010d7983 */ /* 0x000e620000100800 */
[----:B------:R-:W-:Y:S05]  /*12710*/  WARPSYNC.ALL ;  /* 0x0000000000007948 */ /* 0x000fea0003800000 */
[----:B------:R-:W-:-:S05]  /*12720*/  IMAD.U32 R25, RZ, RZ, UR44 ;  /* 0x0000002cff197e24 */ /* 0x000fca000f8e00ff */
[----:B------:R-:W-:Y:S02]  /*12730*/  ISETP.NE.AND P1, PT, R25, 0x3, PT ;  /* 0x000000031900780c */ /* 0x000fe40003f25270 */
[----:B0-----:R-:W-:-:S05]  /*12740*/  LOP3.LUT R3, R12, R4, RZ, 0xfc, !PT ;  /* 0x000000040c037212 */ /* 0x001fca00078efcff */
[----:B------:R-:W-:Y:S01]  /*12750*/  IMAD.IADD R3, R16, 0x1, R3 ;  /* 0x0000000110037824 */ /* 0x000fe200078e0203 */
[----:B-1----:R-:W-:-:S03]  /*12760*/  LOP3.LUT R24, R12, R13, RZ, 0xfc, !PT ;  /* 0x0000000d0c187212 */ /* 0x002fc600078efcff */
[----:B--2---:R-:W-:Y:S01]  /*12770*/  IMAD.IADD R2, R2, 0x1, R3 ;  /* 0x0000000102027824 */ /* 0x004fe200078e0203 */
[----:B----4-:R-:W0:Y:S01]  /*12780*/  LDSM.16.MT88.4 R4, [R3+0xa400] ;  /* 0x00a400000304783b */ /* 0x010e220000004200 */
[----:B------:R-:W-:Y:S01]  /*12790*/  IMAD.IADD R24, R16, 0x1, R24 ;  /* 0x0000000110187824 */ /* 0x000fe200078e0218 */
[C-C-:B0-----:R-:W-:Y:S02]  /*127a0*/  PRMT R8, R4.reuse, 0x6420, R5.reuse ;  /* 0x0000642004087816 */ /* 0x141fe40000000005 */
[----:B------:R-:W-:Y:S02]  /*127b0*/  PRMT R9, R4, 0x7531, R5 ;  /* 0x0000753104097816 */ /* 0x000fe40000000005 */
[C-C-:B------:R-:W-:Y:S02]  /*127c0*/  PRMT R10, R6.reuse, 0x6420, R7.reuse ;  /* 0x00006420060a7816 */ /* 0x140fe40000000007 */
[----:B------:R-:W-:Y:S02]  /*127d0*/  PRMT R11, R6, 0x7531, R7 ;  /* 0x00007531060b7816 */ /* 0x000fe40000000007 */
[----:B------:R-:W0:Y:S04]  /*127e0*/  LDSM.16.MT88.4 R4, [R2+0xa400] ;  /* 0x00a400000204783b */ /* 0x000e280000004200 */
[----:B------:R-:W-:Y:S01]  /*127f0*/  STSM.16.M88.4 [R24+0x400], R8 ;  /* 0x0004000818007844 */ /* 0x000fe20000000200 */
[----:B0-----:R-:W-:-:S02]  /*12800*/  PRMT R12, R4, 0x6420, R5 ;  /* 0x00006420040c7816 */ /* 0x001fc40000000005 */
[----:B------:R-:W-:Y:S02]  /*12810*/  PRMT R13, R4, 0x7531, R5 ;  /* 0x00007531040d7816 */ /* 0x000fe40000000005 */
[C-C-:B------:R-:W-:Y:S02]  /*12820*/  PRMT R14, R6.reuse, 0x6420, R7.reuse ;  /* 0x00006420060e7816 */ /* 0x140fe40000000007 */
[----:B------:R-:W-:-:S05]  /*12830*/  PRMT R15, R6, 0x7531, R7 ;  /* 0x00007531060f7816 */ /* 0x000fca0000000007 */
[----:B------:R-:W-:Y:S04]  /*12840*/  STSM.16.M88.4 [R24+0xc00], R12 ;  /* 0x000c000c18007844 */ /* 0x000fe80000000200 */
[----:B------:R-:W0:Y:S02]  /*12850*/  LDSM.16.MT88.4 R8, [R3+0xb400] ;  /* 0x00b400000308783b */ /* 0x000e240000004200 */
[C-C-:B0-----:R-:W-:Y:S02]  /*12860*/  PRMT R4, R8.reuse, 0x6420, R9.reuse ;  /* 0x0000642008047816 */ /* 0x141fe40000000009 */
[----:B------:R-:W-:Y:S02]  /*12870*/  PRMT R5, R8, 0x7531, R9 ;  /* 0x0000753108057816 */ /* 0x000fe40000000009 */
[----:B------:R-:W-:-:S02]  /*12880*/  PRMT R6, R10, 0x6420, R11 ;  /* 0x000064200a067816 */ /* 0x000fc4000000000b */
[----:B------:R-:W-:Y:S02]  /*12890*/  PRMT R7, R10, 0x7531, R11 ;  /* 0x000075310a077816 */ /* 0x000fe4000000000b */
[----:B------:R-:W0:Y:S04]  /*128a0*/  LDSM.16.MT88.4 R8, [R2+0xb400] ;  /* 0x00b400000208783b */ /* 0x000e280000004200 */
[----:B------:R-:W-:Y:S01]  /*128b0*/  STSM.16.M88.4 [R24+0x1400], R4 ;  /* 0x0014000418007844 */ /* 0x000fe20000000200 */
[C-C-:B0-----:R-:W-:Y:S02]  /*128c0*/  PRMT R20, R8.reuse, 0x6420, R9.reuse ;  /* 0x0000642008147816 */ /* 0x141fe40000000009 */
[----:B------:R-:W-:Y:S02]  /*128d0*/  PRMT R21, R8, 0x7531, R9 ;  /* 0x0000753108157816 */ /* 0x000fe40000000009 */
[----:B------:R-:W-:-:S02]  /*128e0*/  PRMT R22, R10, 0x6420, R11 ;  /* 0x000064200a167816 */ /* 0x000fc4000000000b */
        /* <DEDUP_REMOVED lines=20> */
[----:B------:R0:W-:Y:S02]  /*12a30*/  STSM.16.M88.4 [R24+0x3400], R4 ;  /* 0x0034000418007844 */ /* 0x0001e40000000200 */
[C-C-:B0-----:R-:W-:Y:S02]  /*12a40*/  PRMT R4, R8.reuse, 0x6420, R9.reuse ;  /* 0x0000642008047816 */ /* 0x141fe40000000009 */
[----:B------:R-:W-:-:S02]  /*12a50*/  PRMT R5, R8, 0x7531, R9 ;  /* 0x0000753108057816 */ /* 0x000fc40000000009 */
[C-C-:B------:R-:W-:Y:S02]  /*12a60*/  PRMT R6, R10.reuse, 0x6420, R11.reuse ;  /* 0x000064200a067816 */ /* 0x140fe4000000000b */
[----:B------:R-:W-:-:S05]  /*12a70*/  PRMT R7, R10, 0x7531, R11 ;  /* 0x000075310a077816 */ /* 0x000fca000000000b */
[----:B------:R-:W-:Y:S04]  /*12a80*/  STSM.16.M88.4 [R24+0x3c00], R4 ;  /* 0x003c000418007844 */ /* 0x000fe80000000200 */
[----:B------:R-:W0:Y:S04]  /*12a90*/  LDSM.16.MT88.4 R8, [R3+0xe400] ;  /* 0x00e400000308783b */ /* 0x000e280000004200 */
        /* <DEDUP_REMOVED lines=19> */
.L_x_294:
[----:B-1----:R1:W-:Y:S01]  /*12bd0*/  SYNCS.ARRIVE.TRANS64.A1T0 RZ, [R0+URZ+0x29850], RZ ;  /* 0x029850ff00ff79a7 */ /* 0x0023e2000810003f */
[----:B------:R-:W-:Y:S06]  /*12be0*/  BAR.SYNC.DEFER_BLOCKING 0x2, 0x80 ;  /* 0x0082000000007b1d */ /* 0x000fec0000010000 */
[----:B------:R-:W-:Y:S05]  /*12bf0*/  @!P0 BRA `(.L_x_295) ;  /* 0x0000000000048947 */ /* 0x000fea0003800000 */
[----:B------:R-:W-:Y:S01]  /*12c00*/  BPT.TRAP 0x1 ;  /* 0x000000040000795c */ /* 0x000fe20000300000 */
.L_x_295:
[----:B------:R-:W2:Y:S01]  /*12c10*/  LDL R2, [R1+0x10] ;  /* 0x0000100001027983 */ /* 0x000ea20000100800 */
[----:B-1----:R-:W-:Y:S02]  /*12c20*/  VIADD R0, R0, 0x29880 ;  /* 0x0002988000007836 */ /* 0x002fe40000000000 */
[----:B------:R-:W-:Y:S02]  /*12c30*/  IMAD.MOV.U32 R20, RZ, RZ, R32 ;  /* 0x000000ffff147224 */ /* 0x000fe400078e0020 */
[----:B0-----:R-:W-:Y:S01]  /*12c40*/  IMAD.MOV.U32 R10, RZ, RZ, R19 ;  /* 0x000000ffff0a7224 */ /* 0x001fe200078e0013 */
[----:B--2---:R-:W-:-:S04]  /*12c50*/  PRMT R0, R2, 0x654, R0 ;  /* 0x0000065402007816 */ /* 0x004fc80000000000 */
[----:B------:R2:W-:Y:S01]  /*12c60*/  SYNCS.ARRIVE.TRANS64.RED.A1T0 RZ, [R0+URZ], RZ ;  /* 0x000000ff00ff79a7 */ /* 0x0005e2000810043f */
[----:B------:R-:W-:Y:S05]  /*12c70*/  @P2 BRA `(.L_x_296) ;  /* 0xffffffe800482947 */ /* 0x000fea000383ffff */
.L_x_276:
[----:B--2---:R-:W2:Y:S01]  /*12c80*/  S2R R0, SR_TID.X ;  /* 0x0000000000007919 */ /* 0x004ea20000002100 */
[----:B------:R-:W-:Y:S01]  /*12c90*/  BSSY B0, `(.L_x_297) ;  /* 0x0000013000007945 */ /* 0x000fe20003800000 */
[----:B--2---:R-:W-:Y:S01]  /*12ca0*/  LOP3.LUT R2, R0, 0x7f, RZ, 0xc0, !PT ;  /* 0x0000007f00027812 */ /* 0x004fe200078ec0ff */
[----:B------:R-:W-:-:S03]  /*12cb0*/  IMAD.U32 R0, RZ, RZ, UR46 ;  /* 0x0000002eff007e24 */ /* 0x000fc6000f8e00ff */
[----:B------:R-:W-:Y:S02]  /*12cc0*/  ISETP.NE.AND P1, PT, R2, RZ, PT ;  /* 0x000000ff0200720c */ /* 0x000fe40003f25270 */
[----:B------:R-:W-:-:S11]  /*12cd0*/  ISETP.NE.AND P0, PT, R0, 0x3, PT ;  /* 0x000000030000780c */ /* 0x000fd60003f05270 */
[----:B------:R-:W-:Y:S05]  /*12ce0*/  @P1 BRA `(.L_x_298) ;  /* 0x0000000000341947 */ /* 0x000fea0003800000 */
[----:B------:R-:W2:Y:S01]  /*12cf0*/  S2R R5, SR_LANEID ;  /* 0x0000000000057919 */ /* 0x000ea20000000000 */
[----:B------:R-:W-:Y:S01]  /*12d00*/  VOTEU.ANY UR4, UPT, PT ;  /* 0x0000000000047886 */ /* 0x000fe200038e0100 */
[----:B0-----:R-:W0:Y:S01]  /*12d10*/  LDC.64 R2, c[0x0][0xc60] ;  /* 0x00031800ff027b82 */ /* 0x001e220000000a00 */
[----:B------:R-:W2:Y:S02]  /*12d20*/  FLO.U32 R0, UR4 ;  /* 0x0000000400007d00 */ /* 0x000ea400080e0000 */
[----:B--2---:R-:W-:-:S06]  /*12d30*/  ISETP.EQ.U32.AND P1, PT, R0, R5, PT ;  /* 0x000000050000720c */ /* 0x004fcc0003f22070 */
[----:B------:R-:W0:Y:S07]  /*12d40*/  POPC R5, UR4 ;  /* 0x0000000400057d09 */ /* 0x000e2e0008000000 */
[----:B0-----:R-:W2:Y:S01]  /*12d50*/  @P1 ATOMG.E.ADD.STRONG.GPU PT, R3, desc[UR50][R2.64], R5 ;  /* 0x00000005020319a8 */ /* 0x001ea200081ee1f2 */
[----:B------:R-:W0:Y:S02]  /*12d60*/  S2R R4, SR_LTMASK ;  /* 0x0000000000047919 */ /* 0x000e240000003900 */
[----:B0-----:R-:W-:-:S04]  /*12d70*/  LOP3.LUT R4, R4, UR4, RZ, 0xc0, !PT ;  /* 0x0000000404047c12 */ /* 0x001fc8000f8ec0ff */
[----:B------:R-:W0:Y:S01]  /*12d80*/  POPC R7, R4 ;  /* 0x0000000400077309 */ /* 0x000e220000000000 */
[----:B--2---:R-:W0:Y:S02]  /*12d90*/  SHFL.IDX PT, R0, R3, R0, 0x1f ;  /* 0x00001f0003007589 */ /* 0x004e2400000e0000 */
[----:B0-----:R-:W-:-:S05]  /*12da0*/  IADD3 R0, R0, UR47, R7 ;  /* 0x0000002f00007c10 */ /* 0x001fca000fffe007 */
[----:B------:R2:W-:Y:S02]  /*12db0*/  STL [R1], R0 ;  /* 0x0000000001007387 */ /* 0x0005e40000100800 */
.L_x_298:
[----:B------:R-:W-:Y:S05]  /*12dc0*/  BSYNC B0 ;  /* 0x0000000000007941 */ /* 0x000fea0003800000 */
.L_x_297:
[----:B------:R-:W-:Y:S05]  /*12dd0*/  @!P0 BRA `(.L_x_299) ;  /* 0x0000000000048947 */ /* 0x000fea0003800000 */
[----:B------:R-:W-:Y:S01]  /*12de0*/  BPT.TRAP 0x1 ;  /* 0x000000040000795c */ /* 0x000fe20000300000 */
.L_x_299:
[----:B0-----:R-:W-:Y:S01]  /*12df0*/  LOP3.LUT R3, R32, 0x1, RZ, 0x3c, !PT ;  /* 0x0000000120037812 */ /* 0x001fe200078e3cff */
[----:B------:R-:W-:Y:S01]  /*12e00*/  IMAD R18, R19, 0x8, R16 ;  /* 0x0000000813127824 */ /* 0x000fe200078e0210 */
[----:B------:R-:W-:Y:S02]  /*12e10*/  BSSY B0, `(.L_x_300) ;  /* 0x0000004000007945 */ /* 0x000fe40003800000 */
[----:B------:R-:W-:-:S04]  /*12e20*/  SHF.L.U32 R3, R3, 0x1f, RZ ;  /* 0x0000001f03037819 */ /* 0x000fc800000006ff */
[----:B------:R-:W0:Y:S02]  /*12e30*/  SYNCS.PHASECHK.TRANS64.TRYWAIT P1, [R18+URZ+0x29870], R3 ;  /* 0x02987003120075a7 */ /* 0x000e24000802017f */
[----:B0-----:R-:W-:Y:S05]  /*12e40*/  @!P1 BRA `(.L_x_301) ;  /* 0x0000003800b89947 */ /* 0x001fea0003800000 */
.L_x_398:
[----:B------:R-:W-:Y:S05]  /*12e50*/  BSYNC B0 ;  /* 0x0000000000007941 */ /* 0x000fea0003800000 */
.L_x_300:
[----:B--2---:R-:W-:-:S05]  /*12e60*/  IMAD.U32 R0, RZ, RZ, UR44 ;  /* 0x0000002cff007e24 */ /* 0x004fca000f8e00ff */
[----:B------:R-:W-:-:S13]  /*12e70*/  ISETP.NE.AND P1, PT, R0, 0x3, PT ;  /* 0x000000030000780c */ /* 0x000fda0003f25270 */
[----:B------:R-:W-:Y:S05]  /*12e80*/  @!P1 BRA `(.L_x_302) ;  /* 0x0000000000049947 */ /* 0x000fea0003800000 */
[----:B------:R-:W-:Y:S01]  /*12e90*/  BPT.TRAP 0x1 ;  /* 0x000000040000795c */ /* 0x000fe20000300000 */
.L_x_302:
[----:B0-----:R-:W-:-:S04]  /*12ea0*/  SHF.L.U32 R3, R32, 0x1f, RZ ;  /* 0x0000001f20037819 */ /* 0x001fc800000006ff */
[----:B------:R-:W0:Y:S02]  /*12eb0*/  SYNCS.PHASECHK.TRANS64.TRYWAIT P1, [R18+URZ+0x29860], R3 ;  /* 0x02986003120075a7 */ /* 0x000e24000802017f */
[----:B0-----:R-:W-:Y:S05]  /*12ec0*/  @!P1 BRA `(.L_x_303) ;  /* 0x0000003800ac9947 */ /* 0x001fea0003800000 */
.L_x_399:
[----:B------:R-:W0:Y:S04]  /*12ed0*/  LDL R2, [R1+0x1c] ;  /* 0x00001c0001027983 */ /* 0x000e280000100800 */
[----:B------:R-:W2:Y:S04]  /*12ee0*/  LDL R13, [R1+0x20] ;  /* 0x00002000010d7983 */ /* 0x000ea80000100800 */
[----:B------:R-:W3:Y:S01]  /*12ef0*/  LDL R12, [R1+0x18] ;  /* 0x00001800010c7983 */ /* 0x000ee20000100800 */
[----:B------:R-:W-:Y:S01]  /*12f00*/  IMAD R0, R19, 0x5000, RZ ;  /* 0x0000500013007824 */ /* 0x000fe200078e02ff */
[----:B------:R-:W-:Y:S05]  /*12f10*/  WARPSYNC.ALL ;  /* 0x0000000000007948 */ /* 0x000fea0003800000 */
[----:B------:R-:W-:-:S05]  /*12f20*/  IMAD.U32 R24, RZ, RZ, UR44 ;  /* 0x0000002cff187e24 */ /* 0x000fca000f8e00ff */
[----:B------:R-:W-:Y:S02]  /*12f30*/  ISETP.NE.AND P1, PT, R24, 0x3, PT ;  /* 0x000000031800780c */ /* 0x000fe40003f25270 */
[----:B0-----:R-:W-:-:S05]  /*12f40*/  LOP3.LUT R3, R0, R2, RZ, 0xfc, !PT ;  /* 0x0000000200037212 */ /* 0x001fca00078efcff */
[----:B------:R-:W-:-:S04]  /*12f50*/  IMAD.IADD R2, R16, 0x1, R3 ;  /* 0x0000000110027824 */ /* 0x000fc800078e0203 */
[----:B--2---:R-:W-:Y:S01]  /*12f60*/  IMAD.IADD R3, R13, 0x1, R2 ;  /* 0x000000010d037824 */ /* 0x004fe200078e0202 */
[----:B------:R-:W0:Y:S01]  /*12f70*/  LDSM.16.MT88.4 R8, [R2+0xa400] ;  /* 0x00a400000208783b */ /* 0x000e220000004200 */
[----:B---3--:R-:W-:-:S05]  /*12f80*/  LOP3.LUT R13, R0, R12, RZ, 0xfc, !PT ;  /* 0x0000000c000d7212 */ /* 0x008fca00078efcff */
        /* <DEDUP_REMOVED lines=21> */
[----:B-1----:R-:W-:-:S02]  /*130e0*/  PRMT R22, R10, 0x6420, R11 ;  /* 0x000064200a167816 */ /* 0x002fc4000000000b */
        /* <DEDUP_REMOVED lines=46> */
.L_x_304:
[----:B-1----:R1:W-:Y:S01]  /*133d0*/  SYNCS.ARRIVE.TRANS64.A1T0 RZ, [R18+URZ+0x29850], RZ ;  /* 0x029850ff12ff79a7 */ /* 0x0023e2000810003f */
[----:B------:R-:W-:Y:S06]  /*133e0*/  BAR.SYNC.DEFER_BLOCKING 0x2, 0x80 ;  /* 0x0082000000007b1d */ /* 0x000fec0000010000 */
[----:B------:R-:W-:Y:S05]  /*133f0*/  @!P0 BRA `(.L_x_305) ;  /* 0x0000000000048947 */ /* 0x000fea0003800000 */
[----:B------:R-:W-:Y:S01]  /*13400*/  BPT.TRAP 0x1 ;  /* 0x000000040000795c */ /* 0x000fe20000300000 */
.L_x_305:
[----:B0-----:R-:W2:Y:S01]  /*13410*/  LDL R0, [R1+0x10] ;  /* 0x0000100001007983 */ /* 0x001ea20000100800 */
[----:B-1----:R-:W-:Y:S02]  /*13420*/  VIADD R18, R18, 0x29880 ;  /* 0x0002988012127836 */ /* 0x002fe40000000000 */
[----:B------:R-:W-:-:S05]  /*13430*/  VIADD R19, R19, 0x1 ;  /* 0x0000000113137836 */ /* 0x000fca0000000000 */
[----:B------:R-:W-:-:S04]  /*13440*/  ISETP.NE.AND P0, PT, R19, 0x2, PT ;  /* 0x000000021300780c */ /* 0x000fc80003f05270 */
[----:B------:R-:W-:Y:S02]  /*13450*/  SEL R3, RZ, 0x1, P0 ;  /* 0x00000001ff037807 */ /* 0x000fe40000000000 */
[----:B------:R-:W-:Y:S02]  /*13460*/  SEL R19, R19, RZ, P0 ;  /* 0x000000ff13137207 */ /* 0x000fe40000000000 */
[----:B------:R-:W-:Y:S02]  /*13470*/  LOP3.LUT R32, R32, R3, RZ, 0x3c, !PT ;  /* 0x0000000320207212 */ /* 0x000fe400078e3cff */
[----:B--2---:R-:W-:-:S04]  /*13480*/  PRMT R18, R0, 0x654, R18 ;  /* 0x0000065400127816 */ /* 0x004fc80000000012 */
[----:B------:R1:W-:Y:S03]  /*13490*/  SYNCS.ARRIVE.TRANS64.RED.A1T0 RZ, [R18+URZ], RZ ;  /* 0x000000ff12ff79a7 */ /* 0x0003e6000810043f */
.L_x_244:
[----:B------:R-:W-:Y:S05]  /*134a0*/  BSYNC B7 ;  /* 0x0000000000077941 */ /* 0x000fea0003800000 */
.L_x_242:
[----:B------:R-:W-:-:S13]  /*134b0*/  LOP3.LUT P0, RZ, R17, 0x200, RZ, 0xc0, !PT ;  /* 0x0000020011ff7812 */ /* 0x000fda000780c0ff */
[----:B------:R-:W-:Y:S05]  /*134c0*/  @!P0 BRA `(.L_x_306) ;  /* 0x0000000000348947 */ /* 0x000fea0003800000 */
[----:B------:R-:W0:Y:S08]  /*134d0*/  S2UR UR4, SR_CgaCtaId ;  /* 0x00000000000479c3 */ /* 0x000e300000008800 */
[----:B------:R-:W-:Y:S01]  /*134e0*/  BAR.SYNC.DEFER_BLOCKING 0x5, 0x180 ;  /* 0x0146000000007b1d */ /* 0x000fe20000010000 */
[----:B------:R-:W-:Y:S01]  /*134f0*/  MOV R16, 0x400 ;  /* 0x0000040000107802 */ /* 0x000fe20000000f00 */
[----:B0-----:R-:W-:-:S05]  /*13500*/  IMAD.U32 R0, RZ, RZ, UR4 ;  /* 0x00000004ff007e24 */ /* 0x001fca000f8e00ff */
[----:B------:R-:W-:Y:S01]  /*13510*/  LEA R16, R0, R16, 0x18 ;  /* 0x0000001000107211 */ /* 0x000fe200078ec0ff */
[----:B------:R-:W-:Y:S04]  /*13520*/  STL [R1+0x10], R0 ;  /* 0x0000100001007387 */ /* 0x000fe80000100800 */
[----:B------:R-:W0:Y:S04]  /*13530*/  LDS.128 R4, [R16+0x298d0] ;  /* 0x0298d00010047984 */ /* 0x000e280000000c00 */
[----:B0-----:R0:W-:Y:S01]  /*13540*/  STL.64 [R1], R4 ;  /* 0x0000000401007387 */ /* 0x0011e20000100a00 */
[----:B------:R-:W-:-:S03]  /*13550*/  IMAD.MOV.U32 R0, RZ, RZ, R7 ;  /* 0x000000ffff007224 */ /* 0x000fc600078e0007 */
[----:B------:R0:W-:Y:S02]  /*13560*/  STL [R1+0x8], R6 ;  /* 0x0000080601007387 */ /* 0x0001e40000100800 */
[----:B------:R-:W-:Y:S01]  /*13570*/  R2UR UR39, R0 ;  /* 0x00000000002772ca */ /* 0x000fe200000e0000 */
[----:B------:R-:W-:Y:S06]  /*13580*/  BAR.ARV 0x4, 0x180 ;  /* 0x0106000000007b1d */ /* 0x000fec0000002000 */
[----:B------:R-:W-:Y:S08]  /*13590*/  BRA `(.L_x_307) ;  /* 0x0000000800e07947 */ /* 0x000ff00003800000 */
.L_x_306:
[----:B0-----:R-:W2:Y:S01]  /*135a0*/  LDL.LU R0, [R1] ;  /* 0x0000000001007983 */ /* 0x001ea20000300800 */
[----:B------:R-:W-:Y:S01]  /*135b0*/  ULDC UR4, c[0x0][0xc3c] ;  /* 0x00030f0000047ab9 */ /* 0x000fe20000000800 */
[----:B------:R-:W0:Y:S02]  /*135c0*/  S2R R2, SR_TID.X ;  /* 0x0000000000027919 */ /* 0x000e240000002100 */
[----:B0-----:R-:W-:-:S04]  /*135d0*/  LOP3.LUT R9, R2, 0x1f, RZ, 0xc0, !PT ;  /* 0x0000001f02097812 */ /* 0x001fc800078ec0ff */
[C---:B------:R-:W-:Y:S01]  /*135e0*/  ISETP.NE.AND P0, PT, R9.reuse, 0x1f, PT ;  /* 0x0000001f0900780c */ /* 0x040fe20003f05270 */
[----:B------:R-:W-:-:S05]  /*135f0*/  VIADD R7, R9, UR39 ;  /* 0x0000002709077c36 */ /* 0x000fca0008000000 */
[----:B------:R-:W-:Y:S01]  /*13600*/  ISETP.GE.OR P1, PT, R7, UR4, !P0 ;  /* 0x0000000407007c0c */ /* 0x000fe2000c726670 */
[----:B------:R-:W-:-:S12]  /*13610*/  ULDC UR4, c[0x0][0xc3c] ;  /* 0x00030f0000047ab9 */ /* 0x000fd80000000800 */
[----:B------:R-:W0:Y:S08]  /*13620*/  @!P1 LDC.64 R2, c[0x0][0xc80] ;  /* 0x00032000ff029b82 */ /* 0x000e300000000a00 */
[----:B------:R-:W3:Y:S01]  /*13630*/  @!P1 LDC.64 R4, c[0x0][0xc78] ;  /* 0x00031e00ff049b82 */ /* 0x000ee20000000a00 */
[----:B0-----:R-:W-:-:S04]  /*13640*/  @!P1 IMAD.WIDE R2, R7, 0x4, R2 ;  /* 0x0000000407029825 */ /* 0x001fc800078e0202 */
[----:B--2---:R-:W-:Y:S02]  /*13650*/  IMAD.MOV.U32 R10, RZ, RZ, R0 ;  /* 0x000000ffff0a7224 */ /* 0x004fe400078e0000 */
[----:B------:R-:W-:-:S06]  /*13660*/  IMAD.MOV.U32 R0, RZ, RZ, RZ ;  /* 0x000000ffff007224 */ /* 0x000fcc00078e00ff */
[----:B------:R3:W2:Y:S02]  /*13670*/  @!P1 LDG.E R0, desc[UR50][R2.64] ;  /* 0x0000003202009981 */ /* 0x0006a4000c1e1900 */
[----:B---3--:R-:W-:-:S04]  /*13680*/  @!P1 IMAD.WIDE R2, R7, 0x4, R4 ;  /* 0x0000000407029825 */ /* 0x008fc800078e0204 */
[----:B------:R-:W-:-:S06]  /*13690*/  IMAD.MOV.U32 R5, RZ, RZ, RZ ;  /* 0x000000ffff057224 */ /* 0x000fcc00078e00ff */
[----:B------:R-:W2:Y:S01]  /*136a0*/  @!P1 LDG.E R5, desc[UR50][R2.64] ;  /* 0x0000003202059981 */ /* 0x000ea2000c1e1900 */
[C---:B------:R-:W-:Y:S02]  /*136b0*/  ISETP.NE.AND P1, PT, R9.reuse, RZ, PT ;  /* 0x000000ff0900720c */ /* 0x040fe40003f25270 */
[C---:B------:R-:W-:Y:S01]  /*136c0*/  ISETP.GE.U32.AND P2, PT, R9.reuse, 0x2, PT ;  /* 0x000000020900780c */ /* 0x040fe20003f46070 */
[----:B------:R-:W-:Y:S01]  /*136d0*/  SHFL.IDX PT, R11, R10, 0x1, 0x1f ;  /* 0x00201f000a0b7f89 */ /* 0x000fe200000e0000 */
[C---:B------:R-:W-:Y:S02]  /*136e0*/  ISETP.GE.U32.AND P3, PT, R9.reuse, 0x4, PT ;  /* 0x000000040900780c */ /* 0x040fe40003f66070 */
[C---:B------:R-:W-:Y:S02]  /*136f0*/  ISETP.GE.U32.AND P4, PT, R9.reuse, 0x8, PT ;  /* 0x000000080900780c */ /* 0x040fe40003f86070 */
[----:B------:R-:W-:Y:S01]  /*13700*/  ISETP.GE.U32.AND P5, PT, R9, 0x10, PT ;  /* 0x000000100900780c */ /* 0x000fe20003fa6070 */
[----:B--2---:R-:W-:-:S05]  /*13710*/  IMAD R4, R5, R0, RZ ;  /* 0x0000000005047224 */ /* 0x004fca00078e02ff */
        /* <DEDUP_REMOVED lines=8> */
[----:B------:R-:W-:Y:S02]  /*137a0*/  IMAD.IADD R4, R6, 0x1, R3 ;  /* 0x0000000106047824 */ /* 0x000fe400078e0203 */
[----:B------:R-:W-:Y:S04]  /*137b0*/  SHFL.IDX PT, R6, R10, RZ, 0x1f ;  /* 0x00001fff0a067589 */ /* 0x000fe800000e0000 */
[----:B------:R-:W0:Y:S02]  /*137c0*/  SHFL.UP PT, R2, R4, 0x8, RZ ;  /* 0x0500000004027989 */ /* 0x000e2400000e00ff */
[----:B0-----:R-:W-:-:S05]  /*137d0*/  SEL R3, R2, RZ, P4 ;  /* 0x000000ff02037207 */ /* 0x001fca0002000000 */
[----:B------:R-:W-:-:S05]  /*137e0*/  IMAD.IADD R7, R4, 0x1, R3 ;  /* 0x0000000104077824 */ /* 0x000fca00078e0203 */
[----:B------:R-:W0:Y:S02]  /*137f0*/  SHFL.UP PT, R2, R7, 0x10, RZ ;  /* 0x0600000007027989 */ /* 0x000e2400000e00ff */
[----:B0-----:R-:W-:-:S05]  /*13800*/  SEL R2, R2, RZ, P5 ;  /* 0x000000ff02027207 */ /* 0x001fca0002800000 */
[----:B------:R-:W-:Y:S02]  /*13810*/  IMAD.IADD R3, R7, 0x1, R2 ;  /* 0x0000000107037824 */ /* 0x000fe400078e0202 */
[----:B------:R-:W0:Y:S01]  /*13820*/  LDC R2, c[0x0][0xc38] ;  /* 0x00030e00ff027b82 */ /* 0x000e220000000800 */
[----:B------:R-:W-:Y:S02]  /*13830*/  IMAD.MOV.U32 R7, RZ, RZ, RZ ;  /* 0x000000ffff077224 */ /* 0x000fe400078e00ff */
[----:B------:R-:W0:Y:S02]  /*13840*/  SHFL.IDX PT, R9, R3, 0x1f, 0x1f ;  /* 0x03e01f0003097f89 */ /* 0x000e2400000e0000 */
[----:B0-----:R-:W-:-:S04]  /*13850*/  IMAD R4, R9, R2, RZ ;  /* 0x0000000209047224 */ /* 0x001fc800078e02ff */
[----:B------:R-:W-:-:S05]  /*13860*/  IMAD.IADD R9, R11, 0x1, R4 ;  /* 0x000000010b097824 */ /* 0x000fca00078e0204 */
[----:B------:R-:W-:-:S13]  /*13870*/  ISETP.GT.AND P6, PT, R9, R6, PT ;  /* 0x000000060900720c */ /* 0x000fda0003fc4270 */
[----:B------:R-:W-:Y:S05]  /*13880*/  @P6 BRA `(.L_x_308) ;  /* 0x0000000000986947 */ /* 0x000fea0003800000 */
.L_x_310:
[----:B------:R-:W-:-:S04]  /*13890*/  UIADD3 UR39, UR39, 0x1f, URZ ;  /* 0x0000001f27277890 */ /* 0x000fc8000fffe03f */
[----:B------:R-:W-:-:S06]  /*138a0*/  UISETP.GE.AND UP0, UPT, UR39, UR4, UPT ;  /* 0x000000042700728c */ /* 0x000fcc000bf06270 */
[----:B------:R-:W-:-:S13]  /*138b0*/  PLOP3.LUT P6, PT, PT, PT, UP0, 0x40, 0x0 ;  /* 0x000000000000781c */ /* 0x000fda0003fce808 */
[----:B------:R-:W-:Y:S05]  /*138c0*/  @!P6 BRA `(.L_x_309) ;  /* 0x0000000400b8e947 */ /* 0x000fea0003800000 */
[----:B------:R-:W0:Y:S02]  /*138d0*/  S2R R0, SR_TID.X ;  /* 0x0000000000007919 */ /* 0x000e240000002100 */
[----:B0-----:R-:W-:-:S05]  /*138e0*/  LOP3.LUT R0, R0, 0x1f, RZ, 0xc0, !PT ;  /* 0x0000001f00007812 */ /* 0x001fca00078ec0ff */
[----:B------:R-:W-:Y:S02]  /*138f0*/  VIADD R11, R0, UR39 ;  /* 0x00000027000b7c36 */ /* 0x000fe40008000000 */
[----:B------:R-:W-:-:S03]  /*13900*/  IMAD.MOV.U32 R0, RZ, RZ, RZ ;  /* 0x000000ffff007224 */ /* 0x000fc600078e00ff */
[----:B------:R-:W-:-:S13]  /*13910*/  ISETP.GE.OR P6, PT, R11, UR4, !P0 ;  /* 0x000000040b007c0c */ /* 0x000fda000c7c6670 */
[----:B------:R-:W0:Y:S08]  /*13920*/  @!P6 LDC.64 R2, c[0x0][0xc80] ;  /* 0x00032000ff02eb82 */ /* 0x000e300000000a00 */
[----:B------:R-:W2:Y:S01]  /*13930*/  @!P6 LDC.64 R4, c[0x0][0xc78] ;  /* 0x00031e00ff04eb82 */ /* 0x000ea20000000a00 */
[----:B0-----:R-:W-:-:S05]  /*13940*/  @!P6 IMAD.WIDE R2, R11, 0x4, R2 ;  /* 0x000000040b02e825 */ /* 0x001fca00078e0202 */
[----:B------:R2:W3:Y:S02]  /*13950*/  @!P6 LDG.E R0, desc[UR50][R2.64] ;  /* 0x000000320200e981 */ /* 0x0004e4000c1e1900 */
[----:B--2---:R-:W-:-:S04]  /*13960*/  @!P6 IMAD.WIDE R2, R11, 0x4, R4 ;  /* 0x000000040b02e825 */ /* 0x004fc800078e0204 */
[----:B------:R-:W-:-:S06]  /*13970*/  IMAD.MOV.U32 R5, RZ, RZ, RZ ;  /* 0x000000ffff057224 */ /* 0x000fcc00078e00ff */
[----:B------:R-:W3:Y:S02]  /*13980*/  @!P6 LDG.E R5, desc[UR50][R2.64] ;  /* 0x000000320205e981 */ /* 0x000ee4000c1e1900 */
        /* <DEDUP_REMOVED lines=16> */
[----:B------:R-:W0:Y:S03]  /*13a90*/  LDC R2, c[0x0][0xc38] ;  /* 0x00030e00ff027b82 */ /* 0x000e260000000800 */
[----:B------:R-:W0:Y:S02]  /*13aa0*/  SHFL.IDX PT, R13, R3, 0x1f, 0x1f ;  /* 0x03e01f00030d7f89 */ /* 0x000e2400000e0000 */
[----:B0-----:R-:W-:-:S04]  /*13ab0*/  IMAD R4, R13, R2, RZ ;  /* 0x000000020d047224 */ /* 0x001fc800078e02ff */
[----:B------:R-:W-:-:S05]  /*13ac0*/  IMAD.IADD R9, R4, 0x1, R9 ;  /* 0x0000000104097824 */ /* 0x000fca00078e0209 */
[----:B------:R-:W-:-:S13]  /*13ad0*/  ISETP.GT.AND P6, PT, R9, R6, PT ;  /* 0x000000060900720c */ /* 0x000fda0003fc4270 */
[----:B------:R-:W-:Y:S05]  /*13ae0*/  @!P6 BRA `(.L_x_310) ;  /* 0xfffffffc0068e947 */ /* 0x000fea000383ffff */
.L_x_308:
[----:B------:R-:W-:-:S04]  /*13af0*/  IMAD.IADD R9, R9, 0x1, -R4 ;  /* 0x0000000109097824 */ /* 0x000fc800078e0a04 */
        /* <DEDUP_REMOVED lines=8> */
[----:B------:R2:W3:Y:S01]  /*13b80*/  SHFL.IDX PT, R5, R5, R10, 0x1f ;  /* 0x00001f0a05057589 */ /* 0x0004e200000e0000 */
[----:B0-----:R-:W-:-:S04]  /*13b90*/  IABS R4, R0 ;  /* 0x0000000000047213 */ /* 0x001fc80000000000 */
[----:B------:R-:W0:Y:S08]  /*13ba0*/  I2F.RP R8, R4 ;  /* 0x0000000400087306 */ /* 0x000e300000209400 */
[----:B0-----:R-:W0:Y:S02]  /*13bb0*/  MUFU.RCP R8, R8 ;  /* 0x0000000800087308 */ /* 0x001e240000001000 */
[----:B0-----:R-:W-:-:S06]  /*13bc0*/  VIADD R11, R8, 0xffffffe ;  /* 0x0ffffffe080b7836 */ /* 0x001fcc0000000000 */
[----:B------:R-:W0:Y:S01]  /*13bd0*/  F2I.FTZ.U32.TRUNC.NTZ R11, R11 ;  /* 0x0000000b000b7305 */ /* 0x000e22000021f000 */
[----:B--23--:R-:W-:Y:S05]  /*13be0*/  @!P0 BRA `(.L_x_311) ;  /* 0x00000000000c8947 */ /* 0x00cfea0003800000 */
[----:B------:R-:W-:-:S06]  /*13bf0*/  UIADD3 UR5, UR4, -0x1, URZ ;  /* 0xffffffff04057890 */ /* 0x000fcc000fffe03f */
[----:B------:R-:W-:-:S05]  /*13c00*/  IMAD.U32 R8, RZ, RZ, UR5 ;  /* 0x00000005ff087e24 */ /* 0x000fca000f8e00ff */
[----:B------:R2:W3:Y:S02]  /*13c10*/  SHFL.IDX PT, R7, R3, R8, 0x1f ;  /* 0x00001f0803077589 */ /* 0x0004e400000e0000 */
.L_x_311:
[----:B---3--:R-:W-:Y:S01]  /*13c20*/  IMAD R10, R7, R2, R9 ;  /* 0x00000002070a7224 */ /* 0x008fe200078e0209 */
[----:B------:R-:W-:Y:S01]  /*13c30*/  IABS R7, R5 ;  /* 0x0000000500077213 */ /* 0x000fe20000000000 */
[--C-:B0-----:R-:W-:Y:S01]  /*13c40*/  IMAD.MOV R9, RZ, RZ, -R11.reuse ;  /* 0x000000ffff097224 */ /* 0x101fe200078e0a0b */
[----:B------:R-:W-:Y:S01]  /*13c50*/  UIADD3 UR39, UR4, UR39, URZ ;  /* 0x0000002704277290 */ /* 0x000fe2000fffe03f */
[----:B------:R-:W-:Y:S01]  /*13c60*/  IMAD.MOV.U32 R2, RZ, RZ, RZ ;  /* 0x000000ffff027224 */ /* 0x000fe200078e00ff */
[----:B--2---:R-:W0:Y:S01]  /*13c70*/  I2F.RP R8, R7 ;  /* 0x0000000700087306 */ /* 0x004e220000209400 */
[----:B------:R-:W-:Y:S01]  /*13c80*/  IMAD R9, R9, R4, RZ ;  /* 0x0000000409097224 */ /* 0x000fe200078e02ff */
[----:B------:R2:W-:Y:S01]  /*13c90*/  STL [R1], R10 ;  /* 0x0000000a01007387 */ /* 0x0005e20000100800 */
[----:B------:R-:W-:Y:S02]  /*13ca0*/  IMAD.MOV.U32 R3, RZ, RZ, R11 ;  /* 0x000000ffff037224 */ /* 0x000fe400078e000b */
[----:B------:R-:W-:Y:S01]  /*13cb0*/  IMAD.HI.U32 R11, R11, R9, R2 ;  /* 0x000000090b0b7227 */ /* 0x000fe200078e0002 */
[----:B------:R-:W-:-:S03]  /*13cc0*/  IABS R3, R0 ;  /* 0x0000000000037213 */ /* 0x000fc60000000000 */
[----:B------:R-:W-:Y:S02]  /*13cd0*/  IMAD.IADD R9, R6, 0x1, -R10 ;  /* 0x0000000106097824 */ /* 0x000fe400078e0a0a */
[----:B------:R-:W-:Y:S01]  /*13ce0*/  IMAD.MOV R3, RZ, RZ, -R3 ;  /* 0x000000ffff037224 */ /* 0x000fe200078e0a03 */
[----:B0-----:R-:W0:Y:S02]  /*13cf0*/  MUFU.RCP R8, R8 ;  /* 0x0000000800087308 */ /* 0x001e240000001000 */
[----:B------:R-:W-:-:S05]  /*13d00*/  IABS R2, R9 ;  /* 0x0000000900027213 */ /* 0x000fca0000000000 */
[----:B------:R-:W-:-:S04]  /*13d10*/  IMAD.HI.U32 R6, R11, R2, RZ ;  /* 0x000000020b067227 */ /* 0x000fc800078e00ff */
[----:B------:R-:W-:-:S05]  /*13d20*/  IMAD R11, R6, R3, R2 ;  /* 0x00000003060b7224 */ /* 0x000fca00078e0202 */
[----:B------:R-:W-:Y:S01]  /*13d30*/  ISETP.GT.U32.AND P1, PT, R4, R11, PT ;  /* 0x0000000b0400720c */ /* 0x000fe20003f24070 */
[----:B0-----:R-:W-:-:S06]  /*13d40*/  VIADD R3, R8, 0xffffffe ;  /* 0x0ffffffe08037836 */ /* 0x001fcc0000000000 */
[----:B------:R-:W0:Y:S06]  /*13d50*/  F2I.FTZ.U32.TRUNC.NTZ R3, R3 ;  /* 0x0000000300037305 */ /* 0x000e2c000021f000 */
[----:B------:R-:W-:Y:S02]  /*13d60*/  @!P1 IMAD.IADD R11, R11, 0x1, -R4 ;  /* 0x000000010b0b9824 */ /* 0x000fe400078e0a04 */
[----:B------:R-:W-:Y:S01]  /*13d70*/  @!P1 VIADD R6, R6, 0x1 ;  /* 0x0000000106069836 */ /* 0x000fe20000000000 */
[----:B------:R-:W-:Y:S02]  /*13d80*/  ISETP.NE.AND P1, PT, R0, RZ, PT ;  /* 0x000000ff0000720c */ /* 0x000fe40003f25270 */
[----:B------:R-:W-:Y:S01]  /*13d90*/  ISETP.GE.U32.AND P0, PT, R11, R4, PT ;  /* 0x000000040b00720c */ /* 0x000fe20003f06070 */
[----:B0-----:R-:W-:-:S04]  /*13da0*/  IMAD.MOV R2, RZ, RZ, -R3 ;  /* 0x000000ffff027224 */ /* 0x001fc800078e0a03 */
[----:B------:R-:W-:Y:S02]  /*13db0*/  IMAD R11, R2, R7, RZ ;  /* 0x00000007020b7224 */ /* 0x000fe400078e02ff */
[----:B------:R-:W-:-:S06]  /*13dc0*/  IMAD.MOV.U32 R2, RZ, RZ, RZ ;  /* 0x000000ffff027224 */ /* 0x000fcc00078e00ff */
[----:B------:R-:W-:Y:S01]  /*13dd0*/  @P0 IADD3 R6, R6, 0x1, RZ ;  /* 0x0000000106060810 */ /* 0x000fe20007ffe0ff */
[----:B------:R-:W-:Y:S01]  /*13de0*/  IMAD.HI.U32 R4, R3, R11, R2 ;  /* 0x0000000b03047227 */ /* 0x000fe200078e0002 */
[----:B------:R-:W-:-:S04]  /*13df0*/  LOP3.LUT R2, R9, R0, RZ, 0x3c, !PT ;  /* 0x0000000009027212 */ /* 0x000fc800078e3cff */
[----:B------:R-:W-:Y:S02]  /*13e00*/  ISETP.GE.AND P2, PT, R2, RZ, PT ;  /* 0x000000ff0200720c */ /* 0x000fe40003f46270 */
[----:B------:R-:W-:-:S05]  /*13e10*/  IABS R2, R5 ;  /* 0x0000000500027213 */ /* 0x000fca0000000000 */
[----:B------:R-:W-:-:S06]  /*13e20*/  IMAD.MOV R2, RZ, RZ, -R2 ;  /* 0x000000ffff027224 */ /* 0x000fcc00078e0a02 */
[----:B------:R-:W-:Y:S01]  /*13e30*/  @!P2 IMAD.MOV R6, RZ, RZ, -R6 ;  /* 0x000000ffff06a224 */ /* 0x000fe200078e0a06 */
[----:B------:R-:W-:-:S04]  /*13e40*/  @!P1 LOP3.LUT R6, RZ, R0, RZ, 0x33, !PT ;  /* 0x00000000ff069212 */ /* 0x000fc800078e33ff */
[-C--:B------:R-:W-:Y:S01]  /*13e50*/  IABS R3, R6.reuse ;  /* 0x0000000600037213 */ /* 0x080fe20000000000 */
[----:B------:R-:W-:-:S04]  /*13e60*/  IMAD R0, R0, R6, RZ ;  /* 0x0000000600007224 */ /* 0x000fc800078e02ff */
[----:B------:R-:W-:-:S04]  /*13e70*/  IMAD.HI.U32 R4, R4, R3, RZ ;  /* 0x0000000304047227 */ /* 0x000fc800078e00ff */
[----:B------:R-:W-:-:S05]  /*13e80*/  IMAD R2, R4, R2, R3 ;  /* 0x0000000204027224 */ /* 0x000fca00078e0203 */
[----:B------:R-:W-:-:S13]  /*13e90*/  ISETP.GT.U32.AND P1, PT, R7, R2, PT ;  /* 0x000000020700720c */ /* 0x000fda0003f24070 */
[----:B------:R-:W-:Y:S02]  /*13ea0*/  @!P1 IMAD.IADD R2, R2, 0x1, -R7 ;  /* 0x0000000102029824 */ /* 0x000fe400078e0a07 */
[----:B------:R-:W-:Y:S01]  /*13eb0*/  @!P1 VIADD R4, R4, 0x1 ;  /* 0x0000000104049836 */ /* 0x000fe20000000000 */
[----:B------:R-:W-:Y:S02]  /*13ec0*/  ISETP.NE.AND P1, PT, R5, RZ, PT ;  /* 0x000000ff0500720c */ /* 0x000fe40003f25270 */
[----:B------:R-:W-:Y:S02]  /*13ed0*/  ISETP.GE.U32.AND P0, PT, R2, R7, PT ;  /* 0x000000070200720c */ /* 0x000fe40003f06070 */
        /* <DEDUP_REMOVED lines=13> */
.L_x_309:
[----:B------:R0:W-:Y:S01]  /*13fb0*/  STL [R1], R6 ;  /* 0x0000000601007387 */ /* 0x0001e20000100800 */
[----:B------:R-:W-:-:S03]  /*13fc0*/  ULDC UR39, c[0x0][0xc3c] ;  /* 0x00030f0000277ab9 */ /* 0x000fc60000000800 */
[----:B------:R0:W-:Y:S04]  /*13fd0*/  STL [R1+0x4], RZ ;  /* 0x000004ff01007387 */ /* 0x0001e80000100800 */
[----:B------:R0:W-:Y:S02]  /*13fe0*/  STL [R1+0x8], RZ ;  /* 0x000008ff01007387 */ /* 0x0001e40000100800 */
.L_x_312:
[----:B------:R-:W3:Y:S04]  /*13ff0*/  LDL R3, [R1+0x4] ;  /* 0x0000040001037983 */ /* 0x000ee80000100800 */
[----:B--2---:R-:W2:Y:S04]  /*14000*/  LDL R2, [R1+0x8] ;  /* 0x0000080001027983 */ /* 0x004ea80000100800 */
[----:B------:R-:W4:Y:S01]  /*14010*/  LDL R4, [R1] ;  /* 0x0000000001047983 */ /* 0x000f220000100800 */
[----:B------:R-:W5:Y:S01]  /*14020*/  S2R R0, SR_TID.X ;  /* 0x0000000000007919 */ /* 0x000f620000002100 */
[----:B------:R-:W-:Y:S01]  /*14030*/  BAR.SYNC.DEFER_BLOCKING 0x4, 0x180 ;  /* 0x0106000000007b1d */ /* 0x000fe20000010000 */
[----:B---3--:R-:W-:-:S02]  /*14040*/  IMAD.MOV.U32 R5, RZ, RZ, R3 ;  /* 0x000000ffff057224 */ /* 0x008fc400078e0003 */
[----:B--2---:R-:W-:-:S03]  /*14050*/  IMAD.MOV.U32 R3, RZ, RZ, R2 ;  /* 0x000000ffff037224 */ /* 0x004fc600078e0002 */
[----:B------:R2:W3:Y:S01]  /*14060*/  LDL R2, [R1+0x10] ;  /* 0x0000100001027983 */ /* 0x0004e20000100800 */
[----:B-----5:R-:W-:Y:S01]  /*14070*/  LOP3.LUT R0, R0, 0x1f, RZ, 0xc0, !PT ;  /* 0x0000001f00007812 */ /* 0x020fe200078ec0ff */
[----:B0-----:R-:W-:-:S03]  /*14080*/  IMAD.MOV.U32 R6, RZ, RZ, R3 ;  /* 0x000000ffff067224 */ /* 0x001fc600078e0003 */
[----:B------:R-:W-:-:S13]  /*14090*/  ISETP.NE.AND P0, PT, R0, RZ, PT ;  /* 0x000000ff0000720c */ /* 0x000fda0003f05270 */
[----:B------:R-:W-:Y:S01]  /*140a0*/  @!P0 MOV R0, 0x400 ;  /* 0x0000040000008802 */ /* 0x000fe20000000f00 */
[----:B---3--:R-:W0:Y:S03]  /*140b0*/  @!P0 S2R R2, SR_CgaCtaId ;  /* 0x0000000000028919 */ /* 0x008e260000008800 */
[----:B0-----:R-:W-:Y:S01]  /*140c0*/  @!P0 LEA R16, R2, R0, 0x18 ;  /* 0x0000000002108211 */ /* 0x001fe200078ec0ff */
[----:B------:R-:W-:Y:S01]  /*140d0*/  IMAD.U32 R0, RZ, RZ, UR39 ;  /* 0x00000027ff007e24 */ /* 0x000fe2000f8e00ff */
[----:B------:R2:W-:Y:S03]  /*140e0*/  @!P0 STL [R1+0x10], R2 ;  /* 0x0000100201008387 */ /* 0x0005e60000100800 */
[----:B------:R-:W-:-:S05]  /*140f0*/  @!P0 IMAD.MOV.U32 R7, RZ, RZ, R0 ;  /* 0x000000ffff078224 */ /* 0x000fca00078e0000 */
[----:B----4-:R2:W-:Y:S01]  /*14100*/  @!P0 STS.128 [R16+0x298d0], R4 ;  /* 0x0298d00410008388 */ /* 0x0105e20000000c00 */
[----:B------:R-:W-:Y:S06]  /*14110*/  BAR.ARV 0x5, 0x180 ;  /* 0x0146000000007b1d */ /* 0x000fec0000002000 */
.L_x_307:
[----:B------:R-:W-:Y:S02]  /*14120*/  ULDC UR4, c[0x0][0xc3c] ;  /* 0x00030f0000047ab9 */ /* 0x000fe40000000800 */
[----:B------:R-:W-:-:S06]  /*14130*/  UISETP.GE.AND UP0, UPT, UR39, UR4, UPT ;  /* 0x000000042700728c */ /* 0x000fcc000bf06270 */
[----:B------:R-:W-:-:S13]  /*14140*/  PLOP3.LUT P0, PT, PT, PT, UP0, 0x80, 0x0 ;  /* 0x000000000000781c */ /* 0x000fda0003f0f008 */
[----:B------:R-:W-:Y:S05]  /*14150*/  @!P0 BRA `(.L_x_313) ;  /* 0xffffffa400a48947 */ /* 0x000fea000383ffff */
.L_x_237:
[----:B--2---:R-:W2:Y:S01]  /*14160*/  LDL.LU R0, [R1+0x28] ;  /* 0x0000280001007983 */ /* 0x004ea20000300800 */
[----:B------:R-:W-:Y:S01]  /*14170*/  BSSY B0, `(.L_x_314) ;  /* 0x000000b000007945 */ /* 0x000fe20003800000 */
[----:B0-----:R-:W0:Y:S01]  /*14180*/  S2R R5, SR_CgaCtaId ;  /* 0x0000000000057919 */ /* 0x001e220000008800 */
[----:B--2---:R-:W-:-:S05]  /*14190*/  VIADD R0, R0, 0x1 ;  /* 0x0000000100007836 */ /* 0x004fca0000000000 */
[----:B------:R-:W-:-:S04]  /*141a0*/  LEA.HI R2, R0, R0, RZ, 0x1 ;  /* 0x0000000000027211 */ /* 0x000fc800078f08ff */
[----:B------:R-:W-:Y:S02]  /*141b0*/  LOP3.LUT R3, R2, 0xfffffffe, RZ, 0xc0, !PT ;  /* 0xfffffffe02037812 */ /* 0x000fe400078ec0ff */
[----:B------:R-:W-:-:S03]  /*141c0*/  MOV R2, 0x400 ;  /* 0x0000040000027802 */ /* 0x000fc60000000f00 */
[----:B------:R-:W-:Y:S01]  /*141d0*/  IMAD.IADD R0, R0, 0x1, -R3 ;  /* 0x0000000100007824 */ /* 0x000fe200078e0a03 */
[----:B0-----:R-:W-:-:S04]  /*141e0*/  LEA R4, R5, R2, 0x18 ;  /* 0x0000000205047211 */ /* 0x001fc800078ec0ff */
[----:B------:R-:W-:-:S04]  /*141f0*/  SHF.L.U32 R0, R0, 0x1f, RZ ;  /* 0x0000001f00007819 */ /* 0x000fc800000006ff */
[----:B------:R-:W0:Y:S02]  /*14200*/  SYNCS.PHASECHK.TRANS64.TRYWAIT P0, [R4+URZ+0x29820], R0 ;  /* 0x02982000040075a7 */ /* 0x000e24000800017f */
[----:B0-----:R-:W-:Y:S05]  /*14210*/  @!P0 BRA `(.L_x_315) ;  /* 0x0000002400ec8947 */ /* 0x001fea0003800000 */
.L_x_400:
[----:B------:R-:W-:Y:S05]  /*14220*/  BSYNC B0 ;  /* 0x0000000000007941 */ /* 0x000fea0003800000 */
.L_x_314:
[----:B------:R-:W-:-:S03]  /*14230*/  UMOV UR4, 0xffffffff ;  /* 0xffffffff00047882 */ /* 0x000fc60000000000 */
[----:B------:R-:W-:Y:S05]  /*14240*/  BRA.DIV UR4, `(.L_x_316) ;  /* 0x0000002604f47947 */ /* 0x000fea000b800000 */
[----:B0-----:R-:W0:Y:S02]  /*14250*/  S2R R0, SR_TID.X ;  /* 0x0000000000007919 */ /* 0x001e240000002100 */
[----:B0-----:R-:W-:-:S04]  /*14260*/  SHF.R.U32.HI R0, RZ, 0x5, R0 ;  /* 0x00000005ff007819 */ /* 0x001fc80000011600 */
[----:B------:R-:W-:-:S05]  /*14270*/  LOP3.LUT R0, R0, 0x3, RZ, 0xc0, !PT ;  /* 0x0000000300007812 */ /* 0x000fca00078ec0ff */
[----:B------:R0:W2:Y:S02]  /*14280*/  SHFL.IDX PT, R14, R0, RZ, 0x1f ;  /* 0x00001fff000e7589 */ /* 0x0000a400000e0000 */
.L_x_403:
[----:B--2---:R-:W-:Y:S01]  /*14290*/  ISETP.NE.AND P0, PT, R14, RZ, PT ;  /* 0x000000ff0e00720c */ /* 0x004fe20003f05270 */
[----:B------:R-:W-:-:S12]  /*142a0*/  BSSY B0, `(.L_x_317) ;  /* 0x000002c000007945 */ /* 0x000fd80003800000 */
[----:B------:R-:W-:Y:S05]  /*142b0*/  @P0 BRA `(.L_x_318) ;  /* 0x0000000000a80947 */ /* 0x000fea0003800000 */
[----:B------:R-:W-:-:S03]  /*142c0*/  UMOV UR4, 0xffffffff ;  /* 0xffffffff00047882 */ /* 0x000fc60000000000 */
[----:B------:R-:W-:Y:S05]  /*142d0*/  BRA.DIV UR4, `(.L_x_319) ;  /* 0x0000002a04047947 */ /* 0x000fea000b800000 */
[----:B------:R-:W-:-:S13]  /*142e0*/  ELECT P6, URZ, PT ;  /* 0x00000000003f782f */ /* 0x000fda00038c0000 */
.L_x_406:
[----:B------:R-:W-:Y:S05]  /*142f0*/  @!P6 BRA `(.L_x_318) ;  /* 0x000000000098e947 */ /* 0x000fea0003800000 */
[----:B------:R-:W-:-:S06]  /*14300*/  ULOP3.LUT UR4, UR42, 0x2, URZ, 0xfc, !UPT ;  /* 0x000000022a047892 */ /* 0x000fcc000f8efc3f */
[----:B0-----:R-:W-:-:S05]  /*14310*/  IMAD.U32 R0, RZ, RZ, UR4 ;  /* 0x00000004ff007e24 */ /* 0x001fca000f8e00ff */
[----:B------:R-:W-:-:S13]  /*14320*/  ISETP.NE.AND P0, PT, R0, 0x3, PT ;  /* 0x000000030000780c */ /* 0x000fda0003f05270 */
[----:B------:R-:W-:Y:S05]  /*14330*/  @!P0 BRA `(.L_x_320) ;  /* 0x0000000000048947 */ /* 0x000fea0003800000 */
[----:B------:R-:W-:Y:S01]  /*14340*/  BPT.TRAP 0x1 ;  /* 0x000000040000795c */ /* 0x000fe20000300000 */
.L_x_320:
[C---:B------:R-:W-:Y:S01]  /*14350*/  IMAD R5, R19.reuse, 0x8, R4 ;  /* 0x0000000813057824 */ /* 0x040fe200078e0204 */
[----:B------:R-:W-:Y:S01]  /*14360*/  SHF.L.U32 R0, R32, 0x1f, RZ ;  /* 0x0000001f20007819 */ /* 0x000fe200000006ff */
[----:B------:R-:W-:-:S03]  /*14370*/  VIADD R19, R19, 0x1 ;  /* 0x0000000113137836 */ /* 0x000fc60000000000 */
[----:B------:R-:W0:Y:S02]  /*14380*/  SYNCS.PHASECHK.TRANS64.TRYWAIT P1, [R5+URZ+0x29840], R0 ;  /* 0x02984000050075a7 */ /* 0x000e24000802017f */
[----:B------:R-:W-:-:S04]  /*14390*/  ISETP.NE.AND P2, PT, R19, 0x2, PT ;  /* 0x000000021300780c */ /* 0x000fc80003f45270 */
[----:B------:R-:W-:Y:S01]  /*143a0*/  SEL R3, RZ, 0x1, P2 ;  /* 0x00000001ff037807 */ /* 0x000fe20001000000 */
[----:B0-----:R-:W-:Y:S08]  /*143b0*/  @!P1 BRA `(.L_x_321) ;  /* 0x0000002400ec9947 */ /* 0x001ff00003800000 */
.L_x_407:
[----:B------:R-:W-:Y:S02]  /*143c0*/  SEL R19, R19, RZ, P2 ;  /* 0x000000ff13137207 */ /* 0x000fe40001000000 */
[----:B------:R-:W-:Y:S01]  /*143d0*/  LOP3.LUT R2, R32, R3, RZ, 0x3c, !PT ;  /* 0x0000000320027212 */ /* 0x000fe200078e3cff */
[----:B------:R-:W-:Y:S06]  /*143e0*/  @!P0 BRA `(.L_x_322) ;  /* 0x0000000000048947 */ /* 0x000fec0003800000 */
[----:B------:R-:W-:Y:S01]  /*143f0*/  BPT.TRAP 0x1 ;  /* 0x000000040000795c */ /* 0x000fe20000300000 */
.L_x_322:
[----:B------:R-:W-:Y:S01]  /*14400*/  IMAD R19, R19, 0x8, R4 ;  /* 0x0000000813137824 */ /* 0x000fe200078e0204 */
[----:B------:R-:W-:-:S04]  /*14410*/  SHF.L.U32 R2, R2, 0x1f, RZ ;  /* 0x0000001f02027819 */ /* 0x000fc800000006ff */
[----:B------:R-:W2:Y:S02]  /*14420*/  SYNCS.PHASECHK.TRANS64.TRYWAIT P1, [R19+URZ+0x29840], R2 ;  /* 0x02984002130075a7 */ /* 0x000ea4000802017f */
[----:B--2---:R-:W-:Y:S05]  /*14430*/  @!P1 BRA `(.L_x_323) ;  /* 0x0000002400e09947 */ /* 0x004fea0003800000 */
.L_x_408:
[----:B------:R-:W-:Y:S05]  /*14440*/  @!P0 BRA `(.L_x_324) ;  /* 0x0000000000048947 */ /* 0x000fea0003800000 */
[----:B------:R-:W-:Y:S01]  /*14450*/  BPT.TRAP 0x1 ;  /* 0x000000040000795c */ /* 0x000fe20000300000 */
.L_x_324:
[----:B------:R-:W3:Y:S02]  /*14460*/  SYNCS.PHASECHK.TRANS64.TRYWAIT P1, [R5+URZ+0x29860], R0 ;  /* 0x02986000050075a7 */ /* 0x000ee4000802017f */
[----:B---3--:R-:W-:Y:S05]  /*14470*/  @!P1 BRA `(.L_x_325) ;  /* 0x0000002400e49947 */ /* 0x008fea0003800000 */
.L_x_409:
[----:B------:R-:W-:Y:S05]  /*14480*/  @!P0 BRA `(.L_x_326) ;  /* 0x0000000000048947 */ /* 0x000fea0003800000 */
[----:B------:R-:W-:Y:S01]  /*14490*/  BPT.TRAP 0x1 ;  /* 0x000000040000795c */ /* 0x000fe20000300000 */
.L_x_326:
[----:B------:R-:W4:Y:S02]  /*144a0*/  SYNCS.PHASECHK.TRANS64.TRYWAIT P1, [R19+URZ+0x29860], R2 ;  /* 0x02986002130075a7 */ /* 0x000f24000802017f */
[----:B----4-:R-:W-:Y:S05]  /*144b0*/  @!P1 BRA `(.L_x_327) ;  /* 0x0000002400e89947 */ /* 0x010fea0003800000 */
.L_x_410:
[----:B------:R-:W-:Y:S05]  /*144c0*/  @!P0 BRA `(.L_x_328) ;  /* 0x0000000000048947 */ /* 0x000fea0003800000 */
[----:B------:R-:W-:Y:S01]  /*144d0*/  BPT.TRAP 0x1 ;  /* 0x000000040000795c */ /* 0x000fe20000300000 */
.L_x_328:
[----:B------:R-:W5:Y:S02]  /*144e0*/  SYNCS.PHASECHK.TRANS64.TRYWAIT P1, [R5+URZ+0x29880], R0 ;  /* 0x02988000050075a7 */ /* 0x000f64000802017f */
[----:B-----5:R-:W-:Y:S05]  /*144f0*/  @!P1 BRA `(.L_x_329) ;  /* 0x0000002400ec9947 */ /* 0x020fea0003800000 */
.L_x_411:
[----:B------:R-:W-:Y:S05]  /*14500*/  @!P0 BRA `(.L_x_330) ;  /* 0x0000000000048947 */ /* 0x000fea0003800000 */
[----:B------:R-:W-:Y:S01]  /*14510*/  BPT.TRAP 0x1 ;  /* 0x000000040000795c */ /* 0x000fe20000300000 */
.L_x_330:
[----:B------:R0:W0:Y:S02]  /*14520*/  SYNCS.PHASECHK.TRANS64.TRYWAIT P0, [R19+URZ+0x29880], R2 ;  /* 0x02988002130075a7 */ /* 0x000024000800017f */
[----:B0-----:R-:W-:Y:S05]  /*14530*/  @!P0 NANOSLEEP.SYNCS 0x989680 ;  /* 0x009896800000895d */ /* 0x001fea0003900000 */
[----:B------:R-:W0:Y:S02]  /*14540*/  @!P0 SYNCS.PHASECHK.TRANS64 P0, [R19+URZ+0x29880], R2 ;  /* 0x02988002130085a7 */ /* 0x000e24000800007f */
[----:B0-----:R-:W-:Y:S05]  /*14550*/  @!P0 BRA `(.L_x_330) ;  /* 0xfffffffc00f08947 */ /* 0x001fea000383ffff */
.L_x_318:
[----:B------:R-:W-:Y:S05]  /*14560*/  BSYNC B0 ;  /* 0x0000000000007941 */ /* 0x000fea0003800000 */
.L_x_317:
[----:B------:R-:W-:Y:S05]  /*14570*/  EXIT ;  /* 0x000000000000794d */ /* 0x000fea0003800000 */
.L_x_185:
[----:B0-----:R-:W-:-:S04]  /*14580*/  IMAD.U32 R3, RZ, RZ, UR49 ;  /* 0x00000031ff037e24 */ /* 0x001fc8000f8e00ff */
[----:B------:R0:W1:Y:S03]  /*14590*/  SYNCS.PHASECHK.TRANS64.TRYWAIT P1, [R3+URZ+0x29800], R4 ;  /* 0x02980004030075a7 */ /* 0x000066000802017f */
[----:B-1----:R-:W-:Y:S05]  /*145a0*/  @!P1 NANOSLEEP.SYNCS 0x989680 ;  /* 0x009896800000995d */ /* 0x002fea0003900000 */
[----:B------:R-:W1:Y:S02]  /*145b0*/  @!P1 SYNCS.PHASECHK.TRANS64 P1, [R3+URZ+0x29800], R4 ;  /* 0x02980004030095a7 */ /* 0x000e64000802007f */
[----:B-1----:R-:W-:Y:S05]  /*145c0*/  @!P1 BRA `(.L_x_185) ;  /* 0xfffffffc00ec9947 */ /* 0x002fea000383ffff */
[----:B------:R-:W-:Y:S05]  /*145d0*/  BRA `(.L_x_331) ;  /* 0xfffffed400c07947 */ /* 0x000fea000383ffff */
.L_x_189:
[----:B-1----:R1:W2:Y:S02]  /*145e0*/  SYNCS.PHASECHK.TRANS64.TRYWAIT P1, [R3+URZ+0x29830], R4 ;  /* 0x02983004030075a7 */ /* 0x0022a4000802017f */
[----:B--2---:R-:W-:Y:S05]  /*145f0*/  @!P1 NANOSLEEP.SYNCS 0x989680 ;  /* 0x009896800000995d */ /* 0x004fea0003900000 */
[----:B------:R-:W2:Y:S02]  /*14600*/  @!P1 SYNCS.PHASECHK.TRANS64 P1, [R3+URZ+0x29830], R4 ;  /* 0x02983004030095a7 */ /* 0x000ea4000802007f */
[----:B--2---:R-:W-:Y:S05]  /*14610*/  @!P1 BRA `(.L_x_189) ;  /* 0xfffffffc00f09947 */ /* 0x004fea000383ffff */
[----:B------:R-:W-:Y:S05]  /*14620*/  BRA `(.L_x_188) ;  /* 0xfffffed400e07947 */ /* 0x000fea000383ffff */
.L_x_195:
[----:B-1----:R-:W-:-:S04]  /*14630*/  IMAD.U32 R8, RZ, RZ, UR6 ;  /* 0x00000006ff087e24 */ /* 0x002fc8000f8e00ff */
[----:B------:R1:W2:Y:S03]  /*14640*/  SYNCS.PHASECHK.TRANS64.TRYWAIT P1, [R8+URZ+0x29830], R7 ;  /* 0x02983007080075a7 */ /* 0x0002a6000802017f */
[----:B--2---:R-:W-:Y:S05]  /*14650*/  @!P1 NANOSLEEP.SYNCS 0x989680 ;  /* 0x009896800000995d */ /* 0x004fea0003900000 */
[----:B------:R-:W2:Y:S02]  /*14660*/  @!P1 SYNCS.PHASECHK.TRANS64 P1, [R8+URZ+0x29830], R7 ;  /* 0x02983007080095a7 */ /* 0x000ea4000802007f */
[----:B--2---:R-:W-:Y:S05]  /*14670*/  @!P1 BRA `(.L_x_195) ;  /* 0xfffffffc00ec9947 */ /* 0x004fea000383ffff */
[----:B------:R-:W-:Y:S05]  /*14680*/  BRA `(.L_x_192) ;  /* 0xffffff14004c7947 */ /* 0x000fea000383ffff */
.L_x_199:
[----:B-1----:R-:W-:-:S04]  /*14690*/  IMAD.U32 R8, RZ, RZ, UR6 ;  /* 0x00000006ff087e24 */ /* 0x002fc8000f8e00ff */
[----:B------:R1:W2:Y:S03]  /*146a0*/  SYNCS.PHASECHK.TRANS64.TRYWAIT P1, [R8+URZ+0x29850], R7 ;  /* 0x02985007080075a7 */ /* 0x0002a6000802017f */
[----:B--2---:R-:W-:Y:S05]  /*146b0*/  @!P1 NANOSLEEP.SYNCS 0x989680 ;  /* 0x009896800000995d */ /* 0x004fea0003900000 */
[----:B------:R-:W2:Y:S02]  /*146c0*/  @!P1 SYNCS.PHASECHK.TRANS64 P1, [R8+URZ+0x29850], R7 ;  /* 0x02985007080095a7 */ /* 0x000ea4000802007f */
[----:B--2---:R-:W-:Y:S05]  /*146d0*/  @!P1 BRA `(.L_x_199) ;  /* 0xfffffffc00ec9947 */ /* 0x004fea000383ffff */
[----:B------:R-:W-:Y:S05]  /*146e0*/  BRA `(.L_x_196) ;  /* 0xffffff2000607947 */ /* 0x000fea000383ffff */
.L_x_206:
[----:B-1----:R-:W-:-:S04]  /*146f0*/  IMAD.U32 R3, RZ, RZ, UR5 ;  /* 0x00000005ff037e24 */ /* 0x002fc8000f8e00ff */
[----:B------:R1:W2:Y:S03]  /*14700*/  SYNCS.PHASECHK.TRANS64.TRYWAIT P1, [R3+URZ+0x29850], R0 ;  /* 0x02985000030075a7 */ /* 0x0002a6000802017f */
[----:B--2---:R-:W-:Y:S05]  /*14710*/  @!P1 NANOSLEEP.SYNCS 0x989680 ;  /* 0x009896800000995d */ /* 0x004fea0003900000 */
[----:B------:R-:W2:Y:S02]  /*14720*/  @!P1 SYNCS.PHASECHK.TRANS64 P1, [R3+URZ+0x29850], R0 ;  /* 0x02985000030095a7 */ /* 0x000ea4000802007f */
[----:B--2---:R-:W-:Y:S05]  /*14730*/  @!P1 BRA `(.L_x_206) ;  /* 0xfffffffc00ec9947 */ /* 0x004fea000383ffff */
[----:B------:R-:W-:Y:S05]  /*14740*/  BRA `(.L_x_205) ;  /* 0xffffff4800d47947 */ /* 0x000fea000383ffff */
.L_x_253:
[----:B------:R-:W0:Y:S01]  /*14750*/  S2R R21, SR_TID.X ;  /* 0x0000000000157919 */ /* 0x000e220000002100 */
[----:B------:R-:W-:Y:S02]  /*14760*/  IMAD.MOV.U32 R12, RZ, RZ, RZ ;  /* 0x000000ffff0c7224 */ /* 0x000fe400078e00ff */
[----:B------:R-:W-:Y:S02]  /*14770*/  IMAD.MOV.U32 R11, RZ, RZ, 0x1f ;  /* 0x0000001fff0b7424 */ /* 0x000fe400078e00ff */
[----:B------:R-:W-:Y:S01]  /*14780*/  IMAD.MOV.U32 R15, RZ, RZ, -0x1 ;  /* 0xffffffffff0f7424 */ /* 0x000fe200078e00ff */
[----:B0-----:R-:W-:-:S04]  /*14790*/  SHF.R.U32.HI R21, RZ, 0x5, R21 ;  /* 0x00000005ff157819 */ /* 0x001fc80000011615 */
[----:B------:R-:W-:-:S05]  /*147a0*/  LOP3.LUT R21, R21, 0x3, RZ, 0xc0, !PT ;  /* 0x0000000315157812 */ /* 0x000fca00078ec0ff */
[----:B------:R-:W-:-:S07]  /*147b0*/  IMAD.MOV.U32 R13, RZ, RZ, R21 ;  /* 0x000000ffff0d7224 */ /* 0x000fce00078e0015 */
[----:B-----5:R-:W-:Y:S05]  /*147c0*/  WARPSYNC.COLLECTIVE R15, `(.L_x_332) ;  /* 0x000000000f087348 */ /* 0x020fea0003c00000 */
[----:B------:R0:W1:Y:S02]  /*147d0*/  SHFL.IDX P6, R14, R13, R12, R11 ;  /* 0x0000000c0d0e7389 */ /* 0x00006400000c000b */
[----:B01---5:R-:W-:Y:S01]  /*147e0*/  ENDCOLLECTIVE ;  /* 0x000000000000791b */ /* 0x023fe20003800000 */
.L_x_332:
[----:B------:R-:W-:Y:S05]  /*147f0*/  BRA `(.L_x_333) ;  /* 0xffffffb000247947 */ /* 0x000fea000383ffff */
.L_x_256:
[----:B0-----:R0:W1:Y:S02]  /*14800*/  SYNCS.PHASECHK.TRANS64.TRYWAIT P0, [R0+URZ+0x29880], R28 ;  /* 0x0298801c000075a7 */ /* 0x001064000800017f */
[----:B-1----:R-:W-:Y:S05]  /*14810*/  @!P0 NANOSLEEP.SYNCS 0x989680 ;  /* 0x009896800000895d */ /* 0x002fea0003900000 */
[----:B------:R-:W1:Y:S02]  /*14820*/  @!P0 SYNCS.PHASECHK.TRANS64 P0, [R0+URZ+0x29880], R28 ;  /* 0x0298801c000085a7 */ /* 0x000e64000800007f */
[----:B-1----:R-:W-:Y:S05]  /*14830*/  @!P0 BRA `(.L_x_256) ;  /* 0xfffffffc00f08947 */ /* 0x002fea000383ffff */
[----:B------:R-:W-:Y:S05]  /*14840*/  BRA `(.L_x_334) ;  /* 0xffffffb4003c7947 */ /* 0x000fea000383ffff */
.L_x_257:
[----:B------:R-:W-:Y:S01]  /*14850*/  BSSY B0, `(.L_x_335) ;  /* 0x0000008000007945 */ /* 0x000fe20003800000 */
[----:B------:R-:W-:Y:S02]  /*14860*/  IMAD.MOV.U32 R13, RZ, RZ, R8 ;  /* 0x000000ffff0d7224 */ /* 0x000fe400078e0008 */
[----:B------:R-:W-:Y:S02]  /*14870*/  IMAD.MOV.U32 R12, RZ, RZ, RZ ;  /* 0x000000ffff0c7224 */ /* 0x000fe400078e00ff */
[----:B------:R-:W-:Y:S02]  /*14880*/  IMAD.MOV.U32 R11, RZ, RZ, 0x1c1f ;  /* 0x00001c1fff0b7424 */ /* 0x000fe400078e00ff */
[----:B------:R-:W-:-:S07]  /*14890*/  IMAD.MOV.U32 R15, RZ, RZ, -0x1 ;  /* 0xffffffffff0f7424 */ /* 0x000fce00078e00ff */
[----:B0-----:R-:W-:Y:S05]  /*148a0*/  WARPSYNC.COLLECTIVE R15, `(.L_x_336) ;  /* 0x000000000f087348 */ /* 0x001fea0003c00000 */
[----:B------:R1:W2:Y:S02]  /*148b0*/  SHFL.IDX P6, R14, R13, R12, R11 ;  /* 0x0000000c0d0e7389 */ /* 0x0002a400000c000b */
[----:B012---:R-:W-:Y:S01]  /*148c0*/  ENDCOLLECTIVE ;  /* 0x000000000000791b */ /* 0x007fe20003800000 */
.L_x_336:
[----:B------:R-:W-:Y:S05]  /*148d0*/  BSYNC B0 ;  /* 0x0000000000007941 */ /* 0x000fea0003800000 */
.L_x_335:
[----:B------:R-:W-:Y:S01]  /*148e0*/  IMAD.MOV.U32 R13, RZ, RZ, R9 ;  /* 0x000000ffff0d7224 */ /* 0x000fe200078e0009 */
[C---:B------:R-:W-:Y:S01]  /*148f0*/  LOP3.LUT P2, RZ, R17.reuse, 0x2, RZ, 0xc0, !PT ;  /* 0x0000000211ff7812 */ /* 0x040fe2000784c0ff */
[----:B------:R-:W-:Y:S01]  /*14900*/  IMAD.MOV.U32 R12, RZ, RZ, RZ ;  /* 0x000000ffff0c7224 */ /* 0x000fe200078e00ff */
[----:B------:R-:W-:Y:S01]  /*14910*/  LOP3.LUT R17, R17, 0xfffffeff, RZ, 0xc0, !PT ;  /* 0xfffffeff11117812 */ /* 0x000fe200078ec0ff */
[----:B------:R-:W-:Y:S01]  /*14920*/  IMAD.MOV.U32 R11, RZ, RZ, 0x1c1f ;  /* 0x00001c1fff0b7424 */ /* 0x000fe200078e00ff */
[C---:B------:R-:W-:Y:S01]  /*14930*/  ISETP.GE.AND P4, PT, R10.reuse, 0x21, PT ;  /* 0x000000210a00780c */ /* 0x040fe20003f86270 */
[----:B------:R-:W-:Y:S01]  /*14940*/  IMAD.MOV.U32 R15, RZ, RZ, -0x1 ;  /* 0xffffffffff0f7424 */ /* 0x000fe200078e00ff */
[----:B------:R-:W-:Y:S01]  /*14950*/  ISETP.GE.AND P3, PT, R10, 0x41, PT ;  /* 0x000000410a00780c */ /* 0x000fe20003f66270 */
[----:B------:R-:W-:-:S12]  /*14960*/  IMAD.MOV.U32 R2, RZ, RZ, R14 ;  /* 0x000000ffff027224 */ /* 0x000fd800078e000e */
[----:B------:R-:W-:Y:S05]  /*14970*/  WARPSYNC.COLLECTIVE R15, `(.L_x_337) ;  /* 0x000000000f087348 */ /* 0x000fea0003c00000 */
[----:B------:R0:W1:Y:S02]  /*14980*/  SHFL.IDX P6, R14, R13, R12, R11 ;  /* 0x0000000c0d0e7389 */ /* 0x00006400000c000b */
[----:B01----:R-:W-:Y:S01]  /*14990*/  ENDCOLLECTIVE ;  /* 0x000000000000791b */ /* 0x003fe20003800000 */
.L_x_337:
[----:B------:R-:W-:Y:S02]  /*149a0*/  IMAD.MOV.U32 R13, RZ, RZ, R8 ;  /* 0x000000ffff0d7224 */ /* 0x000fe400078e0008 */
[----:B------:R-:W-:-:S05]  /*149b0*/  IMAD.MOV.U32 R12, RZ, RZ, R14 ;  /* 0x000000ffff0c7224 */ /* 0x000fca00078e000e */
[----:B------:R-:W-:Y:S01]  /*149c0*/  IADD3 R20, P0, R35, R12, RZ ;  /* 0x0000000c23147210 */ /* 0x000fe20007f1e0ff */
[----:B------:R-:W-:-:S04]  /*149d0*/  IMAD.MOV.U32 R12, RZ, RZ, 0x1 ;  /* 0x00000001ff0c7424 */ /* 0x000fc800078e00ff */
[----:B------:R-:W-:Y:S01]  /*149e0*/  IMAD.X R21, RZ, RZ, R2, P0 ;  /* 0x000000ffff157224 */ /* 0x000fe200000e0602 */
[----:B------:R-:W-:-:S13]  /*149f0*/  ISETP.LT.OR P0, PT, R10, 0x1, P2 ;  /* 0x000000010a00780c */ /* 0x000fda0001701670 */
[----:B------:R-:W-:Y:S05]  /*14a00*/  WARPSYNC.COLLECTIVE R15, `(.L_x_338) ;  /* 0x000000000f087348 */ /* 0x000fea0003c00000 */
[----:B------:R0:W1:Y:S02]  /*14a10*/  SHFL.IDX P6, R14, R13, R12, R11 ;  /* 0x0000000c0d0e7389 */ /* 0x00006400000c000b */
[----:B01----:R-:W-:Y:S01]  /*14a20*/  ENDCOLLECTIVE ;  /* 0x000000000000791b */ /* 0x003fe20003800000 */
.L_x_338:
[----:B------:R-:W-:-:S05]  /*14a30*/  IADD3 R2, R16, R3, R33 ;  /* 0x0000000310027210 */ /* 0x000fca0007ffe021 */
[----:B------:R-:W-:Y:S01]  /*14a40*/  IMAD.IADD R3, R34, 0x1, R2 ;  /* 0x0000000122037824 */ /* 0x000fe200078e0202 */
[----:B------:R-:W-:Y:S01]  /*14a50*/  @!PT LDS RZ, [RZ] ;  /* 0x00000000fffff984 */ /* 0x000fe20000000800 */
[----:B------:R-:W-:Y:S01]  /*14a60*/  @!PT LDS RZ, [RZ] ;  /* 0x00000000fffff984 */ /* 0x000fe20000000800 */
[----:B------:R-:W-:Y:S01]  /*14a70*/  @!PT LDS RZ, [RZ] ;  /* 0x00000000fffff984 */ /* 0x000fe20000000800 */
[----:B------:R-:W-:Y:S01]  /*14a80*/  LDGSTS.E.BYPASS.LTC128B.128 [R2+0xa400], desc[UR50][R20.64], !P0 ;  /* 0x0a40000014027fae */ /* 0x000fe2000c101d72 */
[----:B------:R-:W-:Y:S01]  /*14a90*/  ISETP.LT.OR P0, PT, R10, 0x1, P1 ;  /* 0x000000010a00780c */ /* 0x000fe20000f01670 */
[----:B------:R-:W-:-:S12]  /*14aa0*/  IMAD.MOV.U32 R13, RZ, RZ, R9 ;  /* 0x000000ffff0d7224 */ /* 0x000fd800078e0009 */
[----:B------:R0:W-:Y:S02]  /*14ab0*/  LDGSTS.E.BYPASS.LTC128B.128 [R3+0xa400], desc[UR50][R20.64+0x40], !P0 ;  /* 0x0a40004014037fae */ /* 0x0001e4000c101d72 */
[----:B0-----:R-:W-:-:S07]  /*14ac0*/  IMAD.MOV.U32 R21, RZ, RZ, R14 ;  /* 0x000000ffff157224 */ /* 0x001fce00078e000e */
[----:B------:R-:W-:Y:S05]  /*14ad0*/  WARPSYNC.COLLECTIVE R15, `(.L_x_339) ;  /* 0x000000000f087348 */ /* 0x000fea0003c00000 */
[----:B------:R0:W1:Y:S02]  /*14ae0*/  SHFL.IDX P6, R14, R13, R12, R11 ;  /* 0x0000000c0d0e7389 */ /* 0x00006400000c000b */
[----:B01----:R-:W-:Y:S01]  /*14af0*/  ENDCOLLECTIVE ;  /* 0x000000000000791b */ /* 0x003fe20003800000 */
.L_x_339:
        /* <DEDUP_REMOVED lines=9> */
.L_x_340:
        /* <DEDUP_REMOVED lines=11> */
.L_x_341:
        /* <DEDUP_REMOVED lines=9> */
.L_x_342:
        /* <DEDUP_REMOVED lines=11> */
.L_x_343:
[----:B------:R-:W-:Y:S02]  /*14d80*/  IMAD.MOV.U32 R13, RZ, RZ, R22 ;  /* 0x000000ffff0d7224 */ /* 0x000fe400078e0016 */
[----:B------:R-:W-:Y:S02]  /*14d90*/  IMAD.MOV.U32 R12, RZ, RZ, RZ ;  /* 0x000000ffff0c7224 */ /* 0x000fe400078e00ff */
[----:B------:R-:W-:-:S07]  /*14da0*/  IMAD.MOV.U32 R9, RZ, RZ, R14 ;  /* 0x000000ffff097224 */ /* 0x000fce00078e000e */
[----:B------:R-:W-:Y:S05]  /*14db0*/  WARPSYNC.COLLECTIVE R15, `(.L_x_344) ;  /* 0x000000000f087348 */ /* 0x000fea0003c00000 */
[----:B------:R0:W1:Y:S02]  /*14dc0*/  SHFL.IDX P6, R14, R13, R12, R11 ;  /* 0x0000000c0d0e7389 */ /* 0x00006400000c000b */
[----:B01----:R-:W-:Y:S01]  /*14dd0*/  ENDCOLLECTIVE ;  /* 0x000000000000791b */ /* 0x003fe20003800000 */
.L_x_344:
        /* <DEDUP_REMOVED lines=8> */
[----:B------:R-:W-:Y:S01]  /*14e60*/  LDGSTS.E.BYPASS.LTC128B.128 [R2+0xd400], desc[UR50][R8.64], !P0 ;  /* 0x0d40000008027fae */ /* 0x000fe2000c101d72 */
[----:B------:R-:W-:-:S13]  /*14e70*/  ISETP.LT.OR P0, PT, R10, 0x61, P1 ;  /* 0x000000610a00780c */ /* 0x000fda0000f01670 */
[----:B------:R0:W-:Y:S01]  /*14e80*/  LDGSTS.E.BYPASS.LTC128B.128 [R3+0xd400], desc[UR50][R8.64+0x40], !P0 ;  /* 0x0d40004008037fae */ /* 0x0001e2000c101d72 */
[----:B------:R-:W-:Y:S01]  /*14e90*/  ISETP.GE.AND P0, PT, R10, 0x81, PT ;  /* 0x000000810a00780c */ /* 0x000fe20003f06270 */
[----:B0-----:R-:W-:-:S12]  /*14ea0*/  IMAD.MOV.U32 R9, RZ, RZ, R14 ;  /* 0x000000ffff097224 */ /* 0x001fd800078e000e */
[----:B------:R-:W-:Y:S05]  /*14eb0*/  WARPSYNC.COLLECTIVE R15, `(.L_x_345) ;  /* 0x000000000f087348 */ /* 0x000fea0003c00000 */
[----:B------:R0:W1:Y:S02]  /*14ec0*/  SHFL.IDX P6, R14, R13, R12, R11 ;  /* 0x0000000c0d0e7389 */ /* 0x00006400000c000b */
[----:B01----:R-:W-:Y:S01]  /*14ed0*/  ENDCOLLECTIVE ;  /* 0x000000000000791b */ /* 0x003fe20003800000 */
.L_x_345:
[----:B------:R-:W-:Y:S01]  /*14ee0*/  @P0 LOP3.LUT R17, R17, 0x100, RZ, 0xfc, !PT ;  /* 0x0000010011110812 */ /* 0x000fe200078efcff */
[----:B------:R-:W-:Y:S01]  /*14ef0*/  IMAD.MOV.U32 R8, RZ, RZ, R14 ;  /* 0x000000ffff087224 */ /* 0x000fe200078e000e */
[----:B------:R-:W-:Y:S06]  /*14f00*/  BRA `(.L_x_346) ;  /* 0xffffffb000e87947 */ /* 0x000fec000383ffff */
.L_x_262:
[----:B---3--:R3:W4:Y:S02]  /*14f10*/  SYNCS.PHASECHK.TRANS64.TRYWAIT P0, [R0+URZ+0x29840], R28 ;  /* 0x0298401c000075a7 */ /* 0x008724000800017f */
[----:B----4-:R-:W-:Y:S05]  /*14f20*/  @!P0 NANOSLEEP.SYNCS 0x989680 ;  /* 0x009896800000895d */ /* 0x010fea0003900000 */
[----:B------:R-:W4:Y:S02]  /*14f30*/  @!P0 SYNCS.PHASECHK.TRANS64 P0, [R0+URZ+0x29840], R28 ;  /* 0x0298401c000085a7 */ /* 0x000f24000800007f */
[----:B----4-:R-:W-:Y:S05]  /*14f40*/  @!P0 BRA `(.L_x_262) ;  /* 0xfffffffc00f08947 */ /* 0x010fea000383ffff */
[----:B------:R-:W-:Y:S05]  /*14f50*/  BRA `(.L_x_347) ;  /* 0xffffffb400487947 */ /* 0x000fea000383ffff */
.L_x_263:
[----:B------:R-:W-:Y:S01]  /*14f60*/  BSSY B0, `(.L_x_348) ;  /* 0x0000008000007945 */ /* 0x000fe20003800000 */
[----:B------:R-:W-:Y:S02]  /*14f70*/  IMAD.MOV.U32 R13, RZ, RZ, R6 ;  /* 0x000000ffff0d7224 */ /* 0x000fe400078e0006 */
[----:B------:R-:W-:Y:S02]  /*14f80*/  IMAD.MOV.U32 R12, RZ, RZ, RZ ;  /* 0x000000ffff0c7224 */ /* 0x000fe400078e00ff */
[----:B------:R-:W-:Y:S02]  /*14f90*/  IMAD.MOV.U32 R11, RZ, RZ, 0x1c1f ;  /* 0x00001c1fff0b7424 */ /* 0x000fe400078e00ff */
[----:B------:R-:W-:-:S07]  /*14fa0*/  IMAD.MOV.U32 R15, RZ, RZ, -0x1 ;  /* 0xffffffffff0f7424 */ /* 0x000fce00078e00ff */
[----:B0123--:R-:W-:Y:S05]  /*14fb0*/  WARPSYNC.COLLECTIVE R15, `(.L_x_349) ;  /* 0x000000000f087348 */ /* 0x00ffea0003c00000 */
[----:B------:R4:W0:Y:S02]  /*14fc0*/  SHFL.IDX P6, R14, R13, R12, R11 ;  /* 0x0000000c0d0e7389 */ /* 0x00082400000c000b */
[----:B01234-:R-:W-:Y:S01]  /*14fd0*/  ENDCOLLECTIVE ;  /* 0x000000000000791b */ /* 0x01ffe20003800000 */
.L_x_349:
[----:B------:R-:W-:Y:S05]  /*14fe0*/  BSYNC B0 ;  /* 0x0000000000007941 */ /* 0x000fea0003800000 */
.L_x_348:
[----:B------:R-:W-:Y:S01]  /*14ff0*/  MOV R13, R5 ;  /* 0x00000005000d7202 */ /* 0x000fe20000000f00 */
[----:B------:R-:W-:Y:S01]  /*15000*/  IMAD.MOV.U32 R12, RZ, RZ, RZ ;  /* 0x000000ffff0c7224 */ /* 0x000fe200078e00ff */
[----:B------:R-:W-:Y:S01]  /*15010*/  LOP3.LUT P1, RZ, R17, 0x4, RZ, 0xc0, !PT ;  /* 0x0000000411ff7812 */ /* 0x000fe2000782c0ff */
[----:B------:R-:W-:Y:S02]  /*15020*/  IMAD.MOV.U32 R11, RZ, RZ, 0x1c1f ;  /* 0x00001c1fff0b7424 */ /* 0x000fe400078e00ff */
[----:B------:R-:W-:Y:S02]  /*15030*/  IMAD.MOV.U32 R15, RZ, RZ, -0x1 ;  /* 0xffffffffff0f7424 */ /* 0x000fe400078e00ff */
[----:B------:R-:W-:Y:S02]  /*15040*/  IMAD.MOV.U32 R2, RZ, RZ, R14 ;  /* 0x000000ffff027224 */ /* 0x000fe400078e000e */
[----:B------:R-:W-:-:S07]  /*15050*/  @P5 IMAD.IADD R9, R16, 0x1, R4 ;  /* 0x0000000110095824 */ /* 0x000fce00078e0204 */
[----:B------:R-:W-:Y:S05]  /*15060*/  WARPSYNC.COLLECTIVE R15, `(.L_x_350) ;  /* 0x000000000f087348 */ /* 0x000fea0003c00000 */
[----:B------:R0:W1:Y:S02]  /*15070*/  SHFL.IDX P6, R14, R13, R12, R11 ;  /* 0x0000000c0d0e7389 */ /* 0x00006400000c000b */
[----:B01----:R-:W-:Y:S01]  /*15080*/  ENDCOLLECTIVE ;  /* 0x000000000000791b */ /* 0x003fe20003800000 */
.L_x_350:
[----:B------:R-:W-:Y:S02]  /*15090*/  @P4 IMAD.IADD R21, R16, 0x1, R4 ;  /* 0x0000000110154824 */ /* 0x000fe400078e0204 */
[----:B------:R-:W-:Y:S02]  /*150a0*/  IMAD.MOV.U32 R13, RZ, RZ, R6 ;  /* 0x000000ffff0d7224 */ /* 0x000fe400078e0006 */
[----:B------:R-:W-:Y:S02]  /*150b0*/  IMAD.MOV.U32 R12, RZ, RZ, 0x1 ;  /* 0x00000001ff0c7424 */ /* 0x000fe400078e00ff */
[----:B------:R-:W-:Y:S01]  /*150c0*/  IMAD.MOV.U32 R3, RZ, RZ, R14 ;  /* 0x000000ffff037224 */ /* 0x000fe200078e000e */
[----:B------:R-:W-:-:S04]  /*150d0*/  LOP3.LUT P6, RZ, R17, 0x8, RZ, 0xc0, !PT ;  /* 0x0000000811ff7812 */ /* 0x000fc800078cc0ff */
[----:B------:R-:W-:-:S05]  /*150e0*/  @P5 IADD3 R3, P0, R35, R3, RZ ;  /* 0x0000000323035210 */ /* 0x000fca0007f1e0ff */
[----:B------:R-:W-:Y:S01]  /*150f0*/  @P5 IMAD.X R2, RZ, RZ, R2, P0 ;  /* 0x000000ffff025224 */ /* 0x000fe200000e0602 */
[----:B------:R-:W-:-:S04]  /*15100*/  LOP3.LUT P0, RZ, R17, 0x10, RZ, 0xc0, !PT ;  /* 0x0000001011ff7812 */ /* 0x000fc8000780c0ff */
[----:B------:R-:W-:-:S04]  /*15110*/  @P5 LOP3.LUT R3, R3, R2, RZ, 0x3c, !PT ;  /* 0x0000000203035212 */ /* 0x000fc800078e3cff */
[----:B------:R-:W-:-:S04]  /*15120*/  @P5 LOP3.LUT R2, R3, R2, RZ, 0x3c, !PT ;  /* 0x0000000203025212 */ /* 0x000fc800078e3cff */
[----:B------:R-:W-:-:S05]  /*15130*/  @P5 LOP3.LUT R3, R3, R2, RZ, 0x3c, !PT ;  /* 0x0000000203035212 */ /* 0x000fca00078e3cff */
        /* <DEDUP_REMOVED lines=8> */
.L_x_351:
[----:B------:R-:W-:Y:S01]  /*151c0*/  @!PT LDS RZ, [RZ] ;  /* 0x00000000fffff984 */ /* 0x000fe20000000800 */
[----:B------:R-:W-:Y:S01]  /*151d0*/  @!PT LDS RZ, [RZ] ;  /* 0x00000000fffff984 */ /* 0x000fe20000000800 */
[----:B------:R-:W-:Y:S01]  /*151e0*/  @!PT LDS RZ, [RZ] ;  /* 0x00000000fffff984 */ /* 0x000fe20000000800 */
[----:B------:R0:W-:Y:S01]  /*151f0*/  @P5 LDGSTS.E.BYPASS.LTC128B.128 [R9+0x1f400], desc[UR50][R2.64+0x80], !P1 ;  /* 0x1f40008002095fae */ /* 0x0001e2000c901d72 */
[----:B------:R-:W-:Y:S01]  /*15200*/  LOP3.LUT P5, RZ, R17, 0x8, RZ, 0xc0, !PT ;  /* 0x0000000811ff7812 */ /* 0x000fe200078ac0ff */
[----:B------:R-:W-:Y:S02]  /*15210*/  IMAD.MOV.U32 R13, RZ, RZ, R5 ;  /* 0x000000ffff0d7224 */ /* 0x000fe400078e0005 */
[----:B0-----:R-:W-:Y:S02]  /*15220*/  @P3 IMAD.IADD R9, R16, 0x1, R4 ;  /* 0x0000000110093824 */ /* 0x001fe400078e0204 */
[----:B------:R-:W-:-:S08]  /*15230*/  IMAD.MOV.U32 R2, RZ, RZ, R14 ;  /* 0x000000ffff027224 */ /* 0x000fd000078e000e */
[----:B------:R-:W-:Y:S05]  /*15240*/  WARPSYNC.COLLECTIVE R15, `(.L_x_352) ;  /* 0x000000000f087348 */ /* 0x000fea0003c00000 */
[----:B------:R0:W1:Y:S02]  /*15250*/  SHFL.IDX P6, R14, R13, R12, R11 ;  /* 0x0000000c0d0e7389 */ /* 0x00006400000c000b */
[----:B01----:R-:W-:Y:S01]  /*15260*/  ENDCOLLECTIVE ;  /* 0x000000000000791b */ /* 0x003fe20003800000 */
.L_x_352:
[----:B------:R-:W-:Y:S02]  /*15270*/  IMAD.MOV.U32 R13, RZ, RZ, R6 ;  /* 0x000000ffff0d7224 */ /* 0x000fe400078e0006 */
[----:B------:R-:W-:Y:S02]  /*15280*/  IMAD.MOV.U32 R12, RZ, RZ, 0x2 ;  /* 0x00000002ff0c7424 */ /* 0x000fe400078e00ff */
[----:B------:R-:W-:Y:S01]  /*15290*/  IMAD.MOV.U32 R3, RZ, RZ, R14 ;  /* 0x000000ffff037224 */ /* 0x000fe200078e000e */
[----:B------:R-:W-:-:S04]  /*152a0*/  LOP3.LUT P6, RZ, R17, 0x10, RZ, 0xc0, !PT ;  /* 0x0000001011ff7812 */ /* 0x000fc800078cc0ff */
[----:B------:R-:W-:-:S05]  /*152b0*/  @P4 IADD3 R3, P0, R35, R3, RZ ;  /* 0x0000000323034210 */ /* 0x000fca0007f1e0ff */
[----:B------:R-:W-:-:S05]  /*152c0*/  @P4 IMAD.X R2, RZ, RZ, R2, P0 ;  /* 0x000000ffff024224 */ /* 0x000fca00000e0602 */
[----:B------:R-:W-:-:S04]  /*152d0*/  @P4 LOP3.LUT R3, R3, R2, RZ, 0x3c, !PT ;  /* 0x0000000203034212 */ /* 0x000fc800078e3cff */
[----:B------:R-:W-:-:S04]  /*152e0*/  @P4 LOP3.LUT R2, R3, R2, RZ, 0x3c, !PT ;  /* 0x0000000203024212 */ /* 0x000fc800078e3cff */
[----:B------:R-:W-:-:S05]  /*152f0*/  @P4 LOP3.LUT R3, R3, R2, RZ, 0x3c, !PT ;  /* 0x0000000203034212 */ /* 0x000fca00078e3cff */
[----:B------:R-:W-:Y:S01]  /*15300*/  @!PT LDS RZ, [RZ] ;  /* 0x00000000fffff984 */ /* 0x000fe20000000800 */
[----:B------:R-:W-:Y:S01]  /*15310*/  @!PT LDS RZ, [RZ] ;  /* 0x00000000fffff984 */ /* 0x000fe20000000800 */
[----:B------:R-:W-:Y:S01]  /*15320*/  @!PT LDS RZ, [RZ] ;  /* 0x00000000fffff984 */ /* 0x000fe20000000800 */
[----:B------:R0:W-:Y:S02]  /*15330*/  @P4 LDGSTS.E.BYPASS.LTC128B.128 [R21+0x1ac00], desc[UR50][R2.64], !P6 ;  /* 0x1ac0000002154fae */ /* 0x0001e4000f101d72 */
[----:B0-----:R-:W-:Y:S05]  /*15340*/  WARPSYNC.COLLECTIVE R15, `(.L_x_353) ;  /* 0x000000000f087348 */ /* 0x001fea0003c00000 */
[----:B------:R1:W2:Y:S02]  /*15350*/  SHFL.IDX P6, R14, R13, R12, R11 ;  /* 0x0000000c0d0e7389 */ /* 0x0002a400000c000b */
[----:B012---:R-:W-:Y:S01]  /*15360*/  ENDCOLLECTIVE ;  /* 0x000000000000791b */ /* 0x007fe20003800000 */
.L_x_353:
[----:B------:R-:W-:Y:S01]  /*15370*/  @!PT LDS RZ, [RZ] ;  /* 0x00000000fffff984 */ /* 0x000fe20000000800 */
[----:B------:R-:W-:Y:S01]  /*15380*/  @!PT LDS RZ, [RZ] ;  /* 0x00000000fffff984 */ /* 0x000fe20000000800 */
[----:B------:R-:W-:Y:S01]  /*15390*/  @!PT LDS RZ, [RZ] ;  /* 0x00000000fffff984 */ /* 0x000fe20000000800 */
[----:B------:R-:W-:Y:S04]  /*153a0*/  @P4 LDGSTS.E.BYPASS.LTC128B.128 [R21+0x1d400], desc[UR50][R2.64+0x40], !P5 ;  /* 0x1d40004002154fae */ /* 0x000fe8000e901d72 */
        /* <DEDUP_REMOVED lines=8> */
.L_x_354:
[----:B------:R-:W-:Y:S02]  /*15430*/  IMAD.MOV.U32 R13, RZ, RZ, R6 ;  /* 0x000000ffff0d7224 */ /* 0x000fe400078e0006 */
[----:B------:R-:W-:Y:S02]  /*15440*/  IMAD.MOV.U32 R12, RZ, RZ, 0x3 ;  /* 0x00000003ff0c7424 */ /* 0x000fe400078e00ff */
[----:B------:R-:W-:-:S07]  /*15450*/  IMAD.MOV.U32 R3, RZ, RZ, R14 ;  /* 0x000000ffff037224 */ /* 0x000fce00078e000e */
[----:B------:R-:W-:Y:S05]  /*15460*/  WARPSYNC.COLLECTIVE R15, `(.L_x_355) ;  /* 0x000000000f087348 */ /* 0x000fea0003c00000 */
[----:B------:R0:W1:Y:S02]  /*15470*/  SHFL.IDX P6, R14, R13, R12, R11 ;  /* 0x0000000c0d0e7389 */ /* 0x00006400000c000b */
[----:B01----:R-:W-:Y:S01]  /*15480*/  ENDCOLLECTIVE ;  /* 0x000000000000791b */ /* 0x003fe20003800000 */
.L_x_355:
[----:B------:R-:W-:-:S05]  /*15490*/  @P3 IADD3 R3, P0, R35, R3, RZ ;  /* 0x0000000323033210 */ /* 0x000fca0007f1e0ff */
[----:B------:R-:W-:-:S05]  /*154a0*/  @P3 IMAD.X R2, RZ, RZ, R2, P0 ;  /* 0x000000ffff023224 */ /* 0x000fca00000e0602 */
[----:B------:R-:W-:Y:S01]  /*154b0*/  @P3 LOP3.LUT R3, R3, R2, RZ, 0x3c, !PT ;  /* 0x0000000203033212 */ /* 0x000fe200078e3cff */
[----:B------:R-:W-:-:S03]  /*154c0*/  IMAD.MOV.U32 R13, RZ, RZ, R5 ;  /* 0x000000ffff0d7224 */ /* 0x000fc600078e0005 */
[----:B------:R-:W-:-:S04]  /*154d0*/  @P3 LOP3.LUT R2, R3, R2, RZ, 0x3c, !PT ;  /* 0x0000000203023212 */ /* 0x000fc800078e3cff */
[----:B------:R-:W-:Y:S01]  /*154e0*/  @P3 LOP3.LUT R3, R3, R2, RZ, 0x3c, !PT ;  /* 0x0000000203033212 */ /* 0x000fe200078e3cff */
[----:B------:R-:W-:-:S07]  /*154f0*/  IMAD.MOV.U32 R6, RZ, RZ, R14 ;  /* 0x000000ffff067224 */ /* 0x000fce00078e000e */
[----:B------:R-:W-:Y:S05]  /*15500*/  WARPSYNC.COLLECTIVE R15, `(.L_x_356) ;  /* 0x000000000f087348 */ /* 0x000fea0003c00000 */
[----:B------:R0:W1:Y:S02]  /*15510*/  SHFL.IDX P6, R14, R13, R12, R11 ;  /* 0x0000000c0d0e7389 */ /* 0x00006400000c000b */
[----:B01----:R-:W-:Y:S01]  /*15520*/  ENDCOLLECTIVE ;  /* 0x000000000000791b */ /* 0x003fe20003800000 */
.L_x_356:
[----:B------:R-:W-:Y:S01]  /*15530*/  @!PT LDS RZ, [RZ] ;  /* 0x00000000fffff984 */ /* 0x000fe20000000800 */
[----:B------:R-:W-:Y:S01]  /*15540*/  @!PT LDS RZ, [RZ] ;  /* 0x00000000fffff984 */ /* 0x000fe20000000800 */
[----:B------:R-:W-:Y:S01]  /*15550*/  @!PT LDS RZ, [RZ] ;  /* 0x00000000fffff984 */ /* 0x000fe20000000800 */
[----:B------:R-:W-:Y:S04]  /*15560*/  @P3 LDGSTS.E.BYPASS.LTC128B.128 [R9+0x1b400], desc[UR50][R2.64], !P4 ;  /* 0x1b40000002093fae */ /* 0x000fe8000e101d72 */
[----:B------:R-:W-:Y:S04]  /*15570*/  @P3 LDGSTS.E.BYPASS.LTC128B.128 [R9+0x1dc00], desc[UR50][R2.64+0x40], !P5 ;  /* 0x1dc0004002093fae */ /* 0x000fe8000e901d72 */
[----:B------:R0:W-:Y:S01]  /*15580*/  @P3 LDGSTS.E.BYPASS.LTC128B.128 [R9+0x20400], desc[UR50][R2.64+0x80], !P1 ;  /* 0x2040008002093fae */ /* 0x0001e2000c901d72 */
[----:B------:R-:W-:Y:S02]  /*15590*/  IMAD.MOV.U32 R13, RZ, RZ, R7 ;  /* 0x000000ffff0d7224 */ /* 0x000fe400078e0007 */
[----:B------:R-:W-:-:S02]  /*155a0*/  IMAD.MOV.U32 R12, RZ, RZ, RZ ;  /* 0x000000ffff0c7224 */ /* 0x000fc400078e00ff */
[----:B0-----:R-:W-:-:S07]  /*155b0*/  IMAD.MOV.U32 R2, RZ, RZ, R14 ;  /* 0x000000ffff027224 */ /* 0x001fce00078e000e */
[----:B------:R-:W-:Y:S05]  /*155c0*/  WARPSYNC.COLLECTIVE R15, `(.L_x_357) ;  /* 0x000000000f087348 */ /* 0x000fea0003c00000 */
[----:B------:R0:W1:Y:S02]  /*155d0*/  SHFL.IDX P6, R14, R13, R12, R11 ;  /* 0x0000000c0d0e7389 */ /* 0x00006400000c000b */
[----:B01----:R-:W-:Y:S01]  /*155e0*/  ENDCOLLECTIVE ;  /* 0x000000000000791b */ /* 0x003fe20003800000 */
.L_x_357:
[----:B------:R-:W-:-:S05]  /*155f0*/  @P2 IADD3 R2, P0, R35, R2, RZ ;  /* 0x0000000223022210 */ /* 0x000fca0007f1e0ff */
[----:B------:R-:W-:-:S05]  /*15600*/  @P2 IMAD.X R3, RZ, RZ, R6, P0 ;  /* 0x000000ffff032224 */ /* 0x000fca00000e0606 */
        /* <DEDUP_REMOVED lines=11> */
.L_x_358:
[----:B------:R-:W-:Y:S05]  /*156c0*/  BRA `(.L_x_359) ;  /* 0xffffffb000ac7947 */ /* 0x000fea000383ffff */
.L_x_270:
[----:B------:R-:W-:Y:S02]  /*156d0*/  IMAD.MOV.U32 R13, RZ, RZ, R4 ;  /* 0x000000ffff0d7224 */ /* 0x000fe400078e0004 */
[----:B------:R-:W-:Y:S02]  /*156e0*/  IMAD.MOV.U32 R12, RZ, RZ, RZ ;  /* 0x000000ffff0c7224 */ /* 0x000fe400078e00ff */
[----:B------:R-:W-:Y:S02]  /*156f0*/  IMAD.MOV.U32 R11, RZ, RZ, 0x1c1f ;  /* 0x00001c1fff0b7424 */ /* 0x000fe400078e00ff */
[----:B------:R-:W-:Y:S02]  /*15700*/  IMAD.MOV.U32 R15, RZ, RZ, -0x1 ;  /* 0xffffffffff0f7424 */ /* 0x000fe400078e00ff */
[----:B------:R-:W-:Y:S02]  /*15710*/  IMAD R5, R5, UR40, RZ ;  /* 0x0000002805057c24 */ /* 0x000fe4000f8e02ff */
[----:B------:R-:W-:-:S07]  /*15720*/  IMAD.IADD R6, R10, 0x1, R6 ;  /* 0x000000010a067824 */ /* 0x000fce00078e0206 */
[----:B-1---5:R-:W-:Y:S05]  /*15730*/  WARPSYNC.COLLECTIVE R15, `(.L_x_360) ;  /* 0x000000000f087348 */ /* 0x022fea0003c00000 */
[----:B------:R0:W2:Y:S02]  /*15740*/  SHFL.IDX P6, R14, R13, R12, R11 ;  /* 0x0000000c0d0e7389 */ /* 0x0000a400000c000b */
[----:B012--5:R-:W-:Y:S01]  /*15750*/  ENDCOLLECTIVE ;  /* 0x000000000000791b */ /* 0x027fe20003800000 */
.L_x_360:
[C---:B------:R-:W-:Y:S01]  /*15760*/  VIADD R8, R6.reuse, 0x20 ;  /* 0x0000002006087836 */ /* 0x040fe20000000000 */
[----:B------:R-:W-:Y:S01]  /*15770*/  ISETP.GE.AND P0, PT, R6, R5, PT ;  /* 0x000000050600720c */ /* 0x000fe20003f06270 */
[----:B------:R-:W-:Y:S02]  /*15780*/  IMAD.MOV.U32 R13, RZ, RZ, R0 ;  /* 0x000000ffff0d7224 */ /* 0x000fe400078e0000 */
[----:B------:R-:W-:-:S10]  /*15790*/  IMAD.MOV.U32 R2, RZ, RZ, R14 ;  /* 0x000000ffff027224 */ /* 0x000fd400078e000e */
[----:B------:R-:W-:Y:S05]  /*157a0*/  WARPSYNC.COLLECTIVE R15, `(.L_x_361) ;  /* 0x000000000f087348 */ /* 0x000fea0003c00000 */
[----:B------:R0:W1:Y:S02]  /*157b0*/  SHFL.IDX P6, R14, R13, R12, R11 ;  /* 0x0000000c0d0e7389 */ /* 0x00006400000c000b */
[----:B01----:R-:W-:Y:S01]  /*157c0*/  ENDCOLLECTIVE ;  /* 0x000000000000791b */ /* 0x003fe20003800000 */
.L_x_361:
[----:B------:R-:W-:Y:S02]  /*157d0*/  IMAD.MOV.U32 R13, RZ, RZ, R4 ;  /* 0x000000ffff0d7224 */ /* 0x000fe400078e0004 */
[----:B------:R-:W-:Y:S02]  /*157e0*/  IMAD.MOV.U32 R12, RZ, RZ, 0x1 ;  /* 0x00000001ff0c7424 */ /* 0x000fe400078e00ff */
[----:B------:R-:W-:-:S07]  /*157f0*/  IMAD.MOV.U32 R3, RZ, RZ, R14 ;  /* 0x000000ffff037224 */ /* 0x000fce00078e000e */
[----:B------:R-:W-:Y:S05]  /*15800*/  WARPSYNC.COLLECTIVE R15, `(.L_x_362) ;  /* 0x000000000f087348 */ /* 0x000fea0003c00000 */
[----:B------:R0:W1:Y:S02]  /*15810*/  SHFL.IDX P6, R14, R13, R12, R11 ;  /* 0x0000000c0d0e7389 */ /* 0x00006400000c000b */
[----:B01----:R-:W-:Y:S01]  /*15820*/  ENDCOLLECTIVE ;  /* 0x000000000000791b */ /* 0x003fe20003800000 */
.L_x_362:
[----:B------:R-:W-:-:S05]  /*15830*/  @!P0 IADD3 R7, P4, R35, R3, RZ ;  /* 0x0000000323078210 */ /* 0x000fca0007f9e0ff */
[----:B------:R-:W-:Y:S02]  /*15840*/  @!P0 IMAD.X R3, RZ, RZ, R2, P4 ;  /* 0x000000ffff038224 */ /* 0x000fe400020e0602 */
[----:B------:R-:W-:Y:S02]  /*15850*/  @!P0 IMAD.MOV.U32 R2, RZ, RZ, R7 ;  /* 0x000000ffff028224 */ /* 0x000fe400078e0007 */
[----:B------:R-:W-:-:S03]  /*15860*/  IMAD.MOV.U32 R13, RZ, RZ, R0 ;  /* 0x000000ffff0d7224 */ /* 0x000fc600078e0000 */
[----:B------:R-:W-:Y:S01]  /*15870*/  @!PT LDS RZ, [RZ] ;  /* 0x00000000fffff984 */ /* 0x000fe20000000800 */
[----:B------:R-:W-:Y:S01]  /*15880*/  @!PT LDS RZ, [RZ] ;  /* 0x00000000fffff984 */ /* 0x000fe20000000800 */
[----:B------:R-:W-:Y:S01]  /*15890*/  @!PT LDS RZ, [RZ] ;  /* 0x00000000fffff984 */ /* 0x000fe20000000800 */
[----:B------:R-:W-:Y:S04]  /*158a0*/  @!P0 LDGSTS.E.BYPASS.LTC128B.128 [R9+0x14400], desc[UR50][R2.64], !P3 ;  /* 0x1440000002098fae */ /* 0x000fe8000d901d72 */
[----:B------:R-:W-:Y:S04]  /*158b0*/  @!P0 LDGSTS.E.BYPASS.LTC128B.128 [R9+0x16400], desc[UR50][R2.64+0x40], !P2 ;  /* 0x1640004002098fae */ /* 0x000fe8000d101d72 */
[----:B------:R0:W-:Y:S01]  /*158c0*/  @!P0 LDGSTS.E.BYPASS.LTC128B.128 [R9+0x18400], desc[UR50][R2.64+0x80], !P1 ;  /* 0x1840008002098fae */ /* 0x0001e2000c901d72 */
[----:B------:R-:W-:Y:S01]  /*158d0*/  ISETP.GE.AND P0, PT, R8, R5, PT ;  /* 0x000000050800720c */ /* 0x000fe20003f06270 */
[----:B0-----:R-:W-:-:S12]  /*158e0*/  IMAD.MOV.U32 R2, RZ, RZ, R14 ;  /* 0x000000ffff027224 */ /* 0x001fd800078e000e */
[----:B------:R-:W-:Y:S05]  /*158f0*/  WARPSYNC.COLLECTIVE R15, `(.L_x_363) ;  /* 0x000000000f087348 */ /* 0x000fea0003c00000 */
[----:B------:R0:W1:Y:S02]  /*15900*/  SHFL.IDX P6, R14, R13, R12, R11 ;  /* 0x0000000c0d0e7389 */ /* 0x00006400000c000b */
[----:B01----:R-:W-:Y:S01]  /*15910*/  ENDCOLLECTIVE ;  /* 0x000000000000791b */ /* 0x003fe20003800000 */
.L_x_363:
[----:B------:R-:W-:Y:S02]  /*15920*/  IMAD.MOV.U32 R13, RZ, RZ, R4 ;  /* 0x000000ffff0d7224 */ /* 0x000fe400078e0004 */
[----:B------:R-:W-:Y:S01]  /*15930*/  IMAD.MOV.U32 R12, RZ, RZ, 0x2 ;  /* 0x00000002ff0c7424 */ /* 0x000fe200078e00ff */
[----:B------:R-:W-:-:S13]  /*15940*/  @!P0 IADD3 R7, P4, R35, R14, RZ ;  /* 0x0000000e23078210 */ /* 0x000fda0007f9e0ff */
[----:B------:R-:W-:Y:S05]  /*15950*/  WARPSYNC.COLLECTIVE R15, `(.L_x_364) ;  /* 0x000000000f087348 */ /* 0x000fea0003c00000 */
[----:B------:R0:W1:Y:S02]  /*15960*/  SHFL.IDX P6, R14, R13, R12, R11 ;  /* 0x0000000c0d0e7389 */ /* 0x00006400000c000b */
[----:B01----:R-:W-:Y:S01]  /*15970*/  ENDCOLLECTIVE ;  /* 0x000000000000791b */ /* 0x003fe20003800000 */
.L_x_364:
[----:B------:R-:W-:Y:S02]  /*15980*/  @!P0 IMAD.X R8, RZ, RZ, R2, P4 ;  /* 0x000000ffff088224 */ /* 0x000fe400020e0602 */
[----:B------:R-:W-:Y:S02]  /*15990*/  @!P0 IMAD.MOV.U32 R2, RZ, RZ, R7 ;  /* 0x000000ffff028224 */ /* 0x000fe400078e0007 */
[----:B------:R-:W-:Y:S02]  /*159a0*/  @!P0 IMAD.MOV.U32 R3, RZ, RZ, R8 ;  /* 0x000000ffff038224 */ /* 0x000fe400078e0008 */
[----:B------:R-:W-:-:S03]  /*159b0*/  VIADD R8, R6, 0x40 ;  /* 0x0000004006087836 */ /* 0x000fc60000000000 */
[----:B------:R-:W-:Y:S01]  /*159c0*/  @!PT LDS RZ, [RZ] ;  /* 0x00000000fffff984 */ /* 0x000fe20000000800 */
[----:B------:R-:W-:Y:S01]  /*159d0*/  @!PT LDS RZ, [RZ] ;  /* 0x00000000fffff984 */ /* 0x000fe20000000800 */
[----:B------:R-:W-:Y:S01]  /*159e0*/  @!PT LDS RZ, [RZ] ;  /* 0x00000000fffff984 */ /* 0x000fe20000000800 */
[----:B------:R-:W-:Y:S01]  /*159f0*/  @!P0 LDGSTS.E.BYPASS.LTC128B.128 [R9+0x14c00], desc[UR50][R2.64], !P3 ;  /* 0x14c0000002098fae */ /* 0x000fe2000d901d72 */
[----:B------:R-:W-:-:S03]  /*15a00*/  IMAD.MOV.U32 R13, RZ, RZ, R0 ;  /* 0x000000ffff0d7224 */ /* 0x000fc600078e0000 */
[----:B------:R-:W-:Y:S04]  /*15a10*/  @!P0 LDGSTS.E.BYPASS.LTC128B.128 [R9+0x16c00], desc[UR50][R2.64+0x40], !P2 ;  /* 0x16c0004002098fae */ /* 0x000fe8000d101d72 */
[----:B------:R0:W-:Y:S01]  /*15a20*/  @!P0 LDGSTS.E.BYPASS.LTC128B.128 [R9+0x18c00], desc[UR50][R2.64+0x80], !P1 ;  /* 0x18c0008002098fae */ /* 0x0001e2000c901d72 */
[----:B------:R-:W-:Y:S01]  /*15a30*/  ISETP.GE.AND P0, PT, R8, R5, PT ;  /* 0x000000050800720c */ /* 0x000fe20003f06270 */
[----:B0-----:R-:W-:-:S12]  /*15a40*/  IMAD.MOV.U32 R2, RZ, RZ, R14 ;  /* 0x000000ffff027224 */ /* 0x001fd800078e000e */
[----:B------:R-:W-:Y:S05]  /*15a50*/  WARPSYNC.COLLECTIVE R15, `(.L_x_365) ;  /* 0x000000000f087348 */ /* 0x000fea0003c00000 */
[----:B------:R0:W1:Y:S02]  /*15a60*/  SHFL.IDX P6, R14, R13, R12, R11 ;  /* 0x0000000c0d0e7389 */ /* 0x00006400000c000b */
[----:B01----:R-:W-:Y:S01]  /*15a70*/  ENDCOLLECTIVE ;  /* 0x000000000000791b */ /* 0x003fe20003800000 */
.L_x_365:
[----:B------:R-:W-:Y:S02]  /*15a80*/  IMAD.MOV.U32 R13, RZ, RZ, R4 ;  /* 0x000000ffff0d7224 */ /* 0x000fe400078e0004 */
[----:B------:R-:W-:Y:S01]  /*15a90*/  IMAD.MOV.U32 R12, RZ, RZ, 0x3 ;  /* 0x00000003ff0c7424 */ /* 0x000fe200078e00ff */
[----:B------:R-:W-:-:S13]  /*15aa0*/  @!P0 IADD3 R7, P4, R35, R14, RZ ;  /* 0x0000000e23078210 */ /* 0x000fda0007f9e0ff */
[----:B------:R-:W-:Y:S05]  /*15ab0*/  WARPSYNC.COLLECTIVE R15, `(.L_x_366) ;  /* 0x000000000f087348 */ /* 0x000fea0003c00000 */
[----:B------:R0:W1:Y:S02]  /*15ac0*/  SHFL.IDX P6, R14, R13, R12, R11 ;  /* 0x0000000c0d0e7389 */ /* 0x00006400000c000b */
[----:B01----:R-:W-:Y:S01]  /*15ad0*/  ENDCOLLECTIVE ;  /* 0x000000000000791b */ /* 0x003fe20003800000 */
.L_x_366:
[----:B------:R-:W-:Y:S02]  /*15ae0*/  @!P0 IMAD.X R8, RZ, RZ, R2, P4 ;  /* 0x000000ffff088224 */ /* 0x000fe400020e0602 */
[----:B------:R-:W-:Y:S02]  /*15af0*/  @!P0 IMAD.MOV.U32 R2, RZ, RZ, R7 ;  /* 0x000000ffff028224 */ /* 0x000fe400078e0007 */
        /* <DEDUP_REMOVED lines=12> */
.L_x_367:
[----:B------:R-:W-:Y:S05]  /*15bc0*/  BRA `(.L_x_368) ;  /* 0xffffffb400d07947 */ /* 0x000fea000383ffff */
.L_x_275:
[----:B0-----:R0:W2:Y:S02]  /*15bd0*/  SYNCS.PHASECHK.TRANS64.TRYWAIT P0, [R16+URZ+0x29820], R3 ;  /* 0x02982003100075a7 */ /* 0x0010a4000800017f */
[----:B--2---:R-:W-:Y:S05]  /*15be0*/  @!P0 NANOSLEEP.SYNCS 0x989680 ;  /* 0x009896800000895d */ /* 0x004fea0003900000 */
[----:B------:R-:W2:Y:S02]  /*15bf0*/  @!P0 SYNCS.PHASECHK.TRANS64 P0, [R16+URZ+0x29820], R3 ;  /* 0x02982003100085a7 */ /* 0x000ea4000800007f */
[----:B--2---:R-:W-:Y:S05]  /*15c00*/  @!P0 BRA `(.L_x_275) ;  /* 0xfffffffc00f08947 */ /* 0x004fea000383ffff */
[----:B------:R-:W-:Y:S05]  /*15c10*/  BRA `(.L_x_369) ;  /* 0xffffffb800407947 */ /* 0x000fea000383ffff */
.L_x_279:
[----:B0-----:R0:W2:Y:S02]  /*15c20*/  SYNCS.PHASECHK.TRANS64.TRYWAIT P0, [R0+URZ+0x29880], R29 ;  /* 0x0298801d000075a7 */ /* 0x0010a4000800017f */
[----:B--2---:R-:W-:Y:S05]  /*15c30*/  @!P0 NANOSLEEP.SYNCS 0x989680 ;  /* 0x009896800000895d */ /* 0x004fea0003900000 */
[----:B------:R-:W2:Y:S02]  /*15c40*/  @!P0 SYNCS.PHASECHK.TRANS64 P0, [R0+URZ+0x29880], R29 ;  /* 0x0298801d000085a7 */ /* 0x000ea4000800007f */
[----:B--2---:R-:W-:Y:S05]  /*15c50*/  @!P0 BRA `(.L_x_279) ;  /* 0xfffffffc00f08947 */ /* 0x004fea000383ffff */
[----:B------:R-:W-:Y:S05]  /*15c60*/  BRA `(.L_x_370) ;  /* 0xffffffbc00707947 */ /* 0x000fea000383ffff */
.L_x_280:
        /* <DEDUP_REMOVED lines=8> */
.L_x_372:
[----:B------:R-:W-:Y:S05]  /*15cf0*/  BSYNC B0 ;  /* 0x0000000000007941 */ /* 0x000fea0003800000 */
.L_x_371:
[----:B------:R-:W-:Y:S01]  /*15d00*/  IMAD.MOV.U32 R13, RZ, RZ, R8 ;  /* 0x000000ffff0d7224 */ /* 0x000fe200078e0008 */
[----:B------:R-:W-:Y:S01]  /*15d10*/  MOV R11, 0x1c1f ;  /* 0x00001c1f000b7802 */ /* 0x000fe20000000f00 */
[----:B------:R-:W-:Y:S01]  /*15d20*/  IMAD.MOV.U32 R12, RZ, RZ, RZ ;  /* 0x000000ffff0c7224 */ /* 0x000fe200078e00ff */
[----:B------:R-:W-:Y:S01]  /*15d30*/  IADD3 R9, R16, R9, R33 ;  /* 0x0000000910097210 */ /* 0x000fe20007ffe021 */
[----:B------:R-:W-:Y:S02]  /*15d40*/  IMAD.MOV.U32 R15, RZ, RZ, -0x1 ;  /* 0xffffffffff0f7424 */ /* 0x000fe400078e00ff */
[----:B------:R-:W-:Y:S02]  /*15d50*/  IMAD.MOV.U32 R3, RZ, RZ, R14 ;  /* 0x000000ffff037224 */ /* 0x000fe400078e000e */
[----:B------:R-:W-:-:S07]  /*15d60*/  IMAD.IADD R21, R34, 0x1, R9 ;  /* 0x0000000122157824 */ /* 0x000fce00078e0209 */
[----:B------:R-:W-:Y:S05]  /*15d70*/  WARPSYNC.COLLECTIVE R15, `(.L_x_373) ;  /* 0x000000000f087348 */ /* 0x000fea0003c00000 */
[----:B------:R0:W1:Y:S02]  /*15d80*/  SHFL.IDX P6, R14, R13, R12, R11 ;  /* 0x0000000c0d0e7389 */ /* 0x00006400000c000b */
[----:B01----:R-:W-:Y:S01]  /*15d90*/  ENDCOLLECTIVE ;  /* 0x000000000000791b */ /* 0x003fe20003800000 */
.L_x_373:
[----:B------:R-:W-:Y:S02]  /*15da0*/  IMAD.MOV.U32 R13, RZ, RZ, R22 ;  /* 0x000000ffff0d7224 */ /* 0x000fe400078e0016 */
[----:B------:R-:W-:Y:S02]  /*15db0*/  IMAD.MOV.U32 R12, RZ, RZ, 0x1 ;  /* 0x00000001ff0c7424 */ /* 0x000fe400078e00ff */
[----:B------:R-:W-:-:S07]  /*15dc0*/  IMAD.MOV.U32 R2, RZ, RZ, R14 ;  /* 0x000000ffff027224 */ /* 0x000fce00078e000e */
[----:B------:R-:W-:Y:S05]  /*15dd0*/  WARPSYNC.COLLECTIVE R15, `(.L_x_374) ;  /* 0x000000000f087348 */ /* 0x000fea0003c00000 */
[----:B------:R0:W1:Y:S02]  /*15de0*/  SHFL.IDX P6, R14, R13, R12, R11 ;  /* 0x0000000c0d0e7389 */ /* 0x00006400000c000b */
[----:B01----:R-:W-:Y:S01]  /*15df0*/  ENDCOLLECTIVE ;  /* 0x000000000000791b */ /* 0x003fe20003800000 */
.L_x_374:
        /* <DEDUP_REMOVED lines=8> */
[----:B0-----:R-:W-:-:S07]  /*15e80*/  IMAD.MOV.U32 R3, RZ, RZ, R14 ;  /* 0x000000ffff037224 */ /* 0x001fce00078e000e */
[----:B------:R-:W-:Y:S05]  /*15e90*/  WARPSYNC.COLLECTIVE R15, `(.L_x_375) ;  /* 0x000000000f087348 */ /* 0x000fea0003c00000 */
[----:B------:R0:W1:Y:S02]  /*15ea0*/  SHFL.IDX P6, R14, R13, R12, R11 ;  /* 0x0000000c0d0e7389 */ /* 0x00006400000c000b */
[----:B01----:R-:W-:Y:S01]  /*15eb0*/  ENDCOLLECTIVE ;  /* 0x000000000000791b */ /* 0x003fe20003800000 */
.L_x_375:
[----:B------:R-:W-:Y:S02]  /*15ec0*/  IMAD.MOV.U32 R13, RZ, RZ, R22 ;  /* 0x000000ffff0d7224 */ /* 0x000fe400078e0016 */
[----:B------:R-:W-:Y:S02]  /*15ed0*/  IMAD.MOV.U32 R12, RZ, RZ, 0x2 ;  /* 0x00000002ff0c7424 */ /* 0x000fe400078e00ff */
[----:B------:R-:W-:-:S07]  /*15ee0*/  IMAD.MOV.U32 R2, RZ, RZ, R14 ;  /* 0x000000ffff027224 */ /* 0x000fce00078e000e */
[----:B------:R-:W-:Y:S05]  /*15ef0*/  WARPSYNC.COLLECTIVE R15, `(.L_x_376) ;  /* 0x000000000f087348 */ /* 0x000fea0003c00000 */
[----:B------:R0:W1:Y:S02]  /*15f00*/  SHFL.IDX P6, R14, R13, R12, R11 ;  /* 0x0000000c0d0e7389 */ /* 0x00006400000c000b */
[----:B01----:R-:W-:Y:S01]  /*15f10*/  ENDCOLLECTIVE ;  /* 0x000000000000791b */ /* 0x003fe20003800000 */
.L_x_376:
        /* <DEDUP_REMOVED lines=12> */
.L_x_377:
[----:B------:R-:W-:Y:S02]  /*15fe0*/  IMAD.MOV.U32 R13, RZ, RZ, R22 ;  /* 0x000000ffff0d7224 */ /* 0x000fe400078e0016 */
[----:B------:R-:W-:Y:S02]  /*15ff0*/  IMAD.MOV.U32 R12, RZ, RZ, 0x3 ;  /* 0x00000003ff0c7424 */ /* 0x000fe400078e00ff */
[----:B------:R-:W-:-:S07]  /*16000*/  IMAD.MOV.U32 R2, RZ, RZ, R14 ;  /* 0x000000ffff027224 */ /* 0x000fce00078e000e */
[----:B------:R-:W-:Y:S05]  /*16010*/  WARPSYNC.COLLECTIVE R15, `(.L_x_378) ;  /* 0x000000000f087348 */ /* 0x000fea0003c00000 */
[----:B------:R0:W1:Y:S02]  /*16020*/  SHFL.IDX P6, R14, R13, R12, R11 ;  /* 0x0000000c0d0e7389 */ /* 0x00006400000c000b */
[----:B01----:R-:W-:Y:S01]  /*16030*/  ENDCOLLECTIVE ;  /* 0x000000000000791b */ /* 0x003fe20003800000 */
.L_x_378:
        /* <DEDUP_REMOVED lines=12> */
.L_x_379:
[----:B------:R-:W-:Y:S02]  /*16100*/  IMAD.MOV.U32 R13, RZ, RZ, R23 ;  /* 0x000000ffff0d7224 */ /* 0x000fe400078e0017 */
[----:B------:R-:W-:Y:S02]  /*16110*/  IMAD.MOV.U32 R12, RZ, RZ, RZ ;  /* 0x000000ffff0c7224 */ /* 0x000fe400078e00ff */
[----:B------:R-:W-:-:S07]  /*16120*/  IMAD.MOV.U32 R2, RZ, RZ, R14 ;  /* 0x000000ffff027224 */ /* 0x000fce00078e000e */
[----:B------:R-:W-:Y:S05]  /*16130*/  WARPSYNC.COLLECTIVE R15, `(.L_x_380) ;  /* 0x000000000f087348 */ /* 0x000fea0003c00000 */
[----:B------:R0:W1:Y:S02]  /*16140*/  SHFL.IDX P6, R14, R13, R12, R11 ;  /* 0x0000000c0d0e7389 */ /* 0x00006400000c000b */
[----:B01----:R-:W-:Y:S01]  /*16150*/  ENDCOLLECTIVE ;  /* 0x000000000000791b */ /* 0x003fe20003800000 */
.L_x_380:
        /* <DEDUP_REMOVED lines=12> */
.L_x_381:
[----:B------:R-:W-:Y:S01]  /*16220*/  IMAD.MOV.U32 R2, RZ, RZ, R14 ;  /* 0x000000ffff027224 */ /* 0x000fe200078e000e */
[----:B------:R-:W-:Y:S06]  /*16230*/  BRA `(.L_x_382) ;  /* 0xffffffbc000c7947 */ /* 0x000fec000383ffff */
.L_x_285:
[----:B---3--:R3:W4:Y:S02]  /*16240*/  SYNCS.PHASECHK.TRANS64.TRYWAIT P0, [R0+URZ+0x29840], R29 ;  /* 0x0298401d000075a7 */ /* 0x008724000800017f */
[----:B----4-:R-:W-:Y:S05]  /*16250*/  @!P0 NANOSLEEP.SYNCS 0x989680 ;  /* 0x009896800000895d */ /* 0x010fea0003900000 */
[----:B------:R-:W4:Y:S02]  /*16260*/  @!P0 SYNCS.PHASECHK.TRANS64 P0, [R0+URZ+0x29840], R29 ;  /* 0x0298401d000085a7 */ /* 0x000f24000800007f */
[----:B----4-:R-:W-:Y:S05]  /*16270*/  @!P0 BRA `(.L_x_285) ;  /* 0xfffffffc00f08947 */ /* 0x010fea000383ffff */
[----:B------:R-:W-:Y:S05]  /*16280*/  BRA `(.L_x_383) ;  /* 0xffffffbc00607947 */ /* 0x000fea000383ffff */
.L_x_286:
        /* <DEDUP_REMOVED lines=8> */
.L_x_385:
[----:B------:R-:W-:Y:S05]  /*16310*/  BSYNC B0 ;  /* 0x0000000000007941 */ /* 0x000fea0003800000 */
.L_x_384:
[----:B------:R-:W-:Y:S02]  /*16320*/  IMAD.MOV.U32 R13, RZ, RZ, R4 ;  /* 0x000000ffff0d7224 */ /* 0x000fe400078e0004 */
[----:B------:R-:W-:Y:S02]  /*16330*/  IMAD.MOV.U32 R12, RZ, RZ, RZ ;  /* 0x000000ffff0c7224 */ /* 0x000fe400078e00ff */
[----:B------:R-:W-:Y:S02]  /*16340*/  IMAD.MOV.U32 R11, RZ, RZ, 0x1c1f ;  /* 0x00001c1fff0b7424 */ /* 0x000fe400078e00ff */
[----:B------:R-:W-:Y:S02]  /*16350*/  IMAD.MOV.U32 R15, RZ, RZ, -0x1 ;  /* 0xffffffffff0f7424 */ /* 0x000fe400078e00ff */
[----:B------:R-:W-:Y:S02]  /*16360*/  IMAD.MOV.U32 R3, RZ, RZ, R14 ;  /* 0x000000ffff037224 */ /* 0x000fe400078e000e */
[----:B------:R-:W-:-:S07]  /*16370*/  IMAD.IADD R7, R16, 0x1, R7 ;  /* 0x0000000110077824 */ /* 0x000fce00078e0207 */
[----:B------:R-:W-:Y:S05]  /*16380*/  WARPSYNC.COLLECTIVE R15, `(.L_x_386) ;  /* 0x000000000f087348 */ /* 0x000fea0003c00000 */
[----:B------:R0:W1:Y:S02]  /*16390*/  SHFL.IDX P6, R14, R13, R12, R11 ;  /* 0x0000000c0d0e7389 */ /* 0x00006400000c000b */
[----:B01----:R-:W-:Y:S01]  /*163a0*/  ENDCOLLECTIVE ;  /* 0x000000000000791b */ /* 0x003fe20003800000 */
.L_x_386:
[----:B------:R-:W-:Y:S02]  /*163b0*/  IMAD.MOV.U32 R13, RZ, RZ, R5 ;  /* 0x000000ffff0d7224 */ /* 0x000fe400078e0005 */
[----:B------:R-:W-:Y:S02]  /*163c0*/  IMAD.MOV.U32 R12, RZ, RZ, 0x1 ;  /* 0x00000001ff0c7424 */ /* 0x000fe400078e00ff */
[----:B------:R-:W-:-:S07]  /*163d0*/  IMAD.MOV.U32 R2, RZ, RZ, R14 ;  /* 0x000000ffff027224 */ /* 0x000fce00078e000e */
[----:B------:R-:W-:Y:S05]  /*163e0*/  WARPSYNC.COLLECTIVE R15, `(.L_x_387) ;  /* 0x000000000f087348 */ /* 0x000fea0003c00000 */
[----:B------:R0:W1:Y:S02]  /*163f0*/  SHFL.IDX P6, R14, R13, R12, R11 ;  /* 0x0000000c0d0e7389 */ /* 0x00006400000c000b */
[----:B01----:R-:W-:Y:S01]  /*16400*/  ENDCOLLECTIVE ;  /* 0x000000000000791b */ /* 0x003fe20003800000 */
.L_x_387:
[----:B------:R-:W-:-:S05]  /*16410*/  IADD3 R2, P0, R35, R2, RZ ;  /* 0x0000000223027210 */ /* 0x000fca0007f1e0ff */
[----:B------:R-:W-:-:S05]  /*16420*/  IMAD.X R3, RZ, RZ, R3, P0 ;  /* 0x000000ffff037224 */ /* 0x000fca00000e0603 */
[----:B------:R-:W-:Y:S01]  /*16430*/  @!PT LDS RZ, [RZ] ;  /* 0x00000000fffff984 */ /* 0x000fe20000000800 */
[----:B------:R-:W-:Y:S01]  /*16440*/  @!PT LDS RZ, [RZ] ;  /* 0x00000000fffff984 */ /* 0x000fe20000000800 */
[----:B------:R-:W-:Y:S01]  /*16450*/  @!PT LDS RZ, [RZ] ;  /* 0x00000000fffff984 */ /* 0x000fe20000000800 */
[----:B------:R-:W-:Y:S01]  /*16460*/  LDGSTS.E.BYPASS.LTC128B.128 [R7+0x1a400], desc[UR50][R2.64], !P4 ;  /* 0x1a40000002077fae */ /* 0x000fe2000e101d72 */
[----:B------:R-:W-:-:S03]  /*16470*/  IMAD.MOV.U32 R13, RZ, RZ, R4 ;  /* 0x000000ffff0d7224 */ /* 0x000fc600078e0004 */
[----:B------:R-:W-:Y:S04]  /*16480*/  LDGSTS.E.BYPASS.LTC128B.128 [R7+0x1cc00], desc[UR50][R2.64+0x40], !P3 ;  /* 0x1cc0004002077fae */ /* 0x000fe8000d901d72 */
[----:B------:R0:W-:Y:S02]  /*16490*/  LDGSTS.E.BYPASS.LTC128B.128 [R7+0x1f400], desc[UR50][R2.64+0x80], !P1 ;  /* 0x1f40008002077fae */ /* 0x0001e4000c901d72 */
[----:B0-----:R-:W-:-:S07]  /*164a0*/  IMAD.MOV.U32 R3, RZ, RZ, R14 ;  /* 0x000000ffff037224 */ /* 0x001fce00078e000e */
[----:B------:R-:W-:Y:S05]  /*164b0*/  WARPSYNC.COLLECTIVE R15, `(.L_x_388) ;  /* 0x000000000f087348 */ /* 0x000fea0003c00000 */
[----:B------:R0:W1:Y:S02]  /*164c0*/  SHFL.IDX P6, R14, R13, R12, R11 ;  /* 0x0000000c0d0e7389 */ /* 0x00006400000c000b */
[----:B01----:R-:W-:Y:S01]  /*164d0*/  ENDCOLLECTIVE ;  /* 0x000000000000791b */ /* 0x003fe20003800000 */
.L_x_388:
[----:B------:R-:W-:Y:S02]  /*164e0*/  IMAD.MOV.U32 R13, RZ, RZ, R5 ;  /* 0x000000ffff0d7224 */ /* 0x000fe400078e0005 */
[----:B------:R-:W-:Y:S02]  /*164f0*/  IMAD.MOV.U32 R12, RZ, RZ, 0x2 ;  /* 0x00000002ff0c7424 */ /* 0x000fe400078e00ff */
[----:B------:R-:W-:-:S07]  /*16500*/  IMAD.MOV.U32 R2, RZ, RZ, R14 ;  /* 0x000000ffff027224 */ /* 0x000fce00078e000e */
[----:B------:R-:W-:Y:S05]  /*16510*/  WARPSYNC.COLLECTIVE R15, `(.L_x_389) ;  /* 0x000000000f087348 */ /* 0x000fea0003c00000 */
[----:B------:R0:W1:Y:S02]  /*16520*/  SHFL.IDX P6, R14, R13, R12, R11 ;  /* 0x0000000c0d0e7389 */ /* 0x00006400000c000b */
[----:B01----:R-:W-:Y:S01]  /*16530*/  ENDCOLLECTIVE ;  /* 0x000000000000791b */ /* 0x003fe20003800000 */
.L_x_389:
[----:B------:R-:W-:-:S05]  /*16540*/  IADD3 R2, P0, R35, R2, RZ ;  /* 0x0000000223027210 */ /* 0x000fca0007f1e0ff */
[----:B------:R-:W-:-:S05]  /*16550*/  IMAD.X R3, RZ, RZ, R3, P0 ;  /* 0x000000ffff037224 */ /* 0x000fca00000e0603 */
[----:B------:R-:W-:Y:S01]  /*16560*/  @!PT LDS RZ, [RZ] ;  /* 0x00000000fffff984 */ /* 0x000fe20000000800 */
[----:B------:R-:W-:Y:S01]  /*16570*/  @!PT LDS RZ, [RZ] ;  /* 0x00000000fffff984 */ /* 0x000fe20000000800 */
[----:B------:R-:W-:Y:S01]  /*16580*/  @!PT LDS RZ, [RZ] ;  /* 0x00000000fffff984 */ /* 0x000fe20000000800 */
[----:B------:R0:W-:Y:S01]  /*16590*/  LDGSTS.E.BYPASS.LTC128B.128 [R7+0x1ac00], desc[UR50][R2.64], !P4 ;  /* 0x1ac0000002077fae */ /* 0x0001e2000e101d72 */
[----:B------:R-:W-:-:S03]  /*165a0*/  IMAD.MOV.U32 R13, RZ, RZ, R4 ;  /* 0x000000ffff0d7224 */ /* 0x000fc600078e0004 */
[----:B------:R0:W-:Y:S04]  /*165b0*/  LDGSTS.E.BYPASS.LTC128B.128 [R7+0x1d400], desc[UR50][R2.64+0x40], !P3 ;  /* 0x1d40004002077fae */ /* 0x0001e8000d901d72 */
[----:B------:R0:W-:Y:S01]  /*165c0*/  LDGSTS.E.BYPASS.LTC128B.128 [R7+0x1fc00], desc[UR50][R2.64+0x80], !P1 ;  /* 0x1fc0008002077fae */ /* 0x0001e2000c901d72 */
[----:B------:R-:W-:-:S07]  /*165d0*/  IMAD.MOV.U32 R9, RZ, RZ, R14 ;  /* 0x000000ffff097224 */ /* 0x000fce00078e000e */
[----:B0-----:R-:W-:Y:S05]  /*165e0*/  WARPSYNC.COLLECTIVE R15, `(.L_x_390) ;  /* 0x000000000f087348 */ /* 0x001fea0003c00000 */
[----:B------:R1:W2:Y:S02]  /*165f0*/  SHFL.IDX P6, R14, R13, R12, R11 ;  /* 0x0000000c0d0e7389 */ /* 0x0002a400000c000b */
[----:B012---:R-:W-:Y:S01]  /*16600*/  ENDCOLLECTIVE ;  /* 0x000000000000791b */ /* 0x007fe20003800000 */
.L_x_390:
[----:B------:R-:W-:Y:S02]  /*16610*/  IMAD.MOV.U32 R13, RZ, RZ, R5 ;  /* 0x000000ffff0d7224 */ /* 0x000fe400078e0005 */
[----:B------:R-:W-:Y:S02]  /*16620*/  IMAD.MOV.U32 R12, RZ, RZ, 0x3 ;  /* 0x00000003ff0c7424 */ /* 0x000fe400078e00ff */
[----:B------:R-:W-:-:S07]  /*16630*/  IMAD.MOV.U32 R2, RZ, RZ, R14 ;  /* 0x000000ffff027224 */ /* 0x000fce00078e000e */
[----:B------:R-:W-:Y:S05]  /*16640*/  WARPSYNC.COLLECTIVE R15, `(.L_x_391) ;  /* 0x000000000f087348 */ /* 0x000fea0003c00000 */
[----:B------:R0:W1:Y:S02]  /*16650*/  SHFL.IDX P6, R14, R13, R12, R11 ;  /* 0x0000000c0d0e7389 */ /* 0x00006400000c000b */
[----:B01----:R-:W-:Y:S01]  /*16660*/  ENDCOLLECTIVE ;  /* 0x000000000000791b */ /* 0x003fe20003800000 */
.L_x_391:
        /* <DEDUP_REMOVED lines=13> */
.L_x_392:
[----:B------:R-:W-:Y:S02]  /*16740*/  IMAD.MOV.U32 R13, RZ, RZ, R8 ;  /* 0x000000ffff0d7224 */ /* 0x000fe400078e0008 */
[----:B------:R-:W-:Y:S02]  /*16750*/  IMAD.MOV.U32 R12, RZ, RZ, RZ ;  /* 0x000000ffff0c7224 */ /* 0x000fe400078e00ff */
[----:B------:R-:W-:-:S07]  /*16760*/  IMAD.MOV.U32 R2, RZ, RZ, R14 ;  /* 0x000000ffff027224 */ /* 0x000fce00078e000e */
[----:B------:R-:W-:Y:S05]  /*16770*/  WARPSYNC.COLLECTIVE R15, `(.L_x_393) ;  /* 0x000000000f087348 */ /* 0x000fea0003c00000 */
[----:B------:R0:W1:Y:S02]  /*16780*/  SHFL.IDX P6, R14, R13, R12, R11 ;  /* 0x0000000c0d0e7389 */ /* 0x00006400000c000b */
[----:B01----:R-:W-:Y:S01]  /*16790*/  ENDCOLLECTIVE ;  /* 0x000000000000791b */ /* 0x003fe20003800000 */
.L_x_393:
        /* <DEDUP_REMOVED lines=13> */
.L_x_394:
[----:B------:R-:W-:Y:S01]  /*16870*/  IMAD.MOV.U32 R2, RZ, RZ, R14 ;  /* 0x000000ffff027224 */ /* 0x000fe200078e000e */
[----:B------:R-:W-:Y:S06]  /*16880*/  BRA `(.L_x_395) ;  /* 0xffffffb800f07947 */ /* 0x000fec000383ffff */
.L_x_291:
[----:B0-----:R0:W2:Y:S02]  /*16890*/  SYNCS.PHASECHK.TRANS64.TRYWAIT P1, [R0+URZ+0x29870], R3 ;  /* 0x02987003000075a7 */ /* 0x0010a4000802017f */
[----:B--2---:R-:W-:Y:S05]  /*168a0*/  @!P1 NANOSLEEP.SYNCS 0x989680 ;  /* 0x009896800000995d */ /* 0x004fea0003900000 */
[----:B------:R-:W2:Y:S02]  /*168b0*/  @!P1 SYNCS.PHASECHK.TRANS64 P1, [R0+URZ+0x29870], R3 ;  /* 0x02987003000095a7 */ /* 0x000ea4000802007f */
[----:B--2---:R-:W-:Y:S05]  /*168c0*/  @!P1 BRA `(.L_x_291) ;  /* 0xfffffffc00f09947 */ /* 0x004fea000383ffff */
[----:B------:R-:W-:Y:S05]  /*168d0*/  BRA `(.L_x_396) ;  /* 0xffffffbc005c7947 */ /* 0x000fea000383ffff */
.L_x_293:
[----:B0-----:R0:W2:Y:S02]  /*168e0*/  SYNCS.PHASECHK.TRANS64.TRYWAIT P1, [R0+URZ+0x29860], R3 ;  /* 0x02986003000075a7 */ /* 0x0010a4000802017f */
[----:B--2---:R-:W-:Y:S05]  /*168f0*/  @!P1 NANOSLEEP.SYNCS 0x989680 ;  /* 0x009896800000995d */ /* 0x004fea0003900000 */
[----:B------:R-:W2:Y:S02]  /*16900*/  @!P1 SYNCS.PHASECHK.TRANS64 P1, [R0+URZ+0x29860], R3 ;  /* 0x02986003000095a7 */ /* 0x000ea4000802007f */
[----:B--2---:R-:W-:Y:S05]  /*16910*/  @!P1 BRA `(.L_x_293) ;  /* 0xfffffffc00f09947 */ /* 0x004fea000383ffff */
[----:B------:R-:W-:Y:S05]  /*16920*/  BRA `(.L_x_397) ;  /* 0xffffffbc006c7947 */ /* 0x000fea000383ffff */
.L_x_301:
[----:B0-----:R0:W3:Y:S02]  /*16930*/  SYNCS.PHASECHK.TRANS64.TRYWAIT P1, [R18+URZ+0x29870], R3 ;  /* 0x02987003120075a7 */ /* 0x0010e4000802017f */
[----:B---3--:R-:W-:Y:S05]  /*16940*/  @!P1 NANOSLEEP.SYNCS 0x989680 ;  /* 0x009896800000995d */ /* 0x008fea0003900000 */
[----:B------:R-:W3:Y:S02]  /*16950*/  @!P1 SYNCS.PHASECHK.TRANS64 P1, [R18+URZ+0x29870], R3 ;  /* 0x02987003120095a7 */ /* 0x000ee4000802007f */
[----:B---3--:R-:W-:Y:S05]  /*16960*/  @!P1 BRA `(.L_x_301) ;  /* 0xfffffffc00f09947 */ /* 0x008fea000383ffff */
[----:B------:R-:W-:Y:S05]  /*16970*/  BRA `(.L_x_398) ;  /* 0xffffffc400347947 */ /* 0x000fea000383ffff */
.L_x_303:
[----:B0-----:R0:W2:Y:S02]  /*16980*/  SYNCS.PHASECHK.TRANS64.TRYWAIT P1, [R18+URZ+0x29860], R3 ;  /* 0x02986003120075a7 */ /* 0x0010a4000802017f */
[----:B--2---:R-:W-:Y:S05]  /*16990*/  @!P1 NANOSLEEP.SYNCS 0x989680 ;  /* 0x009896800000995d */ /* 0x004fea0003900000 */
[----:B------:R-:W2:Y:S02]  /*169a0*/  @!P1 SYNCS.PHASECHK.TRANS64 P1, [R18+URZ+0x29860], R3 ;  /* 0x02986003120095a7 */ /* 0x000ea4000802007f */
[----:B--2---:R-:W-:Y:S05]  /*169b0*/  @!P1 BRA `(.L_x_303) ;  /* 0xfffffffc00f09947 */ /* 0x004fea000383ffff */
[----:B------:R-:W-:Y:S05]  /*169c0*/  BRA `(.L_x_399) ;  /* 0xffffffc400407947 */ /* 0x000fea000383ffff */
.L_x_315:
[----:B0-----:R0:W2:Y:S02]  /*169d0*/  SYNCS.PHASECHK.TRANS64.TRYWAIT P0, [R4+URZ+0x29820], R0 ;  /* 0x02982000040075a7 */ /* 0x0010a4000800017f */
[----:B--2---:R-:W-:Y:S05]  /*169e0*/  @!P0 NANOSLEEP.SYNCS 0x989680 ;  /* 0x009896800000895d */ /* 0x004fea0003900000 */
[----:B------:R-:W2:Y:S02]  /*169f0*/  @!P0 SYNCS.PHASECHK.TRANS64 P0, [R4+URZ+0x29820], R0 ;  /* 0x02982000040085a7 */ /* 0x000ea4000800007f */
[----:B--2---:R-:W-:Y:S05]  /*16a00*/  @!P0 BRA `(.L_x_315) ;  /* 0xfffffffc00f08947 */ /* 0x004fea000383ffff */
[----:B------:R-:W-:Y:S05]  /*16a10*/  BRA `(.L_x_400) ;  /* 0xffffffd800007947 */ /* 0x000fea000383ffff */
.L_x_316:
[----:B------:R-:W2:Y:S01]  /*16a20*/  S2R R2, SR_TID.X ;  /* 0x0000000000027919 */ /* 0x000ea20000002100 */
[----:B------:R-:W-:Y:S01]  /*16a30*/  BSSY B0, `(.L_x_401) ;  /* 0x000000a000007945 */ /* 0x000fe20003800000 */
[----:B------:R-:W-:Y:S02]  /*16a40*/  IMAD.MOV.U32 R12, RZ, RZ, RZ ;  /* 0x000000ffff0c7224 */ /* 0x000fe400078e00ff */
[----:B------:R-:W-:Y:S02]  /*16a50*/  IMAD.MOV.U32 R11, RZ, RZ, 0x1f ;  /* 0x0000001fff0b7424 */ /* 0x000fe400078e00ff */
[----:B------:R-:W-:Y:S01]  /*16a60*/  IMAD.MOV.U32 R15, RZ, RZ, -0x1 ;  /* 0xffffffffff0f7424 */ /* 0x000fe200078e00ff */
[----:B--2---:R-:W-:-:S04]  /*16a70*/  SHF.R.U32.HI R2, RZ, 0x5, R2 ;  /* 0x00000005ff027819 */ /* 0x004fc80000011602 */
[----:B------:R-:W-:-:S05]  /*16a80*/  LOP3.LUT R2, R2, 0x3, RZ, 0xc0, !PT ;  /* 0x0000000302027812 */ /* 0x000fca00078ec0ff */
[----:B------:R-:W-:-:S07]  /*16a90*/  IMAD.MOV.U32 R13, RZ, RZ, R2 ;  /* 0x000000ffff0d7224 */ /* 0x000fce00078e0002 */
[----:B01----:R-:W-:Y:S05]  /*16aa0*/  WARPSYNC.COLLECTIVE R15, `(.L_x_402) ;  /* 0x000000000f087348 */ /* 0x003fea0003c00000 */
[----:B------:R2:W3:Y:S02]  /*16ab0*/  SHFL.IDX P6, R14, R13, R12, R11 ;  /* 0x0000000c0d0e7389 */ /* 0x0004e400000c000b */
[----:B0123--:R-:W-:Y:S01]  /*16ac0*/  ENDCOLLECTIVE ;  /* 0x000000000000791b */ /* 0x00ffe20003800000 */
.L_x_402:
[----:B------:R-:W-:Y:S05]  /*16ad0*/  BSYNC B0 ;  /* 0x0000000000007941 */ /* 0x000fea0003800000 */
.L_x_401:
[----:B------:R-:W-:Y:S05]  /*16ae0*/  BRA `(.L_x_403) ;  /* 0xffffffd400e87947 */ /* 0x000fea000383ffff */
.L_x_319:
[----:B------:R-:W-:Y:S01]  /*16af0*/  BSSY B1, `(.L_x_404) ;  /* 0x0000006000017945 */ /* 0x000fe20003800000 */
[----:B------:R-:W-:-:S07]  /*16b00*/  IMAD.MOV.U32 R15, RZ, RZ, -0x1 ;  /* 0xffffffffff0f7424 */ /* 0x000fce00078e00ff */
[----:B01----:R-:W-:Y:S05]  /*16b10*/  WARPSYNC.COLLECTIVE R15, `(.L_x_405) ;  /* 0x000000000f0c7348 */ /* 0x003fea0003c00000 */
[----:B------:R-:W-:Y:S02]  /*16b20*/  ELECT P6, UR62, PT ;  /* 0x00000000003e782f */ /* 0x000fe400038c0000 */
[----:B------:R-:W-:Y:S01]  /*16b30*/  MOV R14, UR62 ;  /* 0x0000003e000e7c02 */ /* 0x000fe20008000f00 */
[----:B01----:R-:W-:Y:S10]  /*16b40*/  ENDCOLLECTIVE ;  /* 0x000000000000791b */ /* 0x003ff40003800000 */
.L_x_405:
[----:B------:R-:W-:Y:S05]  /*16b50*/  BSYNC B1 ;  /* 0x0000000000017941 */ /* 0x000fea0003800000 */
.L_x_404:
[----:B------:R-:W-:Y:S05]  /*16b60*/  BRA `(.L_x_406) ;  /* 0xffffffd400e07947 */ /* 0x000fea000383ffff */
.L_x_321:
[----:B0-----:R0:W2:Y:S02]  /*16b70*/  SYNCS.PHASECHK.TRANS64.TRYWAIT P1, [R5+URZ+0x29840], R0 ;  /* 0x02984000050075a7 */ /* 0x0010a4000802017f */
[----:B--2---:R-:W-:Y:S05]  /*16b80*/  @!P1 NANOSLEEP.SYNCS 0x989680 ;  /* 0x009896800000995d */ /* 0x004fea0003900000 */
[----:B------:R-:W2:Y:S02]  /*16b90*/  @!P1 SYNCS.PHASECHK.TRANS64 P1, [R5+URZ+0x29840], R0 ;  /* 0x02984000050095a7 */ /* 0x000ea4000802007f */
[----:B--2---:R-:W-:Y:S05]  /*16ba0*/  @!P1 BRA `(.L_x_321) ;  /* 0xfffffffc00f09947 */ /* 0x004fea000383ffff */
[----:B------:R-:W-:Y:S05]  /*16bb0*/  BRA `(.L_x_407) ;  /* 0xffffffd800007947 */ /* 0x000fea000383ffff */
.L_x_323:
[----:B--2---:R2:W3:Y:S02]  /*16bc0*/  SYNCS.PHASECHK.TRANS64.TRYWAIT P1, [R19+URZ+0x29840], R2 ;  /* 0x02984002130075a7 */ /* 0x0044e4000802017f */
[----:B---3--:R-:W-:Y:S05]  /*16bd0*/  @!P1 NANOSLEEP.SYNCS 0x989680 ;  /* 0x009896800000995d */ /* 0x008fea0003900000 */
[----:B------:R-:W3:Y:S02]  /*16be0*/  @!P1 SYNCS.PHASECHK.TRANS64 P1, [R19+URZ+0x29840], R2 ;  /* 0x02984002130095a7 */ /* 0x000ee4000802007f */
[----:B---3--:R-:W-:Y:S05]  /*16bf0*/  @!P1 BRA `(.L_x_323) ;  /* 0xfffffffc00f09947 */ /* 0x008fea000383ffff */
[----:B------:R-:W-:Y:S05]  /*16c00*/  BRA `(.L_x_408) ;  /* 0xffffffd8000c7947 */ /* 0x000fea000383ffff */
.L_x_325:
[----:B---3--:R3:W4:Y:S02]  /*16c10*/  SYNCS.PHASECHK.TRANS64.TRYWAIT P1, [R5+URZ+0x29860], R0 ;  /* 0x02986000050075a7 */ /* 0x008724000802017f */
[----:B----4-:R-:W-:Y:S05]  /*16c20*/  @!P1 NANOSLEEP.SYNCS 0x989680 ;  /* 0x009896800000995d */ /* 0x010fea0003900000 */
[----:B------:R-:W4:Y:S02]  /*16c30*/  @!P1 SYNCS.PHASECHK.TRANS64 P1, [R5+URZ+0x29860], R0 ;  /* 0x02986000050095a7 */ /* 0x000f24000802007f */
[----:B----4-:R-:W-:Y:S05]  /*16c40*/  @!P1 BRA `(.L_x_325) ;  /* 0xfffffffc00f09947 */ /* 0x010fea000383ffff */
[----:B------:R-:W-:Y:S05]  /*16c50*/  BRA `(.L_x_409) ;  /* 0xffffffd800087947 */ /* 0x000fea000383ffff */
.L_x_327:
[----:B----4-:R4:W0:Y:S02]  /*16c60*/  SYNCS.PHASECHK.TRANS64.TRYWAIT P1, [R19+URZ+0x29860], R2 ;  /* 0x02986002130075a7 */ /* 0x010824000802017f */
[----:B0-----:R-:W-:Y:S05]  /*16c70*/  @!P1 NANOSLEEP.SYNCS 0x989680 ;  /* 0x009896800000995d */ /* 0x001fea0003900000 */
[----:B------:R-:W0:Y:S02]  /*16c80*/  @!P1 SYNCS.PHASECHK.TRANS64 P1, [R19+URZ+0x29860], R2 ;  /* 0x02986002130095a7 */ /* 0x000e24000802007f */
[----:B0-----:R-:W-:Y:S05]  /*16c90*/  @!P1 BRA `(.L_x_327) ;  /* 0xfffffffc00f09947 */ /* 0x001fea000383ffff */
[----:B------:R-:W-:Y:S05]  /*16ca0*/  BRA `(.L_x_410) ;  /* 0xffffffd800047947 */ /* 0x000fea000383ffff */
.L_x_329:
[----:B------:R0:W0:Y:S02]  /*16cb0*/  SYNCS.PHASECHK.TRANS64.TRYWAIT P1, [R5+URZ+0x29880], R0 ;  /* 0x02988000050075a7 */ /* 0x000024000802017f */
[----:B0-----:R-:W-:Y:S05]  /*16cc0*/  @!P1 NANOSLEEP.SYNCS 0x989680 ;  /* 0x009896800000995d */ /* 0x001fea0003900000 */
[----:B------:R-:W0:Y:S02]  /*16cd0*/  @!P1 SYNCS.PHASECHK.TRANS64 P1, [R5+URZ+0x29880], R0 ;  /* 0x02988000050095a7 */ /* 0x000e24000802007f */
[----:B0-----:R-:W-:Y:S05]  /*16ce0*/  @!P1 BRA `(.L_x_329) ;  /* 0xfffffffc00f09947 */ /* 0x001fea000383ffff */
[----:B------:R-:W-:Y:S05]  /*16cf0*/  BRA `(.L_x_411) ;  /* 0xffffffd800007947 */ /* 0x000fea000383ffff */
.L_x_412:
        /* <DEDUP_REMOVED lines=16> */
.L_x_3315:


//--------------------- .text._ZN7cutlass13device_kernelIN5flash11enable_sm90INS1_16FlashAttnFwdSm90INS1_25CollectiveMainloopFwdSm90ILi2EN4cute5tupleIJNS5_1CILi1EEES8_S8_EEENS6_IJNS7_ILi128EEENS7_ILi160EEENS7_ILi192EEEEEELi128ENS_12float_e4m3_tEfNS_4arch4Sm90ELb0ELb0ELb1ELb1ELb1ELb1ELb0ELb1ELb1ELb1ELb1ELb0EEENS1_21CollectiveEpilogueFwdINS6_IJSA_SA_SB_EEES9_NS_10bfloat16_tESG_Li256ELb1ELb1ELb1ELb1EEENS1_36VarlenDynamicPersistentTileSchedulerILi128ELi160ELi256ELi128ELb1ELb1ELb1ELb0ELb1ELb1EEEEEEEEEvNT_6ParamsE --------------------------
	.section	.text._ZN7cutlass13device_kernelIN5flash11enable_sm90INS1_16FlashAttnFwdSm90INS1_25CollectiveMainloopFwdSm90ILi2EN4cute5tupleIJNS5_1CILi1EEES8_S8_EEENS6_IJNS7_ILi128EEENS7_ILi160EEENS7_ILi192EEEEEELi128ENS_12float_e4m3_tEfNS_4arch4Sm90ELb0ELb0ELb1ELb1ELb1ELb1ELb0ELb1ELb1ELb1ELb1ELb0EEENS1_21CollectiveEpilogueFwdINS6_IJSA_SA_SB_EEES9_NS_10bfloat16_tESG_Li256ELb1ELb1ELb1ELb1EEENS1_36VarlenDynamicPersistentTileSchedulerILi128ELi160ELi256ELi128ELb1ELb1ELb1ELb0ELb1ELb1EEEEEEEEEvNT_6ParamsE,"ax",@progbits
	.align	128
.text._ZN7cutlass13device_kernelIN5flash11enable_sm90INS1_16FlashAttnFwdSm90INS1_25CollectiveMainloopFwdSm90ILi2EN4cute5tupleIJNS5_1CILi1EEES8_S8_EEENS6_IJNS7_ILi128EEENS7_ILi160EEENS7_ILi192EEEEEELi128ENS_12float_e4m3_tEfNS_4arch4Sm90ELb0ELb0ELb1ELb1ELb1ELb1ELb0ELb1ELb1ELb1ELb1ELb0EEENS1_21CollectiveEpilogueFwdINS6_IJSA_SA_SB_EEES9_NS_10bfloat16_tESG_Li256ELb1ELb1ELb1ELb1EEENS1_36VarlenDynamicPersistentTileSchedulerILi128ELi160ELi256ELi128ELb1ELb1ELb1ELb0ELb1ELb1EEEEEEEEEvNT_6ParamsE:
        .type           _ZN7cutlass13device_kernelIN5flash11enable_sm90INS1_16FlashAttnFwdSm90INS1_25CollectiveMainloopFwdSm90ILi2EN4cute5tupleIJNS5_1CILi1EEES8_S8_EEENS6_IJNS7_ILi128EEENS7_ILi160EEENS7_ILi192EEEEEELi128ENS_12float_e4m3_tEfNS_4arch4Sm90ELb0ELb0ELb1ELb1ELb1ELb1ELb0ELb1ELb1ELb1ELb1ELb0EEENS1_21CollectiveEpilogueFwdINS6_IJSA_SA_SB_EEES9_NS_10bfloat16_tESG_Li256ELb1ELb1ELb1ELb1EEENS1_36VarlenDynamicPersistentTileSchedulerILi128ELi160ELi256ELi128ELb1ELb1ELb1ELb0ELb1ELb1EEEEEEEEEvNT_6ParamsE,@function
        .size           _ZN7cutlass13device_kernelIN5flash11enable_sm90INS1_16FlashAttnFwdSm90INS1_25CollectiveMainloopFwdSm90ILi2EN4cute5tupleIJNS5_1CILi1EEES8_S8_EEENS6_IJNS7_ILi128EEENS7_ILi160EEENS7_ILi192EEEEEELi128ENS_12float_e4m3_tEfNS_4arch4Sm90ELb0ELb0ELb1ELb1ELb1ELb1ELb0ELb1ELb1ELb1ELb1ELb0EEENS1_21CollectiveEpilogueFwdINS6_IJSA_SA_SB_EEES9_NS_10bfloat16_tESG_Li256ELb1ELb1ELb1ELb1EEENS1_36VarlenDynamicPersistentTileSchedulerILi128ELi160ELi256ELi128ELb1ELb1ELb1ELb0ELb1ELb1EEEEEEEEEvNT_6ParamsE,(.L_x_3316 - _ZN7cutlass13device_kernelIN5flash11enable_sm90INS1_16FlashAttnFwdSm90INS1_25CollectiveMainloopFwdSm90ILi2EN4cute5tupleIJNS5_1CILi1EEES8_S8_EEENS6_IJNS7_ILi128EEENS7_ILi160EEENS7_ILi192EEEEEELi128ENS_12float_e4m3_tEfNS_4arch4Sm90ELb0ELb0ELb1ELb1ELb1ELb1ELb0ELb1ELb1ELb1ELb1ELb0EEENS1_21CollectiveEpilogueFwdINS6_IJSA_SA_SB_EEES9_NS_10bfloat16_tESG_Li256ELb1ELb1ELb1ELb1EEENS1_36VarlenDynamicPersistentTileSchedulerILi128ELi160ELi256ELi128ELb1ELb1ELb1ELb0ELb1ELb1EEEEEEEEEvNT_6ParamsE)
        .other          _ZN7cutlass13device_kernelIN5flash11enable_sm90INS1_16FlashAttnFwdSm90INS1_25CollectiveMainloopFwdSm90ILi2EN4cute5tupleIJNS5_1CILi1EEES8_S8_EEENS6_IJNS7_ILi128EEENS7_ILi160EEENS7_ILi192EEEEEELi128ENS_12float_e4m3_tEfNS_4arch4Sm90ELb0ELb0ELb1ELb1ELb1ELb1ELb0ELb1ELb1ELb1ELb1ELb0EEENS1_21CollectiveEpilogueFwdINS6_IJSA_SA_SB_EEES9_NS_10bfloat16_tESG_Li256ELb1ELb1ELb1ELb1EEENS1_36VarlenDynamicPersistentTileSchedulerILi128ELi160ELi256ELi128ELb1ELb1ELb1ELb0ELb1ELb1EEEEEEEEEvNT_6ParamsE,@"STO_CUDA_ENTRY STV_DEFAULT"
_ZN7cutlass13device_kernelIN5flash11enable_sm90INS1_16FlashAttnFwdSm90INS1_25CollectiveMainloopFwdSm90ILi2EN4cute5tupleIJNS5_1CILi1EEES8_S8_EEENS6_IJNS7_ILi128EEENS7_ILi160EEENS7_ILi192EEEEEELi128ENS_12float_e4m3_tEfNS_4arch4Sm90ELb0ELb0ELb1ELb1ELb1ELb1ELb0ELb1ELb1ELb1ELb1ELb0EEENS1_21CollectiveEpilogueFwdINS6_IJSA_SA_SB_EEES9_NS_10bfloat16_tESG_Li256ELb1ELb1ELb1ELb1EEENS1_36VarlenDynamicPersistentTileSchedulerILi128ELi160ELi256ELi128ELb1ELb1ELb1ELb0ELb1ELb1EEEEEEEEEvNT_6ParamsE:
[----:B------:R-:W0:Y:S02]  /*0000*/  LDC R1, c[0x0][0x28] ;  /* 0x00000a00ff017b82 */ /* 0x000e240000000800 */
[----:B0-----:R-:W-:Y:S01]  /*0010*/  VIADD R1, R1, 0xffffffa8 ;  /* 0xffffffa801017836 */ /* 0x001fe20000000000 */
[----:B------:R-:W0:Y:S01]  /*0020*/  S2R R3, SR_TID.X ;  /* 0x0000000000037919 */ /* 0x000e220000002100 */
[----:B------:R-:W-:Y:S01]  /*0030*/  ELECT P0, URZ, PT ;  /* 0x00000000003f782f */ /* 0x000fe20003800000 */
[----:B------:R-:W-:Y:S01]  /*0040*/  BSSY B0, `(.L_x_413) ;  /* 0x000000e000007945 */ /* 0x000fe20003800000 */
[--C-:B0-----:R-:W-:Y:S02]  /*0050*/  SHF.R.U32.HI R0, RZ, 0x5, R3.reuse ;  /* 0x00000005ff007819 */ /* 0x101fe40000011603 */
[----:B------:R-:W-:-:S03]  /*0060*/  SHF.R.U32.HI R3, RZ, 0x7, R3 ;  /* 0x00000007ff037819 */ /* 0x000fc60000011603 */
[----:B------:R-:W0:Y:S02]  /*0070*/  SHFL.IDX PT, R2, R0, RZ, 0x1f ;  /* 0x00001fff00027589 */ /* 0x000e2400000e0000 */
[----:B0-----:R-:W-:-:S13]  /*0080*/  ISETP.EQ.AND P0, PT, R2, RZ, P0 ;  /* 0x000000ff0200720c */ /* 0x001fda0000702270 */
[----:B------:R-:W-:Y:S05]  /*0090*/  @!P0 BRA `(.L_x_414) ;  /* 0x0000000000208947 */ /* 0x000fea0003800000 */
[----:B------:R-:W-:Y:S02]  /*00a0*/  ULDC.64 UR4, c[0x0][0x198] ;  /* 0x0000660000047ab9 */ /* 0x000fe40000000a00 */
[----:B------:R-:W-:Y:S02]  /*00b0*/  UIADD3 UR6, UP0, UR4, 0x570, URZ ;  /* 0x0000057004067890 */ /* 0x000fe4000ff1e03f */
[----:B------:R-:W-:Y:S02]  /*00c0*/  UIADD3 UR4, UP1, UR4, 0x670, URZ ;  /* 0x0000067004047890 */ /* 0x000fe4000ff3e03f */
[----:B------:R-:W-:Y:S02]  /*00d0*/  UIADD3.X UR7, URZ, UR5, URZ, UP0, !UPT ;  /* 0x000000053f077290 */ /* 0x000fe400087fe43f */
[----:B------:R-:W-:-:S07]  /*00e0*/  UIADD3.X UR5, URZ, UR5, URZ, UP1, !UPT ;  /* 0x000000053f057290 */ /* 0x000fce0008ffe43f */
[----:B------:R0:W-:Y:S02]  /*00f0*/  UTMACCTL.PF [UR6] ;  /* 0x00000000060079b9 */ /* 0x0001e40008040000 */
[----:B------:R0:W-:Y:S02]  /*0100*/  UTMACCTL.PF [UR4] ;  /* 0x00000000040079b9 */ /* 0x0001e40008040000 */
[----:B0-----:R-:W-:Y:S01]  /*0110*/  NOP ;  /* 0x0000000000007918 */ /* 0x001fe20000000000 */
.L_x_414:
[----:B------:R-:W-:Y:S05]  /*0120*/  BSYNC B0 ;  /* 0x0000000000007941 */ /* 0x000fea0003800000 */
.L_x_413:
[----:B------:R-:W-:Y:S01]  /*0130*/  VOTEU.ANY UP0, P0 ;  /* 0x00000000003f7886 */ /* 0x000fe20000000100 */
[----:B------:R-:W0:Y:S01]  /*0140*/  SHFL.IDX PT, R3, R3, RZ, 0x1f ;  /* 0x00001fff03037589 */ /* 0x000e2200000e0000 */
[----:B------:R-:W-:Y:S01]  /*0150*/  UMOV UR4, 0x80 ;  /* 0x0000008000047882 */ /* 0x000fe20000000000 */
[----:B------:R-:W-:Y:S01]  /*0160*/  UMOV UR7, 0x100 ;  /* 0x0000010000077882 */ /* 0x000fe20000000000 */
[----:B------:R-:W-:Y:S01]  /*0170*/  VOTEU.ANY UP1, P0 ;  /* 0x00000000003f7886 */ /* 0x000fe20000020100 */
[----:B------:R-:W1:Y:S01]  /*0180*/  @UP0 S2UR UR8, SR_CgaCtaId ;  /* 0x00000000000809c3 */ /* 0x000e620000008800 */
[----:B------:R-:W2:Y:S01]  /*0190*/  SHFL.IDX PT, R2, R0, RZ, 0x1f ;  /* 0x00001fff00027589 */ /* 0x000ea200000e0000 */
[----:B------:R-:W-:Y:S01]  /*01a0*/  @UP0 UMOV UR6, 0x400 ;  /* 0x0000040000060882 */ /* 0x000fe20000000000 */
[----:B------:R-:W-:-:S04]  /*01b0*/  @UP0 UIADD3 UR4, -UR4, 0x100000, URZ ;  /* 0x0010000004040890 */ /* 0x000fc8000fffe13f */
[----:B------:R-:W-:Y:S02]  /*01c0*/  @UP0 USHF.L.U32 UR5, UR4, 0xb, URZ ;  /* 0x0000000b04050899 */ /* 0x000fe4000800063f */
[----:B------:R-:W-:Y:S01]  /*01d0*/  @UP0 USHF.L.U32 UR4, UR4, 0x1, URZ ;  /* 0x0000000104040899 */ /* 0x000fe2000800063f */
[----:B------:R-:W-:Y:S01]  /*01e0*/  VOTEU.ANY UP2, P0 ;  /* 0x00000000003f7886 */ /* 0x000fe20000040100 */
[----:B0-----:R-:W-:Y:S01]  /*01f0*/  R2UR UR9, R3 ;  /* 0x00000000030972ca */ /* 0x001fe200000e0000 */
[----:B-1----:R-:W-:Y:S01]  /*0200*/  @UP0 ULEA UR8, UR8, UR6, 0x18 ;  /* 0x0000000608080291 */ /* 0x002fe2000f8ec03f */
[----:B--2---:R-:W-:Y:S01]  /*0210*/  ISETP.NE.AND P1, PT, R2, RZ, PT ;  /* 0x000000ff0200720c */ /* 0x004fe20003f25270 */
[----:B------:R-:W-:-:S04]  /*0220*/  @UP0 UIADD3 UR6, -UR7, 0x100000, URZ ;  /* 0x0010000007060890 */ /* 0x000fc8000fffe13f */
[----:B------:R-:W-:Y:S02]  /*0230*/  @UP0 USHF.L.U32 UR7, UR6, 0xb, URZ ;  /* 0x0000000b06070899 */ /* 0x000fe4000800063f */
[----:B------:R-:W-:-:S04]  /*0240*/  @UP0 USHF.L.U32 UR6, UR6, 0x1, URZ ;  /* 0x0000000106060899 */ /* 0x000fc8000800063f */
[----:B------:R-:W-:Y:S01]  /*0250*/  UISETP.NE.AND UP0, UPT, UR9, URZ, UPT ;  /* 0x0000003f0900728c */ /* 0x000fe2000bf05270 */
[----:B------:R-:W0:Y:S02]  /*0260*/  FENCE.VIEW.ASYNC.S ;  /* 0x00000000000073c6 */ /* 0x000e240000000000 */
[----:B0-----:R0:W1:Y:S05]  /*0270*/  @UP1 SYNCS.EXCH.64 URZ, [UR8+0x29800], UR4 ;  /* 0x02980004083f15b2 */ /* 0x00106a0008000100 */
[----:B------:R0:W2:Y:S01]  /*0280*/  @UP2 SYNCS.EXCH.64 URZ, [UR8+0x29820], UR6 ;  /* 0x02982006083f25b2 */ /* 0x0000a20008000100 */
        /* <DEDUP_REMOVED lines=14> */
[----:B0-----:R3:W4:Y:S08]  /*0370*/  SYNCS.EXCH.64 URZ, [UR8+0x29830], UR4 ;  /* 0x02983004083f75b2 */ /* 0x0017300008000100 */
[----:B------:R3:W0:Y:S01]  /*0380*/  SYNCS.EXCH.64 URZ, [UR8+0x29840], UR6 ;  /* 0x02984006083f75b2 */ /* 0x0006220008000100 */
[----:B------:R3:W0:Y:S01]  /*0390*/  SYNCS.EXCH.64 URZ, [UR8+0x29838], UR4 ;  /* 0x02983804083f75b2 */ /* 0x0006220008000100 */
[----:B------:R3:W0:Y:S02]  /*03a0*/  SYNCS.EXCH.64 URZ, [UR8+0x29848], UR6 ;  /* 0x02984806083f75b2 */ /* 0x0006240008000100 */
[----:B---3--:R-:W-:Y:S01]  /*03b0*/  NOP ;  /* 0x0000000000007918 */ /* 0x008fe20000000000 */
.L_x_415:
[----:B------:R-:W3:Y:S01]  /*03c0*/  SHFL.IDX PT, R2, R0, RZ, 0x1f ;  /* 0x00001fff00027589 */ /* 0x000ee200000e0000 */
[----:B------:R-:W-:Y:S01]  /*03d0*/  NOP ;  /* 0x0000000000007918 */ /* 0x000fe20000000000 */
[----:B---3--:R-:W-:-:S13]  /*03e0*/  ISETP.NE.AND P0, PT, R2, RZ, PT ;  /* 0x000000ff0200720c */ /* 0x008fda0003f05270 */
        /* <DEDUP_REMOVED lines=17> */
[----:B------:R3:W0:Y:S02]  /*0500*/  SYNCS.EXCH.64 URZ, [UR8+0x29868], UR6 ;  /* 0x02986806083f75b2 */ /* 0x0006240008000100 */
[----:B---3--:R-:W-:Y:S01]  /*0510*/  NOP ;  /* 0x0000000000007918 */ /* 0x008fe20000000000 */
.L_x_416:
[----:B------:R-:W3:Y:S01]  /*0520*/  SHFL.IDX PT, R2, R0, RZ, 0x1f ;  /* 0x00001fff00027589 */ /* 0x000ee200000e0000 */
[----:B------:R-:W-:Y:S01]  /*0530*/  NOP ;  /* 0x0000000000007918 */ /* 0x000fe20000000000 */
[----:B---3--:R-:W-:-:S13]  /*0540*/  ISETP.NE.AND P0, PT, R2, RZ, PT ;  /* 0x000000ff0200720c */ /* 0x008fda0003f05270 */
        /* <DEDUP_REMOVED lines=13> */
[----:B------:R3:W0:Y:S02]  /*0620*/  SYNCS.EXCH.64 URZ, [UR6+0x29888], UR4 ;  /* 0x02988804063f75b2 */ /* 0x0006240008000100 */
[----:B---3--:R-:W-:Y:S01]  /*0630*/  NOP ;  /* 0x0000000000007918 */ /* 0x008fe20000000000 */
.L_x_417:
        /* <DEDUP_REMOVED lines=22> */
.L_x_418:
[----:B------:R-:W3:Y:S01]  /*07a0*/  SHFL.IDX PT, R3, R0, RZ, 0x1f ;  /* 0x00001fff00037589 */ /* 0x000ee200000e0000 */
[----:B------:R-:W-:Y:S01]  /*07b0*/  NOP ;  /* 0x0000000000007918 */ /* 0x000fe20000000000 */
[----:B------:R-:W0:Y:S01]  /*07c0*/  S2R R2, SR_CgaCtaId ;  /* 0x0000000000027919 */ /* 0x000e220000008800 */
[----:B---3--:R-:W-:-:S13]  /*07d0*/  ISETP.NE.AND P0, PT, R3, RZ, PT ;  /* 0x000000ff0300720c */ /* 0x008fda0003f05270 */
[----:B0-----:R-:W-:Y:S05]  /*07e0*/  @P0 BRA `(.L_x_419) ;  /* 0x0000000000480947 */ /* 0x001fea0003800000 */
        /* <DEDUP_REMOVED lines=13> */
[----:B0-----:R0:W3:Y:S08]  /*08c0*/  SYNCS.EXCH.64 URZ, [UR8+0x298b0], UR4 ;  /* 0x0298b004083f75b2 */ /* 0x0010f00008000100 */
[----:B------:R0:W0:Y:S01]  /*08d0*/  SYNCS.EXCH.64 URZ, [UR8+0x298c0], UR6 ;  /* 0x0298c006083f75b2 */ /* 0x0000220008000100 */
[----:B------:R0:W0:Y:S01]  /*08e0*/  SYNCS.EXCH.64 URZ, [UR8+0x298b8], UR4 ;  /* 0x0298b804083f75b2 */ /* 0x0000220008000100 */
[----:B------:R0:W0:Y:S01]  /*08f0*/  SYNCS.EXCH.64 URZ, [UR8+0x298c8], UR6 ;  /* 0x0298c806083f75b2 */ /* 0x0000220008000100 */
[----:B------:R-:W-:Y:S01]  /*0900*/  NOP ;  /* 0x0000000000007918 */ /* 0x000fe20000000000 */
.L_x_419:
[----:B------:R-:W-:Y:S01]  /*0910*/  PLOP3.LUT P0, PT, PT, PT, UP0, 0x80, 0x0 ;  /* 0x000000000000781c */ /* 0x000fe20003f0f008 */
[----:B------:R-:W-:Y:S01]  /*0920*/  UMOV UR36, 0x1 ;  /* 0x0000000100247882 */ /* 0x000fe20000000000 */
[----:B------:R-:W-:Y:S01]  /*0930*/  NOP ;  /* 0x0000000000007918 */ /* 0x000fe20000000000 */
[----:B------:R-:W-:Y:S01]  /*0940*/  USEL UR36, UR36, 0x2, !UP0 ;  /* 0x0000000224247887 */ /* 0x000fe2000c000000 */
[----:B------:R-:W-:Y:S01]  /*0950*/  BSSY B8, `(.L_x_420) ;  /* 0x0002c05000087945 */ /* 0x000fe20003800000 */
[----:B------:R-:W-:Y:S01]  /*0960*/  ULDC.64 UR50, c[0x0][0x208] ;  /* 0x0000820000327ab9 */ /* 0x000fe20000000a00 */
[----:B01234-:R-:W-:Y:S07]  /*0970*/  BAR.SYNC.DEFER_BLOCKING 0x0 ;  /* 0x0000000000007b1d */ /* 0x01ffee0000010000 */
[----:B------:R-:W-:Y:S05]  /*0980*/  @!P0 BRA `(.L_x_421) ;  /* 0x0000023c00608947 */ /* 0x000fea0003800000 */
.L_x_422:
[----:B------:R-:W-:-:S08]  /*0990*/  NOP ;  /* 0x0000000000007918 */ /* 0x000fd00000000000 */
[----:B------:R-:W0:Y:S02]  /*09a0*/  USETMAXREG.TRY_ALLOC.CTAPOOL UP0, 0xe8 ;  /* 0x000000e8000079c8 */ /* 0x000e240008000600 */
[----:B0-----:R-:W-:-:S13]  /*09b0*/  PLOP3.LUT P0, PT, PT, PT, UP0, 0x80, 0x0 ;  /* 0x000000000000781c */ /* 0x001fda0003f0f008 */
[----:B------:R-:W-:Y:S05]  /*09c0*/  @!P0 BRA `(.L_x_422) ;  /* 0xfffffffc00f08947 */ /* 0x000fea000383ffff */
[----:B------:R-:W2:Y:S01]  /*09d0*/  LDL.LU R0, [R1] ;  /* 0x0000000001007983 */ /* 0x000ea20000300800 */
[----:B------:R-:W0:Y:S01]  /*09e0*/  S2R R2, SR_TID.X ;  /* 0x0000000000027919 */ /* 0x000e220000002100 */
[----:B------:R-:W1:Y:S01]  /*09f0*/  S2UR UR38, SR_CgaCtaId ;  /* 0x00000000002679c3 */ /* 0x000e620000008800 */
[----:B------:R-:W-:Y:S01]  /*0a00*/  UMOV UR4, 0x400 ;  /* 0x0000040000047882 */ /* 0x000fe20000000000 */
[----:B0-----:R-:W-:-:S06]  /*0a10*/  SHF.R.U32.HI R2, RZ, 0x7, R2 ;  /* 0x00000007ff027819 */ /* 0x001fcc0000011602 */
[----:B------:R-:W-:Y:S06]  /*0a20*/  BAR.ARV 0x8, 0x180 ;  /* 0x0206000000007b1d */ /* 0x000fec0000002000 */
[----:B------:R-:W-:-:S13]  /*0a30*/  ISETP.NE.AND P0, PT, R2, 0x1, PT ;  /* 0x000000010200780c */ /* 0x000fda0003f05270 */
[----:B------:R-:W-:Y:S08]  /*0a40*/  @!P0 BAR.ARV 0x9, 0x100 ;  /* 0x0244000000008b1d */ /* 0x000ff00000002000 */
[----:B------:R-:W-:Y:S01]  /*0a50*/  BAR.SYNC.DEFER_BLOCKING 0x5, 0x180 ;  /* 0x0146000000007b1d */ /* 0x000fe20000010000 */
[----:B-1----:R-:W-:-:S06]  /*0a60*/  ULEA UR4, UR38, UR4, 0x18 ;  /* 0x0000000426047291 */ /* 0x002fcc000f8ec03f */
[----:B------:R-:W-:Y:S01]  /*0a70*/  IMAD.U32 R18, RZ, RZ, UR4 ;  /* 0x00000004ff127e24 */ /* 0x000fe2000f8e00ff */
[----:B------:R-:W-:-:S04]  /*0a80*/  ULDC UR4, c[0x0][0xc3c] ;  /* 0x00030f0000047ab9 */ /* 0x000fc80000000800 */
[----:B------:R-:W0:Y:S01]  /*0a90*/  LDS.128 R136, [R18+0x298d0] ;  /* 0x0298d00012887984 */ /* 0x000e220000000c00 */
[----:B------:R-:W-:Y:S06]  /*0aa0*/  BAR.ARV 0x4, 0x180 ;  /* 0x0106000000007b1d */ /* 0x000fec0000002000 */
[----:B--2---:R-:W-:-:S04]  /*0ab0*/  LOP3.LUT R0, R0, 0xfffffffb, RZ, 0xc0, !PT ;  /* 0xfffffffb00007812 */ /* 0x004fc800078ec0ff */
[----:B------:R-:W-:-:S05]  /*0ac0*/  @P0 LOP3.LUT R0, R0, 0x4, RZ, 0xfc, !PT ;  /* 0x0000000400000812 */ /* 0x000fca00078efcff */
[----:B------:R1:W-:Y:S01]  /*0ad0*/  STL [R1], R0 ;  /* 0x0000000001007387 */ /* 0x0003e20000100800 */
[----:B0-----:R-:W-:-:S13]  /*0ae0*/  ISETP.GE.AND P0, PT, R139, UR4, PT ;  /* 0x000000048b007c0c */ /* 0x001fda000bf06270 */
[----:B-1----:R-:W-:Y:S05]  /*0af0*/  @P0 BRA `(.L_x_423) ;  /* 0x000002bc00a80947 */ /* 0x002fea0003800000 */
[----:B------:R-:W0:Y:S01]  /*0b00*/  S2R R0, SR_TID.X ;  /* 0x0000000000007919 */ /* 0x000e220000002100 */
[----:B------:R-:W-:Y:S01]  /*0b10*/  R2UR UR39, R18 ;  /* 0x00000000122772ca */ /* 0x000fe200000e0000 */
[----:B------:R-:W-:Y:S01]  /*0b20*/  IMAD.MOV.U32 R208, RZ, RZ, RZ ;  /* 0x000000ffffd07224 */ /* 0x000fe200078e00ff */
[----:B------:R-:W-:Y:S01]  /*0b30*/  MOV R196, RZ ;  /* 0x000000ff00c47202 */ /* 0x000fe20000000f00 */
[----:B------:R-:W-:Y:S01]  /*0b40*/  IMAD.MOV.U32 R202, RZ, RZ, RZ ;  /* 0x000000ffffca7224 */ /* 0x000fe200078e00ff */
[----:B------:R-:W-:Y:S01]  /*0b50*/  ULOP3.LUT UR48, UR36, 0x1, URZ, 0xfc, !UPT ;  /* 0x0000000124307892 */ /* 0x000fe2000f8efc3f */
[----:B------:R-:W-:-:S08]  /*0b60*/  UMOV UR37, URZ ;  /* 0x0000003f00257c82 */ /* 0x000fd00008000000 */
[----:B------:R-:W-:Y:S01]  /*0b70*/  UIADD3 UR39, UR39, 0x14400, URZ ;  /* 0x0001440027277890 */ /* 0x000fe2000fffe03f */
[----:B0-----:R-:W-:-:S05]  /*0b80*/  VIADD R21, R0, 0xffffff80 ;  /* 0xffffff8000157836 */ /* 0x001fca0000000000 */
[----:B------:R-:W-:Y:S02]  /*0b90*/  SHF.R.S32.HI R0, RZ, 0x1f, R21 ;  /* 0x0000001fff007819 */ /* 0x000fe40000011415 */
[-C--:B------:R-:W-:Y:S02]  /*0ba0*/  LEA.HI R6, R21, R21.reuse, RZ, 0x1 ;  /* 0x0000001515067211 */ /* 0x080fe400078f08ff */
[CC--:B------:R-:W-:Y:S02]  /*0bb0*/  LEA.HI R3, R0.reuse, R21.reuse, RZ, 0x5 ;  /* 0x0000001500037211 */ /* 0x0c0fe400078f28ff */
[----:B------:R-:W-:Y:S02]  /*0bc0*/  LEA.HI R2, R0, R21, RZ, 0x4 ;  /* 0x0000001500027211 */ /* 0x000fe400078f20ff */
[----:B------:R-:W-:Y:S01]  /*0bd0*/  LOP3.LUT R7, R6, 0xfffffffe, RZ, 0xc0, !PT ;  /* 0xfffffffe06077812 */ /* 0x000fe200078ec0ff */
[----:B------:R-:W-:Y:S01]  /*0be0*/  IMAD.SHL.U32 R4, R3, 0x20, RZ ;  /* 0x0000002003047824 */ /* 0x000fe200078e00ff */
[----:B------:R-:W-:-:S02]  /*0bf0*/  LOP3.LUT R3, R2, 0x3fffff0, RZ, 0xc0, !PT ;  /* 0x03fffff002037812 */ /* 0x000fc400078ec0ff */
[----:B------:R-:W-:Y:S01]  /*0c00*/  LEA.HI R8, R0, R21, RZ, 0x2 ;  /* 0x0000001500087211 */ /* 0x000fe200078f10ff */
[C---:B------:R-:W-:Y:S01]  /*0c10*/  IMAD.IADD R12, R21.reuse, 0x1, -R7 ;  /* 0x00000001150c7824 */ /* 0x040fe200078e0a07 */
[----:B------:R-:W-:Y:S02]  /*0c20*/  LOP3.LUT R4, R4, 0xfffffc00, RZ, 0xc0, !PT ;  /* 0xfffffc0004047812 */ /* 0x000fe400078ec0ff */
[----:B------:R-:W-:Y:S01]  /*0c30*/  IADD3 R3, R21, -R3, RZ ;  /* 0x8000000315037210 */ /* 0x000fe20007ffe0ff */
[C---:B------:R-:W-:Y:S01]  /*0c40*/  IMAD.SHL.U32 R22, R12.reuse, 0x8, RZ ;  /* 0x000000080c167824 */ /* 0x040fe200078e00ff */
[--C-:B------:R-:W-:Y:S01]  /*0c50*/  SHF.R.S32.HI R9, RZ, 0x2, R8.reuse ;  /* 0x00000002ff097819 */ /* 0x100fe20000011408 */
[----:B------:R-:W-:Y:S01]  /*0c60*/  IMAD.SHL.U32 R16, R12, 0x10, RZ ;  /* 0x000000100c107824 */ /* 0x000fe200078e00ff */
[----:B------:R-:W-:Y:S01]  /*0c70*/  SHF.R.S32.HI R10, RZ, 0x1f, R8 ;  /* 0x0000001fff0a7819 */ /* 0x000fe20000011408 */
[----:B------:R-:W-:Y:S01]  /*0c80*/  IMAD R5, R3, 0x40, R4 ;  /* 0x0000004003057824 */ /* 0x000fe200078e0204 */
[----:B------:R-:W-:Y:S01]  /*0c90*/  SHF.R.S32.HI R3, RZ, 0x4, R2 ;  /* 0x00000004ff037819 */ /* 0x000fe20000011402 */
[----:B------:R-:W-:Y:S01]  /*0ca0*/  VIADD R198, R22, 0x40 ;  /* 0x0000004016c67836 */ /* 0x000fe20000000000 */
[----:B------:R-:W-:Y:S01]  /*0cb0*/  LEA.HI R10, R10, R9, RZ, 0x2 ;  /* 0x000000090a0a7211 */ /* 0x000fe200078f10ff */
[----:B------:R-:W-:Y:S01]  /*0cc0*/  VIADD R192, R16, 0x80 ;  /* 0x0000008010c07836 */ /* 0x000fe20000000000 */
[----:B------:R-:W-:Y:S01]  /*0cd0*/  LOP3.LUT R8, R8, 0xfffffffc, RZ, 0xc0, !PT ;  /* 0xfffffffc08087812 */ /* 0x000fe200078ec0ff */
[----:B------:R-:W-:Y:S01]  /*0ce0*/  VIADD R193, R16, 0xa0 ;  /* 0x000000a010c17836 */ /* 0x000fe20000000000 */
[----:B------:R-:W-:Y:S01]  /*0cf0*/  LEA.HI R2, R2, R3, RZ, 0x1 ;  /* 0x0000000302027211 */ /* 0x000fe200078f08ff */
[----:B------:R-:W-:Y:S01]  /*0d00*/  VIADD R197, R22, 0x10 ;  /* 0x0000001016c57836 */ /* 0x000fe20000000000 */
[----:B------:R-:W-:Y:S01]  /*0d10*/  LOP3.LUT R10, R10, 0xfffffffc, RZ, 0xc0, !PT ;  /* 0xfffffffc0a0a7812 */ /* 0x000fe200078ec0ff */
[----:B------:R-:W-:Y:S01]  /*0d20*/  IMAD.IADD R8, R21, 0x1, -R8 ;  /* 0x0000000115087824 */ /* 0x000fe200078e0a08 */
[C---:B------:R-:W-:Y:S01]  /*0d30*/  IADD3 R199, R22.reuse, 0x20, RZ ;  /* 0x0000002016c77810 */ /* 0x040fe20007ffe0ff */
[----:B------:R-:W-:Y:S01]  /*0d40*/  VIADD R201, R22, 0x50 ;  /* 0x0000005016c97836 */ /* 0x000fe20000000000 */
[----:B------:R-:W-:Y:S01]  /*0d50*/  LOP3.LUT R2, R2, 0x1ffffffe, RZ, 0xc0, !PT ;  /* 0x1ffffffe02027812 */ /* 0x000fe200078ec0ff */
[----:B------:R-:W-:Y:S01]  /*0d60*/  IMAD.IADD R10, R9, 0x1, -R10 ;  /* 0x00000001090a7824 */ /* 0x000fe200078e0a0a */
[----:B------:R-:W-:Y:S01]  /*0d70*/  LEA.HI R4, R8, R8, RZ, 0x1 ;  /* 0x0000000808047211 */ /* 0x000fe200078f08ff */
[----:B------:R-:W-:Y:S01]  /*0d80*/  IMAD.IADD R9, R22, 0x1, R199 ;  /* 0x0000000116097824 */ /* 0x000fe200078e02c7 */
[----:B------:R-:W-:Y:S01]  /*0d90*/  SHF.R.S32.HI R195, RZ, 0x1, R6 ;  /* 0x00000001ffc37819 */ /* 0x000fe20000011406 */
[----:B------:R-:W-:Y:S01]  /*0da0*/  IMAD.IADD R2, R3, 0x1, -R2 ;  /* 0x0000000103027824 */ /* 0x000fe200078e0a02 */
[----:B------:R-:W-:Y:S01]  /*0db0*/  LOP3.LUT R7, R4, 0x1ffffffe, RZ, 0xc0, !PT ;  /* 0x1ffffffe04077812 */ /* 0x000fe200078ec0ff */
[----:B------:R-:W-:Y:S01]  /*0dc0*/  IMAD.SHL.U32 R205, R10, 0x80, RZ ;  /* 0x000000800acd7824 */ /* 0x000fe200078e00ff */
[----:B------:R-:W-:Y:S01]  /*0dd0*/  SHF.R.S32.HI R4, RZ, 0x1f, R9 ;  /* 0x0000001fff047819 */ /* 0x000fe20000011409 */
[----:B------:R-:W-:Y:S01]  /*0de0*/  VIADD R15, R195, 0x80 ;  /* 0x00000080c30f7836 */ /* 0x000fe20000000000 */
[----:B------:R-:W-:Y:S01]  /*0df0*/  LEA R2, R2, R5, 0x3 ;  /* 0x0000000502027211 */ /* 0x000fe200078e18ff */
[----:B------:R-:W-:Y:S01]  /*0e00*/  IMAD.IADD R5, R22, 0x1, R198 ;  /* 0x0000000116057824 */ /* 0x000fe200078e02c6 */
[-C--:B------:R-:W-:Y:S01]  /*0e10*/  LEA.HI R170, R4, R9.reuse, RZ, 0x4 ;  /* 0x0000000904aa7211 */ /* 0x080fe200078f20ff */
[----:B------:R-:W-:Y:S01]  /*0e20*/  IMAD.IADD R11, R8, 0x1, -R7 ;  /* 0x00000001080b7824 */ /* 0x000fe200078e0a07 */
[----:B------:R-:W-:Y:S01]  /*0e30*/  LEA.HI R17, R4, R9, RZ, 0x6 ;  /* 0x0000000904117211 */ /* 0x000fe200078f30ff */
[----:B------:R0:W-:Y:S01]  /*0e40*/  STL [R1+0x54], R2 ;  /* 0x0000540201007387 */ /* 0x0001e20000100800 */
[----:B------:R-:W-:-:S02]  /*0e50*/  SHF.R.S32.HI R4, RZ, 0x1f, R6 ;  /* 0x0000001fff047819 */ /* 0x000fc40000011406 */
[----:B------:R-:W-:Y:S01]  /*0e60*/  SHF.R.S32.HI R8, RZ, 0x1f, R5 ;  /* 0x0000001fff087819 */ /* 0x000fe20000011405 */
[----:B------:R-:W-:Y:S01]  /*0e70*/  IMAD.SHL.U32 R17, R17, 0x80, RZ ;  /* 0x0000008011117824 */ /* 0x000fe200078e00ff */
[----:B------:R-:W-:Y:S02]  /*0e80*/  LEA.HI R4, R4, R195, RZ, 0x3 ;  /* 0x000000c304047211 */ /* 0x000fe400078f18ff */
[CC--:B------:R-:W-:Y:S02]  /*0e90*/  LEA.HI R14, R8.reuse, R5.reuse, RZ, 0x4 ;  /* 0x00000005080e7211 */ /* 0x0c0fe400078f20ff */
[----:B------:R-:W-:Y:S02]  /*0ea0*/  LEA.HI R19, R8, R5, RZ, 0x6 ;  /* 0x0000000508137211 */ /* 0x000fe400078f30ff */
[----:B0-----:R-:W-:Y:S02]  /*0eb0*/  LEA.HI R2, R0, R21, RZ, 0x7 ;  /* 0x0000001500027211 */ /* 0x001fe400078f38ff */
[----:B------:R-:W-:Y:S01]  /*0ec0*/  LOP3.LUT R4, R4, 0xfffffff8, RZ, 0xc0, !PT ;  /* 0xfffffff804047812 */ /* 0x000fe200078ec0ff */
[----:B------:R-:W-:Y:S01]  /*0ed0*/  IMAD.SHL.U32 R19, R19, 0x80, RZ ;  /* 0x0000008013137824 */ /* 0x000fe200078e00ff */
[----:B------:R-:W-:-:S02]  /*0ee0*/  LOP3.LUT R5, R2, 0xffffff80, RZ, 0xc0, !PT ;  /* 0xffffff8002057812 */ /* 0x000fc400078ec0ff */
[----:B------:R-:W-:Y:S01]  /*0ef0*/  LEA.HI R13, R15, R15, RZ, 0x1 ;  /* 0x0000000f0f0d7211 */ /* 0x000fe200078f08ff */
[----:B------:R-:W-:Y:S01]  /*0f00*/  IMAD.IADD R4, R195, 0x1, -R4 ;  /* 0x00000001c3047824 */ /* 0x000fe200078e0a04 */
[----:B------:R-:W-:Y:S02]  /*0f10*/  IADD3 R20, R21, -R5, RZ ;  /* 0x8000000515147210 */ /* 0x000fe40007ffe0ff */
[----:B------:R-:W-:Y:S02]  /*0f20*/  SHF.R.S32.HI R5, RZ, 0x1f, R15 ;  /* 0x0000001fff057819 */ /* 0x000fe4000001140f */
[----:B------:R-:W-:Y:S01]  /*0f30*/  SHF.R.S32.HI R7, RZ, 0x1f, R20 ;  /* 0x0000001fff077819 */ /* 0x000fe20000011414 */
[----:B------:R0:W-:Y:S01]  /*0f40*/  STL [R1+0x4c], R4 ;  /* 0x00004c0401007387 */ /* 0x0001e20000100800 */
[----:B------:R-:W-:Y:S02]  /*0f50*/  LEA.HI R5, R5, R15, RZ, 0x3 ;  /* 0x0000000f05057211 */ /* 0x000fe400078f18ff */
[----:B------:R-:W-:-:S02]  /*0f60*/  LOP3.LUT R9, R13, 0x3fffffe, RZ, 0xc0, !PT ;  /* 0x03fffffe0d097812 */ /* 0x000fc400078ec0ff */
[----:B------:R-:W-:Y:S02]  /*0f70*/  SHF.L.U32 R12, R5, 0x6, RZ ;  /* 0x00000006050c7819 */ /* 0x000fe400000006ff */
[----:B------:R-:W-:Y:S01]  /*0f80*/  LEA.HI R8, R7, R20, RZ, 0x2 ;  /* 0x0000001407087211 */ /* 0x000fe200078f10ff */
[----:B------:R-:W-:Y:S01]  /*0f90*/  IMAD.IADD R210, R15, 0x1, -R9 ;  /* 0x000000010fd27824 */ /* 0x000fe200078e0a09 */
[----:B------:R-:W-:Y:S01]  /*0fa0*/  LOP3.LUT R15, R12, 0xfffffe00, RZ, 0xc0, !PT ;  /* 0xfffffe000c0f7812 */ /* 0x000fe200078ec0ff */
[----:B0-----:R-:W-:Y:S01]  /*0fb0*/  IMAD.SHL.U32 R4, R4, 0x80, RZ ;  /* 0x0000008004047824 */ /* 0x001fe200078e00ff */
[----:B------:R-:W-:Y:S02]  /*0fc0*/  LEA.HI R6, R6, R195, RZ, 0x1 ;  /* 0x000000c306067211 */ /* 0x000fe400078f08ff */
[----:B------:R-:W-:Y:S01]  /*0fd0*/  SHF.R.S32.HI R9, RZ, 0x2, R8 ;  /* 0x00000002ff097819 */ /* 0x000fe20000011408 */
[----:B------:R-:W-:Y:S01]  /*0fe0*/  IMAD R210, R210, 0x40, R15 ;  /* 0x00000040d2d27824 */ /* 0x000fe200078e020f */
[----:B------:R-:W-:-:S02]  /*0ff0*/  LOP3.LUT R5, R4, 0x380, RZ, 0xc0, !PT ;  /* 0x0000038004057812 */ /* 0x000fc400078ec0ff */
[----:B------:R-:W-:Y:S02]  /*1000*/  SHF.R.S32.HI R12, RZ, 0x1f, R8 ;  /* 0x0000001fff0c7819 */ /* 0x000fe40000011408 */
[----:B------:R-:W-:Y:S02]  /*1010*/  LOP3.LUT R6, R6, 0x3fffffe, RZ, 0xc0, !PT ;  /* 0x03fffffe06067812 */ /* 0x000fe400078ec0ff */
[----:B------:R-:W-:Y:S02]  /*1020*/  SHF.R.U32.HI R4, RZ, 0x3, R5 ;  /* 0x00000003ff047819 */ /* 0x000fe40000011605 */
[----:B------:R-:W-:Y:S01]  /*1030*/  LEA.HI R12, R12, R9, RZ, 0x3 ;  /* 0x000000090c0c7211 */ /* 0x000fe200078f18ff */
[----:B------:R-:W-:Y:S01]  /*1040*/  IMAD.IADD R6, R195, 0x1, -R6 ;  /* 0x00000001c3067824 */ /* 0x000fe200078e0a06 */
[----:B------:R-:W-:Y:S02]  /*1050*/  SHF.R.S32.HI R24, RZ, 0x7, R2 ;  /* 0x00000007ff187819 */ /* 0x000fe40000011402 */
[----:B------:R-:W-:-:S02]  /*1060*/  LOP3.LUT R5, R5, 0x10, R16, 0xf8, !PT ;  /* 0x0000001005057812 */ /* 0x000fc400078ef810 */
[----:B------:R-:W-:Y:S02]  /*1070*/  LOP3.LUT R12, R12, 0xfffffff8, RZ, 0xc0, !PT ;  /* 0xfffffff80c0c7812 */ /* 0x000fe400078ec0ff */
[----:B------:R-:W-:Y:S02]  /*1080*/  LEA.HI R2, R2, R24, RZ, 0x1 ;  /* 0x0000001802027211 */ /* 0x000fe400078f08ff */
[----:B------:R-:W-:Y:S01]  /*1090*/  LEA.HI R7, R7, R20, RZ, 0x5 ;  /* 0x0000001407077211 */ /* 0x000fe200078f28ff */
[----:B------:R-:W-:Y:S01]  /*10a0*/  IMAD.IADD R12, R9, 0x1, -R12 ;  /* 0x00000001090c7824 */ /* 0x000fe200078e0a0c */
[----:B------:R-:W-:Y:S02]  /*10b0*/  LOP3.LUT R4, R5, R4, RZ, 0x3c, !PT ;  /* 0x0000000405047212 */ /* 0x000fe400078e3cff */
[----:B------:R-:W-:Y:S02]  /*10c0*/  LOP3.LUT R205, R205, 0x180, RZ, 0xc0, !PT ;  /* 0x00000180cdcd7812 */ /* 0x000fe400078ec0ff */
[----:B------:R-:W-:Y:S01]  /*10d0*/  LOP3.LUT R2, R2, 0x3fffffe, RZ, 0xc0, !PT ;  /* 0x03fffffe02027812 */ /* 0x000fe200078ec0ff */
[----:B------:R-:W-:Y:S01]  /*10e0*/  IMAD R216, R3, 0x400, R4 ;  /* 0x0000040003d87824 */ /* 0x000fe200078e0204 */
[----:B------:R-:W-:-:S02]  /*10f0*/  SHF.R.S32.HI R7, RZ, 0x5, R7 ;  /* 0x00000005ff077819 */ /* 0x000fc40000011407 */
[----:B------:R-:W-:Y:S02]  /*1100*/  LEA R6, R3, R6, 0x3 ;  /* 0x0000000603067211 */ /* 0x000fe400078e18ff */
[----:B------:R-:W-:Y:S01]  /*1110*/  LOP3.LUT R3, R205, 0x30, R170, 0xf8, !PT ;  /* 0x00000030cd037812 */ /* 0x000fe200078ef8aa */
[----:B------:R-:W-:Y:S01]  /*1120*/  IMAD R7, R7, 0x10, R12 ;  /* 0x0000001007077824 */ /* 0x000fe200078e020c */
[----:B------:R-:W-:Y:S02]  /*1130*/  SHF.R.U32.HI R206, RZ, 0x3, R205 ;  /* 0x00000003ffce7819 */ /* 0x000fe400000116cd */
[----:B------:R-:W-:Y:S02]  /*1140*/  IADD3 R2, R24, -R2, RZ ;  /* 0x8000000218027210 */ /* 0x000fe40007ffe0ff */
[----:B------:R-:W-:Y:S02]  /*1150*/  LOP3.LUT R5, R205, 0x30, R14, 0xf8, !PT ;  /* 0x00000030cd057812 */ /* 0x000fe400078ef80e */
[----:B------:R-:W-:Y:S01]  /*1160*/  SHF.L.U32 R207, R6, 0x6, RZ ;  /* 0x0000000606cf7819 */ /* 0x000fe200000006ff */
[----:B------:R-:W-:Y:S01]  /*1170*/  IMAD R7, R2, 0x40, R7 ;  /* 0x0000004002077824 */ /* 0x000fe200078e0207 */
[----:B------:R-:W-:Y:S01]  /*1180*/  LOP3.LUT R4, R17, 0xffffe000, RZ, 0xc0, !PT ;  /* 0xffffe00011047812 */ /* 0x000fe200078ec0ff */
[----:B------:R-:W-:Y:S01]  /*1190*/  IMAD.MOV.U32 R2, RZ, RZ, 0x20 ;  /* 0x00000020ff027424 */ /* 0x000fe200078e00ff */
[----:B------:R-:W-:-:S02]  /*11a0*/  LOP3.LUT R3, R3, R206, RZ, 0x3c, !PT ;  /* 0x000000ce03037212 */ /* 0x000fc400078e3cff */
[----:B------:R-:W-:Y:S01]  /*11b0*/  LOP3.LUT R8, R8, 0x7ffffffc, RZ, 0xc0, !PT ;  /* 0x7ffffffc08087812 */ /* 0x000fe200078ec0ff */
[----:B------:R-:W-:Y:S01]  /*11c0*/  STL [R1+0x48], R7 ;  /* 0x0000480701007387 */ /* 0x000fe20000100800 */
[----:B------:R-:W-:Y:S01]  /*11d0*/  LOP3.LUT R6, R19, 0xffffe000, RZ, 0xc0, !PT ;  /* 0xffffe00013067812 */ /* 0x000fe200078ec0ff */
[----:B------:R-:W-:Y:S01]  /*11e0*/  IMAD.MOV.U32 R19, RZ, RZ, RZ ;  /* 0x000000ffff137224 */ /* 0x000fe200078e00ff */
[----:B------:R-:W-:Y:S01]  /*11f0*/  LOP3.LUT R5, R5, R206, RZ, 0x3c, !PT ;  /* 0x000000ce05057212 */ /* 0x000fe200078e3cff */
[----:B------:R-:W-:Y:S01]  /*1200*/  IMAD.IADD R8, R20, 0x1, -R8 ;  /* 0x0000000114087824 */ /* 0x000fe200078e0a08 */
[----:B------:R-:W-:Y:S02]  /*1210*/  LEA.HI R0, R0, R21, RZ, 0x3 ;  /* 0x0000001500007211 */ /* 0x000fe400078f18ff */
[----:B------:R-:W-:Y:S02]  /*1220*/  LOP3.LUT P0, RZ, R10, 0x2, RZ, 0xc0, !PT ;  /* 0x000000020aff7812 */ /* 0x000fe4000780c0ff */
[----:B------:R-:W-:-:S02]  /*1230*/  IADD3 R9, R3, R207, R4 ;  /* 0x000000cf03097210 */ /* 0x000fc40007ffe004 */
[----:B------:R-:W-:Y:S02]  /*1240*/  LOP3.LUT R3, R205, 0x10, R16, 0xf8, !PT ;  /* 0x00000010cd037812 */ /* 0x000fe400078ef810 */
[----:B------:R-:W-:Y:S02]  /*1250*/  IADD3 R15, R5, R207, R6 ;  /* 0x000000cf050f7210 */ /* 0x000fe40007ffe006 */
[----:B------:R-:W-:Y:S02]  /*1260*/  LOP3.LUT R217, R0, 0xfffffff8, RZ, 0xc0, !PT ;  /* 0xfffffff800d97812 */ /* 0x000fe400078ec0ff */
[----:B------:R-:W-:Y:S02]  /*1270*/  SHF.R.S32.HI R0, RZ, 0x3, R0 ;  /* 0x00000003ff007819 */ /* 0x000fe40000011400 */
[----:B------:R-:W-:Y:S01]  /*1280*/  LOP3.LUT R5, R205, 0x30, R16, 0xf8, !PT ;  /* 0x00000030cd057812 */ /* 0x000fe200078ef810 */
[----:B------:R-:W-:Y:S01]  /*1290*/  IMAD.IADD R217, R21, 0x1, -R217 ;  /* 0x0000000115d97824 */ /* 0x000fe200078e0ad9 */
[----:B------:R-:W-:-:S02]  /*12a0*/  SEL R0, R2, 0xffffffe0, !P0 ;  /* 0xffffffe002007807 */ /* 0x000fc40004000000 */
[-C--:B------:R-:W-:Y:S02]  /*12b0*/  LOP3.LUT R2, R3, R206.reuse, RZ, 0x3c, !PT ;  /* 0x000000ce03027212 */ /* 0x080fe400078e3cff */
[----:B------:R-:W-:Y:S02]  /*12c0*/  SHF.L.U32 R218, R8, 0x1, RZ ;  /* 0x0000000108da7819 */ /* 0x000fe400000006ff */
[----:B------:R-:W-:Y:S01]  /*12d0*/  LOP3.LUT R5, R5, R206, RZ, 0x3c, !PT ;  /* 0x000000ce05057212 */ /* 0x000fe200078e3cff */
[----:B------:R-:W-:Y:S01]  /*12e0*/  IMAD.IADD R213, R207, 0x1, R2 ;  /* 0x00000001cfd57824 */ /* 0x000fe200078e0202 */
[C---:B------:R-:W-:Y:S01]  /*12f0*/  IADD3 R229, R218.reuse, 0x68, RZ ;  /* 0x00000068dae57810 */ /* 0x040fe20007ffe0ff */
[----:B------:R-:W-:Y:S01]  /*1300*/  VIADD R10, R218, 0x50 ;  /* 0x00000050da0a7836 */ /* 0x000fe20000000000 */
[----:B------:R-:W-:Y:S01]  /*1310*/  IADD3 R2, R18, R207, R5 ;  /* 0x000000cf12027210 */ /* 0x000fe20007ffe005 */
[C---:B------:R-:W-:Y:S01]  /*1320*/  VIADD R20, R218.reuse, 0x40 ;  /* 0x00000040da147836 */ /* 0x040fe20000000000 */
[----:B------:R-:W-:Y:S01]  /*1330*/  SHF.R.S32.HI R13, RZ, 0x1, R13 ;  /* 0x00000001ff0d7819 */ /* 0x000fe2000001140d */
[----:B------:R-:W-:Y:S01]  /*1340*/  VIADD R6, R218, 0x58 ;  /* 0x00000058da067836 */ /* 0x000fe20000000000 */
[----:B------:R-:W-:Y:S01]  /*1350*/  IADD3 R168, R16, 0x60, RZ ;  /* 0x0000006010a87810 */ /* 0x000fe20007ffe0ff */
[----:B------:R0:W-:Y:S01]  /*1360*/  STL [R1+0x44], R2 ;  /* 0x0000440201007387 */ /* 0x0001e20000100800 */
[----:B------:R-:W-:Y:S01]  /*1370*/  VIADD R228, R218, 0x70 ;  /* 0x00000070dae47836 */ /* 0x000fe20000000000 */
[----:B------:R-:W-:Y:S01]  /*1380*/  SHF.R.S32.HI R3, RZ, 0x1f, R20 ;  /* 0x0000001fff037819 */ /* 0x000fe20000011414 */
[----:B------:R-:W-:Y:S01]  /*1390*/  IMAD.IADD R215, R0, 0x1, R213 ;  /* 0x0000000100d77824 */ /* 0x000fe200078e02d5 */
[----:B------:R-:W-:Y:S01]  /*13a0*/  SHF.R.S32.HI R3, RZ, 0x1f, R6 ;  /* 0x0000001fff037819 */ /* 0x000fe20000011406 */
[----:B------:R-:W-:Y:S01]  /*13b0*/  VIADD R4, R218, 0x60 ;  /* 0x00000060da047836 */ /* 0x000fe20000000000 */
[----:B------:R-:W-:Y:S01]  /*13c0*/  SHF.R.S32.HI R3, RZ, 0x1f, R228 ;  /* 0x0000001fff037819 */ /* 0x000fe200000114e4 */
[----:B------:R-:W-:Y:S01]  /*13d0*/  IMAD.IADD R3, R18, 0x1, R15 ;  /* 0x0000000112037824 */ /* 0x000fe200078e020f */
[C---:B------:R-:W-:Y:S01]  /*13e0*/  IADD3 R12, R218.reuse, 0x48, RZ ;  /* 0x00000048da0c7810 */ /* 0x040fe20007ffe0ff */
[----:B------:R-:W-:Y:S01]  /*13f0*/  IMAD.SHL.U32 R13, R13, 0x80, RZ ;  /* 0x000000800d0d7824 */ /* 0x000fe200078e00ff */
[----:B0-----:R-:W-:Y:S01]  /*1400*/  SHF.R.S32.HI R2, RZ, 0x1f, R10 ;  /* 0x0000001fff027819 */ /* 0x001fe2000001140a */
[C---:B------:R-:W-:Y:S01]  /*1410*/  VIADD R227, R218.reuse, 0x78 ;  /* 0x00000078dae37836 */ /* 0x040fe20000000000 */
[----:B------:R-:W-:Y:S01]  /*1420*/  SHF.R.S32.HI R2, RZ, 0x1f, R229 ;  /* 0x0000001fff027819 */ /* 0x000fe200000114e5 */
[----:B------:R-:W-:Y:S01]  /*1430*/  VIADD R225, R218, 0x8 ;  /* 0x00000008dae17836 */ /* 0x000fe20000000000 */
[----:B------:R-:W-:Y:S01]  /*1440*/  IADD3 R2, R18, R9, RZ ;  /* 0x0000000912027210 */ /* 0x000fe20007ffe0ff */
[----:B------:R-:W-:Y:S01]  /*1450*/  VIADD R224, R218, 0x38 ;  /* 0x00000038dae07836 */ /* 0x000fe20000000000 */
[----:B------:R-:W-:-:S02]  /*1460*/  SHF.R.S32.HI R4, RZ, 0x1f, R4 ;  /* 0x0000001fff047819 */ /* 0x000fc40000011404 */
[----:B------:R-:W-:Y:S01]  /*1470*/  SHF.R.S32.HI R17, RZ, 0x1f, R16 ;  /* 0x0000001fff117819 */ /* 0x000fe20000011410 */
[----:B------:R0:W-:Y:S01]  /*1480*/  STL [R1+0x40], R2 ;  /* 0x0000400201007387 */ /* 0x0001e20000100800 */
[----:B------:R-:W-:Y:S02]  /*1490*/  IADD3 R200, R22, 0x30, RZ ;  /* 0x0000003016c87810 */ /* 0x000fe40007ffe0ff */
[----:B------:R-:W-:Y:S01]  /*14a0*/  SHF.R.S32.HI R194, RZ, 0x1f, R168 ;  /* 0x0000001fffc27819 */ /* 0x000fe200000114a8 */
[----:B------:R1:W-:Y:S01]  /*14b0*/  STL [R1+0x3c], R3 ;  /* 0x00003c0301007387 */ /* 0x0003e20000100800 */
[----:B------:R-:W-:Y:S02]  /*14c0*/  SHF.R.S32.HI R204, RZ, 0x1f, R192 ;  /* 0x0000001fffcc7819 */ /* 0x000fe400000114c0 */
[----:B------:R-:W-:Y:S02]  /*14d0*/  SHF.R.S32.HI R203, RZ, 0x1f, R193 ;  /* 0x0000001fffcb7819 */ /* 0x000fe400000114c1 */
[----:B------:R-:W-:-:S02]  /*14e0*/  LOP3.LUT R209, R13, 0x180, RZ, 0xc0, !PT ;  /* 0x000001800dd17812 */ /* 0x000fc400078ec0ff */
[----:B0-----:R-:W-:Y:S01]  /*14f0*/  IADD3 R2, R0, UR39, R213 ;  /* 0x0000002700027c10 */ /* 0x001fe2000fffe0d5 */
[----:B------:R-:W-:Y:S01]  /*1500*/  IMAD R0, R11, 0x8, R7 ;  /* 0x000000080b007824 */ /* 0x000fe200078e0207 */
[----:B------:R-:W-:Y:S02]  /*1510*/  SHF.R.S32.HI R170, RZ, 0x4, R170 ;  /* 0x00000004ffaa7819 */ /* 0x000fe400000114aa */
[----:B------:R-:W-:Y:S01]  /*1520*/  SHF.R.S32.HI R171, RZ, 0x4, R14 ;  /* 0x00000004ffab7819 */ /* 0x000fe2000001140e */
[----:B------:R1:W-:Y:S01]  /*1530*/  STL [R1+0x14], R2 ;  /* 0x0000140201007387 */ /* 0x0003e20000100800 */
[----:B------:R-:W-:Y:S02]  /*1540*/  SHF.R.S32.HI R5, RZ, 0x1f, R12 ;  /* 0x0000001fff057819 */ /* 0x000fe4000001140c */
[----:B------:R-:W-:Y:S01]  /*1550*/  SHF.R.S32.HI R4, RZ, 0x1f, R227 ;  /* 0x0000001fff047819 */ /* 0x000fe200000114e3 */
[----:B------:R1:W-:Y:S06]  /*1560*/  STL [R1+0x50], R0 ;  /* 0x0000500001007387 */ /* 0x0003ec0000100800 */
.L_x_635:
[----:B01--4-:R-:W0:Y:S02]  /*1570*/  LDC.64 R2, c[0x0][0xc88] ;  /* 0x00032200ff027b82 */ /* 0x013e240000000a00 */
[----:B0-----:R-:W-:-:S05]  /*1580*/  IMAD.WIDE R2, R139, 0x4, R2 ;  /* 0x000000048b027825 */ /* 0x001fca00078e0202 */
[----:B------:R-:W2:Y:S01]  /*1590*/  LDG.E R214, desc[UR50][R2.64] ;  /* 0x0000003202d67981 */ /* 0x000ea2000c1e1900 */
[----:B------:R-:W-:Y:S05]  /*15a0*/  YIELD ;  /* 0x0000000000007946 */ /* 0x000fea0003800000 */
[----:B------:R-:W-:Y:S01]  /*15b0*/  ULDC.64 UR4, c[0x0][0xa28] ;  /* 0x00028a0000047ab9 */ /* 0x000fe20000000a00 */
[----:B------:R-:W-:Y:S01]  /*15c0*/  ULDC.64 UR8, c[0x0][0xa18] ;  /* 0x0002860000087ab9 */ /* 0x000fe20000000a00 */
[----:B------:R-:W-:Y:S01]  /*15d0*/  ISETP.NE.U32.AND P1, PT, RZ, UR4, PT ;  /* 0x00000004ff007c0c */ /* 0x000fe2000bf25070 */
[----:B------:R-:W-:Y:S01]  /*15e0*/  ULDC.64 UR6, c[0x0][0xa08] ;  /* 0x0002820000067ab9 */ /* 0x000fe20000000a00 */
[----:B------:R-:W-:Y:S01]  /*15f0*/  IMAD.MOV.U32 R10, RZ, RZ, RZ ;  /* 0x000000ffff0a7224 */ /* 0x000fe200078e00ff */
[----:B------:R-:W-:Y:S01]  /*1600*/  ISETP.NE.U32.AND P0, PT, RZ, UR6, PT ;  /* 0x00000006ff007c0c */ /* 0x000fe2000bf05070 */
[----:B------:R-:W-:Y:S01]  /*1610*/  IMAD.MOV.U32 R26, RZ, RZ, RZ ;  /* 0x000000ffff1a7224 */ /* 0x000fe200078e00ff */
[----:B------:R-:W-:-:S02]  /*1620*/  ISETP.NE.AND.EX P1, PT, RZ, UR5, PT, P1 ;  /* 0x00000005ff007c0c */ /* 0x000fc4000bf25310 */
[----:B------:R-:W-:Y:S02]  /*1630*/  ISETP.NE.AND.EX P0, PT, RZ, UR7, PT, P0 ;  /* 0x00000007ff007c0c */ /* 0x000fe4000bf05300 */
[----:B--2---:R-:W-:-:S09]  /*1640*/  SHF.R.S32.HI R222, RZ, 0x1f, R214 ;  /* 0x0000001fffde7819 */ /* 0x004fd200000114d6 */
[C---:B------:R-:W-:Y:S02]  /*1650*/  @P1 LEA R4, P2, R214.reuse, UR4, 0x2 ;  /* 0x00000004d6041c11 */ /* 0x040fe4000f8410ff */
[C---:B------:R-:W-:Y:S02]  /*1660*/  SHF.L.U32 R220, R214.reuse, 0x2, RZ ;  /* 0x00000002d6dc7819 */ /* 0x040fe400000006ff */
[C-C-:B------:R-:W-:Y:S02]  /*1670*/  @P1 LEA.HI.X R5, R214.reuse, UR5, R222.reuse, 0x2, P2 ;  /* 0x00000005d6051c11 */ /* 0x140fe400090f14de */
[----:B------:R-:W-:Y:S01]  /*1680*/  ISETP.NE.U32.AND P2, PT, RZ, UR8, PT ;  /* 0x00000008ff007c0c */ /* 0x000fe2000bf45070 */
[----:B------:R-:W-:Y:S01]  /*1690*/  ULDC UR4, c[0x0][0x288] ;  /* 0x0000a20000047ab9 */ /* 0x000fe20000000800 */
[----:B------:R-:W-:Y:S01]  /*16a0*/  SHF.L.U64.HI R221, R214, 0x2, R222 ;  /* 0x00000002d6dd7819 */ /* 0x000fe200000102de */
[----:B------:R0:W5:Y:S01]  /*16b0*/  @P1 LDG.E R10, desc[UR50][R4.64] ;  /* 0x00000032040a1981 */ /* 0x000162000c1e1900 */
[----:B------:R-:W-:-:S02]  /*16c0*/  ISETP.NE.AND.EX P2, PT, RZ, UR9, PT, P2 ;  /* 0x00000009ff007c0c */ /* 0x000fc4000bf45320 */
[----:B------:R-:W-:Y:S01]  /*16d0*/  IADD3 R8, P3, R220, UR6, RZ ;  /* 0x00000006dc087c10 */ /* 0x000fe2000ff7e0ff */
[----:B------:R-:W-:Y:S01]  /*16e0*/  IMAD.U32 R152, RZ, RZ, UR4 ;  /* 0x00000004ff987e24 */ /* 0x000fe2000f8e00ff */
[----:B------:R-:W-:Y:S02]  /*16f0*/  ULDC.64 UR4, c[0x0][0x418] ;  /* 0x0001060000047ab9 */ /* 0x000fe40000000a00 */
[----:B------:R-:W-:-:S05]  /*1700*/  IADD3.X R9, R221, UR7, RZ, P3, !PT ;  /* 0x00000007dd097c10 */ /* 0x000fca0009ffe4ff */
[----:B------:R0:W5:Y:S02]  /*1710*/  @P0 LDG.E R26, desc[UR50][R8.64] ;  /* 0x00000032081a0981 */ /* 0x000164000c1e1900 */
[----:B------:R-:W-:-:S04]  /*1720*/  @P2 IADD3 R6, P1, R220, UR8, RZ ;  /* 0x00000008dc062c10 */ /* 0x000fc8000ff3e0ff */
[----:B------:R-:W-:-:S05]  /*1730*/  @P2 IADD3.X R7, R221, UR9, RZ, P1, !PT ;  /* 0x00000009dd072c10 */ /* 0x000fca0008ffe4ff */
[----:B------:R0:W5:Y:S01]  /*1740*/  @P2 LDG.E R152, desc[UR50][R6.64] ;  /* 0x0000003206982981 */ /* 0x000162000c1e1900 */
[----:B------:R-:W-:-:S03]  /*1750*/  UISETP.NE.U32.AND UP0, UPT, UR4, URZ, UPT ;  /* 0x0000003f0400728c */ /* 0x000fc6000bf05070 */
[----:B------:R-:W-:Y:S01]  /*1760*/  ULDC UR4, c[0x0][0x424] ;  /* 0x0001090000047ab9 */ /* 0x000fe20000000800 */
[----:B------:R-:W-:-:S03]  /*1770*/  UISETP.NE.AND.EX UP0, UPT, UR5, URZ, UPT, UP0 ;  /* 0x0000003f0500728c */ /* 0x000fc6000bf05300 */
[----:B------:R-:W-:Y:S01]  /*1780*/  ULDC UR5, c[0x0][0x2f0] ;  /* 0x0000bc0000057ab9 */ /* 0x000fe20000000800 */
[----:B------:R-:W-:-:S04]  /*1790*/  USEL UR4, UR4, 0x1, UP0 ;  /* 0x0000000104047887 */ /* 0x000fc80008000000 */
[----:B------:R-:W-:-:S03]  /*17a0*/  UIMAD UR4, UR4, UR5, URZ ;  /* 0x00000005040472a4 */ /* 0x000fc6000f8e023f */
[----:B------:R-:W-:Y:S02]  /*17b0*/  ULDC UR5, c[0x0][0x348] ;  /* 0x0000d20000057ab9 */ /* 0x000fe40000000800 */
[----:B------:R-:W-:Y:S01]  /*17c0*/  MOV R2, UR5 ;  /* 0x0000000500027c02 */ /* 0x000fe20008000f00 */
[----:B------:R-:W-:Y:S01]  /*17d0*/  IMAD.U32 R25, RZ, RZ, UR4 ;  /* 0x00000004ff197e24 */ /* 0x000fe2000f8e00ff */
[----:B0--3--:R-:W-:Y:S06]  /*17e0*/  @P2 BRA `(.L_x_424) ;  /* 0x0000000000242947 */ /* 0x009fec0003800000 */
[----:B------:R-:W-:Y:S02]  /*17f0*/  ULDC.64 UR4, c[0x0][0xa00] ;  /* 0x0002800000047ab9 */ /* 0x000fe40000000a00 */
[----:B------:R-:W-:-:S04]  /*1800*/  ISETP.NE.U32.AND P1, PT, RZ, UR4, PT ;  /* 0x00000004ff007c0c */ /* 0x000fc8000bf25070 */
[----:B------:R-:W-:-:S13]  /*1810*/  ISETP.NE.AND.EX P1, PT, RZ, UR5, PT, P1 ;  /* 0x00000005ff007c0c */ /* 0x000fda000bf25310 */
[----:B------:R-:W-:Y:S05]  /*1820*/  @!P1 BRA `(.L_x_424) ;  /* 0x0000000000149947 */ /* 0x000fea0003800000 */
[----:B------:R-:W0:Y:S02]  /*1830*/  LDC.64 R4, c[0x0][0xa00] ;  /* 0x00028000ff047b82 */ /* 0x000e240000000a00 */
[----:B0-----:R-:W-:-:S05]  /*1840*/  IMAD.WIDE R4, R214, 0x4, R4 ;  /* 0x00000004d6047825 */ /* 0x001fca00078e0204 */
[----:B-----5:R-:W2:Y:S04]  /*1850*/  LDG.E R152, desc[UR50][R4.64] ;  /* 0x0000003204987981 */ /* 0x020ea8000c1e1900 */
[----:B------:R-:W2:Y:S02]  /*1860*/  LDG.E R3, desc[UR50][R4.64+0x4] ;  /* 0x0000043204037981 */ /* 0x000ea4000c1e1900 */
[----:B--2---:R-:W-:-:S07]  /*1870*/  IMAD.IADD R152, R3, 0x1, -R152 ;  /* 0x0000000103987824 */ /* 0x004fce00078e0a98 */
.L_x_424:
[----:B------:R-:W-:Y:S01]  /*1880*/  ULDC.64 UR4, c[0x0][0xa20] ;  /* 0x0002880000047ab9 */ /* 0x000fe20000000a00 */
[C---:B------:R-:W-:Y:S01]  /*1890*/  LOP3.LUT R3, R138.reuse, 0xff000000, RZ, 0xc0, !PT ;  /* 0xff0000008a037812 */ /* 0x040fe200078ec0ff */
[----:B------:R-:W-:Y:S01]  /*18a0*/  IMAD.MOV.U32 R223, RZ, RZ, R137 ;  /* 0x000000ffffdf7224 */ /* 0x000fe200078e0089 */
[----:B------:R-:W-:Y:S02]  /*18b0*/  ISETP.NE.U32.AND P1, PT, RZ, UR4, PT ;  /* 0x00000004ff007c0c */ /* 0x000fe4000bf25070 */
[C---:B------:R-:W-:Y:S02]  /*18c0*/  LOP3.LUT R0, R138.reuse, 0xff0000, RZ, 0xc0, !PT ;  /* 0x00ff00008a007812 */ /* 0x040fe400078ec0ff */
[----:B------:R-:W-:Y:S02]  /*18d0*/  ISETP.NE.AND.EX P1, PT, RZ, UR5, PT, P1 ;  /* 0x00000005ff007c0c */ /* 0x000fe4000bf25310 */
[----:B------:R-:W-:Y:S02]  /*18e0*/  SHF.R.U32.HI R3, RZ, 0x8, R3 ;  /* 0x00000008ff037819 */ /* 0x000fe40000011603 */
[----:B------:R-:W-:-:S02]  /*18f0*/  LOP3.LUT R169, R138, 0xffff, RZ, 0xc0, !PT ;  /* 0x0000ffff8aa97812 */ /* 0x000fc400078ec0ff */
[----:B------:R-:W-:-:S07]  /*1900*/  LEA.HI R219, R0, R3, RZ, 0x10 ;  /* 0x0000000300db7211 */ /* 0x000fce00078f80ff */
[----:B------:R-:W-:Y:S05]  /*1910*/  @!P1 BRA `(.L_x_425) ;  /* 0x0000000000109947 */ /* 0x000fea0003800000 */
[----:B------:R-:W-:-:S04]  /*1920*/  IADD3 R4, P0, R220, UR4, RZ ;  /* 0x00000004dc047c10 */ /* 0x000fc8000ff1e0ff */
[----:B------:R-:W-:-:S05]  /*1930*/  IADD3.X R5, R221, UR5, RZ, P0, !PT ;  /* 0x00000005dd057c10 */ /* 0x000fca00087fe4ff */
[----:B------:R0:W5:Y:S01]  /*1940*/  LDG.E R25, desc[UR50][R4.64] ;  /* 0x0000003204197981 */ /* 0x000162000c1e1900 */
[----:B------:R-:W-:Y:S05]  /*1950*/  BRA `(.L_x_426) ;  /* 0x0000000000107947 */ /* 0x000fea0003800000 */
.L_x_425:
[----:B------:R-:W-:Y:S05]  /*1960*/  @!P0 BRA `(.L_x_426) ;  /* 0x00000000000c8947 */ /* 0x000fea0003800000 */
[----:B------:R-:W2:Y:S04]  /*1970*/  LDG.E R0, desc[UR50][R8.64] ;  /* 0x0000003208007981 */ /* 0x000ea8000c1e1900 */
[----:B------:R-:W2:Y:S02]  /*1980*/  LDG.E R25, desc[UR50][R8.64+0x4] ;  /* 0x0000043208197981 */ /* 0x000ea4000c1e1900 */
[----:B--2---:R-:W-:-:S07]  /*1990*/  IADD3 R25, -R0, R25, RZ ;  /* 0x0000001900197210 */ /* 0x004fce0007ffe1ff */
.L_x_426:
[----:B------:R-:W-:Y:S01]  /*19a0*/  ULDC.64 UR4, c[0x0][0xa10] ;  /* 0x0002840000047ab9 */ /* 0x000fe20000000a00 */
[----:B------:R-:W2:Y:S01]  /*19b0*/  LDL.LU R27, [R1] ;  /* 0x00000000011b7983 */ /* 0x000ea20000300800 */
[----:B------:R-:W-:-:S04]  /*19c0*/  ISETP.NE.U32.AND P0, PT, RZ, UR4, PT ;  /* 0x00000004ff007c0c */ /* 0x000fc8000bf05070 */
[----:B------:R-:W-:Y:S01]  /*19d0*/  ISETP.NE.AND.EX P0, PT, RZ, UR5, PT, P0 ;  /* 0x00000005ff007c0c */ /* 0x000fe2000bf05300 */
[----:B------:R-:W-:-:S12]  /*19e0*/  ULDC.64 UR4, c[0x0][0xa30] ;  /* 0x00028c0000047ab9 */ /* 0x000fd80000000a00 */
[----:B0-----:R-:W0:Y:S02]  /*19f0*/  @P0 LDC.64 R4, c[0x0][0xa10] ;  /* 0x00028400ff040b82 */ /* 0x001e240000000a00 */
[----:B0-----:R-:W-:-:S05]  /*1a00*/  @P0 IMAD.WIDE R4, R214, 0x4, R4 ;  /* 0x00000004d6040825 */ /* 0x001fca00078e0204 */
[----:B------:R-:W3:Y:S04]  /*1a10*/  @P0 LDG.E R0, desc[UR50][R4.64] ;  /* 0x0000003204000981 */ /* 0x000ee8000c1e1900 */
[----:B------:R-:W3:Y:S01]  /*1a20*/  @P0 LDG.E R3, desc[UR50][R4.64+0x4] ;  /* 0x0000043204030981 */ /* 0x000ee2000c1e1900 */
[----:B------:R-:W-:Y:S01]  /*1a30*/  ISETP.NE.U32.AND P1, PT, RZ, UR4, PT ;  /* 0x00000004ff007c0c */ /* 0x000fe2000bf25070 */
[----:B-----5:R-:W-:-:S03]  /*1a40*/  IMAD.MOV.U32 R138, RZ, RZ, R25 ;  /* 0x000000ffff8a7224 */ /* 0x020fc600078e0019 */
[----:B------:R-:W-:-:S13]  /*1a50*/  ISETP.NE.AND.EX P1, PT, RZ, UR5, PT, P1 ;  /* 0x00000005ff007c0c */ /* 0x000fda000bf25310 */
[----:B------:R-:W-:-:S04]  /*1a60*/  @P1 IADD3 R6, P2, R220, UR4, RZ ;  /* 0x00000004dc061c10 */ /* 0x000fc8000ff5e0ff */
[----:B------:R-:W-:-:S05]  /*1a70*/  @P1 IADD3.X R7, R221, UR5, RZ, P2, !PT ;  /* 0x00000005dd071c10 */ /* 0x000fca00097fe4ff */
[----:B------:R0:W5:Y:S01]  /*1a80*/  @P1 LDG.E R138, desc[UR50][R6.64] ;  /* 0x00000032068a1981 */ /* 0x000162000c1e1900 */
[----:B------:R-:W-:Y:S01]  /*1a90*/  IMAD.IADD R9, R25, 0x1, -R10 ;  /* 0x0000000119097824 */ /* 0x000fe200078e0a0a */
[----:B------:R-:W-:Y:S01]  /*1aa0*/  BSSY B0, `(.L_x_427) ;  /* 0x000002c000007945 */ /* 0x000fe20003800000 */
[----:B------:R-:W-:Y:S02]  /*1ab0*/  LOP3.LUT R226, R219, 0xff, RZ, 0xc0, !PT ;  /* 0x000000ffdbe27812 */ /* 0x000fe400078ec0ff */
[----:B------:R-:W-:Y:S02]  /*1ac0*/  SHF.R.U32.HI R219, RZ, 0x10, R219 ;  /* 0x00000010ffdb7819 */ /* 0x000fe400000116db */
[----:B--2---:R-:W-:Y:S01]  /*1ad0*/  LOP3.LUT R27, R27, 0xfffffff7, RZ, 0xc0, !PT ;  /* 0xfffffff71b1b7812 */ /* 0x004fe200078ec0ff */
[----:B---3--:R-:W-:-:S05]  /*1ae0*/  @P0 IMAD.IADD R2, R3, 0x1, -R0 ;  /* 0x0000000103020824 */ /* 0x008fca00078e0a00 */
[----:B------:R-:W-:-:S04]  /*1af0*/  IADD3 R159, R9, R2, RZ ;  /* 0x00000002099f7210 */ /* 0x000fc80007ffe0ff */
[C---:B------:R-:W-:Y:S01]  /*1b00*/  ISETP.GE.AND P3, PT, R159.reuse, 0x1, PT ;  /* 0x000000019f00780c */ /* 0x040fe20003f66270 */
[----:B------:R-:W-:-:S04]  /*1b10*/  VIADD R0, R159, 0x9f ;  /* 0x0000009f9f007836 */ /* 0x000fc80000000000 */
[----:B------:R-:W-:-:S05]  /*1b20*/  IMAD.HI R0, R0, 0x66666667, RZ ;  /* 0x6666666700007827 */ /* 0x000fca00078e02ff */
[----:B------:R-:W-:-:S03]  /*1b30*/  SHF.R.U32.HI R147, RZ, 0x1f, R0 ;  /* 0x0000001fff937819 */ /* 0x000fc60000011600 */
[----:B------:R-:W-:Y:S02]  /*1b40*/  @P3 LOP3.LUT R27, R27, 0x8, RZ, 0xfc, !PT ;  /* 0x000000081b1b3812 */ /* 0x000fe400078efcff */
[----:B------:R-:W-:Y:S01]  /*1b50*/  LEA.HI.SX32 R147, R0, R147, 0x1a ;  /* 0x0000009300937211 */ /* 0x000fe200078fd2ff */
[----:B------:R-:W-:Y:S02]  /*1b60*/  IMAD.MOV.U32 R0, RZ, RZ, RZ ;  /* 0x000000ffff007224 */ /* 0x000fe400078e00ff */
[----:B------:R0:W-:Y:S01]  /*1b70*/  STL [R1], R27 ;  /* 0x0000001b01007387 */ /* 0x0001e20000100800 */
[----:B------:R-:W-:Y:S05]  /*1b80*/  @!P3 BRA `(.L_x_428) ;  /* 0x000000000074b947 */ /* 0x000fea0003800000 */
[----:B------:R-:W-:Y:S01]  /*1b90*/  ISETP.NE.AND P0, PT, R219, RZ, PT ;  /* 0x000000ffdb00720c */ /* 0x000fe20003f05270 */
[----:B------:R-:W-:-:S03]  /*1ba0*/  ULDC UR4, c[0x0][0x9f0] ;  /* 0x00027c0000047ab9 */ /* 0x000fc60000000800 */
[----:B------:R-:W-:-:S04]  /*1bb0*/  SEL R10, R219, UR4, P0 ;  /* 0x00000004db0a7c07 */ /* 0x000fc80008000000 */
[-C--:B0-----:R-:W-:Y:S02]  /*1bc0*/  IABS R6, R10.reuse ;  /* 0x0000000a00067213 */ /* 0x081fe40000000000 */
[----:B------:R-:W-:Y:S02]  /*1bd0*/  IADD3 R0, R147, -0x1, R10 ;  /* 0xffffffff93007810 */ /* 0x000fe40007ffe00a */
[----:B------:R-:W0:Y:S01]  /*1be0*/  I2F.RP R3, R6 ;  /* 0x0000000600037306 */ /* 0x000e220000209400 */
[----:B------:R-:W-:Y:S02]  /*1bf0*/  IABS R11, R10 ;  /* 0x0000000a000b7213 */ /* 0x000fe40000000000 */
[----:B------:R-:W-:Y:S02]  /*1c00*/  IABS R8, R0 ;  /* 0x0000000000087213 */ /* 0x000fe40000000000 */
[----:B------:R-:W-:-:S04]  /*1c10*/  LOP3.LUT R0, R0, R10, RZ, 0x3c, !PT ;  /* 0x0000000a00007212 */ /* 0x000fc800078e3cff */
[----:B------:R-:W-:Y:S01]  /*1c20*/  ISETP.GE.AND P2, PT, R0, RZ, PT ;  /* 0x000000ff0000720c */ /* 0x000fe20003f46270 */
[----:B0-----:R-:W0:Y:S02]  /*1c30*/  MUFU.RCP R3, R3 ;  /* 0x0000000300037308 */ /* 0x001e240000001000 */
[----:B0-----:R-:W-:Y:S02]  /*1c40*/  VIADD R4, R3, 0xffffffe ;  /* 0x0ffffffe03047836 */ /* 0x001fe40000000000 */
[----:B------:R-:W-:-:S04]  /*1c50*/  IMAD.MOV R3, RZ, RZ, -R11 ;  /* 0x000000ffff037224 */ /* 0x000fc800078e0a0b */
[----:B------:R0:W1:Y:S02]  /*1c60*/  F2I.FTZ.U32.TRUNC.NTZ R5, R4 ;  /* 0x0000000400057305 */ /* 0x000064000021f000 */
[----:B0-----:R-:W-:Y:S01]  /*1c70*/  IMAD.MOV.U32 R4, RZ, RZ, RZ ;  /* 0x000000ffff047224 */ /* 0x001fe200078e00ff */
[----:B-1----:R-:W-:-:S05]  /*1c80*/  IADD3 R7, RZ, -R5, RZ ;  /* 0x80000005ff077210 */ /* 0x002fca0007ffe0ff */
[----:B------:R-:W-:-:S04]  /*1c90*/  IMAD R7, R7, R6, RZ ;  /* 0x0000000607077224 */ /* 0x000fc800078e02ff */
[----:B------:R-:W-:-:S06]  /*1ca0*/  IMAD.HI.U32 R5, R5, R7, R4 ;  /* 0x0000000705057227 */ /* 0x000fcc00078e0004 */
[----:B------:R-:W-:-:S04]  /*1cb0*/  IMAD.HI.U32 R5, R5, R8, RZ ;  /* 0x0000000805057227 */ /* 0x000fc800078e00ff */
[----:B------:R-:W-:-:S05]  /*1cc0*/  IMAD R3, R5, R3, R8 ;  /* 0x0000000305037224 */ /* 0x000fca00078e0208 */
[----:B------:R-:W-:-:S13]  /*1cd0*/  ISETP.GT.U32.AND P1, PT, R6, R3, PT ;  /* 0x000000030600720c */ /* 0x000fda0003f24070 */
[----:B------:R-:W-:Y:S01]  /*1ce0*/  @!P1 IMAD.IADD R3, R3, 0x1, -R6 ;  /* 0x0000000103039824 */ /* 0x000fe200078e0a06 */
[----:B------:R-:W-:Y:S02]  /*1cf0*/  @!P1 IADD3 R5, R5, 0x1, RZ ;  /* 0x0000000105059810 */ /* 0x000fe40007ffe0ff */
[----:B------:R-:W-:Y:S02]  /*1d00*/  ISETP.NE.AND P1, PT, R10, RZ, PT ;  /* 0x000000ff0a00720c */ /* 0x000fe40003f25270 */
[----:B------:R-:W-:-:S13]  /*1d10*/  ISETP.GE.U32.AND P0, PT, R3, R6, PT ;  /* 0x000000060300720c */ /* 0x000fda0003f06070 */
[----:B------:R-:W-:-:S04]  /*1d20*/  @P0 VIADD R5, R5, 0x1 ;  /* 0x0000000105050836 */ /* 0x000fc80000000000 */
[----:B------:R-:W-:-:S04]  /*1d30*/  IMAD.MOV.U32 R0, RZ, RZ, R5 ;  /* 0x000000ffff007224 */ /* 0x000fc800078e0005 */
[----:B------:R-:W-:Y:S01]  /*1d40*/  @!P2 IMAD.MOV R0, RZ, RZ, -R0 ;  /* 0x000000ffff00a224 */ /* 0x000fe200078e0a00 */
[----:B------:R-:W-:-:S07]  /*1d50*/  @!P1 LOP3.LUT R0, RZ, R10, RZ, 0x33, !PT ;  /* 0x0000000aff009212 */ /* 0x000fce00078e33ff */
.L_x_428:
[----:B------:R-:W-:Y:S05]  /*1d60*/  BSYNC B0 ;  /* 0x0000000000007941 */ /* 0x000fea0003800000 */
.L_x_427:
[----:B------:R-:W-:-:S05]  /*1d70*/  IMAD R3, R226, R0, RZ ;  /* 0x00000000e2037224 */ /* 0x000fca00078e02ff */
[C---:B------:R-:W-:Y:S01]  /*1d80*/  VIADDMNMX R0, R3.reuse, R0, R147, PT ;  /* 0x0000000003007246 */ /* 0x040fe20003800193 */
[----:B------:R-:W-:-:S04]  /*1d90*/  IMAD R3, R3, 0xa0, -R9 ;  /* 0x000000a003037824 */ /* 0x000fc800078e0a09 */
[----:B------:R-:W-:Y:S01]  /*1da0*/  IMAD R5, R0, 0xa0, -R9 ;  /* 0x000000a000057824 */ /* 0x000fe200078e0a09 */
[----:B------:R-:W-:-:S04]  /*1db0*/  VIMNMX R3, RZ, R3, !PT ;  /* 0x00000003ff037248 */ /* 0x000fc80007fe0100 */
[----:B------:R-:W-:Y:S01]  /*1dc0*/  VIMNMX R0, R5, R2, PT ;  /* 0x0000000205007248 */ /* 0x000fe20003fe0100 */
[----:B------:R-:W-:-:S03]  /*1dd0*/  IMAD.WIDE.U32 R4, R3, -0x33333333, RZ ;  /* 0xcccccccd03047825 */ /* 0x000fc600078e00ff */
[----:B------:R-:W-:Y:S02]  /*1de0*/  ISETP.GT.AND P0, PT, R0, R3, PT ;  /* 0x000000030000720c */ /* 0x000fe40003f04270 */
[----:B------:R-:W-:-:S05]  /*1df0*/  SHF.R.U32.HI R119, RZ, 0x7, R5 ;  /* 0x00000007ff777819 */ /* 0x000fca0000011605 */
[----:B------:R-:W-:-:S06]  /*1e00*/  IMAD.MOV.U32 R24, RZ, RZ, R119 ;  /* 0x000000ffff187224 */ /* 0x000fcc00078e0077 */
[----:B------:R-:W-:-:S05]  /*1e10*/  @P0 IADD3 R0, R0, 0x9f, RZ ;  /* 0x0000009f00000810 */ /* 0x000fca0007ffe0ff */
[----:B------:R-:W-:-:S05]  /*1e20*/  @P0 IMAD.HI R0, R0, 0x66666667, RZ ;  /* 0x6666666700000827 */ /* 0x000fca00078e02ff */
[----:B------:R-:W-:-:S04]  /*1e30*/  @P0 SHF.R.U32.HI R3, RZ, 0x1f, R0 ;  /* 0x0000001fff030819 */ /* 0x000fc80000011600 */
[----:B------:R-:W-:Y:S02]  /*1e40*/  @P0 LEA.HI.SX32 R24, R0, R3, 0x1a ;  /* 0x0000000300180211 */ /* 0x000fe400078fd2ff */
[----:B------:R-:W-:Y:S02]  /*1e50*/  PLOP3.LUT P0, PT, PT, PT, PT, 0x80, 0x0 ;  /* 0x000000000000781c */ /* 0x000fe40003f0f070 */
[----:B------:R-:W-:-:S13]  /*1e60*/  ISETP.GT.AND P1, PT, R24, R119, PT ;  /* 0x000000771800720c */ /* 0x000fda0003f24270 */
[----:B------:R-:W-:Y:S05]  /*1e70*/  @!P1 BRA `(.L_x_429) ;  /* 0x000000e400649947 */ /* 0x000fea0003800000 */
[----:B------:R-:W-:Y:S01]  /*1e80*/  VIADD R0, R18, 0x1a400 ;  /* 0x0001a40012007836 */ /* 0x000fe20000000000 */
[----:B------:R-:W-:Y:S04]  /*1e90*/  BSSY B6, `(.L_x_430) ;  /* 0x0000013000067945 */ /* 0x000fe80003800000 */
[----:B------:R-:W-:-:S13]  /*1ea0*/  LOP3.LUT P0, RZ, R0, 0x1bf, RZ, 0xc0, !PT ;  /* 0x000001bf00ff7812 */ /* 0x000fda000780c0ff */
[----:B------:R-:W-:Y:S05]  /*1eb0*/  @!P0 BRA `(.L_x_431) ;  /* 0x0000000000408947 */ /* 0x000fea0003800000 */
[----:B------:R-:W-:Y:S01]  /*1ec0*/  MOV R0, 0x0 ;  /* 0x0000000000007802 */ /* 0x000fe20000000f00 */
[----:B------:R-:W-:Y:S01]  /*1ed0*/  ULDC.64 UR4, c[0x4][0xc8] ;  /* 0x0100320000047ab9 */ /* 0x000fe20000000a00 */
[----:B------:R-:W-:Y:S01]  /*1ee0*/  ULDC.64 UR6, c[0x4][0x30] ;  /* 0x01000c0000067ab9 */ /* 0x000fe20000000a00 */
[----:B------:R-:W-:Y:S01]  /*1ef0*/  IMAD.U32 R4, RZ, RZ, UR4 ;  /* 0x00000004ff047e24 */ /* 0x000fe2000f8e00ff */
[----:B------:R1:W2:Y:S01]  /*1f00*/  LDC.64 R14, c[0x4][R0] ;  /* 0x01000000000e7b82 */ /* 0x0002a20000000a00 */
[----:B------:R-:W-:Y:S01]  /*1f10*/  MOV R5, UR5 ;  /* 0x0000000500057c02 */ /* 0x000fe20008000f00 */
[----:B------:R-:W-:Y:S01]  /*1f20*/  ULDC.64 UR4, c[0x4][0xd0] ;  /* 0x0100340000047ab9 */ /* 0x000fe20000000a00 */
[----:B------:R-:W-:Y:S01]  /*1f30*/  IMAD.U32 R10, RZ, RZ, UR6 ;  /* 0x00000006ff0a7e24 */ /* 0x000fe2000f8e00ff */
[----:B------:R-:W-:Y:S01]  /*1f40*/  MOV R11, UR7 ;  /* 0x00000007000b7c02 */ /* 0x000fe20008000f00 */
[----:B0-----:R-:W-:Y:S02]  /*1f50*/  IMAD.U32 R6, RZ, RZ, UR4 ;  /* 0x00000004ff067e24 */ /* 0x001fe4000f8e00ff */
[----:B------:R-:W-:-:S02]  /*1f60*/  IMAD.U32 R7, RZ, RZ, UR5 ;  /* 0x00000005ff077e24 */ /* 0x000fc4000f8e00ff */
[----:B------:R-:W-:Y:S02]  /*1f70*/  IMAD.MOV.U32 R8, RZ, RZ, 0x70 ;  /* 0x00000070ff087424 */ /* 0x000fe400078e00ff */
[----:B------:R-:W-:Y:S02]  /*1f80*/  IMAD.MOV.U32 R12, RZ, RZ, 0x1 ;  /* 0x00000001ff0c7424 */ /* 0x000fe400078e00ff */
[----:B-1----:R-:W-:-:S07]  /*1f90*/  IMAD.MOV.U32 R13, RZ, RZ, RZ ;  /* 0x000000ffff0d7224 */ /* 0x002fce00078e00ff */
[----:B------:R-:W-:-:S07]  /*1fa0*/  LEPC R20, `(.L_x_431) ;  /* 0x000000001014794e */ /* 0x000fce0000000000 */
[----:B--2--5:R-:W-:Y:S05]  /*1fb0*/  CALL.ABS.NOINC R14 ;  /* 0x000000000e007343 */ /* 0x024fea0003c00000 */
.L_x_431:
[----:B------:R-:W-:Y:S05]  /*1fc0*/  BSYNC B6 ;  /* 0x0000000000067941 */ /* 0x000fea0003800000 */
.L_x_430:
[----:B------:R-:W-:Y:S01]  /*1fd0*/  IADD3 R0, R18, 0xa400, RZ ;  /* 0x0000a40012007810 */ /* 0x000fe20007ffe0ff */
[----:B------:R-:W-:Y:S03]  /*1fe0*/  BSSY B6, `(.L_x_432) ;  /* 0x0000013000067945 */ /* 0x000fe60003800000 */
[----:B------:R-:W-:-:S13]  /*1ff0*/  LOP3.LUT P0, RZ, R0, 0x3ff, RZ, 0xc0, !PT ;  /* 0x000003ff00ff7812 */ /* 0x000fda000780c0ff */
[----:B------:R-:W-:Y:S05]  /*2000*/  @!P0 BRA `(.L_x_433) ;  /* 0x0000000000408947 */ /* 0x000fea0003800000 */
[----:B------:R-:W-:Y:S01]  /*2010*/  MOV R0, 0x0 ;  /* 0x0000000000007802 */ /* 0x000fe20000000f00 */
[----:B------:R-:W-:Y:S01]  /*2020*/  ULDC.64 UR4, c[0x4][0xc8] ;  /* 0x0100320000047ab9 */ /* 0x000fe20000000a00 */
[----:B------:R-:W-:Y:S01]  /*2030*/  ULDC.64 UR6, c[0x4][0xd0] ;  /* 0x0100340000067ab9 */ /* 0x000fe20000000a00 */
[----:B------:R-:W-:Y:S01]  /*2040*/  IMAD.U32 R4, RZ, RZ, UR4 ;  /* 0x00000004ff047e24 */ /* 0x000fe2000f8e00ff */
[----:B------:R1:W2:Y:S01]  /*2050*/  LDC.64 R14, c[0x4][R0] ;  /* 0x01000000000e7b82 */ /* 0x0002a20000000a00 */
[----:B------:R-:W-:Y:S01]  /*2060*/  IMAD.U32 R5, RZ, RZ, UR5 ;  /* 0x00000005ff057e24 */ /* 0x000fe2000f8e00ff */
[----:B------:R-:W-:Y:S01]  /*2070*/  ULDC.64 UR4, c[0x4][0x20] ;  /* 0x0100080000047ab9 */ /* 0x000fe20000000a00 */
[----:B0-----:R-:W-:Y:S01]  /*2080*/  IMAD.U32 R6, RZ, RZ, UR6 ;  /* 0x00000006ff067e24 */ /* 0x001fe2000f8e00ff */
[----:B------:R-:W-:Y:S01]  /*2090*/  MOV R7, UR7 ;  /* 0x0000000700077c02 */ /* 0x000fe20008000f00 */
[----:B------:R-:W-:Y:S01]  /*20a0*/  IMAD.U32 R10, RZ, RZ, UR4 ;  /* 0x00000004ff0a7e24 */ /* 0x000fe2000f8e00ff */
[----:B------:R-:W-:Y:S01]  /*20b0*/  MOV R12, 0x1 ;  /* 0x00000001000c7802 */ /* 0x000fe20000000f00 */
[----:B------:R-:W-:-:S02]  /*20c0*/  IMAD.U32 R11, RZ, RZ, UR5 ;  /* 0x00000005ff0b7e24 */ /* 0x000fc4000f8e00ff */
[----:B------:R-:W-:Y:S02]  /*20d0*/  IMAD.MOV.U32 R8, RZ, RZ, 0x70 ;  /* 0x00000070ff087424 */ /* 0x000fe400078e00ff */
[----:B-1----:R-:W-:-:S07]  /*20e0*/  IMAD.MOV.U32 R13, RZ, RZ, RZ ;  /* 0x000000ffff0d7224 */ /* 0x002fce00078e00ff */
[----:B------:R-:W-:-:S07]  /*20f0*/  LEPC R20, `(.L_x_433) ;  /* 0x000000001014794e */ /* 0x000fce0000000000 */
[----:B--2--5:R-:W-:Y:S05]  /*2100*/  CALL.ABS.NOINC R14 ;  /* 0x000000000e007343 */ /* 0x024fea0003c00000 */
.L_x_433:
[----:B------:R-:W-:Y:S05]  /*2110*/  BSYNC B6 ;  /* 0x0000000000067941 */ /* 0x000fea0003800000 */
.L_x_432:
[----:B------:R-:W-:Y:S01]  /*2120*/  IMAD.IADD R125, R26, 0x1, R25 ;  /* 0x000000011a7d7824 */ /* 0x000fe200078e0219 */
[----:B------:R-:W-:Y:S01]  /*2130*/  ULDC.64 UR4, c[0x0][0x9f8] ;  /* 0x00027e0000047ab9 */ /* 0x000fe20000000a00 */
[----:B------:R-:W2:Y:S01]  /*2140*/  LDL R25, [R1+0x4c] ;  /* 0x00004c0001197983 */ /* 0x000ea20000100800 */
[----:B------:R-:W-:Y:S01]  /*2150*/  ISETP.NE.U32.AND P0, PT, RZ, UR4, PT ;  /* 0x00000004ff007c0c */ /* 0x000fe2000bf05070 */
[----:B------:R-:W-:Y:S01]  /*2160*/  IMAD.MOV.U32 R0, RZ, RZ, R214 ;  /* 0x000000ffff007224 */ /* 0x000fe200078e00d6 */
[----:B------:R-:W1:Y:S02]  /*2170*/  S2R R20, SR_TID.X ;  /* 0x0000000000147919 */ /* 0x000e640000002100 */
[----:B------:R-:W-:Y:S01]  /*2180*/  ISETP.NE.AND.EX P0, PT, RZ, UR5, PT, P0 ;  /* 0x00000005ff007c0c */ /* 0x000fe2000bf05300 */
[C---:B------:R-:W-:Y:S01]  /*2190*/  VIADD R3, R16.reuse, 0x20 ;  /* 0x0000002010037836 */ /* 0x040fe20000000000 */
[----:B------:R-:W-:Y:S01]  /*21a0*/  IADD3 R4, R16, 0x40, RZ ;  /* 0x0000004010047810 */ /* 0x000fe20007ffe0ff */
[----:B------:R-:W3:Y:S08]  /*21b0*/  LDC R21, c[0x0][0x3f4] ;  /* 0x0000fd00ff157b82 */ /* 0x000ef00000000800 */
[----:B------:R-:W4:Y:S02]  /*21c0*/  LDC.64 R94, c[0x0][0x408] ;  /* 0x00010200ff5e7b82 */ /* 0x000f240000000a00 */
[----:B0-----:R-:W-:Y:S01]  /*21d0*/  @P0 IADD3 R6, P1, R220, UR4, RZ ;  /* 0x00000004dc060c10 */ /* 0x001fe2000ff3e0ff */
[----:B------:R-:W-:-:S03]  /*21e0*/  ULDC UR4, c[0x0][0x320] ;  /* 0x0000c80000047ab9 */ /* 0x000fc60000000800 */
[----:B------:R-:W-:Y:S02]  /*21f0*/  @P0 IADD3.X R7, R221, UR5, RZ, P1, !PT ;  /* 0x00000005dd070c10 */ /* 0x000fe40008ffe4ff */
[----:B------:R-:W0:Y:S03]  /*2200*/  LDC.64 R100, c[0x0][0x3f8] ;  /* 0x0000fe00ff647b82 */ /* 0x000e260000000a00 */
[----:B------:R0:W2:Y:S01]  /*2210*/  @P0 LDG.E R0, desc[UR50][R6.64] ;  /* 0x0000003206000981 */ /* 0x0000a2000c1e1900 */
[----:B------:R-:W-:Y:S02]  /*2220*/  ISETP.GE.AND P3, PT, R16, UR4, PT ;  /* 0x0000000410007c0c */ /* 0x000fe4000bf66270 */
[----:B------:R-:W-:Y:S02]  /*2230*/  ISETP.GE.AND P2, PT, R3, UR4, PT ;  /* 0x0000000403007c0c */ /* 0x000fe4000bf46270 */
[----:B------:R-:W-:-:S02]  /*2240*/  ISETP.GE.AND P0, PT, R4, UR4, PT ;  /* 0x0000000404007c0c */ /* 0x000fc4000bf06270 */
[----:B------:R-:W-:Y:S02]  /*2250*/  ISETP.GE.AND P1, PT, R168, UR4, PT ;  /* 0x00000004a8007c0c */ /* 0x000fe4000bf26270 */
[----:B-1----:R-:W-:Y:S02]  /*2260*/  SHF.R.U32.HI R20, RZ, 0x7, R20 ;  /* 0x00000007ff147819 */ /* 0x002fe40000011614 */
[----:B------:R-:W-:Y:S02]  /*2270*/  SHF.R.S32.HI R13, RZ, 0x1f, R195 ;  /* 0x0000001fff0d7819 */ /* 0x000fe400000114c3 */
[----:B------:R-:W-:Y:S01]  /*2280*/  ISETP.NE.AND P6, PT, R20, 0x1, PT ;  /* 0x000000011400780c */ /* 0x000fe20003fc5270 */
[----:B----4-:R-:W-:Y:S01]  /*2290*/  IMAD.WIDE.U32 R96, R195, R94, R16 ;  /* 0x0000005ec3607225 */ /* 0x010fe200078e0010 */
[----:B---3--:R-:W-:Y:S02]  /*22a0*/  ISETP.GE.AND P5, PT, R4, R21, PT ;  /* 0x000000150400720c */ /* 0x008fe40003fa6270 */
[----:B------:R-:W-:-:S02]  /*22b0*/  SHF.R.S32.HI R23, RZ, 0x1f, R22 ;  /* 0x0000001fff177819 */ /* 0x000fc40000011416 */
[----:B------:R-:W-:Y:S01]  /*22c0*/  LOP3.LUT R27, R27, 0xfffffffe, RZ, 0xc0, !PT ;  /* 0xfffffffe1b1b7812 */ /* 0x000fe200078ec0ff */
[----:B0-----:R-:W-:-:S04]  /*22d0*/  IMAD.WIDE.U32 R102, R195, R100, R16 ;  /* 0x00000064c3667225 */ /* 0x001fc800078e0010 */
[C-C-:B------:R-:W-:Y:S02]  /*22e0*/  IMAD.WIDE.U32 R98, R195.reuse, R94, R22.reuse ;  /* 0x0000005ec3627225 */ /* 0x140fe400078e0016 */
[----:B------:R-:W-:Y:S05]  /*22f0*/  @!P6 WARPSYNC.ALL ;  /* 0x000000000000e948 */ /* 0x000fea0003800000 */
[----:B------:R-:W-:Y:S01]  /*2300*/  ULDC UR4, c[0x0][0x2f4] ;  /* 0x0000bd0000047ab9 */ /* 0x000fe20000000800 */
[----:B------:R-:W-:Y:S01]  /*2310*/  IMAD.WIDE.U32 R104, R195, R100, R22 ;  /* 0x00000064c3687225 */ /* 0x000fe200078e0016 */
[----:B------:R-:W-:Y:S02]  /*2320*/  ISETP.GE.AND P4, PT, R16, UR4, PT ;  /* 0x0000000410007c0c */ /* 0x000fe4000bf86270 */
[----:B------:R-:W-:-:S02]  /*2330*/  @P5 LOP3.LUT R27, R27, 0x1, RZ, 0xfc, !PT ;  /* 0x000000011b1b5812 */ /* 0x000fc400078efcff */
[----:B------:R-:W-:Y:S02]  /*2340*/  SEL R5, RZ, 0x1, P4 ;  /* 0x00000001ff057807 */ /* 0x000fe40002000000 */
[----:B------:R-:W-:-:S04]  /*2350*/  ISETP.GE.AND P4, PT, R3, UR4, PT ;  /* 0x0000000403007c0c */ /* 0x000fc8000bf86270 */
[----:B------:R-:W-:-:S05]  /*2360*/  SEL R6, RZ, 0xffffffff, P4 ;  /* 0xffffffffff067807 */ /* 0x000fca0002000000 */
[----:B------:R-:W-:-:S05]  /*2370*/  IMAD.SHL.U32 R6, R6, 0x2, RZ ;  /* 0x0000000206067824 */ /* 0x000fca00078e00ff */
[----:B------:R-:W-:Y:S02]  /*2380*/  LOP3.LUT R7, R6, 0x2, R5, 0xe2, !PT ;  /* 0x0000000206077812 */ /* 0x000fe400078ee205 */
[----:B------:R-:W-:Y:S02]  /*2390*/  SEL R6, RZ, 0xffffffff, P2 ;  /* 0xffffffffff067807 */ /* 0x000fe40001000000 */
[----:B------:R-:W-:Y:S02]  /*23a0*/  SEL R5, RZ, 0x1, P3 ;  /* 0x00000001ff057807 */ /* 0x000fe40001800000 */
[----:B------:R-:W-:Y:S01]  /*23b0*/  ISETP.GE.AND P2, PT, R4, UR4, PT ;  /* 0x0000000404007c0c */ /* 0x000fe2000bf46270 */
[----:B------:R-:W-:Y:S01]  /*23c0*/  IMAD.SHL.U32 R10, R6, 0x2, RZ ;  /* 0x00000002060a7824 */ /* 0x000fe200078e00ff */
[----:B------:R-:W-:Y:S02]  /*23d0*/  ISETP.GE.AND P3, PT, R168, UR4, PT ;  /* 0x00000004a8007c0c */ /* 0x000fe4000bf66270 */
[----:B------:R-:W-:-:S02]  /*23e0*/  SEL R6, RZ, 0x4, P2 ;  /* 0x00000004ff067807 */ /* 0x000fc40001000000 */
[----:B------:R-:W-:Y:S02]  /*23f0*/  SEL R8, RZ, 0x8, P3 ;  /* 0x00000008ff087807 */ /* 0x000fe40001800000 */
[----:B------:R-:W-:Y:S01]  /*2400*/  LOP3.LUT R5, R10, 0x2, R5, 0xe2, !PT ;  /* 0x000000020a057812 */ /* 0x000fe200078ee205 */
[----:B------:R-:W-:Y:S01]  /*2410*/  IMAD R10, R13, R100, RZ ;  /* 0x000000640d0a7224 */ /* 0x000fe200078e02ff */
[----:B------:R-:W-:Y:S02]  /*2420*/  LOP3.LUT R8, R8, R7, R6, 0xfe, !PT ;  /* 0x0000000708087212 */ /* 0x000fe400078efe06 */
[----:B------:R-:W-:Y:S01]  /*2430*/  SEL R6, RZ, 0x4, P0 ;  /* 0x00000004ff067807 */ /* 0x000fe20000000000 */
[----:B------:R-:W-:Y:S01]  /*2440*/  IMAD R15, R195, R101, R10 ;  /* 0x00000065c30f7224 */ /* 0x000fe200078e020a */
[----:B------:R-:W-:Y:S02]  /*2450*/  SEL R7, RZ, 0x8, P1 ;  /* 0x00000008ff077807 */ /* 0x000fe40000800000 */
[----:B------:R-:W-:Y:S01]  /*2460*/  ISETP.GE.AND P2, PT, R192, UR4, PT ;  /* 0x00000004c0007c0c */ /* 0x000fe2000bf46270 */
[----:B------:R-:W-:Y:S01]  /*2470*/  IMAD.IADD R103, R15, 0x1, R103 ;  /* 0x000000010f677824 */ /* 0x000fe200078e0267 */
[----:B------:R-:W-:Y:S01]  /*2480*/  LOP3.LUT R9, R7, R5, R6, 0xfe, !PT ;  /* 0x0000000507097212 */ /* 0x000fe200078efe06 */
[----:B------:R-:W-:Y:S01]  /*2490*/  IMAD R6, R13, R94, RZ ;  /* 0x0000005e0d067224 */ /* 0x000fe200078e02ff */
[----:B------:R-:W-:-:S02]  /*24a0*/  ISETP.GE.AND P0, PT, R16, R21, PT ;  /* 0x000000151000720c */ /* 0x000fc40003f06270 */
[----:B------:R-:W-:Y:S01]  /*24b0*/  ISETP.GE.AND P3, PT, R3, R21, PT ;  /* 0x000000150300720c */ /* 0x000fe20003f66270 */
[----:B------:R-:W-:Y:S01]  /*24c0*/  IMAD R7, R195, R95, R6 ;  /* 0x0000005fc3077224 */ /* 0x000fe200078e0206 */
[----:B------:R-:W-:Y:S02]  /*24d0*/  SEL R11, RZ, 0x10, P2 ;  /* 0x00000010ff0b7807 */ /* 0x000fe40001000000 */
[----:B------:R-:W-:Y:S01]  /*24e0*/  SEL R6, R21, RZ, P3 ;  /* 0x000000ff15067207 */ /* 0x000fe20001800000 */
[----:B------:R-:W-:Y:S01]  /*24f0*/  IMAD.IADD R99, R99, 0x1, R7 ;  /* 0x0000000163637824 */ /* 0x000fe200078e0207 */
[----:B------:R-:W-:Y:S01]  /*2500*/  SEL R5, R21, RZ, P0 ;  /* 0x000000ff15057207 */ /* 0x000fe20000000000 */
[----:B------:R-:W-:Y:S01]  /*2510*/  IMAD.IADD R97, R7, 0x1, R97 ;  /* 0x0000000107617824 */ /* 0x000fe200078e0261 */
[----:B------:R-:W-:Y:S01]  /*2520*/  LOP3.LUT R28, R8, R11, RZ, 0xfc, !PT ;  /* 0x0000000b081c7212 */ /* 0x000fe200078efcff */
[----:B------:R-:W-:Y:S01]  /*2530*/  IMAD.IADD R7, R3, 0x1, R6 ;  /* 0x0000000103077824 */ /* 0x000fe200078e0206 */
[----:B------:R-:W-:Y:S01]  /*2540*/  IADD3 R5, R16, R5, RZ ;  /* 0x0000000510057210 */ /* 0x000fe20007ffe0ff */
[----:B------:R0:W-:Y:S01]  /*2550*/  STL [R1], R27 ;  /* 0x0000001b01007387 */ /* 0x0001e20000100800 */
[----:B------:R-:W-:-:S02]  /*2560*/  IADD3 R105, R105, R15, RZ ;  /* 0x0000000f69697210 */ /* 0x000fc40007ffe0ff */
[----:B------:R-:W-:Y:S02]  /*2570*/  SHF.R.S32.HI R6, RZ, 0x1f, R5 ;  /* 0x0000001fff067819 */ /* 0x000fe40000011405 */
[----:B------:R-:W-:Y:S02]  /*2580*/  SHF.R.S32.HI R8, RZ, 0x1f, R7 ;  /* 0x0000001fff087819 */ /* 0x000fe40000011407 */
[----:B------:R-:W-:Y:S02]  /*2590*/  SEL R11, R21, RZ, P5 ;  /* 0x000000ff150b7207 */ /* 0x000fe40002800000 */
[----:B------:R-:W-:Y:S02]  /*25a0*/  LEA.HI R12, R6, R5, RZ, 0x4 ;  /* 0x00000005060c7211 */ /* 0x000fe400078f20ff */
[----:B------:R-:W-:Y:S02]  /*25b0*/  LEA.HI R26, R8, R7, RZ, 0x4 ;  /* 0x00000007081a7211 */ /* 0x000fe400078f20ff */
[----:B------:R-:W-:-:S02]  /*25c0*/  LEA.HI R6, R6, R5, RZ, 0x6 ;  /* 0x0000000506067211 */ /* 0x000fc400078f30ff */
[----:B------:R-:W-:Y:S01]  /*25d0*/  LEA.HI R7, R8, R7, RZ, 0x6 ;  /* 0x0000000708077211 */ /* 0x000fe200078f30ff */
[----:B------:R-:W-:Y:S01]  /*25e0*/  IMAD.IADD R13, R4, 0x1, R11 ;  /* 0x00000001040d7824 */ /* 0x000fe200078e020b */
[----:B------:R-:W-:Y:S02]  /*25f0*/  SHF.R.S32.HI R6, RZ, 0x6, R6 ;  /* 0x00000006ff067819 */ /* 0x000fe40000011406 */
[----:B------:R-:W-:Y:S02]  /*2600*/  SHF.R.S32.HI R8, RZ, 0x6, R7 ;  /* 0x00000006ff087819 */ /* 0x000fe40000011407 */
[----:B------:R-:W-:Y:S01]  /*2610*/  LOP3.LUT R11, R205, 0x30, R26, 0xf8, !PT ;  /* 0x00000030cd0b7812 */ /* 0x000fe200078ef81a */
[C---:B------:R-:W-:Y:S01]  /*2620*/  IMAD R136, R6.reuse, 0x2800, R207 ;  /* 0x0000280006887824 */ /* 0x040fe200078e02cf */
[----:B------:R-:W-:Y:S01]  /*2630*/  SHF.R.S32.HI R14, RZ, 0x1f, R13 ;  /* 0x0000001fff0e7819 */ /* 0x000fe2000001140d */
[----:B------:R-:W-:Y:S01]  /*2640*/  IMAD R134, R6, 0x2800, R210 ;  /* 0x0000280006867824 */ /* 0x000fe200078e02d2 */
[----:B------:R-:W-:Y:S01]  /*2650*/  SHF.R.U32.HI R5, RZ, 0x3, R209 ;  /* 0x00000003ff057819 */ /* 0x000fe200000116d1 */
[----:B------:R-:W-:Y:S01]  /*2660*/  IMAD R135, R8, 0x2800, R207 ;  /* 0x0000280008877824 */ /* 0x000fe200078e02cf */
[----:B------:R-:W-:-:S02]  /*2670*/  LOP3.LUT R10, R209, 0x30, R12, 0xf8, !PT ;  /* 0x00000030d10a7812 */ /* 0x000fc400078ef80c */
[----:B------:R-:W-:Y:S02]  /*2680*/  LOP3.LUT R6, R11, R206, RZ, 0x3c, !PT ;  /* 0x000000ce0b067212 */ /* 0x000fe400078e3cff */
[----:B------:R-:W-:Y:S02]  /*2690*/  LEA.HI R30, R14, R13, RZ, 0x4 ;  /* 0x0000000d0e1e7211 */ /* 0x000fe400078f20ff */
[----:B------:R-:W-:Y:S02]  /*26a0*/  LOP3.LUT R11, R10, R5, RZ, 0x3c, !PT ;  /* 0x000000050a0b7212 */ /* 0x000fe400078e3cff */
[----:B------:R-:W-:Y:S02]  /*26b0*/  LEA.HI R13, R14, R13, RZ, 0x6 ;  /* 0x0000000d0e0d7211 */ /* 0x000fe400078f30ff */
[----:B------:R-:W-:Y:S02]  /*26c0*/  IADD3 R135, R135, R6, RZ ;  /* 0x0000000687877210 */ /* 0x000fe40007ffe0ff */
[----:B------:R-:W-:-:S02]  /*26d0*/  LOP3.LUT R6, R209, 0x30, R26, 0xf8, !PT ;  /* 0x00000030d1067812 */ /* 0x000fc400078ef81a */
[----:B------:R-:W-:Y:S02]  /*26e0*/  LOP3.LUT R7, R205, 0x30, R12, 0xf8, !PT ;  /* 0x00000030cd077812 */ /* 0x000fe400078ef80c */
[----:B-----5:R-:W-:Y:S01]  /*26f0*/  SHF.R.S32.HI R15, RZ, 0x1f, R138 ;  /* 0x0000001fff0f7819 */ /* 0x020fe2000001148a */
[----:B------:R-:W-:Y:S01]  /*2700*/  IMAD.IADD R134, R134, 0x1, R11 ;  /* 0x0000000186867824 */ /* 0x000fe200078e020b */
[----:B------:R-:W-:Y:S01]  /*2710*/  SHF.R.S32.HI R13, RZ, 0x6, R13 ;  /* 0x00000006ff0d7819 */ /* 0x000fe2000001140d */
[----:B------:R-:W-:Y:S01]  /*2720*/  IMAD R132, R8, 0x2800, R210 ;  /* 0x0000280008847824 */ /* 0x000fe200078e02d2 */
[----:B------:R-:W-:Y:S01]  /*2730*/  LOP3.LUT R11, R6, R5, RZ, 0x3c, !PT ;  /* 0x00000005060b7212 */ /* 0x000fe200078e3cff */
[----:B------:R-:W-:Y:S01]  /*2740*/  IMAD.MOV.U32 R123, RZ, RZ, 0x20 ;  /* 0x00000020ff7b7424 */ /* 0x000fe200078e00ff */
[----:B------:R-:W-:Y:S01]  /*2750*/  LOP3.LUT R7, R7, R206, RZ, 0x3c, !PT ;  /* 0x000000ce07077212 */ /* 0x000fe200078e3cff */
[----:B------:R-:W-:Y:S01]  /*2760*/  IMAD R8, R15, R100, RZ ;  /* 0x000000640f087224 */ /* 0x000fe200078e02ff */
[----:B------:R-:W-:Y:S01]  /*2770*/  LOP3.LUT R10, R209, 0x30, R30, 0xf8, !PT ;  /* 0x00000030d10a7812 */ /* 0x000fe200078ef81e */
[----:B------:R-:W-:-:S02]  /*2780*/  IMAD R131, R13, 0x2800, R210 ;  /* 0x000028000d837824 */ /* 0x000fc400078e02d2 */
[----:B------:R-:W-:Y:S01]  /*2790*/  IMAD.IADD R132, R132, 0x1, R11 ;  /* 0x0000000184847824 */ /* 0x000fe200078e020b */
[----:B------:R-:W-:Y:S01]  /*27a0*/  LOP3.LUT R10, R10, R5, RZ, 0x3c, !PT ;  /* 0x000000050a0a7212 */ /* 0x000fe200078e3cff */
[----:B------:R-:W-:Y:S01]  /*27b0*/  IMAD.IADD R136, R136, 0x1, R7 ;  /* 0x0000000188887824 */ /* 0x000fe200078e0207 */
[----:B------:R-:W-:Y:S01]  /*27c0*/  LOP3.LUT R7, R205, 0x30, R30, 0xf8, !PT ;  /* 0x00000030cd077812 */ /* 0x000fe200078ef81e */
[C---:B------:R-:W-:Y:S02]  /*27d0*/  IMAD R11, R138.reuse, R101, R8 ;  /* 0x000000658a0b7224 */ /* 0x040fe400078e0208 */
[----:B------:R-:W-:Y:S01]  /*27e0*/  IMAD.WIDE.U32 R104, R138, R100, R104 ;  /* 0x000000648a687225 */ /* 0x000fe200078e0068 */
[----:B------:R-:W-:-:S03]  /*27f0*/  IADD3 R131, R131, R10, RZ ;  /* 0x0000000a83837210 */ /* 0x000fc60007ffe0ff */
[----:B------:R-:W-:Y:S01]  /*2800*/  IMAD.WIDE.U32 R102, R138, R100, R102 ;  /* 0x000000648a667225 */ /* 0x000fe200078e0066 */
[----:B------:R-:W-:-:S03]  /*2810*/  LOP3.LUT R6, R7, R206, RZ, 0x3c, !PT ;  /* 0x000000ce07067212 */ /* 0x000fc600078e3cff */
[----:B------:R-:W-:Y:S02]  /*2820*/  IMAD R15, R15, R94, RZ ;  /* 0x0000005e0f0f7224 */ /* 0x000fe400078e02ff */
[----:B------:R-:W-:Y:S02]  /*2830*/  IMAD.MOV.U32 R122, RZ, RZ, 0x40 ;  /* 0x00000040ff7a7424 */ /* 0x000fe400078e00ff */
[----:B------:R-:W-:Y:S02]  /*2840*/  IMAD.IADD R93, R105, 0x1, R11 ;  /* 0x00000001695d7824 */ /* 0x000fe400078e020b */
[----:B------:R-:W-:Y:S01]  /*2850*/  IMAD.IADD R10, R11, 0x1, R103 ;  /* 0x000000010b0a7824 */ /* 0x000fe200078e0267 */
[----:B------:R-:W-:Y:S01]  /*2860*/  SHF.L.U64.HI R106, R100, 0x7, R101 ;  /* 0x00000007646a7819 */ /* 0x000fe20000010265 */
[----:B------:R-:W-:Y:S01]  /*2870*/  IMAD R7, R101, 0xa0, RZ ;  /* 0x000000a065077824 */ /* 0x000fe200078e02ff */
[----:B------:R-:W-:Y:S01]  /*2880*/  SHF.L.U64.HI R108, R94, 0x7, R95 ;  /* 0x000000075e6c7819 */ /* 0x000fe2000001025f */
[----:B------:R-:W-:Y:S01]  /*2890*/  IMAD.SHL.U32 R107, R100, 0x80, RZ ;  /* 0x00000080646b7824 */ /* 0x000fe200078e00ff */
[----:B------:R-:W-:Y:S01]  /*28a0*/  SHF.R.S32.HI R115, RZ, 0x4, R26 ;  /* 0x00000004ff737819 */ /* 0x000fe2000001141a */
[----:B------:R-:W-:-:S02]  /*28b0*/  IMAD R133, R13, 0x2800, R207 ;  /* 0x000028000d857824 */ /* 0x000fc400078e02cf */
[----:B------:R-:W-:Y:S01]  /*28c0*/  IMAD.WIDE.U32 R100, R100, 0xa0, RZ ;  /* 0x000000a064647825 */ /* 0x000fe200078e00ff */
[----:B------:R-:W-:-:S03]  /*28d0*/  LOP3.LUT R26, R26, 0xfffffff0, RZ, 0xc0, !PT ;  /* 0xfffffff01a1a7812 */ /* 0x000fc600078ec0ff */
[----:B------:R-:W-:Y:S02]  /*28e0*/  IMAD R127, R95, 0xa0, RZ ;  /* 0x000000a05f7f7824 */ /* 0x000fe400078e02ff */
[----:B------:R-:W-:Y:S02]  /*28f0*/  IMAD R15, R138, R95, R15 ;  /* 0x0000005f8a0f7224 */ /* 0x000fe400078e020f */
[----:B------:R-:W-:Y:S02]  /*2900*/  IMAD.SHL.U32 R109, R94, 0x80, RZ ;  /* 0x000000805e6d7824 */ /* 0x000fe400078e00ff */
[----:B------:R-:W-:-:S04]  /*2910*/  IMAD.WIDE.U32 R98, R138, R94, R98 ;  /* 0x0000005e8a627225 */ /* 0x000fc800078e0062 */
[----:B------:R-:W-:-:S04]  /*2920*/  IMAD.WIDE.U32 R96, R138, R94, R96 ;  /* 0x0000005e8a607225 */ /* 0x000fc800078e0060 */
[----:B------:R-:W-:Y:S01]  /*2930*/  IMAD.WIDE.U32 R94, R94, 0xa0, RZ ;  /* 0x000000a05e5e7825 */ /* 0x000fe200078e00ff */
[----:B------:R-:W-:Y:S02]  /*2940*/  IADD3 R158, R20, 0x8, RZ ;  /* 0x00000008149e7810 */ /* 0x000fe40007ffe0ff */
[----:B------:R-:W-:Y:S01]  /*2950*/  LOP3.LUT R8, R9, 0x4, RZ, 0xc0, !PT ;  /* 0x0000000409087812 */ /* 0x000fe200078ec0ff */
[----:B------:R-:W-:Y:S01]  /*2960*/  IMAD.IADD R133, R133, 0x1, R6 ;  /* 0x0000000185857824 */ /* 0x000fe200078e0206 */
[----:B------:R-:W-:Y:S01]  /*2970*/  LOP3.LUT R6, R9, 0x1, RZ, 0xc0, !PT ;  /* 0x0000000109067812 */ /* 0x000fe200078ec0ff */
[----:B------:R-:W-:Y:S01]  /*2980*/  IMAD.IADD R126, R101, 0x1, R7 ;  /* 0x00000001657e7824 */ /* 0x000fe200078e0207 */
[----:B------:R-:W-:Y:S01]  /*2990*/  LOP3.LUT R7, R9, 0x2, RZ, 0xc0, !PT ;  /* 0x0000000209077812 */ /* 0x000fe200078ec0ff */
[----:B------:R-:W-:Y:S01]  /*29a0*/  IMAD.SHL.U32 R118, R21, 0x2, RZ ;  /* 0x0000000215767824 */ /* 0x000fe200078e00ff */
[----:B------:R-:W-:Y:S01]  /*29b0*/  SHF.R.S32.HI R114, RZ, 0x4, R30 ;  /* 0x00000004ff727819 */ /* 0x000fe2000001141e */
[----:B------:R-:W-:Y:S01]  /*29c0*/  IMAD.IADD R20, R99, 0x1, R15 ;  /* 0x0000000163147824 */ /* 0x000fe200078e020f */
[----:B------:R-:W-:-:S02]  /*29d0*/  IADD3 R127, R95, R127, RZ ;  /* 0x0000007f5f7f7210 */ /* 0x000fc40007ffe0ff */
[----:B------:R-:W-:Y:S02]  /*29e0*/  LOP3.LUT R9, R9, 0x8, RZ, 0xc0, !PT ;  /* 0x0000000809097812 */ /* 0x000fe400078ec0ff */
[----:B------:R-:W-:Y:S02]  /*29f0*/  IADD3 R21, R15, R97, RZ ;  /* 0x000000610f157210 */ /* 0x000fe40007ffe0ff */
[----:B------:R-:W-:Y:S02]  /*2a00*/  SHF.R.S32.HI R116, RZ, 0x4, R12 ;  /* 0x00000004ff747819 */ /* 0x000fe4000001140c */
[----:B------:R-:W-:Y:S01]  /*2a10*/  SHF.R.S32.HI R111, RZ, 0x1f, R26 ;  /* 0x0000001fff6f7819 */ /* 0x000fe2000001141a */
[----:B------:R-:W-:Y:S01]  /*2a20*/  @!P6 BAR.SYNC.DEFER_BLOCKING 0x9, 0x100 ;  /* 0x024400000000eb1d */ /* 0x000fe20000010000 */
[----:B--2---:R-:W-:-:S05]  /*2a30*/  R2P PR, R25, 0x6 ;  /* 0x0000000619007804 */ /* 0x004fca0000000000 */
[----:B------:R-:W0:Y:S01]  /*2a40*/  S2R R25, SR_TID.X ;  /* 0x0000000000197919 */ /* 0x000e220000002100 */
[----:B------:R-:W-:Y:S02]  /*2a50*/  SEL R123, R123, 0xffffffe0, !P1 ;  /* 0xffffffe07b7b7807 */ /* 0x000fe40004800000 */
[----:B------:R-:W-:-:S04]  /*2a60*/  ISETP.GE.AND P1, PT, R193, UR4, PT ;  /* 0x00000004c1007c0c */ /* 0x000fc8000bf26270 */
[----:B------:R-:W-:Y:S02]  /*2a70*/  SEL R11, RZ, 0x20, P1 ;  /* 0x00000020ff0b7807 */ /* 0x000fe40000800000 */
[----:B------:R-:W-:Y:S02]  /*2a80*/  SEL R122, R122, 0xffffffc0, !P2 ;  /* 0xffffffc07a7a7807 */ /* 0x000fe40005000000 */
[----:B------:R-:W-:Y:S02]  /*2a90*/  LOP3.LUT R11, R28, R11, RZ, 0xfc, !PT ;  /* 0x0000000b1c0b7212 */ /* 0x000fe400078efcff */
[----:B0-----:R-:W-:-:S04]  /*2aa0*/  IADD3 R27, R25, -0x80, RZ ;  /* 0xffffff80191b7810 */ /* 0x001fc80007ffe0ff */
[----:B------:R-:W-:-:S04]  /*2ab0*/  LEA.HI R25, R27, R27, RZ, 0x1 ;  /* 0x0000001b1b197211 */ /* 0x000fc800078f08ff */
[----:B------:R-:W-:-:S05]  /*2ac0*/  LOP3.LUT R25, R25, 0xfffffffe, RZ, 0xc0, !PT ;  /* 0xfffffffe19197812 */ /* 0x000fca00078ec0ff */
[----:B------:R-:W-:Y:S01]  /*2ad0*/  IMAD.IADD R25, R27, 0x1, -R25 ;  /* 0x000000011b197824 */ /* 0x000fe200078e0a19 */
[----:B------:R-:W-:-:S03]  /*2ae0*/  LOP3.LUT R27, R30, 0xfffffff0, RZ, 0xc0, !PT ;  /* 0xfffffff01e1b7812 */ /* 0x000fc600078ec0ff */
[----:B------:R-:W-:Y:S01]  /*2af0*/  IMAD R113, R25, 0x80, R195 ;  /* 0x0000008019717824 */ /* 0x000fe200078e02c3 */
[----:B------:R-:W-:Y:S01]  /*2b00*/  LOP3.LUT R25, R12, 0xfffffff0, RZ, 0xc0, !PT ;  /* 0xfffffff00c197812 */ /* 0x000fe200078ec0ff */
[----:B------:R-:W-:Y:S01]  /*2b10*/  IMAD.IADD R130, R123, 0x1, R122 ;  /* 0x000000017b827824 */ /* 0x000fe200078e027a */
[----:B------:R-:W-:Y:S02]  /*2b20*/  SHF.R.S32.HI R124, RZ, 0x1f, R0 ;  /* 0x0000001fff7c7819 */ /* 0x000fe40000011400 */
[----:B------:R-:W-:Y:S02]  /*2b30*/  SHF.R.S32.HI R112, RZ, 0x1f, R25 ;  /* 0x0000001fff707819 */ /* 0x000fe40000011419 */
[----:B------:R-:W-:Y:S02]  /*2b40*/  SHF.R.S32.HI R110, RZ, 0x1f, R27 ;  /* 0x0000001fff6e7819 */ /* 0x000fe4000001141b */
[----:B------:R-:W-:Y:S02]  /*2b50*/  LOP3.LUT R28, R28, 0x1, RZ, 0xc0, !PT ;  /* 0x000000011c1c7812 */ /* 0x000fe400078ec0ff */
[----:B------:R-:W-:-:S02]  /*2b60*/  LOP3.LUT R29, R11, 0x2, RZ, 0xc0, !PT ;  /* 0x000000020b1d7812 */ /* 0x000fc400078ec0ff */
[C---:B------:R-:W-:Y:S02]  /*2b70*/  LOP3.LUT R30, R11.reuse, 0x4, RZ, 0xc0, !PT ;  /* 0x000000040b1e7812 */ /* 0x040fe400078ec0ff */
[C---:B------:R-:W-:Y:S02]  /*2b80*/  LOP3.LUT R31, R11.reuse, 0x8, RZ, 0xc0, !PT ;  /* 0x000000080b1f7812 */ /* 0x040fe400078ec0ff */
[C---:B------:R-:W-:Y:S02]  /*2b90*/  LOP3.LUT R32, R11.reuse, 0x10, RZ, 0xc0, !PT ;  /* 0x000000100b207812 */ /* 0x040fe400078ec0ff */
[----:B------:R-:W-:-:S07]  /*2ba0*/  LOP3.LUT R33, R11, 0x20, RZ, 0xc0, !PT ;  /* 0x000000200b217812 */ /* 0x000fce00078ec0ff */
.L_x_539:
[----:B--2---:R-:W2:Y:S01]  /*2bb0*/  LDL.LU R38, [R1] ;  /* 0x0000000001267983 */ /* 0x004ea20000300800 */
[----:B------:R-:W0:Y:S01]  /*2bc0*/  LDC R36, c[0x0][0x430] ;  /* 0x00010c00ff247b82 */ /* 0x000e220000000800 */
[----:B------:R-:W-:-:S04]  /*2bd0*/  VIADD R24, R24, 0xffffffff ;  /* 0xffffffff18187836 */ /* 0x000fc80000000000 */
[----:B------:R-:W-:-:S03]  /*2be0*/  IMAD R11, R24, 0xa0, R113 ;  /* 0x000000a0180b7824 */ /* 0x000fc600078e0271 */
[----:B------:R-:W1:Y:S01]  /*2bf0*/  LDC R117, c[0x0][0x3f4] ;  /* 0x0000fd00ff757b82 */ /* 0x000e620000000800 */
[----:B------:R-:W-:Y:S01]  /*2c00*/  IMAD.IADD R39, R125, 0x1, R11 ;  /* 0x000000017d277824 */ /* 0x000fe200078e020b */
[----:B------:R-:W-:-:S03]  /*2c10*/  ISETP.GE.AND P1, PT, R11, R2, PT ;  /* 0x000000020b00720c */ /* 0x000fc60003f26270 */
[----:B------:R-:W-:Y:S01]  /*2c20*/  IMAD.MOV.U32 R11, RZ, RZ, R39 ;  /* 0x000000ffff0b7224 */ /* 0x000fe200078e0027 */
[----:B------:R-:W-:Y:S02]  /*2c30*/  ISETP.GT.OR P1, PT, R113, 0x9f, P1 ;  /* 0x0000009f7100780c */ /* 0x000fe40000f24670 */
[----:B0-----:R-:W-:-:S11]  /*2c40*/  ISETP.NE.AND P2, PT, R36, 0x1, PT ;  /* 0x000000012400780c */ /* 0x001fd60003f45270 */
[----:B------:R-:W0:Y:S08]  /*2c50*/  @!P1 LDC.64 R14, c[0x0][0x428] ;  /* 0x00010a00ff0e9b82 */ /* 0x000e300000000a00 */
[----:B---3--:R-:W3:Y:S08]  /*2c60*/  @!P1 LDC.64 R12, c[0x0][0x418] ;  /* 0x00010600ff0c9b82 */ /* 0x008ef00000000a00 */
[----:B----4-:R-:W4:Y:S08]  /*2c70*/  @P2 LDC R34, c[0x0][0x434] ;  /* 0x00010d00ff222b82 */ /* 0x010f300000000800 */
[----:B------:R-:W1:Y:S01]  /*2c80*/  @P2 LDC R35, c[0x0][0x438] ;  /* 0x00010e00ff232b82 */ /* 0x000e620000000800 */
[----:B----4-:R-:W-:-:S05]  /*2c90*/  @P2 IMAD.HI.U32 R34, R39, R34, RZ ;  /* 0x0000002227222227 */ /* 0x010fca00078e00ff */
[----:B-1----:R-:W-:Y:S01]  /*2ca0*/  @P2 SHF.R.U32.HI R11, RZ, R35, R34 ;  /* 0x00000023ff0b2219 */ /* 0x002fe20000011622 */
[----:B0-----:R-:W-:-:S03]  /*2cb0*/  @!P1 IMAD R34, R124, R14, RZ ;  /* 0x0000000e7c229224 */ /* 0x001fc600078e02ff */
[----:B------:R-:W-:Y:S01]  /*2cc0*/  @!P1 SHF.R.S32.HI R35, RZ, 0x1f, R11 ;  /* 0x0000001fff239819 */ /* 0x000fe2000001140b */
[----:B------:R-:W-:Y:S01]  /*2cd0*/  @!P1 IMAD R37, R0, R15, R34 ;  /* 0x0000000f00259224 */ /* 0x000fe200078e0222 */
[----:B------:R-:W-:-:S05]  /*2ce0*/  @!P1 MOV R34, R11 ;  /* 0x0000000b00229202 */ /* 0x000fca0000000f00 */
[----:B------:R-:W-:-:S04]  /*2cf0*/  @!P1 IMAD.WIDE.U32 R14, R0, R14, R34 ;  /* 0x0000000e000e9225 */ /* 0x000fc800078e0022 */
[----:B------:R-:W-:Y:S01]  /*2d00*/  @!P1 IMAD.IADD R15, R15, 0x1, R37 ;  /* 0x000000010f0f9824 */ /* 0x000fe200078e0225 */
[----:B---3--:R-:W-:Y:S01]  /*2d10*/  @!P1 LEA R12, P2, R14, R12, 0x2 ;  /* 0x0000000c0e0c9211 */ /* 0x008fe200078410ff */
[----:B------:R-:W-:-:S03]  /*2d20*/  IMAD.MOV.U32 R34, RZ, RZ, RZ ;  /* 0x000000ffff227224 */ /* 0x000fc600078e00ff */
[----:B------:R-:W-:Y:S02]  /*2d30*/  @!P1 LEA.HI.X R13, R14, R13, R15, 0x2, P2 ;  /* 0x0000000d0e0d9211 */ /* 0x000fe400010f140f */
[----:B------:R-:W-:-:S03]  /*2d40*/  ISETP.GT.AND P2, PT, R24, R119, PT ;  /* 0x000000771800720c */ /* 0x000fc60003f44270 */
[----:B------:R0:W5:Y:S01]  /*2d50*/  @!P1 LDG.E R34, desc[UR50][R12.64] ;  /* 0x000000320c229981 */ /* 0x000162000c1e1900 */
[----:B------:R-:W-:Y:S01]  /*2d60*/  ISETP.GE.AND P1, PT, R117, 0x1, PT ;  /* 0x000000017500780c */ /* 0x000fe20003f26270 */
[----:B------:R-:W-:Y:S01]  /*2d70*/  IMAD.MOV R35, RZ, RZ, -R11 ;  /* 0x000000ffff237224 */ /* 0x000fe200078e0a0b */
[----:B------:R-:W-:Y:S05]  /*2d80*/  YIELD ;  /* 0x0000000000007946 */ /* 0x000fea0003800000 */
[C---:B------:R-:W-:Y:S01]  /*2d90*/  IMAD R37, R19.reuse, 0x7800, R213 ;  /* 0x0000780013257824 */ /* 0x040fe200078e02d5 */
[----:B------:R-:W-:Y:S01]  /*2da0*/  BSSY B0, `(.L_x_434) ;  /* 0x0000cec000007945 */ /* 0x000fe20003800000 */
[----:B------:R-:W-:-:S02]  /*2db0*/  IMAD R11, R19, 0x7800, R215 ;  /* 0x00007800130b7824 */ /* 0x000fc400078e02d7 */
[----:B------:R-:W-:Y:S01]  /*2dc0*/  IMAD R35, R36, R35, R39 ;  /* 0x0000002324237224 */ /* 0x000fe200078e0227 */
[C---:B------:R-:W-:Y:S01]  /*2dd0*/  IADD3 R37, R18.reuse, R37, RZ ;  /* 0x0000002512257210 */ /* 0x040fe20007ffe0ff */
[----:B------:R-:W-:Y:S01]  /*2de0*/  IMAD.IADD R36, R18, 0x1, R11 ;  /* 0x0000000112247824 */ /* 0x000fe200078e020b */
[----:B--2---:R-:W-:-:S04]  /*2df0*/  LOP3.LUT R38, R38, 0xfffffffd, RZ, 0xc0, !PT ;  /* 0xfffffffd26267812 */ /* 0x004fc800078ec0ff */
[----:B------:R-:W-:-:S05]  /*2e00*/  @P2 LOP3.LUT R38, R38, 0x2, RZ, 0xfc, !PT ;  /* 0x0000000226262812 */ /* 0x000fca00078efcff */
[----:B------:R0:W-:Y:S01]  /*2e10*/  STL [R1], R38 ;  /* 0x0000002601007387 */ /* 0x0001e20000100800 */
[----:B------:R-:W-:Y:S05]  /*2e20*/  @!P1 BRA `(.L_x_435) ;  /* 0x000000c400d09947 */ /* 0x000fea0003800000 */
[----:B------:R-:W-:Y:S01]  /*2e30*/  SHF.R.S32.HI R88, RZ, 0x1f, R35 ;  /* 0x0000001fff587819 */ /* 0x000fe20000011423 */
[----:B------:R-:W-:Y:S01]  /*2e40*/  ULDC.64 UR4, c[0x0][0x300] ;  /* 0x0000c00000047ab9 */ /* 0x000fe20000000a00 */
[----:B-----5:R-:W-:Y:S01]  /*2e50*/  SHF.R.S32.HI R89, RZ, 0x1f, R34 ;  /* 0x0000001fff597819 */ /* 0x020fe20000011422 */
[----:B0-----:R-:W-:-:S04]  /*2e60*/  IMAD.WIDE.U32 R12, R35, UR4, RZ ;  /* 0x00000004230c7c25 */ /* 0x001fc8000f8e00ff */
[----:B------:R-:W-:Y:S02]  /*2e70*/  IMAD R14, R88, UR4, RZ ;  /* 0x00000004580e7c24 */ /* 0x000fe4000f8e02ff */
[----:B------:R-:W-:Y:S02]  /*2e80*/  IMAD R90, R24, -0xa0, R2 ;  /* 0xffffff60185a7824 */ /* 0x000fe400078e0202 */
[----:B------:R-:W-:Y:S01]  /*2e90*/  IMAD R11, R35, UR5, R14 ;  /* 0x00000005230b7c24 */ /* 0x000fe2000f8e020e */
[----:B------:R-:W-:Y:S01]  /*2ea0*/  ULDC.64 UR4, c[0x0][0x310] ;  /* 0x0000c40000047ab9 */ /* 0x000fe20000000a00 */
[----:B------:R-:W-:Y:S01]  /*2eb0*/  IMAD R14, R126, R24, RZ ;  /* 0x000000187e0e7224 */ /* 0x000fe200078e02ff */
[----:B------:R-:W-:Y:S01]  /*2ec0*/  VIMNMX R90, R90, 0xa0, PT ;  /* 0x000000a05a5a7848 */ /* 0x000fe20003fe0100 */
[----:B------:R-:W-:Y:S02]  /*2ed0*/  IMAD R15, R89, UR4, RZ ;  /* 0x00000004590f7c24 */ /* 0x000fe4000f8e02ff */
[----:B------:R-:W-:Y:S01]  /*2ee0*/  IMAD.IADD R13, R13, 0x1, R11 ;  /* 0x000000010d0d7824 */ /* 0x000fe200078e020b */
[----:B------:R-:W-:Y:S01]  /*2ef0*/  SHF.R.S32.HI R11, RZ, 0x1f, R24 ;  /* 0x0000001fff0b7819 */ /* 0x000fe20000011418 */
[----:B------:R-:W-:-:S02]  /*2f00*/  IMAD R15, R34, UR5, R15 ;  /* 0x00000005220f7c24 */ /* 0x000fc4000f8e020f */
[----:B------:R-:W-:Y:S01]  /*2f10*/  IMAD.WIDE.U32 R12, R34, UR4, R12 ;  /* 0x00000004220c7c25 */ /* 0x000fe2000f8e000c */
[----:B------:R-:W-:-:S03]  /*2f20*/  ULDC.64 UR4, c[0x0][0x308] ;  /* 0x0000c20000047ab9 */ /* 0x000fc60000000a00 */
[----:B------:R-:W-:Y:S02]  /*2f30*/  IMAD.IADD R13, R13, 0x1, R15 ;  /* 0x000000010d0d7824 */ /* 0x000fe400078e020f */
[----:B------:R-:W-:Y:S02]  /*2f40*/  IMAD R39, R11, R100, R14 ;  /* 0x000000640b277224 */ /* 0x000fe400078e020e */
[----:B------:R-:W-:-:S04]  /*2f50*/  IMAD.WIDE.U32 R12, R169, UR4, R12 ;  /* 0x00000004a90c7c25 */ /* 0x000fc8000f8e000c */
[----:B------:R-:W-:Y:S01]  /*2f60*/  IMAD R120, R169, UR5, R13 ;  /* 0x00000005a9787c24 */ /* 0x000fe2000f8e020d */
[----:B------:R-:W-:Y:S01]  /*2f70*/  ULDC.64 UR4, c[0x0][0x2e8] ;  /* 0x0000ba0000047ab9 */ /* 0x000fe20000000a00 */
[-C--:B------:R-:W-:Y:S01]  /*2f80*/  IMAD R13, R127, R24.reuse, RZ ;  /* 0x000000187f0d7224 */ /* 0x080fe200078e02ff */
[----:B------:R-:W-:Y:S01]  /*2f90*/  IADD3 R121, P1, R12, UR4, RZ ;  /* 0x000000040c797c10 */ /* 0x000fe2000ff3e0ff */
[----:B------:R-:W-:Y:S01]  /*2fa0*/  ULDC.U8 UR4, c[0x0][0x410] ;  /* 0x0001040000047ab9 */ /* 0x000fe20000000000 */
[----:B------:R-:W-:Y:S02]  /*2fb0*/  IMAD.WIDE.U32 R14, R100, R24, RZ ;  /* 0x00000018640e7225 */ /* 0x000fe400078e00ff */
[----:B------:R-:W-:Y:S02]  /*2fc0*/  IADD3.X R120, R120, UR5, RZ, P1, !PT ;  /* 0x0000000578787c10 */ /* 0x000fe40008ffe4ff */
[----:B------:R-:W-:Y:S01]  /*2fd0*/  ISETP.NE.AND P1, PT, RZ, UR4, PT ;  /* 0x00000004ff007c0c */ /* 0x000fe2000bf25270 */
[----:B------:R-:W-:Y:S01]  /*2fe0*/  IMAD R91, R11, R94, R13 ;  /* 0x0000005e0b5b7224 */ /* 0x000fe200078e020d */
[----:B------:R-:W-:Y:S01]  /*2ff0*/  IADD3 R11, R15, R39, RZ ;  /* 0x000000270f0b7210 */ /* 0x000fe20007ffe0ff */
[----:B------:R-:W-:-:S04]  /*3000*/  IMAD.WIDE.U32 R12, R94, R24, RZ ;  /* 0x000000185e0c7225 */ /* 0x000fc800078e00ff */
[----:B------:R-:W-:-:S06]  /*3010*/  IMAD.IADD R91, R13, 0x1, R91 ;  /* 0x000000010d5b7824 */ /* 0x000fcc00078e025b */
[----:B------:R-:W-:Y:S05]  /*3020*/  @!P1 BRA `(.L_x_436) ;  /* 0x00000060003c9947 */ /* 0x000fea0003800000 */
[----:B------:R-:W-:Y:S01]  /*3030*/  ISETP.GE.AND P2, PT, R195, R90, PT ;  /* 0x0000005ac300720c */ /* 0x000fe20003f46270 */
[----:B------:R-:W-:Y:S01]  /*3040*/  BSSY B1, `(.L_x_437) ;  /* 0x000003e000017945 */ /* 0x000fe20003800000 */
        /* <DEDUP_REMOVED lines=23> */
[----:B------:R-:W-:Y:S01]  /*31c0*/  CS2R R84, SRZ ;  /* 0x0000000000547805 */ /* 0x000fe2000001ff00 */
[----:B------:R-:W-:Y:S06]  /*31d0*/  @P2 BRA `(.L_x_438) ;  /* 0x0000000000902947 */ /* 0x000fec0003800000 */
[----:B------:R-:W-:Y:S01]  /*31e0*/  ULDC.64 UR4, c[0x0][0x3e8] ;  /* 0x0000fa0000047ab9 */ /* 0x000fe20000000a00 */
[----:B------:R-:W-:Y:S02]  /*31f0*/  CS2R R82, SRZ ;  /* 0x0000000000527805 */ /* 0x000fe4000001ff00 */
[----:B------:R-:W-:Y:S02]  /*3200*/  IADD3 R86, P1, P4, R104, UR4, R14 ;  /* 0x0000000468567c10 */ /* 0x000fe4000fc3e00e */
[----:B------:R-:W-:Y:S02]  /*3210*/  CS2R R84, SRZ ;  /* 0x0000000000547805 */ /* 0x000fe4000001ff00 */
[----:B------:R-:W-:Y:S01]  /*3220*/  IADD3.X R87, R93, UR5, R11, P1, P4 ;  /* 0x000000055d577c10 */ /* 0x000fe20008fe840b */
[----:B------:R-:W-:Y:S02]  /*3230*/  ULDC.64 UR4, c[0x0][0x400] ;  /* 0x0001000000047ab9 */ /* 0x000fe40000000a00 */
[----:B------:R-:W-:-:S04]  /*3240*/  IADD3 R128, P1, P4, R98, UR4, R12 ;  /* 0x0000000462807c10 */ /* 0x000fc8000fc3e00c */
[----:B------:R-:W-:Y:S02]  /*3250*/  IADD3.X R129, R20, UR5, R91, P1, P4 ;  /* 0x0000000514817c10 */ /* 0x000fe40008fe845b */
[----:B------:R-:W-:Y:S02]  /*3260*/  ISETP.GE.AND P1, PT, R22, R117, PT ;  /* 0x000000751600720c */ /* 0x000fe40003f26270 */
[----:B------:R-:W-:Y:S02]  /*3270*/  CS2R R78, SRZ ;  /* 0x00000000004e7805 */ /* 0x000fe4000001ff00 */
[----:B------:R-:W-:-:S09]  /*3280*/  CS2R R80, SRZ ;  /* 0x0000000000507805 */ /* 0x000fd2000001ff00 */
[----:B------:R0:W5:Y:S04]  /*3290*/  @!P1 LDG.E.64 R82, desc[UR50][R86.64] ;  /* 0x0000003256529981 */ /* 0x000168000c1e1b00 */
[----:B------:R0:W5:Y:S01]  /*32a0*/  @!P1 LDG.E.64 R84, desc[UR50][R128.64] ;  /* 0x0000003280549981 */ /* 0x000162000c1e1b00 */
        /* <DEDUP_REMOVED lines=20> */
[----:B------:R-:W-:-:S13]  /*33f0*/  ISETP.GE.AND P1, PT, R201, R117, PT ;  /* 0x00000075c900720c */ /* 0x000fda0003f26270 */
[----:B------:R0:W5:Y:S04]  /*3400*/  @!P1 LDG.E.64 R62, desc[UR50][R86.64+0x50] ;  /* 0x00005032563e9981 */ /* 0x000168000c1e1b00 */
[----:B------:R0:W5:Y:S02]  /*3410*/  @!P1 LDG.E.64 R64, desc[UR50][R128.64+0x50] ;  /* 0x0000503280409981 */ /* 0x000164000c1e1b00 */
.L_x_438:
[----:B------:R-:W-:Y:S05]  /*3420*/  BSYNC B1 ;  /* 0x0000000000017941 */ /* 0x000fea0003800000 */
.L_x_437:
[----:B0-----:R-:W-:Y:S01]  /*3430*/  VIADD R86, R195, 0x80 ;  /* 0x00000080c3567836 */ /* 0x001fe20000000000 */
[----:B------:R-:W-:Y:S01]  /*3440*/  BSSY B1, `(.L_x_439) ;  /* 0x000002d000017945 */ /* 0x000fe20003800000 */
[----:B-----5:R-:W-:Y:S01]  /*3450*/  IMAD.MOV.U32 R145, RZ, RZ, R62 ;  /* 0x000000ffff917224 */ /* 0x020fe200078e003e */
[----:B------:R-:W-:Y:S02]  /*3460*/  MOV R149, R66 ;  /* 0x0000004200957202 */ /* 0x000fe40000000f00 */
[----:B------:R-:W-:-:S13]  /*3470*/  ISETP.GE.AND P4, PT, R86, R90, PT ;  /* 0x0000005a5600720c */ /* 0x000fda0003f86270 */
[----:B------:R-:W-:Y:S05]  /*3480*/  @P4 BRA `(.L_x_440) ;  /* 0x0000000000a04947 */ /* 0x000fea0003800000 */
[----:B------:R-:W-:Y:S01]  /*3490*/  IADD3 R13, P1, P5, R104, R14, R107 ;  /* 0x0000000e680d7210 */ /* 0x000fe20007d3e06b */
[----:B------:R-:W-:Y:S01]  /*34a0*/  ULDC.64 UR4, c[0x0][0x3e8] ;  /* 0x0000fa0000047ab9 */ /* 0x000fe20000000a00 */
[----:B------:R-:W-:Y:S02]  /*34b0*/  CS2R R58, SRZ ;  /* 0x00000000003a7805 */ /* 0x000fe4000001ff00 */
[----:B------:R-:W-:Y:S02]  /*34c0*/  CS2R R60, SRZ ;  /* 0x00000000003c7805 */ /* 0x000fe4000001ff00 */
[----:B------:R-:W-:Y:S02]  /*34d0*/  IADD3.X R11, R93, R11, R106, P1, P5 ;  /* 0x0000000b5d0b7210 */ /* 0x000fe40000fea46a */
[----:B------:R-:W-:-:S04]  /*34e0*/  IADD3 R14, P1, P5, R98, R12, R109 ;  /* 0x0000000c620e7210 */ /* 0x000fc80007d3e06d */
[----:B------:R-:W-:Y:S02]  /*34f0*/  IADD3.X R91, R20, R91, R108, P1, P5 ;  /* 0x0000005b145b7210 */ /* 0x000fe40000fea46c */
[----:B------:R-:W-:-:S04]  /*3500*/  IADD3 R12, P1, R13, UR4, RZ ;  /* 0x000000040d0c7c10 */ /* 0x000fc8000ff3e0ff */
[----:B------:R-:W-:Y:S01]  /*3510*/  IADD3.X R13, R11, UR5, RZ, P1, !PT ;  /* 0x000000050b0d7c10 */ /* 0x000fe20008ffe4ff */
[----:B------:R-:W-:Y:S02]  /*3520*/  ULDC.64 UR4, c[0x0][0x400] ;  /* 0x0001000000047ab9 */ /* 0x000fe40000000a00 */
[----:B------:R-:W-:-:S04]  /*3530*/  IADD3 R14, P1, R14, UR4, RZ ;  /* 0x000000040e0e7c10 */ /* 0x000fc8000ff3e0ff */
[----:B------:R-:W-:Y:S02]  /*3540*/  IADD3.X R15, R91, UR5, RZ, P1, !PT ;  /* 0x000000055b0f7c10 */ /* 0x000fe40008ffe4ff */
        /* <DEDUP_REMOVED lines=28> */
.L_x_440:
[----:B------:R-:W-:Y:S05]  /*3710*/  BSYNC B1 ;  /* 0x0000000000017941 */ /* 0x000fea0003800000 */
.L_x_439:
[----:B------:R-:W-:Y:S01]  /*3720*/  UISETP.NE.AND UP0, UPT, UR48, 0x3, UPT ;  /* 0x000000033000788c */ /* 0x000fe2000bf05270 */
[----:B------:R-:W-:Y:S01]  /*3730*/  IMAD.MOV.U32 R154, RZ, RZ, R70 ;  /* 0x000000ffff9a7224 */ /* 0x000fe200078e0046 */
[----:B------:R-:W-:Y:S01]  /*3740*/  MOV R162, R82 ;  /* 0x0000005200a27202 */ /* 0x000fe20000000f00 */
[----:B------:R-:W-:Y:S01]  /*3750*/  IMAD.MOV.U32 R156, RZ, RZ, R74 ;  /* 0x000000ffff9c7224 */ /* 0x000fe200078e004a */
[----:B------:R-:W-:Y:S01]  /*3760*/  MOV R157, R76 ;  /* 0x0000004c009d7202 */ /* 0x000fe20000000f00 */
[----:B------:R-:W-:Y:S01]  /*3770*/  IMAD.MOV.U32 R161, RZ, RZ, R78 ;  /* 0x000000ffffa17224 */ /* 0x000fe200078e004e */
[----:B------:R-:W-:Y:S01]  /*3780*/  PLOP3.LUT P1, PT, PT, PT, UP0, 0x80, 0x0 ;  /* 0x000000000000781c */ /* 0x000fe20003f2f008 */
[----:B------:R-:W-:Y:S01]  /*3790*/  IMAD.MOV.U32 R150, RZ, RZ, R64 ;  /* 0x000000ffff967224 */ /* 0x000fe200078e0040 */
[----:B-----5:R-:W-:Y:S01]  /*37a0*/  MOV R128, R42 ;  /* 0x0000002a00807202 */ /* 0x020fe20000000f00 */
[----:B------:R-:W-:Y:S01]  /*37b0*/  IMAD.MOV.U32 R153, RZ, RZ, R68 ;  /* 0x000000ffff997224 */ /* 0x000fe200078e0044 */
[----:B------:R-:W-:Y:S01]  /*37c0*/  MOV R146, R58 ;  /* 0x0000003a00927202 */ /* 0x000fe20000000f00 */
[----:B------:R-:W-:Y:S01]  /*37d0*/  IMAD.MOV.U32 R155, RZ, RZ, R72 ;  /* 0x000000ffff9b7224 */ /* 0x000fe200078e0048 */
[----:B------:R-:W-:Y:S01]  /*37e0*/  MOV R142, R52 ;  /* 0x00000034008e7202 */ /* 0x000fe20000000f00 */
[----:B------:R-:W-:-:S02]  /*37f0*/  IMAD.MOV.U32 R160, RZ, RZ, R80 ;  /* 0x000000ffffa07224 */ /* 0x000fc400078e0050 */
[----:B------:R-:W-:Y:S02]  /*3800*/  IMAD.MOV.U32 R163, RZ, RZ, R84 ;  /* 0x000000ffffa37224 */ /* 0x000fe400078e0054 */
[----:B------:R-:W-:Y:S02]  /*3810*/  IMAD.MOV.U32 R86, RZ, RZ, R38 ;  /* 0x000000ffff567224 */ /* 0x000fe400078e0026 */
[----:B------:R-:W-:Y:S02]  /*3820*/  IMAD.MOV.U32 R139, RZ, RZ, R46 ;  /* 0x000000ffff8b7224 */ /* 0x000fe400078e002e */
[----:B------:R-:W-:Y:S02]  /*3830*/  IMAD.MOV.U32 R141, RZ, RZ, R50 ;  /* 0x000000ffff8d7224 */ /* 0x000fe400078e0032 */
[----:B------:R-:W-:Y:S02]  /*3840*/  IMAD.MOV.U32 R143, RZ, RZ, R54 ;  /* 0x000000ffff8f7224 */ /* 0x000fe400078e0036 */
[----:B------:R-:W-:-:S02]  /*3850*/  IMAD.MOV.U32 R87, RZ, RZ, R40 ;  /* 0x000000ffff577224 */ /* 0x000fc400078e0028 */
[----:B------:R-:W-:Y:S02]  /*3860*/  IMAD.MOV.U32 R129, RZ, RZ, R44 ;  /* 0x000000ffff817224 */ /* 0x000fe400078e002c */
[----:B------:R-:W-:Y:S02]  /*3870*/  IMAD.MOV.U32 R140, RZ, RZ, R48 ;  /* 0x000000ffff8c7224 */ /* 0x000fe400078e0030 */
[----:B------:R-:W-:Y:S02]  /*3880*/  IMAD.MOV.U32 R144, RZ, RZ, R56 ;  /* 0x000000ffff907224 */ /* 0x000fe400078e0038 */
[----:B------:R-:W-:Y:S01]  /*3890*/  IMAD.MOV.U32 R148, RZ, RZ, R60 ;  /* 0x000000ffff947224 */ /* 0x000fe200078e003c */
[----:B------:R-:W-:Y:S06]  /*38a0*/  @!P1 BRA `(.L_x_441) ;  /* 0x0000000000049947 */ /* 0x000fec0003800000 */
[----:B------:R-:W-:Y:S01]  /*38b0*/  BPT.TRAP 0x1 ;  /* 0x000000040000795c */ /* 0x000fe20000300000 */
.L_x_441:
[----:B------:R-:W-:Y:S01]  /*38c0*/  IMAD R91, R19, 0x8, R18 ;  /* 0x00000008135b7824 */ /* 0x000fe200078e0212 */
[----:B------:R-:W-:Y:S01]  /*38d0*/  SHF.L.U32 R92, R196, 0x1f, RZ ;  /* 0x0000001fc45c7819 */ /* 0x000fe200000006ff */
[----:B------:R-:W-:Y:S03]  /*38e0*/  BSSY B1, `(.L_x_442) ;  /* 0x0000003000017945 */ /* 0x000fe60003800000 */
[----:B------:R-:W1:Y:S02]  /*38f0*/  SYNCS.PHASECHK.TRANS64.TRYWAIT P5, [R91+URZ+0x29890], R92 ;  /* 0x0298905c5b0075a7 */ /* 0x000e6400080a017f */
[----:B-1----:R-:W-:Y:S05]  /*3900*/  @!P5 BRA `(.L_x_443) ;  /* 0x00000290002cd947 */ /* 0x002fea0003800000 */
.L_x_776:
[----:B------:R-:W-:Y:S05]  /*3910*/  BSYNC B1 ;  /* 0x0000000000017941 */ /* 0x000fea0003800000 */
.L_x_442:
[----:B------:R-:W-:-:S03]  /*3920*/  UMOV UR4, 0xffffffff ;  /* 0xffffffff00047882 */ /* 0x000fc60000000000 */
[----:B------:R-:W-:Y:S05]  /*3930*/  BRA.DIV UR4, `(.L_x_444) ;  /* 0x0000029204347947 */ /* 0x000fea000b800000 */
[----:B------:R2:W3:Y:S04]  /*3940*/  SHFL.IDX PT, R151, R120, RZ, 0x1e1f ;  /* 0x001e1fff78977589 */ /* 0x0004e800000e0000 */
[----:B------:R2:W4:Y:S02]  /*3950*/  SHFL.IDX PT, R11, R121, RZ, 0x1e1f ;  /* 0x001e1fff790b7589 */ /* 0x00052400000e0000 */
.L_x_780:
[----:B------:R-:W-:Y:S04]  /*3960*/  BSSY B1, `(.L_x_445) ;  /* 0x00002bf000017945 */ /* 0x000fe80003800000 */
[----:B------:R-:W-:Y:S05]  /*3970*/  @P2 BRA `(.L_x_446) ;  /* 0x0000002800f42947 */ /* 0x000fea0003800000 */
[----:B------:R-:W-:Y:S01]  /*3980*/  ISETP.NE.AND P2, PT, R28, RZ, PT ;  /* 0x000000ff1c00720c */ /* 0x000fe20003f45270 */
[----:B------:R-:W-:-:S12]  /*3990*/  BSSY B2, `(.L_x_447) ;  /* 0x0000074000027945 */ /* 0x000fd80003800000 */
[----:B------:R-:W-:Y:S05]  /*39a0*/  @!P2 BRA `(.L_x_448) ;  /* 0x0000000400c8a947 */ /* 0x000fea0003800000 */
[----:B0-----:R0:W0:Y:S01]  /*39b0*/  LDS.128 R12, [R37+0x1a400] ;  /* 0x01a40000250c7984 */ /* 0x0010220000000c00 */
[----:B------:R-:W-:Y:S01]  /*39c0*/  ISETP.GE.AND P2, PT, R22, R117, PT ;  /* 0x000000751600720c */ /* 0x000fe20003f46270 */
[----:B------:R-:W-:-:S12]  /*39d0*/  BSSY B3, `(.L_x_449) ;  /* 0x000006c000037945 */ /* 0x000fd80003800000 */
[----:B------:R-:W-:Y:S05]  /*39e0*/  @P2 BRA `(.L_x_450) ;  /* 0x0000000400a82947 */ /* 0x000fea0003800000 */
[--C-:B------:R-:W-:Y:S02]  /*39f0*/  SHF.R.U32.HI R82, RZ, 0x8, R83.reuse ;  /* 0x00000008ff527819 */ /* 0x100fe40000011653 */
[----:B------:R-:W-:Y:S02]  /*3a00*/  SHF.R.U32.HI R84, RZ, 0x10, R83 ;  /* 0x00000010ff547819 */ /* 0x000fe40000011653 */
[----:B------:R-:W-:Y:S02]  /*3a10*/  LOP3.LUT R83, R83, 0xff0000ff, RZ, 0xc0, !PT ;  /* 0xff0000ff53537812 */ /* 0x000fe400078ec0ff */
[----:B------:R-:W-:Y:S01]  /*3a20*/  SHF.L.U32 R164, R82, 0x8, RZ ;  /* 0x0000000852a47819 */ /* 0x000fe200000006ff */
[----:B------:R-:W-:Y:S01]  /*3a30*/  IMAD.U32 R84, R84, 0x10000, RZ ;  /* 0x0001000054547824 */ /* 0x000fe200078e00ff */
[----:B------:R-:W-:Y:S02]  /*3a40*/  SHF.R.U32.HI R165, RZ, 0x8, R85 ;  /* 0x00000008ffa57819 */ /* 0x000fe40000011655 */
[----:B------:R-:W-:-:S02]  /*3a50*/  LOP3.LUT R83, R83, 0xff00, R164, 0xf8, !PT ;  /* 0x0000ff0053537812 */ /* 0x000fc400078ef8a4 */
[----:B------:R-:W-:Y:S01]  /*3a60*/  LOP3.LUT R166, R85, 0xff0000ff, RZ, 0xc0, !PT ;  /* 0xff0000ff55a67812 */ /* 0x000fe200078ec0ff */
[----:B------:R-:W-:Y:S01]  /*3a70*/  IMAD.SHL.U32 R165, R165, 0x100, RZ ;  /* 0x00000100a5a57824 */ /* 0x000fe200078e00ff */
[----:B------:R-:W-:Y:S02]  /*3a80*/  LOP3.LUT R83, R83, 0xff0000, R84, 0xf8, !PT ;  /* 0x00ff000053537812 */ /* 0x000fe400078ef854 */
[----:B------:R-:W-:Y:S02]  /*3a90*/  F2FP.F16.E4M3.UNPACK_B R84, R163.H1 ;  /* 0x000000a3ff54723e */ /* 0x000fe400030006ff */
[----:B0-----:R-:W-:Y:S02]  /*3aa0*/  F2FP.F16.E4M3.UNPACK_B R164, R13 ;  /* 0x0000000dffa4723e */ /* 0x001fe400020006ff */
[----:B------:R-:W-:Y:S01]  /*3ab0*/  SHF.R.U32.HI R82, RZ, 0x10, R85 ;  /* 0x00000010ff527819 */ /* 0x000fe20000011655 */
[----:B------:R-:W-:Y:S01]  /*3ac0*/  HADD2.F32 R172, -RZ, R84.H0_H0 ;  /* 0x20000054ffac7230 */ /* 0x000fe20000004100 */
[----:B------:R-:W-:Y:S01]  /*3ad0*/  LOP3.LUT R166, R166, 0xff00, R165, 0xf8, !PT ;  /* 0x0000ff00a6a67812 */ /* 0x000fe200078ef8a5 */
[--C-:B------:R-:W-:Y:S01]  /*3ae0*/  HADD2.F32 R85, -RZ, R164.reuse.H1_H1 ;  /* 0x300000a4ff557230 */ /* 0x100fe20000004100 */
[----:B------:R-:W-:Y:S01]  /*3af0*/  F2FP.F16.E4M3.UNPACK_B R165, R162.H1 ;  /* 0x000000a2ffa5723e */ /* 0x000fe200030006ff */
[----:B------:R-:W-:Y:S01]  /*3b00*/  HADD2.F32 R164, -RZ, R164.H0_H0 ;  /* 0x200000a4ffa47230 */ /* 0x000fe20000004100 */
[----:B------:R-:W-:-:S02]  /*3b10*/  F2FP.F16.E4M3.UNPACK_B R163, R163 ;  /* 0x000000a3ffa3723e */ /* 0x000fc400020006ff */
[CC--:B------:R-:W-:Y:S01]  /*3b20*/  FMUL.FTZ R173, R85.reuse, R172.reuse ;  /* 0x000000ac55ad7220 */ /* 0x0c0fe20000410000 */
[--C-:B------:R-:W-:Y:S02]  /*3b30*/  HADD2.F32 R167, -RZ, R165.reuse.H0_H0 ;  /* 0x200000a5ffa77230 */ /* 0x100fe40000004100 */
[C---:B------:R-:W-:Y:S01]  /*3b40*/  FMUL.FTZ R172, R164.reuse, R172 ;  /* 0x000000aca4ac7220 */ /* 0x040fe20000410000 */
[----:B------:R-:W-:Y:S01]  /*3b50*/  HADD2.F32 R165, -RZ, R165.H1_H1 ;  /* 0x300000a5ffa57230 */ /* 0x000fe20000004100 */
[----:B------:R-:W-:Y:S02]  /*3b60*/  F2FP.F16.E4M3.UNPACK_B R162, R162 ;  /* 0x000000a2ffa2723e */ /* 0x000fe400020006ff */
[----:B------:R-:W-:Y:S01]  /*3b70*/  FFMA.FTZ R85, R85, R167, R172 ;  /* 0x000000a755557223 */ /* 0x000fe200000100ac */
[----:B------:R-:W-:Y:S01]  /*3b80*/  F2FP.F16.E4M3.UNPACK_B R172, R13.H1 ;  /* 0x0000000dffac723e */ /* 0x000fe200030006ff */
[----:B------:R-:W-:Y:S01]  /*3b90*/  FFMA.FTZ R164, R164, R167, -R173 ;  /* 0x000000a7a4a47223 */ /* 0x000fe200000108ad */
[----:B------:R-:W-:-:S03]  /*3ba0*/  HADD2.F32 R167, -RZ, R84.H1_H1 ;  /* 0x30000054ffa77230 */ /* 0x000fc60000004100 */
[--C-:B------:R-:W-:Y:S02]  /*3bb0*/  HADD2.F32 R13, -RZ, R172.reuse.H1_H1 ;  /* 0x300000acff0d7230 */ /* 0x100fe40000004100 */
[----:B------:R-:W-:-:S03]  /*3bc0*/  HADD2.F32 R84, -RZ, R172.H0_H0 ;  /* 0x200000acff547230 */ /* 0x000fc60000004100 */
[CC--:B------:R-:W-:Y:S02]  /*3bd0*/  FMUL.FTZ R172, R13.reuse, R167.reuse ;  /* 0x000000a70dac7220 */ /* 0x0c0fe40000410000 */
[C---:B------:R-:W-:Y:S02]  /*3be0*/  FMUL.FTZ R167, R84.reuse, R167 ;  /* 0x000000a754a77220 */ /* 0x040fe40000410000 */
[-C--:B------:R-:W-:Y:S02]  /*3bf0*/  FFMA.FTZ R84, R84, R165.reuse, -R172 ;  /* 0x000000a554547223 */ /* 0x080fe400000108ac */
[----:B------:R-:W-:Y:S01]  /*3c00*/  FFMA.FTZ R165, R13, R165, R167 ;  /* 0x000000a50da57223 */ /* 0x000fe200000100a7 */
[----:B------:R-:W-:Y:S01]  /*3c10*/  IMAD.U32 R13, R82, 0x10000, RZ ;  /* 0x00010000520d7824 */ /* 0x000fe200078e00ff */
[----:B------:R-:W-:Y:S02]  /*3c20*/  MOV R82, R15 ;  /* 0x0000000f00527202 */ /* 0x000fe40000000f00 */
[----:B------:R-:W-:-:S02]  /*3c30*/  F2FP.F16.E4M3.UNPACK_B R15, R83.H1 ;  /* 0x00000053ff0f723e */ /* 0x000fc400030006ff */
[----:B------:R-:W-:Y:S02]  /*3c40*/  LOP3.LUT R13, R166, 0xff0000, R13, 0xf8, !PT ;  /* 0x00ff0000a60d7812 */ /* 0x000fe400078ef80d */
[-C--:B------:R-:W-:Y:S01]  /*3c50*/  F2FP.F16.E4M3.UNPACK_B R173, R82.reuse ;  /* 0x00000052ffad723e */ /* 0x080fe200020006ff */
[--C-:B------:R-:W-:Y:S01]  /*3c60*/  HADD2.F32 R172, -RZ, R15.reuse.H0_H0 ;  /* 0x2000000fffac7230 */ /* 0x100fe20000004100 */
[-C--:B------:R-:W-:Y:S01]  /*3c70*/  F2FP.F16.E4M3.UNPACK_B R166, R13.reuse.H1 ;  /* 0x0000000dffa6723e */ /* 0x080fe200030006ff */
[----:B------:R-:W-:Y:S01]  /*3c80*/  HADD2.F32 R15, -RZ, R15.H1_H1 ;  /* 0x3000000fff0f7230 */ /* 0x000fe20000004100 */
[----:B------:R-:W-:Y:S01]  /*3c90*/  F2FP.F16.E4M3.UNPACK_B R82, R82.H1 ;  /* 0x00000052ff52723e */ /* 0x000fe200030006ff */
[--C-:B------:R-:W-:Y:S01]  /*3ca0*/  HADD2.F32 R167, -RZ, R173.reuse.H1_H1 ;  /* 0x300000adffa77230 */ /* 0x100fe20000004100 */
[----:B------:R-:W-:Y:S01]  /*3cb0*/  F2FP.SATFINITE.E4M3.F32.PACK_AB_MERGE_C R84, R165, R84, RZ ;  /* 0x00000054a554723e */ /* 0x000fe200048070ff */
[--C-:B------:R-:W-:Y:S01]  /*3cc0*/  HADD2.F32 R174, -RZ, R166.reuse.H0_H0 ;  /* 0x200000a6ffae7230 */ /* 0x100fe20000004100 */
[----:B------:R-:W-:Y:S01]  /*3cd0*/  F2FP.F16.E4M3.UNPACK_B R13, R13 ;  /* 0x0000000dff0d723e */ /* 0x000fe200020006ff */
[----:B------:R-:W-:Y:S01]  /*3ce0*/  HADD2.F32 R173, -RZ, R173.H0_H0 ;  /* 0x200000adffad7230 */ /* 0x000fe20000004100 */
[----:B------:R-:W-:Y:S01]  /*3cf0*/  F2FP.SATFINITE.E4M3.F32.PACK_AB_MERGE_C R85, R85, R164, R84 ;  /* 0x000000a45555723e */ /* 0x000fe20004807054 */
[----:B------:R-:W-:-:S02]  /*3d00*/  HADD2.F32 R166, -RZ, R166.H1_H1 ;  /* 0x300000a6ffa67230 */ /* 0x000fc40000004100 */
[----:B------:R-:W-:Y:S01]  /*3d10*/  FMUL.FTZ R175, R167, R174 ;  /* 0x000000aea7af7220 */ /* 0x000fe20000410000 */
[----:B------:R-:W-:Y:S02]  /*3d20*/  F2FP.F16.E4M3.UNPACK_B R84, R14 ;  /* 0x0000000eff54723e */ /* 0x000fe400020006ff */
[----:B------:R-:W-:Y:S01]  /*3d30*/  F2FP.F16.E4M3.UNPACK_B R83, R83 ;  /* 0x00000053ff53723e */ /* 0x000fe200020006ff */
[C---:B------:R-:W-:Y:S01]  /*3d40*/  FFMA.FTZ R175, R173.reuse, R172, -R175 ;  /* 0x000000acadaf7223 */ /* 0x040fe200000108af */
[----:B------:R-:W-:Y:S01]  /*3d50*/  FMUL.FTZ R173, R173, R174 ;  /* 0x000000aeadad7220 */ /* 0x000fe20000410000 */
[----:B------:R-:W-:Y:S02]  /*3d60*/  F2FP.F16.E4M3.UNPACK_B R14, R14.H1 ;  /* 0x0000000eff0e723e */ /* 0x000fe400030006ff */
[----:B------:R-:W-:Y:S02]  /*3d70*/  HADD2.F32 R164, -RZ, R83.H0_H0 ;  /* 0x20000053ffa47230 */ /* 0x000fe40000004100 */
[----:B------:R-:W-:Y:S01]  /*3d80*/  FFMA.FTZ R173, R167, R172, R173 ;  /* 0x000000aca7ad7223 */ /* 0x000fe200000100ad */
[----:B------:R-:W-:-:S02]  /*3d90*/  HADD2.F32 R167, -RZ, R82.H1_H1 ;  /* 0x30000052ffa77230 */ /* 0x000fc40000004100 */
[----:B------:R-:W-:Y:S02]  /*3da0*/  HADD2.F32 R82, -RZ, R82.H0_H0 ;  /* 0x20000052ff527230 */ /* 0x000fe40000004100 */
[----:B------:R-:W-:Y:S02]  /*3db0*/  HADD2.F32 R83, -RZ, R83.H1_H1 ;  /* 0x30000053ff537230 */ /* 0x000fe40000004100 */
[----:B------:R-:W-:-:S04]  /*3dc0*/  FMUL.FTZ R172, R167, R166 ;  /* 0x000000a6a7ac7220 */ /* 0x000fc80000410000 */
[CC--:B------:R-:W-:Y:S01]  /*3dd0*/  FFMA.FTZ R172, R82.reuse, R15.reuse, -R172 ;  /* 0x0000000f52ac7223 */ /* 0x0c0fe200000108ac */
[----:B------:R-:W-:Y:S01]  /*3de0*/  FMUL.FTZ R82, R82, R166 ;  /* 0x000000a652527220 */ /* 0x000fe20000410000 */
[--C-:B------:R-:W-:Y:S02]  /*3df0*/  HADD2.F32 R166, -RZ, R13.reuse.H0_H0 ;  /* 0x2000000dffa67230 */ /* 0x100fe40000004100 */
[----:B------:R-:W-:Y:S02]  /*3e00*/  HADD2.F32 R13, -RZ, R13.H1_H1 ;  /* 0x3000000dff0d7230 */ /* 0x000fe40000004100 */
[----:B------:R-:W-:Y:S01]  /*3e10*/  FFMA.FTZ R82, R167, R15, R82 ;  /* 0x0000000fa7527223 */ /* 0x000fe20000010052 */
[--C-:B------:R-:W-:Y:S02]  /*3e20*/  HADD2.F32 R15, -RZ, R84.reuse.H1_H1 ;  /* 0x30000054ff0f7230 */ /* 0x100fe40000004100 */
[----:B------:R-:W-:Y:S02]  /*3e30*/  HADD2.F32 R84, -RZ, R84.H0_H0 ;  /* 0x20000054ff547230 */ /* 0x000fe40000004100 */
[----:B------:R-:W-:-:S02]  /*3e40*/  HADD2.F32 R167, -RZ, R163.H1_H1 ;  /* 0x300000a3ffa77230 */ /* 0x000fc40000004100 */
[CC--:B------:R-:W-:Y:S01]  /*3e50*/  FMUL.FTZ R165, R15.reuse, R166.reuse ;  /* 0x000000a60fa57220 */ /* 0x0c0fe20000410000 */
[----:B------:R-:W-:Y:S02]  /*3e60*/  HADD2.F32 R163, -RZ, R163.H0_H0 ;  /* 0x200000a3ffa37230 */ /* 0x000fe40000004100 */
[----:B------:R-:W-:Y:S01]  /*3e70*/  FMUL.FTZ R166, R84, R166 ;  /* 0x000000a654a67220 */ /* 0x000fe20000410000 */
[----:B------:R-:W-:Y:S01]  /*3e80*/  F2FP.SATFINITE.E4M3.F32.PACK_AB_MERGE_C R82, R82, R172, RZ ;  /* 0x000000ac5252723e */ /* 0x000fe200048070ff */
[-C--:B------:R-:W-:Y:S02]  /*3e90*/  FFMA.FTZ R165, R84, R164.reuse, -R165 ;  /* 0x000000a454a57223 */ /* 0x080fe400000108a5 */
[----:B------:R-:W-:Y:S01]  /*3ea0*/  FFMA.FTZ R166, R15, R164, R166 ;  /* 0x000000a40fa67223 */ /* 0x000fe200000100a6 */
[--C-:B------:R-:W-:Y:S02]  /*3eb0*/  HADD2.F32 R15, -RZ, R14.reuse.H1_H1 ;  /* 0x3000000eff0f7230 */ /* 0x100fe40000004100 */
[----:B------:R-:W-:-:S03]  /*3ec0*/  HADD2.F32 R14, -RZ, R14.H0_H0 ;  /* 0x2000000eff0e7230 */ /* 0x000fc60000004100 */
[CC--:B------:R-:W-:Y:S02]  /*3ed0*/  FMUL.FTZ R84, R15.reuse, R13.reuse ;  /* 0x0000000d0f547220 */ /* 0x0c0fe40000410000 */
[C---:B------:R-:W-:Y:S02]  /*3ee0*/  FMUL.FTZ R164, R14.reuse, R13 ;  /* 0x0000000d0ea47220 */ /* 0x040fe40000410000 */
[-C--:B------:R-:W-:Y:S01]  /*3ef0*/  FFMA.FTZ R13, R14, R83.reuse, -R84 ;  /* 0x000000530e0d7223 */ /* 0x080fe20000010854 */
[----:B------:R-:W-:Y:S01]  /*3f00*/  F2FP.F16.E4M3.UNPACK_B R84, R12.H1 ;  /* 0x0000000cff54723e */ /* 0x000fe200030006ff */
[----:B------:R-:W-:Y:S01]  /*3f10*/  FFMA.FTZ R14, R15, R83, R164 ;  /* 0x000000530f0e7223 */ /* 0x000fe200000100a4 */
[--C-:B------:R-:W-:Y:S02]  /*3f20*/  HADD2.F32 R83, -RZ, R162.reuse.H1_H1 ;  /* 0x300000a2ff537230 */ /* 0x100fe40000004100 */
[----:B------:R-:W-:Y:S02]  /*3f30*/  HADD2.F32 R162, -RZ, R162.H0_H0 ;  /* 0x200000a2ffa27230 */ /* 0x000fe40000004100 */
[--C-:B------:R-:W-:Y:S01]  /*3f40*/  HADD2.F32 R15, -RZ, R84.reuse.H1_H1 ;  /* 0x30000054ff0f7230 */ /* 0x100fe20000004100 */
[----:B------:R-:W-:Y:S01]  /*3f50*/  F2FP.SATFINITE.E4M3.F32.PACK_AB_MERGE_C R13, R14, R13, RZ ;  /* 0x0000000d0e0d723e */ /* 0x000fe200048070ff */
[----:B------:R-:W-:-:S03]  /*3f60*/  HADD2.F32 R84, -RZ, R84.H0_H0 ;  /* 0x20000054ff547230 */ /* 0x000fc60000004100 */
[C---:B------:R-:W-:Y:S01]  /*3f70*/  FMUL.FTZ R164, R15.reuse, R167 ;  /* 0x000000a70fa47220 */ /* 0x040fe20000410000 */
[----:B------:R-:W-:Y:S01]  /*3f80*/  F2FP.SATFINITE.E4M3.F32.PACK_AB_MERGE_C R165, R166, R165, R13 ;  /* 0x000000a5a6a5723e */ /* 0x000fe2000480700d */
[C---:B------:R-:W-:Y:S01]  /*3f90*/  FMUL.FTZ R167, R84.reuse, R167 ;  /* 0x000000a754a77220 */ /* 0x040fe20000410000 */
[----:B------:R-:W-:Y:S02]  /*3fa0*/  IMAD.MOV.U32 R13, RZ, RZ, R85 ;  /* 0x000000ffff0d7224 */ /* 0x000fe400078e0055 */
[-C--:B------:R-:W-:Y:S01]  /*3fb0*/  FFMA.FTZ R164, R84, R83.reuse, -R164 ;  /* 0x0000005354a47223 */ /* 0x080fe200000108a4 */
[----:B------:R-:W-:Y:S01]  /*3fc0*/  FFMA.FTZ R167, R15, R83, R167 ;  /* 0x000000530fa77223 */ /* 0x000fe200000100a7 */
[----:B------:R-:W-:Y:S01]  /*3fd0*/  F2FP.F16.E4M3.UNPACK_B R15, R12 ;  /* 0x0000000cff0f723e */ /* 0x000fe200020006ff */
[----:B------:R-:W-:-:S03]  /*3fe0*/  IMAD.MOV.U32 R14, RZ, RZ, R165 ;  /* 0x000000ffff0e7224 */ /* 0x000fc600078e00a5 */
[----:B------:R-:W-:Y:S01]  /*3ff0*/  F2FP.SATFINITE.E4M3.F32.PACK_AB_MERGE_C R164, R167, R164, RZ ;  /* 0x000000a4a7a4723e */ /* 0x000fe200048070ff */
[--C-:B------:R-:W-:Y:S02]  /*4000*/  HADD2.F32 R12, -RZ, R15.reuse.H1_H1 ;  /* 0x3000000fff0c7230 */ /* 0x100fe40000004100 */
[----:B------:R-:W-:-:S03]  /*4010*/  HADD2.F32 R15, -RZ, R15.H0_H0 ;  /* 0x2000000fff0f7230 */ /* 0x000fc60000004100 */
[CC--:B------:R-:W-:Y:S02]  /*4020*/  FMUL.FTZ R83, R12.reuse, R163.reuse ;  /* 0x000000a30c537220 */ /* 0x0c0fe40000410000 */
[C---:B------:R-:W-:Y:S02]  /*4030*/  FMUL.FTZ R163, R15.reuse, R163 ;  /* 0x000000a30fa37220 */ /* 0x040fe40000410000 */
[-C--:B------:R-:W-:Y:S01]  /*4040*/  FFMA.FTZ R83, R15, R162.reuse, -R83 ;  /* 0x000000a20f537223 */ /* 0x080fe20000010853 */
[----:B------:R-:W-:Y:S01]  /*4050*/  F2FP.SATFINITE.E4M3.F32.PACK_AB_MERGE_C R15, R173, R175, R82 ;  /* 0x000000afad0f723e */ /* 0x000fe20004807052 */
[----:B------:R-:W-:-:S05]  /*4060*/  FFMA.FTZ R163, R12, R162, R163 ;  /* 0x000000a20ca37223 */ /* 0x000fca00000100a3 */
[----:B------:R-:W-:-:S05]  /*4070*/  F2FP.SATFINITE.E4M3.F32.PACK_AB_MERGE_C R83, R163, R83, R164 ;  /* 0x00000053a353723e */ /* 0x000fca00048070a4 */
[----:B------:R-:W-:-:S07]  /*4080*/  IMAD.MOV.U32 R12, RZ, RZ, R83 ;  /* 0x000000ffff0c7224 */ /* 0x000fce00078e0053 */
.L_x_450:
[----:B------:R-:W-:Y:S05]  /*4090*/  BSYNC B3 ;  /* 0x0000000000037941 */ /* 0x000fea0003800000 */
.L_x_449:
[----:B----4-:R-:W-:-:S04]  /*40a0*/  IADD3 R82, P2, R16, R11, RZ ;  /* 0x0000000b10527210 */ /* 0x010fc80007f5e0ff */
[----:B---3--:R-:W-:-:S05]  /*40b0*/  IADD3.X R83, R151, R17, RZ, P2, !PT ;  /* 0x0000001197537210 */ /* 0x008fca00017fe4ff */
[----:B0-----:R0:W-:Y:S04]  /*40c0*/  ST.E.128 desc[UR50][R82.64], R12 ;  /* 0x0000000c52007985 */ /* 0x0011e8000c101d32 */
.L_x_448:
[----:B------:R-:W-:Y:S05]  /*40d0*/  BSYNC B2 ;  /* 0x0000000000027941 */ /* 0x000fea0003800000 */
.L_x_447:
        /* <DEDUP_REMOVED lines=8> */
[----:B------:R-:W-:Y:S02]  /*4160*/  LOP3.LUT R80, R79, 0xff0000ff, RZ, 0xc0, !PT ;  /* 0xff0000ff4f507812 */ /* 0x000fe400078ec0ff */
[----:B------:R-:W-:Y:S01]  /*4170*/  SHF.R.U32.HI R79, RZ, 0x10, R79 ;  /* 0x00000010ff4f7819 */ /* 0x000fe2000001164f */
[----:B------:R-:W-:Y:S01]  /*4180*/  IMAD.SHL.U32 R82, R82, 0x100, RZ ;  /* 0x0000010052527824 */ /* 0x000fe200078e00ff */
[----:B------:R-:W-:Y:S02]  /*4190*/  SHF.R.U32.HI R83, RZ, 0x8, R81 ;  /* 0x00000008ff537819 */ /* 0x000fe40000011651 */
[----:B------:R-:W-:Y:S01]  /*41a0*/  LOP3.LUT R84, R81, 0xff0000ff, RZ, 0xc0, !PT ;  /* 0xff0000ff51547812 */ /* 0x000fe200078ec0ff */
[----:B------:R-:W-:Y:S01]  /*41b0*/  IMAD.U32 R79, R79, 0x10000, RZ ;  /* 0x000100004f4f7824 */ /* 0x000fe200078e00ff */
[----:B------:R-:W-:Y:S01]  /*41c0*/  LOP3.LUT R80, R80, 0xff00, R82, 0xf8, !PT ;  /* 0x0000ff0050507812 */ /* 0x000fe200078ef852 */
[----:B------:R-:W-:Y:S01]  /*41d0*/  IMAD.SHL.U32 R83, R83, 0x100, RZ ;  /* 0x0000010053537824 */ /* 0x000fe200078e00ff */
[----:B0-----:R-:W-:-:S02]  /*41e0*/  F2FP.F16.E4M3.UNPACK_B R82, R13 ;  /* 0x0000000dff52723e */ /* 0x001fc400020006ff */
[----:B------:R-:W-:Y:S02]  /*41f0*/  LOP3.LUT R79, R80, 0xff0000, R79, 0xf8, !PT ;  /* 0x00ff0000504f7812 */ /* 0x000fe400078ef84f */
[-C--:B------:R-:W-:Y:S02]  /*4200*/  F2FP.F16.E4M3.UNPACK_B R80, R160.reuse.H1 ;  /* 0x000000a0ff50723e */ /* 0x080fe400030006ff */
[----:B------:R-:W-:Y:S01]  /*4210*/  SHF.R.U32.HI R78, RZ, 0x10, R81 ;  /* 0x00000010ff4e7819 */ /* 0x000fe20000011651 */
[----:B------:R-:W-:Y:S01]  /*4220*/  HADD2.F32 R81, -RZ, R82.H1_H1 ;  /* 0x30000052ff517230 */ /* 0x000fe20000004100 */
[----:B------:R-:W-:Y:S01]  /*4230*/  LOP3.LUT R84, R84, 0xff00, R83, 0xf8, !PT ;  /* 0x0000ff0054547812 */ /* 0x000fe200078ef853 */
[----:B------:R-:W-:Y:S01]  /*4240*/  HADD2.F32 R162, -RZ, R80.H0_H0 ;  /* 0x20000050ffa27230 */ /* 0x000fe20000004100 */
        /* <DEDUP_REMOVED lines=18> */
[----:B------:R-:W-:Y:S01]  /*4370*/  SHF.L.U32 R13, R78, 0x10, RZ ;  /* 0x000000104e0d7819 */ /* 0x000fe200000006ff */
[----:B------:R-:W-:Y:S01]  /*4380*/  IMAD.MOV.U32 R78, RZ, RZ, R15 ;  /* 0x000000ffff4e7224 */ /* 0x000fe200078e000f */
[----:B------:R-:W-:Y:S02]  /*4390*/  F2FP.F16.E4M3.UNPACK_B R15, R79.H1 ;  /* 0x0000004fff0f723e */ /* 0x000fe400030006ff */
[----:B------:R-:W-:-:S02]  /*43a0*/  LOP3.LUT R13, R84, 0xff0000, R13, 0xf8, !PT ;  /* 0x00ff0000540d7812 */ /* 0x000fc400078ef80d */
        /* <DEDUP_REMOVED lines=56> */
[----:B------:R-:W-:-:S04]  /*4730*/  F2FP.F16.E4M3.UNPACK_B R15, R12 ;  /* 0x0000000cff0f723e */ /* 0x000fc800020006ff */
[----:B------:R-:W-:Y:S01]  /*4740*/  F2FP.SATFINITE.E4M3.F32.PACK_AB_MERGE_C R82, R85, R82, RZ ;  /* 0x000000525552723e */ /* 0x000fe200048070ff */
[--C-:B------:R-:W-:Y:S02]  /*4750*/  HADD2.F32 R12, -RZ, R15.reuse.H1_H1 ;  /* 0x3000000fff0c7230 */ /* 0x100fe40000004100 */
[----:B------:R-:W-:-:S03]  /*4760*/  HADD2.F32 R15, -RZ, R15.H0_H0 ;  /* 0x2000000fff0f7230 */ /* 0x000fc60000004100 */
[CC--:B------:R-:W-:Y:S02]  /*4770*/  FMUL.FTZ R79, R12.reuse, R160.reuse ;  /* 0x000000a00c4f7220 */ /* 0x0c0fe40000410000 */
[C---:B------:R-:W-:Y:S02]  /*4780*/  FMUL.FTZ R160, R15.reuse, R160 ;  /* 0x000000a00fa07220 */ /* 0x040fe40000410000 */
[----:B------:R-:W-:Y:S01]  /*4790*/  FFMA.FTZ R79, R15, R161, -R79 ;  /* 0x000000a10f4f7223 */ /* 0x000fe2000001084f */
[----:B------:R-:W-:Y:S01]  /*47a0*/  F2FP.SATFINITE.E4M3.F32.PACK_AB_MERGE_C R15, R163, R165, R78 ;  /* 0x000000a5a30f723e */ /* 0x000fe2000480704e */
[----:B------:R-:W-:-:S05]  /*47b0*/  FFMA.FTZ R160, R12, R161, R160 ;  /* 0x000000a10ca07223 */ /* 0x000fca00000100a0 */
[----:B------:R-:W-:-:S07]  /*47c0*/  F2FP.SATFINITE.E4M3.F32.PACK_AB_MERGE_C R12, R160, R79, R82 ;  /* 0x0000004fa00c723e */ /* 0x000fce0004807052 */
.L_x_454:
[----:B------:R-:W-:Y:S05]  /*47d0*/  BSYNC B3 ;  /* 0x0000000000037941 */ /* 0x000fea0003800000 */
.L_x_453:
[----:B------:R-:W-:-:S05]  /*47e0*/  IMAD.SHL.U32 R80, R170, 0x10, RZ ;  /* 0x00000010aa507824 */ /* 0x000fca00078e00ff */
[----:B----4-:R-:W-:-:S04]  /*47f0*/  IADD3 R78, P2, R11, R80, RZ ;  /* 0x000000500b4e7210 */ /* 0x010fc80007f5e0ff */
[----:B---3--:R-:W-:-:S05]  /*4800*/  LEA.HI.X.SX32 R79, R80, R151, 0x1, P2 ;  /* 0x00000097504f7211 */ /* 0x008fca00010f0eff */
[----:B0-----:R0:W-:Y:S04]  /*4810*/  ST.E.128 desc[UR50][R78.64], R12 ;  /* 0x0000000c4e007985 */ /* 0x0011e8000c101d32 */
.L_x_452:
[----:B------:R-:W-:Y:S05]  /*4820*/  BSYNC B2 ;  /* 0x0000000000027941 */ /* 0x000fea0003800000 */
.L_x_451:
[----:B------:R-:W-:Y:S01]  /*4830*/  ISETP.NE.AND P2, PT, R30, RZ, PT ;  /* 0x000000ff1e00720c */ /* 0x000fe20003f45270 */
[----:B------:R-:W-:-:S12]  /*4840*/  BSSY B2, `(.L_x_455) ;  /* 0x0000072000027945 */ /* 0x000fd80003800000 */
[----:B------:R-:W-:Y:S05]  /*4850*/  @!P2 BRA `(.L_x_456) ;  /* 0x0000000400c0a947 */ /* 0x000fea0003800000 */
[----:B0-----:R0:W0:Y:S01]  /*4860*/  LDS.128 R12, [R37+0x1cc00] ;  /* 0x01cc0000250c7984 */ /* 0x0010220000000c00 */
[----:B------:R-:W-:Y:S01]  /*4870*/  ISETP.GE.AND P2, PT, R199, R117, PT ;  /* 0x00000075c700720c */ /* 0x000fe20003f46270 */
[----:B------:R-:W-:-:S12]  /*4880*/  BSSY B3, `(.L_x_457) ;  /* 0x0000069000037945 */ /* 0x000fd80003800000 */
[----:B------:R-:W-:Y:S05]  /*4890*/  @P2 BRA `(.L_x_458) ;  /* 0x00000004009c2947 */ /* 0x000fea0003800000 */
[----:B------:R-:W-:Y:S02]  /*48a0*/  SHF.R.U32.HI R80, RZ, 0x8, R77 ;  /* 0x00000008ff507819 */ /* 0x000fe4000001164d */
[--C-:B------:R-:W-:Y:S02]  /*48b0*/  SHF.R.U32.HI R76, RZ, 0x10, R75.reuse ;  /* 0x00000010ff4c7819 */ /* 0x100fe4000001164b */
[----:B------:R-:W-:Y:S02]  /*48c0*/  SHF.R.U32.HI R78, RZ, 0x8, R75 ;  /* 0x00000008ff4e7819 */ /* 0x000fe4000001164b */
[----:B------:R-:W-:Y:S02]  /*48d0*/  LOP3.LUT R79, R75, 0xff0000ff, RZ, 0xc0, !PT ;  /* 0xff0000ff4b4f7812 */ /* 0x000fe400078ec0ff */
[----:B------:R-:W-:Y:S02]  /*48e0*/  SHF.R.U32.HI R75, RZ, 0x10, R77 ;  /* 0x00000010ff4b7819 */ /* 0x000fe4000001164d */
[----:B------:R-:W-:Y:S01]  /*48f0*/  LOP3.LUT R74, R77, 0xff0000ff, RZ, 0xc0, !PT ;  /* 0xff0000ff4d4a7812 */ /* 0x000fe200078ec0ff */
[----:B------:R-:W-:Y:S01]  /*4900*/  IMAD.SHL.U32 R77, R80, 0x100, RZ ;  /* 0x00000100504d7824 */ /* 0x000fe200078e00ff */
[----:B------:R-:W-:-:S02]  /*4910*/  SHF.L.U32 R78, R78, 0x8, RZ ;  /* 0x000000084e4e7819 */ /* 0x000fc400000006ff */
[----:B0-----:R-:W-:Y:S02]  /*4920*/  F2FP.F16.E4M3.UNPACK_B R83, R13 ;  /* 0x0000000dff53723e */ /* 0x001fe400020006ff */
[----:B------:R-:W-:Y:S02]  /*4930*/  LOP3.LUT R77, R74, 0xff00, R77, 0xf8, !PT ;  /* 0x0000ff004a4d7812 */ /* 0x000fe400078ef84d */
[-C--:B------:R-:W-:Y:S02]  /*4940*/  F2FP.F16.E4M3.UNPACK_B R74, R157.reuse.H1 ;  /* 0x0000009dff4a723e */ /* 0x080fe400030006ff */
[----:B------:R-:W-:Y:S01]  /*4950*/  LOP3.LUT R78, R79, 0xff00, R78, 0xf8, !PT ;  /* 0x0000ff004f4e7812 */ /* 0x000fe200078ef84e */
[--C-:B------:R-:W-:Y:S01]  /*4960*/  HADD2.F32 R79, -RZ, R83.reuse.H1_H1 ;  /* 0x30000053ff4f7230 */ /* 0x100fe20000004100 */
[-C--:B------:R-:W-:Y:S01]  /*4970*/  F2FP.F16.E4M3.UNPACK_B R81, R156.reuse.H1 ;  /* 0x0000009cff51723e */ /* 0x080fe200030006ff */
[----:B------:R-:W-:Y:S01]  /*4980*/  HADD2.F32 R84, -RZ, R74.H0_H0 ;  /* 0x2000004aff547230 */ /* 0x000fe20000004100 */
[----:B------:R-:W-:Y:S01]  /*4990*/  F2FP.F16.E4M3.UNPACK_B R157, R157 ;  /* 0x0000009dff9d723e */ /* 0x000fe200020006ff */
[----:B------:R-:W-:Y:S01]  /*49a0*/  HADD2.F32 R83, -RZ, R83.H0_H0 ;  /* 0x20000053ff537230 */ /* 0x000fe20000004100 */
[----:B------:R-:W-:Y:S01]  /*49b0*/  F2FP.F16.E4M3.UNPACK_B R156, R156 ;  /* 0x0000009cff9c723e */ /* 0x000fe200020006ff */
[----:B------:R-:W-:-:S02]  /*49c0*/  HADD2.F32 R82, -RZ, R81.H0_H0 ;  /* 0x20000051ff527230 */ /* 0x000fc40000004100 */
[-C--:B------:R-:W-:Y:S01]  /*49d0*/  FMUL.FTZ R80, R79, R84.reuse ;  /* 0x000000544f507220 */ /* 0x080fe20000410000 */
[----:B------:R-:W-:Y:S02]  /*49e0*/  HADD2.F32 R74, -RZ, R74.H1_H1 ;  /* 0x3000004aff4a7230 */ /* 0x000fe40000004100 */
[C---:B------:R-:W-:Y:S01]  /*49f0*/  FMUL.FTZ R84, R83.reuse, R84 ;  /* 0x0000005453547220 */ /* 0x040fe20000410000 */
[-C--:B------:R-:W-:Y:S01]  /*4a00*/  FFMA.FTZ R80, R83, R82.reuse, -R80 ;  /* 0x0000005253507223 */ /* 0x080fe20000010850 */
[----:B------:R-:W-:Y:S02]  /*4a10*/  F2FP.F16.E4M3.UNPACK_B R83, R13.H1 ;  /* 0x0000000dff53723e */ /* 0x000fe400030006ff */
[----:B------:R-:W-:Y:S01]  /*4a20*/  FFMA.FTZ R79, R79, R82, R84 ;  /* 0x000000524f4f7223 */ /* 0x000fe20000010054 */
[----:B------:R-:W-:Y:S02]  /*4a30*/  HADD2.F32 R82, -RZ, R81.H1_H1 ;  /* 0x30000051ff527230 */ /* 0x000fe40000004100 */
[----:B------:R-:W-:-:S02]  /*4a40*/  IMAD.U32 R81, R76, 0x10000, RZ ;  /* 0x000100004c517824 */ /* 0x000fc400078e00ff */
[--C-:B------:R-:W-:Y:S02]  /*4a50*/  HADD2.F32 R13, -RZ, R83.reuse.H1_H1 ;  /* 0x30000053ff0d7230 */ /* 0x100fe40000004100 */
[----:B------:R-:W-:Y:S01]  /*4a60*/  IMAD.U32 R76, R75, 0x10000, RZ ;  /* 0x000100004b4c7824 */ /* 0x000fe200078e00ff */
[----:B------:R-:W-:Y:S01]  /*4a70*/  LOP3.LUT R75, R78, 0xff0000, R81, 0xf8, !PT ;  /* 0x00ff00004e4b7812 */ /* 0x000fe200078ef851 */
[----:B------:R-:W-:Y:S02]  /*4a80*/  HADD2.F32 R83, -RZ, R83.H0_H0 ;  /* 0x20000053ff537230 */ /* 0x000fe40000004100 */
[-C--:B------:R-:W-:Y:S01]  /*4a90*/  FMUL.FTZ R84, R13, R74.reuse ;  /* 0x0000004a0d547220 */ /* 0x080fe20000410000 */
[----:B------:R-:W-:Y:S02]  /*4aa0*/  LOP3.LUT R76, R77, 0xff0000, R76, 0xf8, !PT ;  /* 0x00ff00004d4c7812 */ /* 0x000fe400078ef84c */
[C---:B------:R-:W-:Y:S01]  /*4ab0*/  FMUL.FTZ R160, R83.reuse, R74 ;  /* 0x0000004a53a07220 */ /* 0x040fe20000410000 */
[----:B------:R-:W-:Y:S01]  /*4ac0*/  FFMA.FTZ R74, R83, R82, -R84 ;  /* 0x00000052534a7223 */ /* 0x000fe20000010854 */
[----:B------:R-:W-:-:S02]  /*4ad0*/  F2FP.F16.E4M3.UNPACK_B R83, R15 ;  /* 0x0000000fff53723e */ /* 0x000fc400020006ff */
[----:B------:R-:W-:Y:S01]  /*4ae0*/  F2FP.F16.E4M3.UNPACK_B R77, R76.H1 ;  /* 0x0000004cff4d723e */ /* 0x000fe200030006ff */
[----:B------:R-:W-:Y:S01]  /*4af0*/  FFMA.FTZ R13, R13, R82, R160 ;  /* 0x000000520d0d7223 */ /* 0x000fe200000100a0 */
[----:B------:R-:W-:Y:S01]  /*4b00*/  F2FP.F16.E4M3.UNPACK_B R78, R75.H1 ;  /* 0x0000004bff4e723e */ /* 0x000fe200030006ff */
[----:B------:R-:W-:Y:S01]  /*4b10*/  HADD2.F32 R81, -RZ, R83.H1_H1 ;  /* 0x30000053ff517230 */ /* 0x000fe20000004100 */
[----:B------:R-:W-:Y:S01]  /*4b20*/  F2FP.F16.E4M3.UNPACK_B R15, R15.H1 ;  /* 0x0000000fff0f723e */ /* 0x000fe200030006ff */
[----:B------:R-:W-:Y:S01]  /*4b30*/  HADD2.F32 R84, -RZ, R77.H0_H0 ;  /* 0x2000004dff547230 */ /* 0x000fe20000004100 */
[----:B------:R-:W-:Y:S01]  /*4b40*/  F2FP.SATFINITE.E4M3.F32.PACK_AB_MERGE_C R13, R13, R74, RZ ;  /* 0x0000004a0d0d723e */ /* 0x000fe200048070ff */
[----:B------:R-:W-:Y:S01]  /*4b50*/  HADD2.F32 R83, -RZ, R83.H0_H0 ;  /* 0x20000053ff537230 */ /* 0x000fe20000004100 */
[----:B------:R-:W-:Y:S01]  /*4b60*/  MOV R74, R14 ;  /* 0x0000000e004a7202 */ /* 0x000fe20000000f00 */
[--C-:B------:R-:W-:Y:S02]  /*4b70*/  HADD2.F32 R82, -RZ, R78.reuse.H0_H0 ;  /* 0x2000004eff527230 */ /* 0x100fe40000004100 */
[----:B------:R-:W-:Y:S01]  /*4b80*/  FMUL.FTZ R85, R81, R84 ;  /* 0x0000005451557220 */ /* 0x000fe20000410000 */
[----:B------:R-:W-:Y:S01]  /*4b90*/  HADD2.F32 R77, -RZ, R77.H1_H1 ;  /* 0x3000004dff4d7230 */ /* 0x000fe20000004100 */
[----:B------:R-:W-:Y:S01]  /*4ba0*/  F2FP.F16.E4M3.UNPACK_B R76, R76 ;  /* 0x0000004cff4c723e */ /* 0x000fe200020006ff */
[----:B------:R-:W-:-:S02]  /*4bb0*/  HADD2.F32 R78, -RZ, R78.H1_H1 ;  /* 0x3000004eff4e7230 */ /* 0x000fc40000004100 */
[C---:B------:R-:W-:Y:S01]  /*4bc0*/  FFMA.FTZ R85, R83.reuse, R82, -R85 ;  /* 0x0000005253557223 */ /* 0x040fe20000010855 */
[----:B------:R-:W-:Y:S01]  /*4bd0*/  FMUL.FTZ R83, R83, R84 ;  /* 0x0000005453537220 */ /* 0x000fe20000410000 */
[----:B------:R-:W-:Y:S02]  /*4be0*/  F2FP.F16.E4M3.UNPACK_B R14, R74 ;  /* 0x0000004aff0e723e */ /* 0x000fe400020006ff */
[----:B------:R-:W-:Y:S01]  /*4bf0*/  F2FP.SATFINITE.E4M3.F32.PACK_AB_MERGE_C R13, R79, R80, R13 ;  /* 0x000000504f0d723e */ /* 0x000fe2000480700d */
[----:B------:R-:W-:Y:S01]  /*4c00*/  FFMA.FTZ R83, R81, R82, R83 ;  /* 0x0000005251537223 */ /* 0x000fe20000010053 */
[--C-:B------:R-:W-:Y:S01]  /*4c10*/  HADD2.F32 R81, -RZ, R15.reuse.H1_H1 ;  /* 0x3000000fff517230 */ /* 0x100fe20000004100 */
[----:B------:R-:W-:Y:S01]  /*4c20*/  F2FP.F16.E4M3.UNPACK_B R75, R75 ;  /* 0x0000004bff4b723e */ /* 0x000fe200020006ff */
[----:B------:R-:W-:Y:S01]  /*4c30*/  HADD2.F32 R15, -RZ, R15.H0_H0 ;  /* 0x2000000fff0f7230 */ /* 0x000fe20000004100 */
[----:B------:R-:W-:Y:S01]  /*4c40*/  F2FP.F16.E4M3.UNPACK_B R74, R74.H1 ;  /* 0x0000004aff4a723e */ /* 0x000fe200030006ff */
[----:B------:R-:W-:-:S02]  /*4c50*/  HADD2.F32 R80, -RZ, R76.H0_H0 ;  /* 0x2000004cff507230 */ /* 0x000fc40000004100 */
[-C--:B------:R-:W-:Y:S01]  /*4c60*/  FMUL.FTZ R82, R81, R77.reuse ;  /* 0x0000004d51527220 */ /* 0x080fe20000410000 */
[C---:B------:R-:W-:Y:S01]  /*4c70*/  FMUL.FTZ R84, R15.reuse, R77 ;  /* 0x0000004d0f547220 */ /* 0x040fe20000410000 */
[--C-:B------:R-:W-:Y:S02]  /*4c80*/  HADD2.F32 R77, -RZ, R14.reuse.H0_H0 ;  /* 0x2000000eff4d7230 */ /* 0x100fe40000004100 */
[-C--:B------:R-:W-:Y:S01]  /*4c90*/  FFMA.FTZ R82, R15, R78.reuse, -R82 ;  /* 0x0000004e0f527223 */ /* 0x080fe20000010852 */
[----:B------:R-:W-:Y:S02]  /*4ca0*/  HADD2.F32 R15, -RZ, R14.H1_H1 ;  /* 0x3000000eff0f7230 */ /* 0x000fe40000004100 */
[----:B------:R-:W-:Y:S01]  /*4cb0*/  FFMA.FTZ R81, R81, R78, R84 ;  /* 0x0000004e51517223 */ /* 0x000fe20000010054 */
[--C-:B------:R-:W-:Y:S02]  /*4cc0*/  HADD2.F32 R78, -RZ, R75.reuse.H0_H0 ;  /* 0x2000004bff4e7230 */ /* 0x100fe40000004100 */
[----:B------:R-:W-:-:S02]  /*4cd0*/  HADD2.F32 R75, -RZ, R75.H1_H1 ;  /* 0x3000004bff4b7230 */ /* 0x000fc40000004100 */
[-C--:B------:R-:W-:Y:S01]  /*4ce0*/  FMUL.FTZ R14, R15, R80.reuse ;  /* 0x000000500f0e7220 */ /* 0x080fe20000410000 */
[----:B------:R-:W-:Y:S01]  /*4cf0*/  FMUL.FTZ R80, R77, R80 ;  /* 0x000000504d507220 */ /* 0x000fe20000410000 */
[----:B------:R-:W-:Y:S02]  /*4d00*/  F2FP.SATFINITE.E4M3.F32.PACK_AB_MERGE_C R82, R81, R82, RZ ;  /* 0x000000525152723e */ /* 0x000fe400048070ff */
[-C--:B------:R-:W-:Y:S01]  /*4d10*/  FFMA.FTZ R14, R77, R78.reuse, -R14 ;  /* 0x0000004e4d0e7223 */ /* 0x080fe2000001080e */
[----:B------:R-:W-:Y:S02]  /*4d20*/  HADD2.F32 R77, -RZ, R76.H1_H1 ;  /* 0x3000004cff4d7230 */ /* 0x000fe40000004100 */
[----:B------:R-:W-:Y:S01]  /*4d30*/  FFMA.FTZ R15, R15, R78, R80 ;  /* 0x0000004e0f0f7223 */ /* 0x000fe20000010050 */
[--C-:B------:R-:W-:Y:S02]  /*4d40*/  HADD2.F32 R76, -RZ, R74.reuse.H1_H1 ;  /* 0x3000004aff4c7230 */ /* 0x100fe40000004100 */
[----:B------:R-:W-:-:S02]  /*4d50*/  HADD2.F32 R74, -RZ, R74.H0_H0 ;  /* 0x2000004aff4a7230 */ /* 0x000fc40000004100 */
[--C-:B------:R-:W-:Y:S02]  /*4d60*/  HADD2.F32 R80, -RZ, R157.reuse.H1_H1 ;  /* 0x3000009dff507230 */ /* 0x100fe40000004100 */
[-C--:B------:R-:W-:Y:S01]  /*4d70*/  FMUL.FTZ R79, R76, R77.reuse ;  /* 0x0000004d4c4f7220 */ /* 0x080fe20000410000 */
[----:B------:R-:W-:Y:S02]  /*4d80*/  HADD2.F32 R78, -RZ, R156.H1_H1 ;  /* 0x3000009cff4e7230 */ /* 0x000fe40000004100 */
[C---:B------:R-:W-:Y:S01]  /*4d90*/  FMUL.FTZ R77, R74.reuse, R77 ;  /* 0x0000004d4a4d7220 */ /* 0x040fe20000410000 */
[----:B------:R-:W-:Y:S02]  /*4da0*/  HADD2.F32 R157, -RZ, R157.H0_H0 ;  /* 0x2000009dff9d7230 */ /* 0x000fe40000004100 */
[-C--:B------:R-:W-:Y:S01]  /*4db0*/  FFMA.FTZ R74, R74, R75.reuse, -R79 ;  /* 0x0000004b4a4a7223 */ /* 0x080fe2000001084f */
[----:B------:R-:W-:Y:S01]  /*4dc0*/  FFMA.FTZ R75, R76, R75, R77 ;  /* 0x0000004b4c4b7223 */ /* 0x000fe2000001004d */
[----:B------:R-:W-:-:S04]  /*4dd0*/  F2FP.F16.E4M3.UNPACK_B R76, R12.H1 ;  /* 0x0000000cff4c723e */ /* 0x000fc800030006ff */
[----:B------:R-:W-:Y:S01]  /*4de0*/  F2FP.SATFINITE.E4M3.F32.PACK_AB_MERGE_C R74, R75, R74, RZ ;  /* 0x0000004a4b4a723e */ /* 0x000fe200048070ff */
[--C-:B------:R-:W-:Y:S02]  /*4df0*/  HADD2.F32 R77, -RZ, R76.reuse.H1_H1 ;  /* 0x3000004cff4d7230 */ /* 0x100fe40000004100 */
[----:B------:R-:W-:Y:S01]  /*4e00*/  HADD2.F32 R79, -RZ, R76.H0_H0 ;  /* 0x2000004cff4f7230 */ /* 0x000fe20000004100 */
[----:B------:R-:W-:Y:S02]  /*4e10*/  F2FP.SATFINITE.E4M3.F32.PACK_AB_MERGE_C R14, R15, R14, R74 ;  /* 0x0000000e0f0e723e */ /* 0x000fe4000480704a */
[-C--:B------:R-:W-:Y:S01]  /*4e20*/  FMUL.FTZ R76, R77, R80.reuse ;  /* 0x000000504d4c7220 */ /* 0x080fe20000410000 */
[----:B------:R-:W-:Y:S01]  /*4e30*/  F2FP.SATFINITE.E4M3.F32.PACK_AB_MERGE_C R15, R83, R85, R82 ;  /* 0x00000055530f723e */ /* 0x000fe20004807052 */
[C---:B------:R-:W-:Y:S02]  /*4e40*/  FMUL.FTZ R80, R79.reuse, R80 ;  /* 0x000000504f507220 */ /* 0x040fe40000410000 */
[----:B------:R-:W-:Y:S01]  /*4e50*/  FFMA.FTZ R76, R79, R78, -R76 ;  /* 0x0000004e4f4c7223 */ /* 0x000fe2000001084c */
[----:B------:R-:W-:-:S02]  /*4e60*/  HADD2.F32 R79, -RZ, R156.H0_H0 ;  /* 0x2000009cff4f7230 */ /* 0x000fc40000004100 */
[----:B------:R-:W-:Y:S01]  /*4e70*/  FFMA.FTZ R77, R77, R78, R80 ;  /* 0x0000004e4d4d7223 */ /* 0x000fe20000010050 */
[----:B------:R-:W-:-:S04]  /*4e80*/  F2FP.F16.E4M3.UNPACK_B R78, R12 ;  /* 0x0000000cff4e723e */ /* 0x000fc800020006ff */
[----:B------:R-:W-:Y:S01]  /*4e90*/  F2FP.SATFINITE.E4M3.F32.PACK_AB_MERGE_C R76, R77, R76, RZ ;  /* 0x0000004c4d4c723e */ /* 0x000fe200048070ff */
[--C-:B------:R-:W-:Y:S02]  /*4ea0*/  HADD2.F32 R12, -RZ, R78.reuse.H1_H1 ;  /* 0x3000004eff0c7230 */ /* 0x100fe40000004100 */
[----:B------:R-:W-:-:S03]  /*4eb0*/  HADD2.F32 R78, -RZ, R78.H0_H0 ;  /* 0x2000004eff4e7230 */ /* 0x000fc60000004100 */
[-C--:B------:R-:W-:Y:S02]  /*4ec0*/  FMUL.FTZ R161, R12, R157.reuse ;  /* 0x0000009d0ca17220 */ /* 0x080fe40000410000 */
[C---:B------:R-:W-:Y:S02]  /*4ed0*/  FMUL.FTZ R157, R78.reuse, R157 ;  /* 0x0000009d4e9d7220 */ /* 0x040fe40000410000 */
[-C--:B------:R-:W-:Y:S02]  /*4ee0*/  FFMA.FTZ R78, R78, R79.reuse, -R161 ;  /* 0x0000004f4e4e7223 */ /* 0x080fe400000108a1 */
[----:B------:R-:W-:-:S05]  /*4ef0*/  FFMA.FTZ R157, R12, R79, R157 ;  /* 0x0000004f0c9d7223 */ /* 0x000fca000001009d */
[----:B------:R-:W-:-:S07]  /*4f00*/  F2FP.SATFINITE.E4M3.F32.PACK_AB_MERGE_C R12, R157, R78, R76 ;  /* 0x0000004e9d0c723e */ /* 0x000fce000480704c */
.L_x_458:
[----:B------:R-:W-:Y:S05]  /*4f10*/  BSYNC B3 ;  /* 0x0000000000037941 */ /* 0x000fea0003800000 */
.L_x_457:
[----:B------:R-:W-:-:S05]  /*4f20*/  IMAD.SHL.U32 R76, R171, 0x10, RZ ;  /* 0x00000010ab4c7824 */ /* 0x000fca00078e00ff */
[----:B----4-:R-:W-:-:S04]  /*4f30*/  IADD3 R74, P2, R11, R76, RZ ;  /* 0x0000004c0b4a7210 */ /* 0x010fc80007f5e0ff */
[----:B---3--:R-:W-:-:S05]  /*4f40*/  LEA.HI.X.SX32 R75, R76, R151, 0x1, P2 ;  /* 0x000000974c4b7211 */ /* 0x008fca00010f0eff */
[----:B0-----:R0:W-:Y:S04]  /*4f50*/  ST.E.128 desc[UR50][R74.64], R12 ;  /* 0x0000000c4a007985 */ /* 0x0011e8000c101d32 */
.L_x_456:
[----:B------:R-:W-:Y:S05]  /*4f60*/  BSYNC B2 ;  /* 0x0000000000027941 */ /* 0x000fea0003800000 */
.L_x_455:
[----:B------:R-:W-:Y:S01]  /*4f70*/  ISETP.NE.AND P2, PT, R31, RZ, PT ;  /* 0x000000ff1f00720c */ /* 0x000fe20003f45270 */
[----:B------:R-:W-:-:S12]  /*4f80*/  BSSY B2, `(.L_x_459) ;  /* 0x0000074000027945 */ /* 0x000fd80003800000 */
[----:B------:R-:W-:Y:S05]  /*4f90*/  @!P2 BRA `(.L_x_460) ;  /* 0x0000000400c8a947 */ /* 0x000fea0003800000 */
[----:B0-----:R0:W0:Y:S01]  /*4fa0*/  LDS.128 R12, [R36+0x1cc00] ;  /* 0x01cc0000240c7984 */ /* 0x0010220000000c00 */
[----:B----4-:R-:W-:Y:S01]  /*4fb0*/  IADD3 R74, P2, R168, R11, RZ ;  /* 0x0000000ba84a7210 */ /* 0x010fe20007f5e0ff */
[----:B------:R-:W-:Y:S04]  /*4fc0*/  BSSY B3, `(.L_x_461) ;  /* 0x000006e000037945 */ /* 0x000fe80003800000 */
[----:B---3--:R-:W-:Y:S01]  /*4fd0*/  IMAD.X R75, R151, 0x1, R194, P2 ;  /* 0x00000001974b7824 */ /* 0x008fe200010e06c2 */
[----:B------:R-:W-:-:S13]  /*4fe0*/  ISETP.GE.AND P2, PT, R200, R117, PT ;  /* 0x00000075c800720c */ /* 0x000fda0003f46270 */
[----:B------:R-:W-:Y:S05]  /*4ff0*/  @P2 BRA `(.L_x_462) ;  /* 0x0000000400a82947 */ /* 0x000fea0003800000 */
[----:B0-----:R-:W-:Y:S01]  /*5000*/  IMAD.MOV.U32 R72, RZ, RZ, R13 ;  /* 0x000000ffff487224 */ /* 0x001fe200078e000d */
[----:B------:R-:W-:Y:S02]  /*5010*/  F2FP.F16.E4M3.UNPACK_B R76, R155.H1 ;  /* 0x0000009bff4c723e */ /* 0x000fe400030006ff */
[----:B------:R-:W-:Y:S02]  /*5020*/  F2FP.F16.E4M3.UNPACK_B R13, R154.H1 ;  /* 0x0000009aff0d723e */ /* 0x000fe400030006ff */
[----:B------:R-:W-:Y:S01]  /*5030*/  F2FP.F16.E4M3.UNPACK_B R70, R72 ;  /* 0x00000048ff46723e */ /* 0x000fe200020006ff */
[----:B------:R-:W-:Y:S02]  /*5040*/  HADD2.F32 R79, -RZ, R76.H0_H0 ;  /* 0x2000004cff4f7230 */ /* 0x000fe40000004100 */
[----:B------:R-:W-:Y:S02]  /*5050*/  HADD2.F32 R78, -RZ, R13.H0_H0 ;  /* 0x2000000dff4e7230 */ /* 0x000fe40000004100 */
[----:B------:R-:W-:-:S02]  /*5060*/  HADD2.F32 R77, -RZ, R70.H1_H1 ;  /* 0x30000046ff4d7230 */ /* 0x000fc40000004100 */
[----:B------:R-:W-:Y:S02]  /*5070*/  HADD2.F32 R70, -RZ, R70.H0_H0 ;  /* 0x20000046ff467230 */ /* 0x000fe40000004100 */
[----:B------:R-:W-:Y:S02]  /*5080*/  HADD2.F32 R76, -RZ, R76.H1_H1 ;  /* 0x3000004cff4c7230 */ /* 0x000fe40000004100 */
[-C--:B------:R-:W-:Y:S01]  /*5090*/  FMUL.FTZ R81, R77, R79.reuse ;  /* 0x0000004f4d517220 */ /* 0x080fe20000410000 */
[----:B------:R-:W-:Y:S02]  /*50a0*/  HADD2.F32 R13, -RZ, R13.H1_H1 ;  /* 0x3000000dff0d7230 */ /* 0x000fe40000004100 */
[C---:B------:R-:W-:Y:S01]  /*50b0*/  FMUL.FTZ R80, R70.reuse, R79 ;  /* 0x0000004f46507220 */ /* 0x040fe20000410000 */
[----:B------:R-:W-:-:S03]  /*50c0*/  FFMA.FTZ R70, R70, R78, -R81 ;  /* 0x0000004e46467223 */ /* 0x000fc60000010851 */
[----:B------:R-:W-:Y:S01]  /*50d0*/  FFMA.FTZ R77, R77, R78, R80 ;  /* 0x0000004e4d4d7223 */ /* 0x000fe20000010050 */
[----:B------:R-:W-:Y:S02]  /*50e0*/  F2FP.F16.E4M3.UNPACK_B R78, R72.H1 ;  /* 0x00000048ff4e723e */ /* 0x000fe400030006ff */
[----:B------:R-:W-:Y:S02]  /*50f0*/  MOV R72, R12 ;  /* 0x0000000c00487202 */ /* 0x000fe40000000f00 */
[----:B------:R-:W-:Y:S01]  /*5100*/  F2FP.F16.E4M3.UNPACK_B R80, R155 ;  /* 0x0000009bff50723e */ /* 0x000fe200020006ff */
[--C-:B------:R-:W-:Y:S02]  /*5110*/  HADD2.F32 R79, -RZ, R78.reuse.H1_H1 ;  /* 0x3000004eff4f7230 */ /* 0x100fe40000004100 */
[----:B------:R-:W-:Y:S02]  /*5120*/  HADD2.F32 R78, -RZ, R78.H0_H0 ;  /* 0x2000004eff4e7230 */ /* 0x000fe40000004100 */
[----:B------:R-:W-:-:S02]  /*5130*/  HADD2.F32 R82, -RZ, R80.H1_H1 ;  /* 0x30000050ff527230 */ /* 0x000fc40000004100 */
[-C--:B------:R-:W-:Y:S01]  /*5140*/  FMUL.FTZ R81, R79, R76.reuse ;  /* 0x0000004c4f517220 */ /* 0x080fe20000410000 */
[----:B------:R-:W-:-:S03]  /*5150*/  FMUL.FTZ R12, R78, R76 ;  /* 0x0000004c4e0c7220 */ /* 0x000fc60000410000 */
[-C--:B------:R-:W-:Y:S01]  /*5160*/  FFMA.FTZ R76, R78, R13.reuse, -R81 ;  /* 0x0000000d4e4c7223 */ /* 0x080fe20000010851 */
[----:B------:R-:W-:Y:S01]  /*5170*/  F2FP.F16.E4M3.UNPACK_B R78, R154 ;  /* 0x0000009aff4e723e */ /* 0x000fe200020006ff */
[----:B------:R-:W-:Y:S01]  /*5180*/  FFMA.FTZ R79, R79, R13, R12 ;  /* 0x0000000d4f4f7223 */ /* 0x000fe2000001000c */
[-C--:B------:R-:W-:Y:S02]  /*5190*/  F2FP.F16.E4M3.UNPACK_B R12, R72.reuse.H1 ;  /* 0x00000048ff0c723e */ /* 0x080fe400030006ff */
[----:B------:R-:W-:Y:S01]  /*51a0*/  F2FP.F16.E4M3.UNPACK_B R72, R72 ;  /* 0x00000048ff48723e */ /* 0x000fe200020006ff */
[----:B------:R-:W-:Y:S02]  /*51b0*/  HADD2.F32 R81, -RZ, R78.H1_H1 ;  /* 0x3000004eff517230 */ /* 0x000fe40000004100 */
[--C-:B------:R-:W-:Y:S02]  /*51c0*/  HADD2.F32 R13, -RZ, R12.reuse.H1_H1 ;  /* 0x3000000cff0d7230 */ /* 0x100fe40000004100 */
[----:B------:R-:W-:-:S03]  /*51d0*/  HADD2.F32 R12, -RZ, R12.H0_H0 ;  /* 0x2000000cff0c7230 */ /* 0x000fc60000004100 */
[CC--:B------:R-:W-:Y:S02]  /*51e0*/  FMUL.FTZ R83, R13.reuse, R82.reuse ;  /* 0x000000520d537220 */ /* 0x0c0fe40000410000 */
[C---:B------:R-:W-:Y:S02]  /*51f0*/  FMUL.FTZ R82, R12.reuse, R82 ;  /* 0x000000520c527220 */ /* 0x040fe40000410000 */
[-C--:B------:R-:W-:Y:S02]  /*5200*/  FFMA.FTZ R12, R12, R81.reuse, -R83 ;  /* 0x000000510c0c7223 */ /* 0x080fe40000010853 */
[----:B------:R-:W-:Y:S01]  /*5210*/  FFMA.FTZ R13, R13, R81, R82 ;  /* 0x000000510d0d7223 */ /* 0x000fe20000010052 */
[----:B------:R-:W-:Y:S01]  /*5220*/  F2FP.SATFINITE.E4M3.F32.PACK_AB_MERGE_C R82, R79, R76, RZ ;  /* 0x0000004c4f52723e */ /* 0x000fe200048070ff */
[----:B------:R-:W-:Y:S01]  /*5230*/  HADD2.F32 R79, -RZ, R80.H0_H0 ;  /* 0x20000050ff4f7230 */ /* 0x000fe20000004100 */
[----:B------:R-:W-:Y:S01]  /*5240*/  SHF.R.U32.HI R80, RZ, 0x10, R73 ;  /* 0x00000010ff507819 */ /* 0x000fe20000011649 */
[--C-:B------:R-:W-:Y:S01]  /*5250*/  HADD2.F32 R76, -RZ, R72.reuse.H1_H1 ;  /* 0x30000048ff4c7230 */ /* 0x100fe20000004100 */
[----:B------:R-:W-:Y:S01]  /*5260*/  F2FP.SATFINITE.E4M3.F32.PACK_AB_MERGE_C R70, R77, R70, R82 ;  /* 0x000000464d46723e */ /* 0x000fe20004807052 */
[----:B------:R-:W-:Y:S01]  /*5270*/  HADD2.F32 R72, -RZ, R72.H0_H0 ;  /* 0x20000048ff487230 */ /* 0x000fe20000004100 */
[----:B------:R-:W-:Y:S01]  /*5280*/  SHF.R.U32.HI R82, RZ, 0x8, R71 ;  /* 0x00000008ff527819 */ /* 0x000fe20000011647 */
[----:B------:R-:W-:Y:S01]  /*5290*/  HADD2.F32 R81, -RZ, R78.H0_H0 ;  /* 0x2000004eff517230 */ /* 0x000fe20000004100 */
[----:B------:R-:W-:Y:S01]  /*52a0*/  SHF.R.U32.HI R78, RZ, 0x8, R73 ;  /* 0x00000008ff4e7819 */ /* 0x000fe20000011649 */
[-C--:B------:R-:W-:Y:S01]  /*52b0*/  FMUL.FTZ R83, R76, R79.reuse ;  /* 0x0000004f4c537220 */ /* 0x080fe20000410000 */
[----:B------:R-:W-:Y:S01]  /*52c0*/  FMUL.FTZ R85, R72, R79 ;  /* 0x0000004f48557220 */ /* 0x000fe20000410000 */
[----:B------:R-:W-:-:S02]  /*52d0*/  LOP3.LUT R77, R73, 0xff0000ff, RZ, 0xc0, !PT ;  /* 0xff0000ff494d7812 */ /* 0x000fc400078ec0ff */
[-C--:B------:R-:W-:Y:S01]  /*52e0*/  FFMA.FTZ R79, R72, R81.reuse, -R83 ;  /* 0x00000051484f7223 */ /* 0x080fe20000010853 */
[----:B------:R-:W-:Y:S02]  /*52f0*/  IMAD.SHL.U32 R78, R78, 0x100, RZ ;  /* 0x000001004e4e7824 */ /* 0x000fe400078e00ff */
[----:B------:R-:W-:Y:S01]  /*5300*/  FFMA.FTZ R72, R76, R81, R85 ;  /* 0x000000514c487223 */ /* 0x000fe20000010055 */
[----:B------:R-:W-:Y:S02]  /*5310*/  LOP3.LUT R76, R71, 0xff0000ff, RZ, 0xc0, !PT ;  /* 0xff0000ff474c7812 */ /* 0x000fe400078ec0ff */
[----:B------:R-:W-:Y:S01]  /*5320*/  SHF.R.U32.HI R81, RZ, 0x10, R71 ;  /* 0x00000010ff517819 */ /* 0x000fe20000011647 */
[----:B------:R-:W-:Y:S01]  /*5330*/  IMAD.SHL.U32 R71, R82, 0x100, RZ ;  /* 0x0000010052477824 */ /* 0x000fe200078e00ff */
[----:B------:R-:W-:Y:S02]  /*5340*/  LOP3.LUT R73, R77, 0xff00, R78, 0xf8, !PT ;  /* 0x0000ff004d497812 */ /* 0x000fe400078ef84e */
[----:B------:R-:W-:Y:S01]  /*5350*/  SHF.L.U32 R78, R80, 0x10, RZ ;  /* 0x00000010504e7819 */ /* 0x000fe200000006ff */
[----:B------:R-:W-:Y:S01]  /*5360*/  IMAD.MOV.U32 R80, RZ, RZ, R15 ;  /* 0x000000ffff507224 */ /* 0x000fe200078e000f */
[----:B------:R-:W-:Y:S01]  /*5370*/  LOP3.LUT R71, R76, 0xff00, R71, 0xf8, !PT ;  /* 0x0000ff004c477812 */ /* 0x000fe200078ef847 */
[----:B------:R-:W-:Y:S01]  /*5380*/  IMAD.U32 R76, R81, 0x10000, RZ ;  /* 0x00010000514c7824 */ /* 0x000fe200078e00ff */
[----:B------:R-:W-:-:S02]  /*5390*/  LOP3.LUT R73, R73, 0xff0000, R78, 0xf8, !PT ;  /* 0x00ff000049497812 */ /* 0x000fc400078ef84e */
[-C--:B------:R-:W-:Y:S02]  /*53a0*/  F2FP.F16.E4M3.UNPACK_B R15, R80.reuse ;  /* 0x00000050ff0f723e */ /* 0x080fe400020006ff */
[----:B------:R-:W-:Y:S02]  /*53b0*/  LOP3.LUT R71, R71, 0xff0000, R76, 0xf8, !PT ;  /* 0x00ff000047477812 */ /* 0x000fe400078ef84c */
[----:B------:R-:W-:Y:S01]  /*53c0*/  F2FP.F16.E4M3.UNPACK_B R78, R73.H1 ;  /* 0x00000049ff4e723e */ /* 0x000fe200030006ff */
[--C-:B------:R-:W-:Y:S01]  /*53d0*/  HADD2.F32 R81, -RZ, R15.reuse.H1_H1 ;  /* 0x3000000fff517230 */ /* 0x100fe20000004100 */
[-C--:B------:R-:W-:Y:S01]  /*53e0*/  F2FP.F16.E4M3.UNPACK_B R77, R71.reuse.H1 ;  /* 0x00000047ff4d723e */ /* 0x080fe200030006ff */
[----:B------:R-:W-:Y:S01]  /*53f0*/  HADD2.F32 R15, -RZ, R15.H0_H0 ;  /* 0x2000000fff0f7230 */ /* 0x000fe20000004100 */
[----:B------:R-:W-:Y:S01]  /*5400*/  F2FP.F16.E4M3.UNPACK_B R80, R80.H1 ;  /* 0x00000050ff50723e */ /* 0x000fe200030006ff */
[--C-:B------:R-:W-:Y:S01]  /*5410*/  HADD2.F32 R76, -RZ, R78.reuse.H0_H0 ;  /* 0x2000004eff4c7230 */ /* 0x100fe20000004100 */
[----:B------:R-:W-:Y:S01]  /*5420*/  F2FP.F16.E4M3.UNPACK_B R71, R71 ;  /* 0x00000047ff47723e */ /* 0x000fe200020006ff */
[----:B------:R-:W-:Y:S01]  /*5430*/  HADD2.F32 R82, -RZ, R77.H0_H0 ;  /* 0x2000004dff527230 */ /* 0x000fe20000004100 */
[----:B------:R-:W-:Y:S01]  /*5440*/  F2FP.SATFINITE.E4M3.F32.PACK_AB_MERGE_C R12, R13, R12, RZ ;  /* 0x0000000c0d0c723e */ /* 0x000fe200048070ff */
[----:B------:R-:W-:-:S02]  /*5450*/  HADD2.F32 R83, -RZ, R78.H1_H1 ;  /* 0x3000004eff537230 */ /* 0x000fc40000004100 */
[-C--:B------:R-:W-:Y:S01]  /*5460*/  FMUL.FTZ R84, R81, R76.reuse ;  /* 0x0000004c51547220 */ /* 0x080fe20000410000 */
[C---:B------:R-:W-:Y:S01]  /*5470*/  FMUL.FTZ R154, R15.reuse, R76 ;  /* 0x0000004c0f9a7220 */ /* 0x040fe20000410000 */
[--C-:B------:R-:W-:Y:S01]  /*5480*/  HADD2.F32 R78, -RZ, R80.reuse.H1_H1 ;  /* 0x30000050ff4e7230 */ /* 0x100fe20000004100 */
[----:B------:R-:W-:Y:S01]  /*5490*/  F2FP.SATFINITE.E4M3.F32.PACK_AB_MERGE_C R12, R72, R79, R12 ;  /* 0x0000004f480c723e */ /* 0x000fe2000480700c */
[----:B------:R-:W-:Y:S02]  /*54a0*/  HADD2.F32 R80, -RZ, R80.H0_H0 ;  /* 0x20000050ff507230 */ /* 0x000fe40000004100 */
[-C--:B------:R-:W-:Y:S01]  /*54b0*/  FFMA.FTZ R76, R15, R82.reuse, -R84 ;  /* 0x000000520f4c7223 */ /* 0x080fe20000010854 */
[----:B------:R-:W-:Y:S01]  /*54c0*/  FFMA.FTZ R15, R81, R82, R154 ;  /* 0x00000052510f7223 */ /* 0x000fe2000001009a */
[----:B------:R-:W-:Y:S02]  /*54d0*/  HADD2.F32 R81, -RZ, R77.H1_H1 ;  /* 0x3000004dff517230 */ /* 0x000fe40000004100 */
[-C--:B------:R-:W-:Y:S01]  /*54e0*/  FMUL.FTZ R77, R78, R83.reuse ;  /* 0x000000534e4d7220 */ /* 0x080fe20000410000 */
[----:B------:R-:W-:Y:S01]  /*54f0*/  FMUL.FTZ R83, R80, R83 ;  /* 0x0000005350537220 */ /* 0x000fe20000410000 */
[----:B------:R-:W-:-:S02]  /*5500*/  HADD2.F32 R82, -RZ, R71.H1_H1 ;  /* 0x30000047ff527230 */ /* 0x000fc40000004100 */
[-C--:B------:R-:W-:Y:S01]  /*5510*/  FFMA.FTZ R77, R80, R81.reuse, -R77 ;  /* 0x00000051504d7223 */ /* 0x080fe2000001084d */
[----:B------:R-:W-:Y:S01]  /*5520*/  FFMA.FTZ R78, R78, R81, R83 ;  /* 0x000000514e4e7223 */ /* 0x000fe20000010053 */
[----:B------:R-:W-:Y:S01]  /*5530*/  F2FP.F16.E4M3.UNPACK_B R81, R73 ;  /* 0x00000049ff51723e */ /* 0x000fe200020006ff */
[----:B------:R-:W-:Y:S01]  /*5540*/  HADD2.F32 R71, -RZ, R71.H0_H0 ;  /* 0x20000047ff477230 */ /* 0x000fe20000004100 */
[-C--:B------:R-:W-:Y:S01]  /*5550*/  F2FP.F16.E4M3.UNPACK_B R73, R14.reuse.H1 ;  /* 0x0000000eff49723e */ /* 0x080fe200030006ff */
[----:B------:R-:W-:Y:S01]  /*5560*/  IMAD.MOV.U32 R13, RZ, RZ, R70 ;  /* 0x000000ffff0d7224 */ /* 0x000fe200078e0046 */
[----:B------:R-:W-:Y:S01]  /*5570*/  F2FP.F16.E4M3.UNPACK_B R14, R14 ;  /* 0x0000000eff0e723e */ /* 0x000fe200020006ff */
[----:B------:R-:W-:Y:S01]  /*5580*/  HADD2.F32 R83, -RZ, R81.H1_H1 ;  /* 0x30000051ff537230 */ /* 0x000fe20000004100 */
[----:B------:R-:W-:Y:S01]  /*5590*/  F2FP.SATFINITE.E4M3.F32.PACK_AB_MERGE_C R77, R78, R77, RZ ;  /* 0x0000004d4e4d723e */ /* 0x000fe200048070ff */
[--C-:B------:R-:W-:Y:S02]  /*55a0*/  HADD2.F32 R80, -RZ, R73.reuse.H1_H1 ;  /* 0x30000049ff507230 */ /* 0x100fe40000004100 */
[----:B------:R-:W-:Y:S01]  /*55b0*/  HADD2.F32 R73, -RZ, R73.H0_H0 ;  /* 0x20000049ff497230 */ /* 0x000fe20000004100 */
[----:B------:R-:W-:-:S02]  /*55c0*/  F2FP.SATFINITE.E4M3.F32.PACK_AB_MERGE_C R15, R15, R76, R77 ;  /* 0x0000004c0f0f723e */ /* 0x000fc4000480704d */
[CC--:B------:R-:W-:Y:S02]  /*55d0*/  FMUL.FTZ R84, R80.reuse, R83.reuse ;  /* 0x0000005350547220 */ /* 0x0c0fe40000410000 */
[C---:B------:R-:W-:Y:S02]  /*55e0*/  FMUL.FTZ R83, R73.reuse, R83 ;  /* 0x0000005349537220 */ /* 0x040fe40000410000 */
[-C--:B------:R-:W-:Y:S02]  /*55f0*/  FFMA.FTZ R73, R73, R82.reuse, -R84 ;  /* 0x0000005249497223 */ /* 0x080fe40000010854 */
[----:B------:R-:W-:Y:S01]  /*5600*/  FFMA.FTZ R80, R80, R82, R83 ;  /* 0x0000005250507223 */ /* 0x000fe20000010053 */
[----:B------:R-:W-:Y:S02]  /*5610*/  HADD2.F32 R82, -RZ, R81.H0_H0 ;  /* 0x20000051ff527230 */ /* 0x000fe40000004100 */
[--C-:B------:R-:W-:Y:S02]  /*5620*/  HADD2.F32 R81, -RZ, R14.reuse.H1_H1 ;  /* 0x3000000eff517230 */ /* 0x100fe40000004100 */
[----:B------:R-:W-:Y:S01]  /*5630*/  HADD2.F32 R14, -RZ, R14.H0_H0 ;  /* 0x2000000eff0e7230 */ /* 0x000fe20000004100 */
[----:B------:R-:W-:-:S02]  /*5640*/  F2FP.SATFINITE.E4M3.F32.PACK_AB_MERGE_C R73, R80, R73, RZ ;  /* 0x000000495049723e */ /* 0x000fc400048070ff */
[CC--:B------:R-:W-:Y:S02]  /*5650*/  FMUL.FTZ R83, R81.reuse, R82.reuse ;  /* 0x0000005251537220 */ /* 0x0c0fe40000410000 */
[C---:B------:R-:W-:Y:S02]  /*5660*/  FMUL.FTZ R82, R14.reuse, R82 ;  /* 0x000000520e527220 */ /* 0x040fe40000410000 */
[-C--:B------:R-:W-:Y:S02]  /*5670*/  FFMA.FTZ R83, R14, R71.reuse, -R83 ;  /* 0x000000470e537223 */ /* 0x080fe40000010853 */
[----:B------:R-:W-:-:S05]  /*5680*/  FFMA.FTZ R82, R81, R71, R82 ;  /* 0x0000004751527223 */ /* 0x000fca0000010052 */
[----:B------:R-:W-:-:S07]  /*5690*/  F2FP.SATFINITE.E4M3.F32.PACK_AB_MERGE_C R14, R82, R83, R73 ;  /* 0x00000053520e723e */ /* 0x000fce0004807049 */
.L_x_462:
[----:B------:R-:W-:Y:S05]  /*56a0*/  BSYNC B3 ;  /* 0x0000000000037941 */ /* 0x000fea0003800000 */
.L_x_461:
[----:B0-----:R0:W-:Y:S02]  /*56b0*/  ST.E.128 desc[UR50][R74.64], R12 ;  /* 0x0000000c4a007985 */ /* 0x0011e4000c101d32 */
.L_x_460:
[----:B------:R-:W-:Y:S05]  /*56c0*/  BSYNC B2 ;  /* 0x0000000000027941 */ /* 0x000fea0003800000 */
.L_x_459:
        /* <DEDUP_REMOVED lines=9> */
[----:B0-----:R-:W-:Y:S02]  /*5760*/  MOV R68, R13 ;  /* 0x0000000d00447202 */ /* 0x001fe40000000f00 */
[----:B------:R-:W-:Y:S02]  /*5770*/  F2FP.F16.E4M3.UNPACK_B R73, R153.H1 ;  /* 0x00000099ff49723e */ /* 0x000fe400030006ff */
[-C--:B------:R-:W-:Y:S02]  /*5780*/  F2FP.F16.E4M3.UNPACK_B R13, R68.reuse ;  /* 0x00000044ff0d723e */ /* 0x080fe400020006ff */
[----:B------:R-:W-:Y:S01]  /*5790*/  F2FP.F16.E4M3.UNPACK_B R74, R149.H1 ;  /* 0x00000095ff4a723e */ /* 0x000fe200030006ff */
[----:B------:R-:W-:Y:S01]  /*57a0*/  HADD2.F32 R75, -RZ, R73.H0_H0 ;  /* 0x20000049ff4b7230 */ /* 0x000fe20000004100 */
[----:B------:R-:W-:Y:S01]  /*57b0*/  F2FP.F16.E4M3.UNPACK_B R68, R68.H1 ;  /* 0x00000044ff44723e */ /* 0x000fe200030006ff */
[--C-:B------:R-:W-:Y:S01]  /*57c0*/  HADD2.F32 R66, -RZ, R13.reuse.H1_H1 ;  /* 0x3000000dff427230 */ /* 0x100fe20000004100 */
[----:B------:R-:W-:Y:S01]  /*57d0*/  F2FP.F16.E4M3.UNPACK_B R77, R153 ;  /* 0x00000099ff4d723e */ /* 0x000fe200020006ff */
[----:B------:R-:W-:Y:S01]  /*57e0*/  HADD2.F32 R13, -RZ, R13.H0_H0 ;  /* 0x2000000dff0d7230 */ /* 0x000fe20000004100 */
[----:B------:R-:W-:Y:S01]  /*57f0*/  SHF.R.U32.HI R80, RZ, 0x8, R67 ;  /* 0x00000008ff507819 */ /* 0x000fe20000011643 */
[----:B------:R-:W-:-:S02]  /*5800*/  HADD2.F32 R72, -RZ, R74.H0_H0 ;  /* 0x2000004aff487230 */ /* 0x000fc40000004100 */
[CC--:B------:R-:W-:Y:S01]  /*5810*/  FMUL.FTZ R76, R66.reuse, R75.reuse ;  /* 0x0000004b424c7220 */ /* 0x0c0fe20000410000 */
[----:B------:R-:W-:Y:S02]  /*5820*/  HADD2.F32 R74, -RZ, R74.H1_H1 ;  /* 0x3000004aff4a7230 */ /* 0x000fe40000004100 */
[C---:B------:R-:W-:Y:S01]  /*5830*/  FMUL.FTZ R75, R13.reuse, R75 ;  /* 0x0000004b0d4b7220 */ /* 0x040fe20000410000 */
[----:B------:R-:W-:Y:S02]  /*5840*/  HADD2.F32 R78, -RZ, R77.H1_H1 ;  /* 0x3000004dff4e7230 */ /* 0x000fe40000004100 */
[-C--:B------:R-:W-:Y:S01]  /*5850*/  FFMA.FTZ R13, R13, R72.reuse, -R76 ;  /* 0x000000480d0d7223 */ /* 0x080fe2000001084c */
[----:B------:R-:W-:Y:S01]  /*5860*/  SHF.R.U32.HI R81, RZ, 0x10, R67 ;  /* 0x00000010ff517819 */ /* 0x000fe20000011643 */
[----:B------:R-:W-:Y:S01]  /*5870*/  FFMA.FTZ R66, R66, R72, R75 ;  /* 0x0000004842427223 */ /* 0x000fe2000001004b */
[----:B------:R-:W-:Y:S02]  /*5880*/  IMAD.MOV.U32 R72, RZ, RZ, R12 ;  /* 0x000000ffff487224 */ /* 0x000fe400078e000c */
[----:B------:R-:W-:-:S02]  /*5890*/  HADD2.F32 R12, -RZ, R73.H1_H1 ;  /* 0x30000049ff0c7230 */ /* 0x000fc40000004100 */
[--C-:B------:R-:W-:Y:S02]  /*58a0*/  HADD2.F32 R73, -RZ, R68.reuse.H1_H1 ;  /* 0x30000044ff497230 */ /* 0x100fe40000004100 */
[----:B------:R-:W-:-:S03]  /*58b0*/  HADD2.F32 R68, -RZ, R68.H0_H0 ;  /* 0x20000044ff447230 */ /* 0x000fc60000004100 */
[CC--:B------:R-:W-:Y:S02]  /*58c0*/  FMUL.FTZ R75, R73.reuse, R12.reuse ;  /* 0x0000000c494b7220 */ /* 0x0c0fe40000410000 */
[C---:B------:R-:W-:Y:S02]  /*58d0*/  FMUL.FTZ R76, R68.reuse, R12 ;  /* 0x0000000c444c7220 */ /* 0x040fe40000410000 */
[----:B------:R-:W-:Y:S01]  /*58e0*/  FFMA.FTZ R12, R68, R74, -R75 ;  /* 0x0000004a440c7223 */ /* 0x000fe2000001084b */
[----:B------:R-:W-:Y:S01]  /*58f0*/  F2FP.F16.E4M3.UNPACK_B R68, R72.H1 ;  /* 0x00000048ff44723e */ /* 0x000fe200030006ff */
[----:B------:R-:W-:Y:S01]  /*5900*/  FFMA.FTZ R73, R73, R74, R76 ;  /* 0x0000004a49497223 */ /* 0x000fe2000001004c */
[----:B------:R-:W-:Y:S02]  /*5910*/  F2FP.F16.E4M3.UNPACK_B R74, R149 ;  /* 0x00000095ff4a723e */ /* 0x000fe400020006ff */
[----:B------:R-:W-:Y:S01]  /*5920*/  F2FP.F16.E4M3.UNPACK_B R72, R72 ;  /* 0x00000048ff48723e */ /* 0x000fe200020006ff */
[--C-:B------:R-:W-:Y:S01]  /*5930*/  HADD2.F32 R75, -RZ, R68.reuse.H1_H1 ;  /* 0x30000044ff4b7230 */ /* 0x100fe20000004100 */
[----:B------:R-:W-:Y:S01]  /*5940*/  F2FP.SATFINITE.E4M3.F32.PACK_AB_MERGE_C R12, R73, R12, RZ ;  /* 0x0000000c490c723e */ /* 0x000fe200048070ff */
[----:B------:R-:W-:-:S02]  /*5950*/  HADD2.F32 R68, -RZ, R68.H0_H0 ;  /* 0x20000044ff447230 */ /* 0x000fc40000004100 */
[--C-:B------:R-:W-:Y:S02]  /*5960*/  HADD2.F32 R76, -RZ, R74.reuse.H1_H1 ;  /* 0x3000004aff4c7230 */ /* 0x100fe40000004100 */
[CC--:B------:R-:W-:Y:S01]  /*5970*/  FMUL.FTZ R79, R75.reuse, R78.reuse ;  /* 0x0000004e4b4f7220 */ /* 0x0c0fe20000410000 */
[----:B------:R-:W-:Y:S02]  /*5980*/  HADD2.F32 R74, -RZ, R74.H0_H0 ;  /* 0x2000004aff4a7230 */ /* 0x000fe40000004100 */
[----:B------:R-:W-:Y:S01]  /*5990*/  FMUL.FTZ R78, R68, R78 ;  /* 0x0000004e444e7220 */ /* 0x000fe20000410000 */
[----:B------:R-:W-:Y:S01]  /*59a0*/  F2FP.SATFINITE.E4M3.F32.PACK_AB_MERGE_C R13, R66, R13, R12 ;  /* 0x0000000d420d723e */ /* 0x000fe2000480700c */
[-C--:B------:R-:W-:Y:S02]  /*59b0*/  FFMA.FTZ R68, R68, R76.reuse, -R79 ;  /* 0x0000004c44447223 */ /* 0x080fe4000001084f */
[----:B------:R-:W-:Y:S01]  /*59c0*/  FFMA.FTZ R75, R75, R76, R78 ;  /* 0x0000004c4b4b7223 */ /* 0x000fe2000001004e */
[----:B------:R-:W-:Y:S01]  /*59d0*/  HADD2.F32 R76, -RZ, R77.H0_H0 ;  /* 0x2000004dff4c7230 */ /* 0x000fe20000004100 */
[----:B------:R-:W-:Y:S01]  /*59e0*/  SHF.R.U32.HI R78, RZ, 0x8, R69 ;  /* 0x00000008ff4e7819 */ /* 0x000fe20000011645 */
[----:B------:R-:W-:-:S02]  /*59f0*/  HADD2.F32 R77, -RZ, R72.H1_H1 ;  /* 0x30000048ff4d7230 */ /* 0x000fc40000004100 */
[----:B------:R-:W-:Y:S01]  /*5a00*/  HADD2.F32 R72, -RZ, R72.H0_H0 ;  /* 0x20000048ff487230 */ /* 0x000fe20000004100 */
[----:B------:R-:W-:Y:S02]  /*5a10*/  F2FP.SATFINITE.E4M3.F32.PACK_AB_MERGE_C R68, R75, R68, RZ ;  /* 0x000000444b44723e */ /* 0x000fe400048070ff */
[CC--:B------:R-:W-:Y:S02]  /*5a20*/  FMUL.FTZ R79, R77.reuse, R76.reuse ;  /* 0x0000004c4d4f7220 */ /* 0x0c0fe40000410000 */
[C---:B------:R-:W-:Y:S02]  /*5a30*/  FMUL.FTZ R76, R72.reuse, R76 ;  /* 0x0000004c484c7220 */ /* 0x040fe40000410000 */
[-C--:B------:R-:W-:Y:S01]  /*5a40*/  FFMA.FTZ R72, R72, R74.reuse, -R79 ;  /* 0x0000004a48487223 */ /* 0x080fe2000001084f */
[----:B------:R-:W-:Y:S01]  /*5a50*/  SHF.R.U32.HI R79, RZ, 0x10, R69 ;  /* 0x00000010ff4f7819 */ /* 0x000fe20000011645 */
[----:B------:R-:W-:Y:S01]  /*5a60*/  FFMA.FTZ R77, R77, R74, R76 ;  /* 0x0000004a4d4d7223 */ /* 0x000fe2000001004c */
[----:B------:R-:W-:Y:S01]  /*5a70*/  LOP3.LUT R76, R69, 0xff0000ff, RZ, 0xc0, !PT ;  /* 0xff0000ff454c7812 */ /* 0x000fe200078ec0ff */
[----:B------:R-:W-:Y:S01]  /*5a80*/  IMAD.SHL.U32 R69, R78, 0x100, RZ ;  /* 0x000001004e457824 */ /* 0x000fe200078e00ff */
[----:B------:R-:W-:Y:S01]  /*5a90*/  LOP3.LUT R74, R67, 0xff0000ff, RZ, 0xc0, !PT ;  /* 0xff0000ff434a7812 */ /* 0x000fe200078ec0ff */
[----:B------:R-:W-:Y:S01]  /*5aa0*/  IMAD.SHL.U32 R67, R80, 0x100, RZ ;  /* 0x0000010050437824 */ /* 0x000fe200078e00ff */
[----:B------:R-:W-:-:S02]  /*5ab0*/  F2FP.SATFINITE.E4M3.F32.PACK_AB_MERGE_C R12, R77, R72, R68 ;  /* 0x000000484d0c723e */ /* 0x000fc40004807044 */
[----:B------:R-:W-:Y:S01]  /*5ac0*/  LOP3.LUT R69, R76, 0xff00, R69, 0xf8, !PT ;  /* 0x0000ff004c457812 */ /* 0x000fe200078ef845 */
[----:B------:R-:W-:Y:S01]  /*5ad0*/  IMAD.U32 R76, R79, 0x10000, RZ ;  /* 0x000100004f4c7824 */ /* 0x000fe200078e00ff */
[----:B------:R-:W-:Y:S02]  /*5ae0*/  LOP3.LUT R74, R74, 0xff00, R67, 0xf8, !PT ;  /* 0x0000ff004a4a7812 */ /* 0x000fe400078ef843 */
[----:B------:R-:W-:Y:S02]  /*5af0*/  SHF.L.U32 R67, R81, 0x10, RZ ;  /* 0x0000001051437819 */ /* 0x000fe400000006ff */
[----:B------:R-:W-:Y:S01]  /*5b00*/  LOP3.LUT R76, R69, 0xff0000, R76, 0xf8, !PT ;  /* 0x00ff0000454c7812 */ /* 0x000fe200078ef84c */
[----:B------:R-:W-:Y:S01]  /*5b10*/  IMAD.MOV.U32 R69, RZ, RZ, R15 ;  /* 0x000000ffff457224 */ /* 0x000fe200078e000f */
[----:B------:R-:W-:Y:S02]  /*5b20*/  LOP3.LUT R67, R74, 0xff0000, R67, 0xf8, !PT ;  /* 0x00ff00004a437812 */ /* 0x000fe400078ef843 */
[----:B------:R-:W-:-:S02]  /*5b30*/  F2FP.F16.E4M3.UNPACK_B R80, R76.H1 ;  /* 0x0000004cff50723e */ /* 0x000fc400030006ff */
[----:B------:R-:W-:Y:S02]  /*5b40*/  F2FP.F16.E4M3.UNPACK_B R15, R69 ;  /* 0x00000045ff0f723e */ /* 0x000fe400020006ff */
[----:B------:R-:W-:Y:S01]  /*5b50*/  F2FP.F16.E4M3.UNPACK_B R78, R67.H1 ;  /* 0x00000043ff4e723e */ /* 0x000fe200030006ff */
[----:B------:R-:W-:Y:S02]  /*5b60*/  HADD2.F32 R81, -RZ, R80.H0_H0 ;  /* 0x20000050ff517230 */ /* 0x000fe40000004100 */
[--C-:B------:R-:W-:Y:S02]  /*5b70*/  HADD2.F32 R74, -RZ, R15.reuse.H1_H1 ;  /* 0x3000000fff4a7230 */ /* 0x100fe40000004100 */
[----:B------:R-:W-:Y:S02]  /*5b80*/  HADD2.F32 R15, -RZ, R15.H0_H0 ;  /* 0x2000000fff0f7230 */ /* 0x000fe40000004100 */
[--C-:B------:R-:W-:Y:S02]  /*5b90*/  HADD2.F32 R79, -RZ, R78.reuse.H0_H0 ;  /* 0x2000004eff4f7230 */ /* 0x100fe40000004100 */
[----:B------:R-:W-:Y:S01]  /*5ba0*/  FMUL.FTZ R82, R74, R81 ;  /* 0x000000514a527220 */ /* 0x000fe20000410000 */
[----:B------:R-:W-:-:S02]  /*5bb0*/  HADD2.F32 R78, -RZ, R78.H1_H1 ;  /* 0x3000004eff4e7230 */ /* 0x000fc40000004100 */
[C---:B------:R-:W-:Y:S01]  /*5bc0*/  FMUL.FTZ R81, R15.reuse, R81 ;  /* 0x000000510f517220 */ /* 0x040fe20000410000 */
[----:B------:R-:W-:-:S03]  /*5bd0*/  FFMA.FTZ R15, R15, R79, -R82 ;  /* 0x0000004f0f0f7223 */ /* 0x000fc60000010852 */
[----:B------:R-:W-:Y:S01]  /*5be0*/  FFMA.FTZ R74, R74, R79, R81 ;  /* 0x0000004f4a4a7223 */ /* 0x000fe20000010051 */
[----:B------:R-:W-:Y:S01]  /*5bf0*/  F2FP.F16.E4M3.UNPACK_B R79, R69.H1 ;  /* 0x00000045ff4f723e */ /* 0x000fe200030006ff */
[----:B------:R-:W-:Y:S02]  /*5c00*/  IMAD.MOV.U32 R69, RZ, RZ, R14 ;  /* 0x000000ffff457224 */ /* 0x000fe400078e000e */
[----:B------:R-:W-:Y:S02]  /*5c10*/  HADD2.F32 R14, -RZ, R80.H1_H1 ;  /* 0x30000050ff0e7230 */ /* 0x000fe40000004100 */
[--C-:B------:R-:W-:Y:S02]  /*5c20*/  HADD2.F32 R80, -RZ, R79.reuse.H1_H1 ;  /* 0x3000004fff507230 */ /* 0x100fe40000004100 */
[----:B------:R-:W-:-:S03]  /*5c30*/  HADD2.F32 R79, -RZ, R79.H0_H0 ;  /* 0x2000004fff4f7230 */ /* 0x000fc60000004100 */
[CC--:B------:R-:W-:Y:S02]  /*5c40*/  FMUL.FTZ R82, R80.reuse, R14.reuse ;  /* 0x0000000e50527220 */ /* 0x0c0fe40000410000 */
[C---:B------:R-:W-:Y:S02]  /*5c50*/  FMUL.FTZ R81, R79.reuse, R14 ;  /* 0x0000000e4f517220 */ /* 0x040fe40000410000 */
[----:B------:R-:W-:Y:S01]  /*5c60*/  FFMA.FTZ R14, R79, R78, -R82 ;  /* 0x0000004e4f0e7223 */ /* 0x000fe20000010852 */
[----:B------:R-:W-:Y:S01]  /*5c70*/  F2FP.F16.E4M3.UNPACK_B R82, R76 ;  /* 0x0000004cff52723e */ /* 0x000fe200020006ff */
[----:B------:R-:W-:Y:S01]  /*5c80*/  FFMA.FTZ R79, R80, R78, R81 ;  /* 0x0000004e504f7223 */ /* 0x000fe20000010051 */
[----:B------:R-:W-:Y:S02]  /*5c90*/  F2FP.F16.E4M3.UNPACK_B R76, R69.H1 ;  /* 0x00000045ff4c723e */ /* 0x000fe400030006ff */
[----:B------:R-:W-:Y:S01]  /*5ca0*/  F2FP.F16.E4M3.UNPACK_B R80, R67 ;  /* 0x00000043ff50723e */ /* 0x000fe200020006ff */
[----:B------:R-:W-:Y:S01]  /*5cb0*/  HADD2.F32 R67, -RZ, R82.H1_H1 ;  /* 0x30000052ff437230 */ /* 0x000fe20000004100 */
[----:B------:R-:W-:Y:S01]  /*5cc0*/  F2FP.F16.E4M3.UNPACK_B R69, R69 ;  /* 0x00000045ff45723e */ /* 0x000fe200020006ff */
[--C-:B------:R-:W-:Y:S01]  /*5cd0*/  HADD2.F32 R78, -RZ, R76.reuse.H1_H1 ;  /* 0x3000004cff4e7230 */ /* 0x100fe20000004100 */
[----:B------:R-:W-:Y:S01]  /*5ce0*/  F2FP.SATFINITE.E4M3.F32.PACK_AB_MERGE_C R79, R79, R14, RZ ;  /* 0x0000000e4f4f723e */ /* 0x000fe200048070ff */
[----:B------:R-:W-:-:S02]  /*5cf0*/  HADD2.F32 R76, -RZ, R76.H0_H0 ;  /* 0x2000004cff4c7230 */ /* 0x000fc40000004100 */
[----:B------:R-:W-:Y:S02]  /*5d00*/  HADD2.F32 R81, -RZ, R80.H1_H1 ;  /* 0x30000050ff517230 */ /* 0x000fe40000004100 */
[-C--:B------:R-:W-:Y:S01]  /*5d10*/  FMUL.FTZ R83, R78, R67.reuse ;  /* 0x000000434e537220 */ /* 0x080fe20000410000 */
[----:B------:R-:W-:Y:S02]  /*5d20*/  HADD2.F32 R82, -RZ, R82.H0_H0 ;  /* 0x20000052ff527230 */ /* 0x000fe40000004100 */
[C---:B------:R-:W-:Y:S01]  /*5d30*/  FMUL.FTZ R85, R76.reuse, R67 ;  /* 0x000000434c557220 */ /* 0x040fe20000410000 */
[----:B------:R-:W-:Y:S02]  /*5d40*/  HADD2.F32 R80, -RZ, R80.H0_H0 ;  /* 0x20000050ff507230 */ /* 0x000fe40000004100 */
[-C--:B------:R-:W-:Y:S01]  /*5d50*/  FFMA.FTZ R67, R76, R81.reuse, -R83 ;  /* 0x000000514c437223 */ /* 0x080fe20000010853 */
[--C-:B------:R-:W-:Y:S02]  /*5d60*/  HADD2.F32 R76, -RZ, R69.reuse.H1_H1 ;  /* 0x30000045ff4c7230 */ /* 0x100fe40000004100 */
[----:B------:R-:W-:Y:S01]  /*5d70*/  FFMA.FTZ R84, R78, R81, R85 ;  /* 0x000000514e547223 */ /* 0x000fe20000010055 */
[----:B------:R-:W-:Y:S01]  /*5d80*/  HADD2.F32 R69, -RZ, R69.H0_H0 ;  /* 0x20000045ff457230 */ /* 0x000fe20000004100 */
[----:B------:R-:W-:Y:S01]  /*5d90*/  F2FP.SATFINITE.E4M3.F32.PACK_AB_MERGE_C R15, R74, R15, R79 ;  /* 0x0000000f4a0f723e */ /* 0x000fe2000480704f */
[----:B------:R-:W-:-:S02]  /*5da0*/  FMUL.FTZ R78, R76, R82 ;  /* 0x000000524c4e7220 */ /* 0x000fc40000410000 */
[----:B------:R-:W-:Y:S01]  /*5db0*/  F2FP.SATFINITE.E4M3.F32.PACK_AB_MERGE_C R67, R84, R67, RZ ;  /* 0x000000435443723e */ /* 0x000fe200048070ff */
[C---:B------:R-:W-:Y:S01]  /*5dc0*/  FMUL.FTZ R81, R69.reuse, R82 ;  /* 0x0000005245517220 */ /* 0x040fe20000410000 */
[----:B------:R-:W-:-:S03]  /*5dd0*/  FFMA.FTZ R78, R69, R80, -R78 ;  /* 0x00000050454e7223 */ /* 0x000fc6000001084e */
[----:B------:R-:W-:-:S05]  /*5de0*/  FFMA.FTZ R81, R76, R80, R81 ;  /* 0x000000504c517223 */ /* 0x000fca0000010051 */
[----:B------:R-:W-:-:S07]  /*5df0*/  F2FP.SATFINITE.E4M3.F32.PACK_AB_MERGE_C R14, R81, R78, R67 ;  /* 0x0000004e510e723e */ /* 0x000fce0004807043 */
.L_x_466:
[----:B------:R-:W-:Y:S05]  /*5e00*/  BSYNC B3 ;  /* 0x0000000000037941 */ /* 0x000fea0003800000 */
.L_x_465:
[----:B0-----:R0:W-:Y:S02]  /*5e10*/  ST.E.128 desc[UR50][R70.64], R12 ;  /* 0x0000000c46007985 */ /* 0x0011e4000c101d32 */
.L_x_464:
[----:B------:R-:W-:Y:S05]  /*5e20*/  BSYNC B2 ;  /* 0x0000000000027941 */ /* 0x000fea0003800000 */
.L_x_463:
[----:B------:R-:W-:-:S13]  /*5e30*/  ISETP.NE.AND P2, PT, R33, RZ, PT ;  /* 0x000000ff2100720c */ /* 0x000fda0003f45270 */
[----:B------:R-:W-:Y:S05]  /*5e40*/  @!P2 BRA `(.L_x_446) ;  /* 0x0000000400c0a947 */ /* 0x000fea0003800000 */
[----:B0-----:R0:W0:Y:S01]  /*5e50*/  LDS.128 R12, [R36+0x1f400] ;  /* 0x01f40000240c7984 */ /* 0x0010220000000c00 */
[----:B----4-:R-:W-:Y:S01]  /*5e60*/  IADD3 R66, P2, R193, R11, RZ ;  /* 0x0000000bc1427210 */ /* 0x010fe20007f5e0ff */
[----:B------:R-:W-:Y:S03]  /*5e70*/  BSSY B2, `(.L_x_467) ;  /* 0x000006c000027945 */ /* 0x000fe60003800000 */
[----:B---3--:R-:W-:Y:S02]  /*5e80*/  IADD3.X R67, R151, R203, RZ, P2, !PT ;  /* 0x000000cb97437210 */ /* 0x008fe400017fe4ff */
[----:B------:R-:W-:-:S13]  /*5e90*/  ISETP.GE.AND P2, PT, R201, R117, PT ;  /* 0x00000075c900720c */ /* 0x000fda0003f46270 */
[----:B------:R-:W-:Y:S05]  /*5ea0*/  @P2 BRA `(.L_x_468) ;  /* 0x0000000400a02947 */ /* 0x000fea0003800000 */
[----:B------:R-:W-:Y:S02]  /*5eb0*/  SHF.R.U32.HI R11, RZ, 0x8, R63 ;  /* 0x00000008ff0b7819 */ /* 0x000fe4000001163f */
[--C-:B------:R-:W-:Y:S02]  /*5ec0*/  SHF.R.U32.HI R69, RZ, 0x8, R65.reuse ;  /* 0x00000008ff457819 */ /* 0x100fe40000011641 */
[----:B------:R-:W-:Y:S02]  /*5ed0*/  LOP3.LUT R64, R65, 0xff0000ff, RZ, 0xc0, !PT ;  /* 0xff0000ff41407812 */ /* 0x000fe400078ec0ff */
[----:B------:R-:W-:Y:S01]  /*5ee0*/  SHF.R.U32.HI R68, RZ, 0x10, R65 ;  /* 0x00000010ff447819 */ /* 0x000fe20000011641 */
[----:B------:R-:W-:Y:S01]  /*5ef0*/  IMAD.SHL.U32 R65, R11, 0x100, RZ ;  /* 0x000001000b417824 */ /* 0x000fe200078e00ff */
[----:B------:R-:W-:Y:S01]  /*5f00*/  LOP3.LUT R62, R63, 0xff0000ff, RZ, 0xc0, !PT ;  /* 0xff0000ff3f3e7812 */ /* 0x000fe200078ec0ff */
[----:B------:R-:W-:Y:S01]  /*5f10*/  IMAD.SHL.U32 R69, R69, 0x100, RZ ;  /* 0x0000010045457824 */ /* 0x000fe200078e00ff */
[----:B------:R-:W-:Y:S01]  /*5f20*/  SHF.R.U32.HI R70, RZ, 0x10, R63 ;  /* 0x00000010ff467819 */ /* 0x000fe2000001163f */
[----:B0-----:R-:W-:Y:S01]  /*5f30*/  IMAD.MOV.U32 R11, RZ, RZ, R13 ;  /* 0x000000ffff0b7224 */ /* 0x001fe200078e000d */
[----:B------:R-:W-:-:S02]  /*5f40*/  LOP3.LUT R13, R62, 0xff00, R65, 0xf8, !PT ;  /* 0x0000ff003e0d7812 */ /* 0x000fc400078ef841 */
[----:B------:R-:W-:Y:S01]  /*5f50*/  LOP3.LUT R64, R64, 0xff00, R69, 0xf8, !PT ;  /* 0x0000ff0040407812 */ /* 0x000fe200078ef845 */
[----:B------:R-:W-:Y:S01]  /*5f60*/  IMAD.U32 R62, R70, 0x10000, RZ ;  /* 0x00010000463e7824 */ /* 0x000fe200078e00ff */
[----:B------:R-:W-:Y:S01]  /*5f70*/  MOV R63, R12 ;  /* 0x0000000c003f7202 */ /* 0x000fe20000000f00 */
[----:B------:R-:W-:Y:S01]  /*5f80*/  IMAD.U32 R69, R68, 0x10000, RZ ;  /* 0x0001000044457824 */ /* 0x000fe200078e00ff */
[----:B------:R-:W-:Y:S02]  /*5f90*/  F2FP.F16.E4M3.UNPACK_B R65, R150.H1 ;  /* 0x00000096ff41723e */ /* 0x000fe400030006ff */
[----:B------:R-:W-:Y:S02]  /*5fa0*/  F2FP.F16.E4M3.UNPACK_B R12, R11 ;  /* 0x0000000bff0c723e */ /* 0x000fe400020006ff */
[----:B------:R-:W-:Y:S01]  /*5fb0*/  LOP3.LUT R13, R13, 0xff0000, R62, 0xf8, !PT ;  /* 0x00ff00000d0d7812 */ /* 0x000fe200078ef83e */
[--C-:B------:R-:W-:Y:S01]  /*5fc0*/  HADD2.F32 R73, -RZ, R65.reuse.H0_H0 ;  /* 0x20000041ff497230 */ /* 0x100fe20000004100 */
[----:B------:R-:W-:Y:S01]  /*5fd0*/  LOP3.LUT R62, R64, 0xff0000, R69, 0xf8, !PT ;  /* 0x00ff0000403e7812 */ /* 0x000fe200078ef845 */
[--C-:B------:R-:W-:Y:S01]  /*5fe0*/  HADD2.F32 R64, -RZ, R12.reuse.H1_H1 ;  /* 0x3000000cff407230 */ /* 0x100fe20000004100 */
[----:B------:R-:W-:Y:S01]  /*5ff0*/  F2FP.F16.E4M3.UNPACK_B R69, R145.H1 ;  /* 0x00000091ff45723e */ /* 0x000fe200030006ff */
[----:B------:R-:W-:Y:S01]  /*6000*/  HADD2.F32 R12, -RZ, R12.H0_H0 ;  /* 0x2000000cff0c7230 */ /* 0x000fe20000004100 */
[----:B------:R-:W-:Y:S01]  /*6010*/  F2FP.F16.E4M3.UNPACK_B R11, R11.H1 ;  /* 0x0000000bff0b723e */ /* 0x000fe200030006ff */
[----:B------:R-:W-:-:S02]  /*6020*/  HADD2.F32 R70, -RZ, R65.H1_H1 ;  /* 0x30000041ff467230 */ /* 0x000fc40000004100 */
[-C--:B------:R-:W-:Y:S01]  /*6030*/  FMUL.FTZ R75, R64, R73.reuse ;  /* 0x00000049404b7220 */ /* 0x080fe20000410000 */
[----:B------:R-:W-:Y:S02]  /*6040*/  HADD2.F32 R71, -RZ, R69.H0_H0 ;  /* 0x20000045ff477230 */ /* 0x000fe40000004100 */
[C---:B------:R-:W-:Y:S01]  /*6050*/  FMUL.FTZ R73, R12.reuse, R73 ;  /* 0x000000490c497220 */ /* 0x040fe20000410000 */
[--C-:B------:R-:W-:Y:S01]  /*6060*/  HADD2.F32 R68, -RZ, R11.reuse.H1_H1 ;  /* 0x3000000bff447230 */ /* 0x100fe20000004100 */
[----:B------:R-:W-:Y:S01]  /*6070*/  F2FP.F16.E4M3.UNPACK_B R150, R150 ;  /* 0x00000096ff96723e */ /* 0x000fe200020006ff */
[----:B------:R-:W-:Y:S02]  /*6080*/  HADD2.F32 R65, -RZ, R11.H0_H0 ;  /* 0x2000000bff417230 */ /* 0x000fe40000004100 */
[-C--:B------:R-:W-:Y:S01]  /*6090*/  FFMA.FTZ R11, R12, R71.reuse, -R75 ;  /* 0x000000470c0b7223 */ /* 0x080fe2000001084b */
[----:B------:R-:W-:Y:S02]  /*60a0*/  HADD2.F32 R69, -RZ, R69.H1_H1 ;  /* 0x30000045ff457230 */ /* 0x000fe40000004100 */
[----:B------:R-:W-:Y:S01]  /*60b0*/  FFMA.FTZ R12, R64, R71, R73 ;  /* 0x00000047400c7223 */ /* 0x000fe20000010049 */
[CC--:B------:R-:W-:Y:S01]  /*60c0*/  FMUL.FTZ R72, R68.reuse, R70.reuse ;  /* 0x0000004644487220 */ /* 0x0c0fe20000410000 */
[C---:B------:R-:W-:Y:S01]  /*60d0*/  FMUL.FTZ R75, R65.reuse, R70 ;  /* 0x00000046414b7220 */ /* 0x040fe20000410000 */
[-C--:B------:R-:W-:Y:S01]  /*60e0*/  F2FP.F16.E4M3.UNPACK_B R64, R63.reuse.H1 ;  /* 0x0000003fff40723e */ /* 0x080fe200030006ff */
[----:B------:R-:W-:Y:S01]  /*60f0*/  HADD2.F32 R70, -RZ, R150.H1_H1 ;  /* 0x30000096ff467230 */ /* 0x000fe20000004100 */
[----:B------:R-:W-:Y:S01]  /*6100*/  F2FP.F16.E4M3.UNPACK_B R63, R63 ;  /* 0x0000003fff3f723e */ /* 0x000fe200020006ff */
[-C--:B------:R-:W-:Y:S01]  /*6110*/  FFMA.FTZ R72, R65, R69.reuse, -R72 ;  /* 0x0000004541487223 */ /* 0x080fe20000010848 */
[----:B------:R-:W-:Y:S01]  /*6120*/  FFMA.FTZ R75, R68, R69, R75 ;  /* 0x00000045444b7223 */ /* 0x000fe2000001004b */
[----:B------:R-:W-:Y:S01]  /*6130*/  F2FP.F16.E4M3.UNPACK_B R145, R145 ;  /* 0x00000091ff91723e */ /* 0x000fe200020006ff */
[--C-:B------:R-:W-:Y:S01]  /*6140*/  HADD2.F32 R69, -RZ, R64.reuse.H1_H1 ;  /* 0x30000040ff457230 */ /* 0x100fe20000004100 */
[----:B------:R-:W-:Y:S01]  /*6150*/  F2FP.F16.E4M3.UNPACK_B R76, R62.H1 ;  /* 0x0000003eff4c723e */ /* 0x000fe200030006ff */
[----:B------:R-:W-:-:S02]  /*6160*/  HADD2.F32 R68, -RZ, R64.H0_H0 ;  /* 0x20000040ff447230 */ /* 0x000fc40000004100 */
[--C-:B------:R-:W-:Y:S02]  /*6170*/  HADD2.F32 R64, -RZ, R63.reuse.H0_H0 ;  /* 0x2000003fff407230 */ /* 0x100fe40000004100 */
[-C--:B------:R-:W-:Y:S01]  /*6180*/  FMUL.FTZ R73, R69, R70.reuse ;  /* 0x0000004645497220 */ /* 0x080fe20000410000 */
[----:B------:R-:W-:Y:S02]  /*6190*/  HADD2.F32 R65, -RZ, R63.H1_H1 ;  /* 0x3000003fff417230 */ /* 0x000fe40000004100 */
[----:B------:R-:W-:Y:S01]  /*61a0*/  FMUL.FTZ R70, R68, R70 ;  /* 0x0000004644467220 */ /* 0x000fe20000410000 */
[----:B------:R-:W-:Y:S02]  /*61b0*/  HADD2.F32 R150, -RZ, R150.H0_H0 ;  /* 0x20000096ff967230 */ /* 0x000fe40000004100 */
[--C-:B------:R-:W-:Y:S02]  /*61c0*/  HADD2.F32 R63, -RZ, R145.reuse.H1_H1 ;  /* 0x30000091ff3f7230 */ /* 0x100fe40000004100 */
[----:B------:R-:W-:-:S02]  /*61d0*/  HADD2.F32 R145, -RZ, R145.H0_H0 ;  /* 0x20000091ff917230 */ /* 0x000fc40000004100 */
[-C--:B------:R-:W-:Y:S01]  /*61e0*/  FMUL.FTZ R71, R65, R150.reuse ;  /* 0x0000009641477220 */ /* 0x080fe20000410000 */
[----:B------:R-:W-:Y:S01]  /*61f0*/  FMUL.FTZ R150, R64, R150 ;  /* 0x0000009640967220 */ /* 0x000fe20000410000 */
[-C--:B------:R-:W-:Y:S01]  /*6200*/  FFMA.FTZ R68, R68, R63.reuse, -R73 ;  /* 0x0000003f44447223 */ /* 0x080fe20000010849 */
[----:B------:R-:W-:Y:S01]  /*6210*/  FFMA.FTZ R73, R69, R63, R70 ;  /* 0x0000003f45497223 */ /* 0x000fe20000010046 */
[----:B------:R-:W-:Y:S01]  /*6220*/  F2FP.F16.E4M3.UNPACK_B R69, R15.H1 ;  /* 0x0000000fff45723e */ /* 0x000fe200030006ff */
[-C--:B------:R-:W-:Y:S01]  /*6230*/  FFMA.FTZ R63, R64, R145.reuse, -R71 ;  /* 0x00000091403f7223 */ /* 0x080fe20000010847 */
[----:B------:R-:W-:Y:S01]  /*6240*/  FFMA.FTZ R64, R65, R145, R150 ;  /* 0x0000009141407223 */ /* 0x000fe20000010096 */
[----:B------:R-:W-:Y:S01]  /*6250*/  F2FP.SATFINITE.E4M3.F32.PACK_AB_MERGE_C R65, R75, R72, RZ ;  /* 0x000000484b41723e */ /* 0x000fe200048070ff */
[--C-:B------:R-:W-:Y:S01]  /*6260*/  HADD2.F32 R78, -RZ, R76.reuse.H1_H1 ;  /* 0x3000004cff4e7230 */ /* 0x100fe20000004100 */
[----:B------:R-:W-:Y:S01]  /*6270*/  F2FP.F16.E4M3.UNPACK_B R72, R14.H1 ;  /* 0x0000000eff48723e */ /* 0x000fe200030006ff */
[--C-:B------:R-:W-:Y:S01]  /*6280*/  HADD2.F32 R74, -RZ, R69.reuse.H0_H0 ;  /* 0x20000045ff4a7230 */ /* 0x100fe20000004100 */
[----:B------:R-:W-:Y:S01]  /*6290*/  F2FP.F16.E4M3.UNPACK_B R71, R62 ;  /* 0x0000003eff47723e */ /* 0x000fe200020006ff */
[----:B------:R-:W-:Y:S01]  /*62a0*/  HADD2.F32 R75, -RZ, R69.H1_H1 ;  /* 0x30000045ff4b7230 */ /* 0x000fe20000004100 */
[-C--:B------:R-:W-:Y:S01]  /*62b0*/  F2FP.F16.E4M3.UNPACK_B R69, R13.reuse.H1 ;  /* 0x0000000dff45723e */ /* 0x080fe200030006ff */
[----:B------:R-:W-:Y:S01]  /*62c0*/  HADD2.F32 R76, -RZ, R76.H0_H0 ;  /* 0x2000004cff4c7230 */ /* 0x000fe20000004100 */
[----:B------:R-:W-:Y:S01]  /*62d0*/  F2FP.SATFINITE.E4M3.F32.PACK_AB_MERGE_C R68, R73, R68, RZ ;  /* 0x000000444944723e */ /* 0x000fe200048070ff */
[----:B------:R-:W-:Y:S01]  /*62e0*/  HADD2.F32 R73, -RZ, R72.H1_H1 ;  /* 0x30000048ff497230 */ /* 0x000fe20000004100 */
[----:B------:R-:W-:Y:S01]  /*62f0*/  F2FP.F16.E4M3.UNPACK_B R70, R13 ;  /* 0x0000000dff46723e */ /* 0x000fe200020006ff */
[----:B------:R-:W-:-:S02]  /*6300*/  HADD2.F32 R62, -RZ, R69.H1_H1 ;  /* 0x30000045ff3e7230 */ /* 0x000fc40000004100 */
[-C--:B------:R-:W-:Y:S01]  /*6310*/  FMUL.FTZ R13, R75, R78.reuse ;  /* 0x0000004e4b0d7220 */ /* 0x080fe20000410000 */
[--C-:B------:R-:W-:Y:S02]  /*6320*/  HADD2.F32 R77, -RZ, R71.reuse.H1_H1 ;  /* 0x30000047ff4d7230 */ /* 0x100fe40000004100 */
[C---:B------:R-:W-:Y:S01]  /*6330*/  FMUL.FTZ R80, R74.reuse, R78 ;  /* 0x0000004e4a507220 */ /* 0x040fe20000410000 */
[----:B------:R-:W-:Y:S02]  /*6340*/  HADD2.F32 R72, -RZ, R72.H0_H0 ;  /* 0x20000048ff487230 */ /* 0x000fe40000004100 */
[----:B------:R-:W-:Y:S01]  /*6350*/  FFMA.FTZ R13, R74, R62, -R13 ;  /* 0x0000003e4a0d7223 */ /* 0x000fe2000001080d */
[----:B------:R-:W-:Y:S02]  /*6360*/  HADD2.F32 R74, -RZ, R70.H1_H1 ;  /* 0x30000046ff4a7230 */ /* 0x000fe40000004100 */
[----:B------:R-:W-:Y:S01]  /*6370*/  FMUL.FTZ R79, R73, R77 ;  /* 0x0000004d494f7220 */ /* 0x000fe20000410000 */
[----:B------:R-:W-:Y:S01]  /*6380*/  F2FP.F16.E4M3.UNPACK_B R15, R15 ;  /* 0x0000000fff0f723e */ /* 0x000fe200020006ff */
[C---:B------:R-:W-:Y:S01]  /*6390*/  FMUL.FTZ R78, R72.reuse, R77 ;  /* 0x0000004d484e7220 */ /* 0x040fe20000410000 */
[----:B------:R-:W-:Y:S01]  /*63a0*/  F2FP.F16.E4M3.UNPACK_B R14, R14 ;  /* 0x0000000eff0e723e */ /* 0x000fe200020006ff */
[----:B------:R-:W-:Y:S01]  /*63b0*/  FFMA.FTZ R79, R72, R74, -R79 ;  /* 0x0000004a484f7223 */ /* 0x000fe2000001084f */
[----:B------:R-:W-:-:S02]  /*63c0*/  HADD2.F32 R71, -RZ, R71.H0_H0 ;  /* 0x20000047ff477230 */ /* 0x000fc40000004100 */
[----:B------:R-:W-:Y:S01]  /*63d0*/  FFMA.FTZ R78, R73, R74, R78 ;  /* 0x0000004a494e7223 */ /* 0x000fe2000001004e */
[--C-:B------:R-:W-:Y:S02]  /*63e0*/  HADD2.F32 R72, -RZ, R15.reuse.H0_H0 ;  /* 0x2000000fff487230 */ /* 0x100fe40000004100 */
[----:B------:R-:W-:Y:S01]  /*63f0*/  FFMA.FTZ R62, R75, R62, R80 ;  /* 0x0000003e4b3e7223 */ /* 0x000fe20000010050 */
[----:B------:R-:W-:Y:S02]  /*6400*/  HADD2.F32 R73, -RZ, R15.H1_H1 ;  /* 0x3000000fff497230 */ /* 0x000fe40000004100 */
[--C-:B------:R-:W-:Y:S01]  /*6410*/  HADD2.F32 R15, -RZ, R14.reuse.H0_H0 ;  /* 0x2000000eff0f7230 */ /* 0x100fe20000004100 */
[----:B------:R-:W-:Y:S01]  /*6420*/  F2FP.SATFINITE.E4M3.F32.PACK_AB_MERGE_C R78, R78, R79, RZ ;  /* 0x0000004f4e4e723e */ /* 0x000fe200048070ff */
[----:B------:R-:W-:Y:S02]  /*6430*/  HADD2.F32 R14, -RZ, R14.H1_H1 ;  /* 0x3000000eff0e7230 */ /* 0x000fe40000004100 */
[----:B------:R-:W-:Y:S01]  /*6440*/  FMUL.FTZ R75, R73, R76 ;  /* 0x0000004c494b7220 */ /* 0x000fe20000410000 */
[----:B------:R-:W-:-:S02]  /*6450*/  HADD2.F32 R69, -RZ, R69.H0_H0 ;  /* 0x20000045ff457230 */ /* 0x000fc40000004100 */
[----:B------:R-:W-:Y:S01]  /*6460*/  FMUL.FTZ R76, R72, R76 ;  /* 0x0000004c484c7220 */ /* 0x000fe20000410000 */
[----:B------:R-:W-:Y:S02]  /*6470*/  HADD2.F32 R70, -RZ, R70.H0_H0 ;  /* 0x20000046ff467230 */ /* 0x000fe40000004100 */
[-C--:B------:R-:W-:Y:S01]  /*6480*/  FMUL.FTZ R74, R14, R71.reuse ;  /* 0x000000470e4a7220 */ /* 0x080fe20000410000 */
[----:B------:R-:W-:Y:S01]  /*6490*/  FMUL.FTZ R71, R15, R71 ;  /* 0x000000470f477220 */ /* 0x000fe20000410000 */
[-C--:B------:R-:W-:Y:S01]  /*64a0*/  FFMA.FTZ R75, R72, R69.reuse, -R75 ;  /* 0x00000045484b7223 */ /* 0x080fe2000001084b */
[----:B------:R-:W-:Y:S01]  /*64b0*/  FFMA.FTZ R76, R73, R69, R76 ;  /* 0x00000045494c7223 */ /* 0x000fe2000001004c */
[-C--:B------:R-:W-:Y:S01]  /*64c0*/  FFMA.FTZ R74, R15, R70.reuse, -R74 ;  /* 0x000000460f4a7223 */ /* 0x080fe2000001084a */
[----:B------:R-:W-:Y:S01]  /*64d0*/  FFMA.FTZ R71, R14, R70, R71 ;  /* 0x000000460e477223 */ /* 0x000fe20000010047 */
[----:B------:R-:W-:Y:S02]  /*64e0*/  F2FP.SATFINITE.E4M3.F32.PACK_AB_MERGE_C R62, R62, R13, RZ ;  /* 0x0000000d3e3e723e */ /* 0x000fe400048070ff */
[----:B------:R-:W-:-:S02]  /*64f0*/  F2FP.SATFINITE.E4M3.F32.PACK_AB_MERGE_C R13, R12, R11, R65 ;  /* 0x0000000b0c0d723e */ /* 0x000fc40004807041 */
[----:B------:R-:W-:Y:S02]  /*6500*/  F2FP.SATFINITE.E4M3.F32.PACK_AB_MERGE_C R12, R64, R63, R68 ;  /* 0x0000003f400c723e */ /* 0x000fe40004807044 */
[----:B------:R-:W-:Y:S02]  /*6510*/  F2FP.SATFINITE.E4M3.F32.PACK_AB_MERGE_C R14, R71, R74, R78 ;  /* 0x0000004a470e723e */ /* 0x000fe4000480704e */
[----:B------:R-:W-:-:S07]  /*6520*/  F2FP.SATFINITE.E4M3.F32.PACK_AB_MERGE_C R15, R76, R75, R62 ;  /* 0x0000004b4c0f723e */ /* 0x000fce000480703e */
.L_x_468:
[----:B------:R-:W-:Y:S05]  /*6530*/  BSYNC B2 ;  /* 0x0000000000027941 */ /* 0x000fea0003800000 */
.L_x_467:
[----:B0-----:R0:W-:Y:S02]  /*6540*/  ST.E.128 desc[UR50][R66.64], R12 ;  /* 0x0000000c42007985 */ /* 0x0011e4000c101d32 */
.L_x_446:
[----:B------:R-:W-:Y:S05]  /*6550*/  BSYNC B1 ;  /* 0x0000000000017941 */ /* 0x000fea0003800000 */
.L_x_445:
[----:B------:R-:W-:-:S03]  /*6560*/  UMOV UR4, 0xffffffff ;  /* 0xffffffff00047882 */ /* 0x000fc60000000000 */
[----:B------:R-:W-:Y:S05]  /*6570*/  BRA.DIV UR4, `(.L_x_469) ;  /* 0x0000026604707947 */ /* 0x000fea000b800000 */
[----:B------:R0:W0:Y:S04]  /*6580*/  SHFL.IDX PT, R65, R120, 0x1, 0x1e1f ;  /* 0x003e1f0078417f89 */ /* 0x00002800000e0000 */
[----:B--2---:R-:W2:Y:S02]  /*6590*/  SHFL.IDX PT, R121, R121, 0x1, 0x1e1f ;  /* 0x003e1f0079797f89 */ /* 0x004ea400000e0000 */
.L_x_784:
[----:B------:R-:W-:Y:S05]  /*65a0*/  @P4 BRA `(.L_x_470) ;  /* 0x0000009400ac4947 */ /* 0x000fea0003800000 */
[----:B------:R-:W-:Y:S01]  /*65b0*/  ISETP.NE.AND P2, PT, R28, RZ, PT ;  /* 0x000000ff1c00720c */ /* 0x000fe20003f45270 */
[----:B------:R-:W-:-:S12]  /*65c0*/  BSSY B1, `(.L_x_471) ;  /* 0x0000072000017945 */ /* 0x000fd80003800000 */
[----:B------:R-:W-:Y:S05]  /*65d0*/  @!P2 BRA `(.L_x_472) ;  /* 0x0000000400c0a947 */ /* 0x000fea0003800000 */
[----:B0-----:R0:W0:Y:S01]  /*65e0*/  LDS.128 R12, [R37+0x1c400] ;  /* 0x01c40000250c7984 */ /* 0x0010220000000c00 */
[----:B--2---:R-:W-:Y:S01]  /*65f0*/  IADD3 R62, P2, R16, R121, RZ ;  /* 0x00000079103e7210 */ /* 0x004fe20007f5e0ff */
[----:B------:R-:W-:Y:S04]  /*6600*/  BSSY B2, `(.L_x_473) ;  /* 0x000006c000027945 */ /* 0x000fe80003800000 */
[----:B------:R-:W-:Y:S01]  /*6610*/  IMAD.X R63, R65, 0x1, R17, P2 ;  /* 0x00000001413f7824 */ /* 0x000fe200010e0611 */
[----:B------:R-:W-:-:S13]  /*6620*/  ISETP.GE.AND P2, PT, R22, R117, PT ;  /* 0x000000751600720c */ /* 0x000fda0003f46270 */
[----:B------:R-:W-:Y:S05]  /*6630*/  @P2 BRA `(.L_x_474) ;  /* 0x0000000400a02947 */ /* 0x000fea0003800000 */
[----:B------:R-:W-:Y:S02]  /*6640*/  SHF.R.U32.HI R67, RZ, 0x8, R61 ;  /* 0x00000008ff437819 */ /* 0x000fe4000001163d */
[----:B----4-:R-:W-:Y:S02]  /*6650*/  SHF.R.U32.HI R11, RZ, 0x8, R59 ;  /* 0x00000008ff0b7819 */ /* 0x010fe4000001163b */
[----:B------:R-:W-:Y:S01]  /*6660*/  LOP3.LUT R60, R61, 0xff0000ff, RZ, 0xc0, !PT ;  /* 0xff0000ff3d3c7812 */ /* 0x000fe200078ec0ff */
[----:B------:R-:W-:Y:S01]  /*6670*/  IMAD.SHL.U32 R67, R67, 0x100, RZ ;  /* 0x0000010043437824 */ /* 0x000fe200078e00ff */
[----:B------:R-:W-:Y:S02]  /*6680*/  SHF.R.U32.HI R64, RZ, 0x10, R61 ;  /* 0x00000010ff407819 */ /* 0x000fe4000001163d */
[----:B------:R-:W-:Y:S02]  /*6690*/  LOP3.LUT R58, R59, 0xff0000ff, RZ, 0xc0, !PT ;  /* 0xff0000ff3b3a7812 */ /* 0x000fe400078ec0ff */
[----:B------:R-:W-:Y:S01]  /*66a0*/  SHF.L.U32 R61, R11, 0x8, RZ ;  /* 0x000000080b3d7819 */ /* 0x000fe200000006ff */
[----:B0-----:R-:W-:Y:S01]  /*66b0*/  IMAD.MOV.U32 R11, RZ, RZ, R13 ;  /* 0x000000ffff0b7224 */ /* 0x001fe200078e000d */
[----:B------:R-:W-:Y:S01]  /*66c0*/  SHF.R.U32.HI R66, RZ, 0x10, R59 ;  /* 0x00000010ff427819 */ /* 0x000fe2000001163b */
[----:B------:R-:W-:Y:S01]  /*66d0*/  IMAD.MOV.U32 R59, RZ, RZ, R12 ;  /* 0x000000ffff3b7224 */ /* 0x000fe200078e000c */
[----:B------:R-:W-:-:S02]  /*66e0*/  LOP3.LUT R13, R58, 0xff00, R61, 0xf8, !PT ;  /* 0x0000ff003a0d7812 */ /* 0x000fc400078ef83d */
[----:B------:R-:W-:Y:S01]  /*66f0*/  LOP3.LUT R60, R60, 0xff00, R67, 0xf8, !PT ;  /* 0x0000ff003c3c7812 */ /* 0x000fe200078ef843 */
[----:B------:R-:W-:Y:S01]  /*6700*/  IMAD.U32 R67, R64, 0x10000, RZ ;  /* 0x0001000040437824 */ /* 0x000fe200078e00ff */
[----:B------:R-:W-:Y:S02]  /*6710*/  SHF.L.U32 R58, R66, 0x10, RZ ;  /* 0x00000010423a7819 */ /* 0x000fe400000006ff */
[----:B------:R-:W-:Y:S02]  /*6720*/  F2FP.F16.E4M3.UNPACK_B R61, R148.H1 ;  /* 0x00000094ff3d723e */ /* 0x000fe400030006ff */
[-C--:B------:R-:W-:Y:S02]  /*6730*/  F2FP.F16.E4M3.UNPACK_B R12, R11.reuse ;  /* 0x0000000bff0c723e */ /* 0x080fe400020006ff */
        /* <DEDUP_REMOVED lines=9> */
[--C-:B------:R-:W-:Y:S02]  /*67d0*/  HADD2.F32 R67, -RZ, R66.reuse.H0_H0 ;  /* 0x20000042ff437230 */ /* 0x100fe40000004100 */
        /* <DEDUP_REMOVED lines=15> */
[--C-:B------:R-:W-:Y:S01]  /*68d0*/  HADD2.F32 R64, -RZ, R60.reuse.H0_H0 ;  /* 0x2000003cff407230 */ /* 0x100fe20000004100 */
[----:B------:R-:W-:Y:S01]  /*68e0*/  F2FP.F16.E4M3.UNPACK_B R74, R58.H1 ;  /* 0x0000003aff4a723e */ /* 0x000fe200030006ff */
[----:B------:R-:W-:-:S02]  /*68f0*/  HADD2.F32 R66, -RZ, R60.H1_H1 ;  /* 0x3000003cff427230 */ /* 0x000fc40000004100 */
[----:B------:R-:W-:Y:S02]  /*6900*/  HADD2.F32 R148, -RZ, R148.H0_H0 ;  /* 0x20000094ff947230 */ /* 0x000fe40000004100 */
[-C--:B------:R-:W-:Y:S01]  /*6910*/  FMUL.FTZ R71, R64, R67.reuse ;  /* 0x0000004340477220 */ /* 0x080fe20000410000 */
[--C-:B------:R-:W-:Y:S02]  /*6920*/  HADD2.F32 R61, -RZ, R59.reuse.H1_H1 ;  /* 0x3000003bff3d7230 */ /* 0x100fe40000004100 */
[----:B------:R-:W-:Y:S01]  /*6930*/  FMUL.FTZ R69, R66, R67 ;  /* 0x0000004342457220 */ /* 0x000fe20000410000 */
[----:B------:R-:W-:Y:S02]  /*6940*/  HADD2.F32 R60, -RZ, R59.H0_H0 ;  /* 0x2000003bff3c7230 */ /* 0x000fe40000004100 */
[--C-:B------:R-:W-:Y:S02]  /*6950*/  HADD2.F32 R59, -RZ, R146.reuse.H1_H1 ;  /* 0x30000092ff3b7230 */ /* 0x100fe40000004100 */
[----:B------:R-:W-:Y:S01]  /*6960*/  FMUL.FTZ R67, R61, R148 ;  /* 0x000000943d437220 */ /* 0x000fe20000410000 */
[----:B------:R-:W-:-:S02]  /*6970*/  HADD2.F32 R146, -RZ, R146.H0_H0 ;  /* 0x20000092ff927230 */ /* 0x000fc40000004100 */
[----:B------:R-:W-:Y:S01]  /*6980*/  FMUL.FTZ R148, R60, R148 ;  /* 0x000000943c947220 */ /* 0x000fe20000410000 */
[-C--:B------:R-:W-:Y:S01]  /*6990*/  FFMA.FTZ R64, R64, R59.reuse, -R69 ;  /* 0x0000003b40407223 */ /* 0x080fe20000010845 */
[----:B------:R-:W-:Y:S01]  /*69a0*/  FFMA.FTZ R71, R66, R59, R71 ;  /* 0x0000003b42477223 */ /* 0x000fe20000010047 */
[-C--:B------:R-:W-:Y:S01]  /*69b0*/  FFMA.FTZ R59, R60, R146.reuse, -R67 ;  /* 0x000000923c3b7223 */ /* 0x080fe20000010843 */
[----:B------:R-:W-:Y:S01]  /*69c0*/  FFMA.FTZ R60, R61, R146, R148 ;  /* 0x000000923d3c7223 */ /* 0x000fe20000010094 */
[----:B------:R-:W-:Y:S02]  /*69d0*/  F2FP.F16.E4M3.UNPACK_B R67, R15.H1 ;  /* 0x0000000fff43723e */ /* 0x000fe400030006ff */
[----:B------:R-:W-:Y:S02]  /*69e0*/  F2FP.SATFINITE.E4M3.F32.PACK_AB_MERGE_C R61, R73, R70, RZ ;  /* 0x00000046493d723e */ /* 0x000fe400048070ff */
[----:B------:R-:W-:Y:S01]  /*69f0*/  F2FP.F16.E4M3.UNPACK_B R66, R14.H1 ;  /* 0x0000000eff42723e */ /* 0x000fe200030006ff */
[--C-:B------:R-:W-:Y:S01]  /*6a00*/  HADD2.F32 R68, -RZ, R67.reuse.H0_H0 ;  /* 0x20000043ff447230 */ /* 0x100fe20000004100 */
[----:B------:R-:W-:Y:S01]  /*6a10*/  F2FP.F16.E4M3.UNPACK_B R73, R58 ;  /* 0x0000003aff49723e */ /* 0x000fe200020006ff */
[----:B------:R-:W-:Y:S01]  /*6a20*/  HADD2.F32 R67, -RZ, R67.H1_H1 ;  /* 0x30000043ff437230 */ /* 0x000fe20000004100 */
[----:B------:R-:W-:Y:S01]  /*6a30*/  F2FP.SATFINITE.E4M3.F32.PACK_AB_MERGE_C R64, R71, R64, RZ ;  /* 0x000000404740723e */ /* 0x000fe200048070ff */
[----:B------:R-:W-:Y:S01]  /*6a40*/  HADD2.F32 R71, -RZ, R74.H1_H1 ;  /* 0x3000004aff477230 */ /* 0x000fe20000004100 */
[-C--:B------:R-:W-:Y:S01]  /*6a50*/  F2FP.F16.E4M3.UNPACK_B R70, R13.reuse.H1 ;  /* 0x0000000dff46723e */ /* 0x080fe200030006ff */
[----:B------:R-:W-:Y:S01]  /*6a60*/  HADD2.F32 R58, -RZ, R66.H1_H1 ;  /* 0x30000042ff3a7230 */ /* 0x000fe20000004100 */
[----:B------:R-:W-:Y:S01]  /*6a70*/  F2FP.F16.E4M3.UNPACK_B R69, R13 ;  /* 0x0000000dff45723e */ /* 0x000fe200020006ff */
[----:B------:R-:W-:-:S02]  /*6a80*/  HADD2.F32 R75, -RZ, R73.H1_H1 ;  /* 0x30000049ff4b7230 */ /* 0x000fc40000004100 */
[CC--:B------:R-:W-:Y:S01]  /*6a90*/  FMUL.FTZ R13, R67.reuse, R71.reuse ;  /* 0x00000047430d7220 */ /* 0x0c0fe20000410000 */
[----:B------:R-:W-:Y:S02]  /*6aa0*/  HADD2.F32 R66, -RZ, R66.H0_H0 ;  /* 0x20000042ff427230 */ /* 0x000fe40000004100 */
[----:B------:R-:W-:Y:S01]  /*6ab0*/  FMUL.FTZ R76, R68, R71 ;  /* 0x00000047444c7220 */ /* 0x000fe20000410000 */
[----:B------:R-:W-:Y:S02]  /*6ac0*/  HADD2.F32 R72, -RZ, R70.H1_H1 ;  /* 0x30000046ff487230 */ /* 0x000fe40000004100 */
[----:B------:R-:W-:Y:S01]  /*6ad0*/  FMUL.FTZ R77, R58, R75 ;  /* 0x0000004b3a4d7220 */ /* 0x000fe20000410000 */
[----:B------:R-:W-:Y:S01]  /*6ae0*/  HADD2.F32 R71, -RZ, R69.H1_H1 ;  /* 0x30000045ff477230 */ /* 0x000fe20000004100 */
[----:B------:R-:W-:Y:S01]  /*6af0*/  F2FP.F16.E4M3.UNPACK_B R15, R15 ;  /* 0x0000000fff0f723e */ /* 0x000fe200020006ff */
[----:B------:R-:W-:Y:S01]  /*6b00*/  FMUL.FTZ R75, R66, R75 ;  /* 0x0000004b424b7220 */ /* 0x000fe20000410000 */
[----:B------:R-:W-:Y:S01]  /*6b10*/  F2FP.F16.E4M3.UNPACK_B R14, R14 ;  /* 0x0000000eff0e723e */ /* 0x000fe200020006ff */
[-C--:B------:R-:W-:Y:S01]  /*6b20*/  FFMA.FTZ R13, R68, R72.reuse, -R13 ;  /* 0x00000048440d7223 */ /* 0x080fe2000001080d */
[----:B------:R-:W-:Y:S01]  /*6b30*/  FFMA.FTZ R76, R67, R72, R76 ;  /* 0x00000048434c7223 */ /* 0x000fe2000001004c */
[-C--:B------:R-:W-:Y:S01]  /*6b40*/  FFMA.FTZ R77, R66, R71.reuse, -R77 ;  /* 0x00000047424d7223 */ /* 0x080fe2000001084d */
[----:B------:R-:W-:Y:S01]  /*6b50*/  FFMA.FTZ R72, R58, R71, R75 ;  /* 0x000000473a487223 */ /* 0x000fe2000001004b */
[----:B------:R-:W-:-:S02]  /*6b60*/  HADD2.F32 R58, -RZ, R15.H0_H0 ;  /* 0x2000000fff3a7230 */ /* 0x000fc40000004100 */
[----:B------:R-:W-:Y:S01]  /*6b70*/  HADD2.F32 R66, -RZ, R15.H1_H1 ;  /* 0x3000000fff427230 */ /* 0x000fe20000004100 */
[----:B------:R-:W-:Y:S01]  /*6b80*/  F2FP.SATFINITE.E4M3.F32.PACK_AB_MERGE_C R76, R76, R13, RZ ;  /* 0x0000000d4c4c723e */ /* 0x000fe200048070ff */
[----:B------:R-:W-:Y:S01]  /*6b90*/  HADD2.F32 R15, -RZ, R14.H0_H0 ;  /* 0x2000000eff0f7230 */ /* 0x000fe20000004100 */
[----:B------:R-:W-:Y:S01]  /*6ba0*/  F2FP.SATFINITE.E4M3.F32.PACK_AB_MERGE_C R72, R72, R77, RZ ;  /* 0x0000004d4848723e */ /* 0x000fe200048070ff */
[----:B------:R-:W-:Y:S01]  /*6bb0*/  HADD2.F32 R71, -RZ, R74.H0_H0 ;  /* 0x2000004aff477230 */ /* 0x000fe20000004100 */
[----:B------:R-:W-:Y:S01]  /*6bc0*/  F2FP.SATFINITE.E4M3.F32.PACK_AB_MERGE_C R13, R12, R11, R61 ;  /* 0x0000000b0c0d723e */ /* 0x000fe2000480703d */
[----:B------:R-:W-:Y:S01]  /*6bd0*/  HADD2.F32 R14, -RZ, R14.H1_H1 ;  /* 0x3000000eff0e7230 */ /* 0x000fe20000004100 */
[----:B------:R-:W-:Y:S01]  /*6be0*/  F2FP.SATFINITE.E4M3.F32.PACK_AB_MERGE_C R12, R60, R59, R64 ;  /* 0x0000003b3c0c723e */ /* 0x000fe20004807040 */
[----:B------:R-:W-:Y:S02]  /*6bf0*/  HADD2.F32 R73, -RZ, R73.H0_H0 ;  /* 0x20000049ff497230 */ /* 0x000fe40000004100 */
[----:B------:R-:W-:Y:S01]  /*6c00*/  FMUL.FTZ R75, R66, R71 ;  /* 0x00000047424b7220 */ /* 0x000fe20000410000 */
[----:B------:R-:W-:-:S02]  /*6c10*/  HADD2.F32 R67, -RZ, R70.H0_H0 ;  /* 0x20000046ff437230 */ /* 0x000fc40000004100 */
[----:B------:R-:W-:Y:S01]  /*6c20*/  FMUL.FTZ R71, R58, R71 ;  /* 0x000000473a477220 */ /* 0x000fe20000410000 */
[----:B------:R-:W-:Y:S02]  /*6c30*/  HADD2.F32 R69, -RZ, R69.H0_H0 ;  /* 0x20000045ff457230 */ /* 0x000fe40000004100 */
[-C--:B------:R-:W-:Y:S01]  /*6c40*/  FMUL.FTZ R68, R14, R73.reuse ;  /* 0x000000490e447220 */ /* 0x080fe20000410000 */
[C---:B------:R-:W-:Y:S01]  /*6c50*/  FMUL.FTZ R73, R15.reuse, R73 ;  /* 0x000000490f497220 */ /* 0x040fe20000410000 */
[-C--:B------:R-:W-:Y:S01]  /*6c60*/  FFMA.FTZ R75, R58, R67.reuse, -R75 ;  /* 0x000000433a4b7223 */ /* 0x080fe2000001084b */
[----:B------:R-:W-:Y:S01]  /*6c70*/  FFMA.FTZ R66, R66, R67, R71 ;  /* 0x0000004342427223 */ /* 0x000fe20000010047 */
[-C--:B------:R-:W-:Y:S01]  /*6c80*/  FFMA.FTZ R68, R15, R69.reuse, -R68 ;  /* 0x000000450f447223 */ /* 0x080fe20000010844 */
[----:B------:R-:W-:-:S03]  /*6c90*/  FFMA.FTZ R73, R14, R69, R73 ;  /* 0x000000450e497223 */ /* 0x000fc60000010049 */
[----:B------:R-:W-:Y:S02]  /*6ca0*/  F2FP.SATFINITE.E4M3.F32.PACK_AB_MERGE_C R15, R66, R75, R76 ;  /* 0x0000004b420f723e */ /* 0x000fe4000480704c */
[----:B------:R-:W-:-:S07]  /*6cb0*/  F2FP.SATFINITE.E4M3.F32.PACK_AB_MERGE_C R14, R73, R68, R72 ;  /* 0x00000044490e723e */ /* 0x000fce0004807048 */
.L_x_474:
[----:B------:R-:W-:Y:S05]  /*6cc0*/  BSYNC B2 ;  /* 0x0000000000027941 */ /* 0x000fea0003800000 */
.L_x_473:
[----:B0-----:R0:W-:Y:S02]  /*6cd0*/  ST.E.128 desc[UR50][R62.64], R12 ;  /* 0x0000000c3e007985 */ /* 0x0011e4000c101d32 */
.L_x_472:
[----:B------:R-:W-:Y:S05]  /*6ce0*/  BSYNC B1 ;  /* 0x0000000000017941 */ /* 0x000fea0003800000 */
.L_x_471:
[----:B------:R-:W-:Y:S01]  /*6cf0*/  ISETP.NE.AND P2, PT, R29, RZ, PT ;  /* 0x000000ff1d00720c */ /* 0x000fe20003f45270 */
[----:B------:R-:W-:-:S12]  /*6d00*/  BSSY B1, `(.L_x_475) ;  /* 0x0000073000017945 */ /* 0x000fd80003800000 */
[----:B------:R-:W-:Y:S05]  /*6d10*/  @!P2 BRA `(.L_x_476) ;  /* 0x0000000400c4a947 */ /* 0x000fea0003800000 */
[----:B0-----:R-:W-:Y:S01]  /*6d20*/  IMAD.SHL.U32 R12, R170, 0x10, RZ ;  /* 0x00000010aa0c7824 */ /* 0x001fe200078e00ff */
[----:B------:R-:W-:Y:S04]  /*6d30*/  BSSY B2, `(.L_x_477) ;  /* 0x000006e000027945 */ /* 0x000fe80003800000 */
[----:B--2---:R-:W-:-:S04]  /*6d40*/  IADD3 R58, P2, R12, R121, RZ ;  /* 0x000000790c3a7210 */ /* 0x004fc80007f5e0ff */
[----:B------:R-:W-:Y:S02]  /*6d50*/  LEA.HI.X.SX32 R59, R12, R65, 0x1, P2 ;  /* 0x000000410c3b7211 */ /* 0x000fe400010f0eff */
[----:B------:R0:W2:Y:S01]  /*6d60*/  LDS.128 R12, [R36+0x1c400] ;  /* 0x01c40000240c7984 */ /* 0x0000a20000000c00 */
[----:B------:R-:W-:-:S13]  /*6d70*/  ISETP.GE.AND P2, PT, R197, R117, PT ;  /* 0x00000075c500720c */ /* 0x000fda0003f46270 */
[----:B0-----:R-:W-:Y:S05]  /*6d80*/  @P2 BRA `(.L_x_478) ;  /* 0x0000000400a02947 */ /* 0x001fea0003800000 */
[----:B------:R-:W-:Y:S01]  /*6d90*/  SHF.R.U32.HI R54, RZ, 0x8, R55 ;  /* 0x00000008ff367819 */ /* 0x000fe20000011637 */
[----:B--2-4-:R-:W-:Y:S01]  /*6da0*/  IMAD.MOV.U32 R11, RZ, RZ, R13 ;  /* 0x000000ffff0b7224 */ /* 0x014fe200078e000d */
[----:B------:R-:W-:Y:S02]  /*6db0*/  SHF.R.U32.HI R56, RZ, 0x8, R57 ;  /* 0x00000008ff387819 */ /* 0x000fe40000011639 */
[----:B------:R-:W-:Y:S01]  /*6dc0*/  SHF.R.U32.HI R62, RZ, 0x10, R55 ;  /* 0x00000010ff3e7819 */ /* 0x000fe20000011637 */
[----:B------:R-:W-:Y:S01]  /*6dd0*/  IMAD.SHL.U32 R54, R54, 0x100, RZ ;  /* 0x0000010036367824 */ /* 0x000fe200078e00ff */
[----:B------:R-:W-:Y:S01]  /*6de0*/  LOP3.LUT R61, R55, 0xff0000ff, RZ, 0xc0, !PT ;  /* 0xff0000ff373d7812 */ /* 0x000fe200078ec0ff */
[----:B------:R-:W-:Y:S01]  /*6df0*/  IMAD.MOV.U32 R55, RZ, RZ, R12 ;  /* 0x000000ffff377224 */ /* 0x000fe200078e000c */
[----:B------:R-:W-:Y:S01]  /*6e00*/  SHF.R.U32.HI R60, RZ, 0x10, R57 ;  /* 0x00000010ff3c7819 */ /* 0x000fe20000011639 */
[----:B------:R-:W-:Y:S01]  /*6e10*/  IMAD.U32 R13, R62, 0x10000, RZ ;  /* 0x000100003e0d7824 */ /* 0x000fe200078e00ff */
[----:B------:R-:W-:-:S02]  /*6e20*/  LOP3.LUT R57, R57, 0xff0000ff, RZ, 0xc0, !PT ;  /* 0xff0000ff39397812 */ /* 0x000fc400078ec0ff */
[----:B------:R-:W-:Y:S02]  /*6e30*/  SHF.L.U32 R56, R56, 0x8, RZ ;  /* 0x0000000838387819 */ /* 0x000fe400000006ff */
[----:B------:R-:W-:Y:S02]  /*6e40*/  LOP3.LUT R54, R61, 0xff00, R54, 0xf8, !PT ;  /* 0x0000ff003d367812 */ /* 0x000fe400078ef836 */
[----:B------:R-:W-:Y:S02]  /*6e50*/  LOP3.LUT R61, R57, 0xff00, R56, 0xf8, !PT ;  /* 0x0000ff00393d7812 */ /* 0x000fe400078ef838 */
[----:B------:R-:W-:Y:S02]  /*6e60*/  SHF.L.U32 R56, R60, 0x10, RZ ;  /* 0x000000103c387819 */ /* 0x000fe400000006ff */
[----:B------:R-:W-:Y:S02]  /*6e70*/  F2FP.F16.E4M3.UNPACK_B R57, R144.H1 ;  /* 0x00000090ff39723e */ /* 0x000fe400030006ff */
[----:B------:R-:W-:-:S02]  /*6e80*/  F2FP.F16.E4M3.UNPACK_B R12, R11 ;  /* 0x0000000bff0c723e */ /* 0x000fc400020006ff */
[----:B------:R-:W-:Y:S01]  /*6e90*/  LOP3.LUT R13, R54, 0xff0000, R13, 0xf8, !PT ;  /* 0x00ff0000360d7812 */ /* 0x000fe200078ef80d */
[--C-:B------:R-:W-:Y:S01]  /*6ea0*/  HADD2.F32 R67, -RZ, R57.reuse.H0_H0 ;  /* 0x20000039ff437230 */ /* 0x100fe20000004100 */
[----:B------:R-:W-:Y:S01]  /*6eb0*/  LOP3.LUT R54, R61, 0xff0000, R56, 0xf8, !PT ;  /* 0x00ff00003d367812 */ /* 0x000fe200078ef838 */
[--C-:B------:R-:W-:Y:S01]  /*6ec0*/  HADD2.F32 R56, -RZ, R12.reuse.H1_H1 ;  /* 0x3000000cff387230 */ /* 0x100fe20000004100 */
[----:B------:R-:W-:Y:S01]  /*6ed0*/  F2FP.F16.E4M3.UNPACK_B R61, R143.H1 ;  /* 0x0000008fff3d723e */ /* 0x000fe200030006ff */
[----:B------:R-:W-:Y:S01]  /*6ee0*/  HADD2.F32 R12, -RZ, R12.H0_H0 ;  /* 0x2000000cff0c7230 */ /* 0x000fe20000004100 */
[----:B------:R-:W-:Y:S01]  /*6ef0*/  F2FP.F16.E4M3.UNPACK_B R11, R11.H1 ;  /* 0x0000000bff0b723e */ /* 0x000fe200030006ff */
[----:B------:R-:W-:Y:S02]  /*6f00*/  HADD2.F32 R62, -RZ, R57.H1_H1 ;  /* 0x30000039ff3e7230 */ /* 0x000fe40000004100 */
[----:B------:R-:W-:Y:S01]  /*6f10*/  FMUL.FTZ R69, R56, R67 ;  /* 0x0000004338457220 */ /* 0x000fe20000410000 */
[----:B------:R-:W-:-:S02]  /*6f20*/  HADD2.F32 R63, -RZ, R61.H0_H0 ;  /* 0x2000003dff3f7230 */ /* 0x000fc40000004100 */
        /* <DEDUP_REMOVED lines=17> */
[----:B------:R-:W-:Y:S01]  /*7040*/  HADD2.F32 R60, -RZ, R56.H0_H0 ;  /* 0x20000038ff3c7230 */ /* 0x000fe20000004100 */
[----:B------:R-:W-:Y:S01]  /*7050*/  F2FP.F16.E4M3.UNPACK_B R68, R54 ;  /* 0x00000036ff44723e */ /* 0x000fe200020006ff */
[----:B------:R-:W-:-:S02]  /*7060*/  HADD2.F32 R144, -RZ, R144.H0_H0 ;  /* 0x20000090ff907230 */ /* 0x000fc40000004100 */
[-C--:B------:R-:W-:Y:S01]  /*7070*/  FMUL.FTZ R67, R61, R62.reuse ;  /* 0x0000003e3d437220 */ /* 0x080fe20000410000 */
[--C-:B------:R-:W-:Y:S02]  /*7080*/  HADD2.F32 R57, -RZ, R55.reuse.H1_H1 ;  /* 0x30000037ff397230 */ /* 0x100fe40000004100 */
[----:B------:R-:W-:Y:S01]  /*7090*/  FMUL.FTZ R62, R60, R62 ;  /* 0x0000003e3c3e7220 */ /* 0x000fe20000410000 */
[----:B------:R-:W-:Y:S02]  /*70a0*/  HADD2.F32 R56, -RZ, R55.H0_H0 ;  /* 0x20000037ff387230 */ /* 0x000fe40000004100 */
[--C-:B------:R-:W-:Y:S02]  /*70b0*/  HADD2.F32 R55, -RZ, R143.reuse.H1_H1 ;  /* 0x3000008fff377230 */ /* 0x100fe40000004100 */
[-C--:B------:R-:W-:Y:S01]  /*70c0*/  FMUL.FTZ R63, R57, R144.reuse ;  /* 0x00000090393f7220 */ /* 0x080fe20000410000 */
[----:B------:R-:W-:Y:S02]  /*70d0*/  HADD2.F32 R143, -RZ, R143.H0_H0 ;  /* 0x2000008fff8f7230 */ /* 0x000fe40000004100 */
[----:B------:R-:W-:Y:S01]  /*70e0*/  FMUL.FTZ R144, R56, R144 ;  /* 0x0000009038907220 */ /* 0x000fe20000410000 */
[----:B------:R-:W-:-:S02]  /*70f0*/  HADD2.F32 R70, -RZ, R68.H1_H1 ;  /* 0x30000044ff467230 */ /* 0x000fc40000004100 */
[-C--:B------:R-:W-:Y:S01]  /*7100*/  FFMA.FTZ R60, R60, R55.reuse, -R67 ;  /* 0x000000373c3c7223 */ /* 0x080fe20000010843 */
[----:B------:R-:W-:Y:S01]  /*7110*/  FFMA.FTZ R61, R61, R55, R62 ;  /* 0x000000373d3d7223 */ /* 0x000fe2000001003e */
[-C--:B------:R-:W-:Y:S01]  /*7120*/  FFMA.FTZ R55, R56, R143.reuse, -R63 ;  /* 0x0000008f38377223 */ /* 0x080fe2000001083f */
[----:B------:R-:W-:Y:S01]  /*7130*/  FFMA.FTZ R56, R57, R143, R144 ;  /* 0x0000008f39387223 */ /* 0x000fe20000010090 */
[----:B------:R-:W-:Y:S01]  /*7140*/  F2FP.F16.E4M3.UNPACK_B R62, R15.H1 ;  /* 0x0000000fff3e723e */ /* 0x000fe200030006ff */
[----:B------:R-:W-:Y:S01]  /*7150*/  HADD2.F32 R67, -RZ, R66.H1_H1 ;  /* 0x30000042ff437230 */ /* 0x000fe20000004100 */
[----:B------:R-:W-:Y:S01]  /*7160*/  F2FP.SATFINITE.E4M3.F32.PACK_AB_MERGE_C R57, R69, R64, RZ ;  /* 0x000000404539723e */ /* 0x000fe200048070ff */
[----:B------:R-:W-:Y:S01]  /*7170*/  HADD2.F32 R68, -RZ, R68.H0_H0 ;  /* 0x20000044ff447230 */ /* 0x000fe20000004100 */
[----:B------:R-:W-:Y:S01]  /*7180*/  F2FP.F16.E4M3.UNPACK_B R69, R54.H1 ;  /* 0x00000036ff45723e */ /* 0x000fe200030006ff */
[--C-:B------:R-:W-:Y:S01]  /*7190*/  HADD2.F32 R63, -RZ, R62.reuse.H0_H0 ;  /* 0x2000003eff3f7230 */ /* 0x100fe20000004100 */
[----:B------:R-:W-:Y:S01]  /*71a0*/  F2FP.SATFINITE.E4M3.F32.PACK_AB_MERGE_C R60, R61, R60, RZ ;  /* 0x0000003c3d3c723e */ /* 0x000fe200048070ff */
[----:B------:R-:W-:Y:S01]  /*71b0*/  HADD2.F32 R62, -RZ, R62.H1_H1 ;  /* 0x3000003eff3e7230 */ /* 0x000fe20000004100 */
[----:B------:R-:W-:Y:S01]  /*71c0*/  F2FP.F16.E4M3.UNPACK_B R61, R14.H1 ;  /* 0x0000000eff3d723e */ /* 0x000fe200030006ff */
[--C-:B------:R-:W-:Y:S01]  /*71d0*/  HADD2.F32 R71, -RZ, R69.reuse.H1_H1 ;  /* 0x30000045ff477230 */ /* 0x100fe20000004100 */
[----:B------:R-:W-:Y:S01]  /*71e0*/  F2FP.F16.E4M3.UNPACK_B R64, R13 ;  /* 0x0000000dff40723e */ /* 0x000fe200020006ff */
[----:B------:R-:W-:Y:S01]  /*71f0*/  HADD2.F32 R69, -RZ, R69.H0_H0 ;  /* 0x20000045ff457230 */ /* 0x000fe20000004100 */
[----:B------:R-:W-:Y:S01]  /*7200*/  F2FP.F16.E4M3.UNPACK_B R15, R15 ;  /* 0x0000000fff0f723e */ /* 0x000fe200020006ff */
[----:B------:R-:W-:-:S02]  /*7210*/  HADD2.F32 R54, -RZ, R61.H1_H1 ;  /* 0x3000003dff367230 */ /* 0x000fc40000004100 */
[-C--:B------:R-:W-:Y:S01]  /*7220*/  FMUL.FTZ R72, R62, R71.reuse ;  /* 0x000000473e487220 */ /* 0x080fe20000410000 */
[----:B------:R-:W-:Y:S02]  /*7230*/  HADD2.F32 R61, -RZ, R61.H0_H0 ;  /* 0x2000003dff3d7230 */ /* 0x000fe40000004100 */
[C---:B------:R-:W-:Y:S01]  /*7240*/  FMUL.FTZ R73, R63.reuse, R71 ;  /* 0x000000473f497220 */ /* 0x040fe20000410000 */
[----:B------:R-:W-:Y:S02]  /*7250*/  HADD2.F32 R13, -RZ, R64.H1_H1 ;  /* 0x30000040ff0d7230 */ /* 0x000fe40000004100 */
[-C--:B------:R-:W-:Y:S01]  /*7260*/  FFMA.FTZ R71, R63, R67.reuse, -R72 ;  /* 0x000000433f477223 */ /* 0x080fe20000010848 */
[-C--:B------:R-:W-:Y:S01]  /*7270*/  FMUL.FTZ R72, R54, R70.reuse ;  /* 0x0000004636487220 */ /* 0x080fe20000410000 */
[C---:B------:R-:W-:Y:S01]  /*7280*/  FMUL.FTZ R63, R61.reuse, R70 ;  /* 0x000000463d3f7220 */ /* 0x040fe20000410000 */
[----:B------:R-:W-:Y:S01]  /*7290*/  F2FP.F16.E4M3.UNPACK_B R14, R14 ;  /* 0x0000000eff0e723e */ /* 0x000fe200020006ff */
[----:B------:R-:W-:Y:S01]  /*72a0*/  FFMA.FTZ R74, R62, R67, R73 ;  /* 0x000000433e4a7223 */ /* 0x000fe20000010049 */
[-C--:B------:R-:W-:Y:S01]  /*72b0*/  FFMA.FTZ R72, R61, R13.reuse, -R72 ;  /* 0x0000000d3d487223 */ /* 0x080fe20000010848 */
[----:B------:R-:W-:Y:S01]  /*72c0*/  FFMA.FTZ R63, R54, R13, R63 ;  /* 0x0000000d363f7223 */ /* 0x000fe2000001003f */
[----:B------:R-:W-:-:S02]  /*72d0*/  HADD2.F32 R54, -RZ, R15.H0_H0 ;  /* 0x2000000fff367230 */ /* 0x000fc40000004100 */
[--C-:B------:R-:W-:Y:S01]  /*72e0*/  HADD2.F32 R13, -RZ, R14.reuse.H0_H0 ;  /* 0x2000000eff0d7230 */ /* 0x100fe20000004100 */
[----:B------:R-:W-:Y:S01]  /*72f0*/  F2FP.SATFINITE.E4M3.F32.PACK_AB_MERGE_C R71, R74, R71, RZ ;  /* 0x000000474a47723e */ /* 0x000fe200048070ff */
[----:B------:R-:W-:Y:S02]  /*7300*/  HADD2.F32 R15, -RZ, R15.H1_H1 ;  /* 0x3000000fff0f7230 */ /* 0x000fe40000004100 */
[-C--:B------:R-:W-:Y:S01]  /*7310*/  FMUL.FTZ R70, R54, R69.reuse ;  /* 0x0000004536467220 */ /* 0x080fe20000410000 */
[----:B------:R-:W-:Y:S02]  /*7320*/  HADD2.F32 R14, -RZ, R14.H1_H1 ;  /* 0x3000000eff0e7230 */ /* 0x000fe40000004100 */
[----:B------:R-:W-:Y:S01]  /*7330*/  FMUL.FTZ R61, R13, R68 ;  /* 0x000000440d3d7220 */ /* 0x000fe20000410000 */
[----:B------:R-:W-:Y:S02]  /*7340*/  HADD2.F32 R66, -RZ, R66.H0_H0 ;  /* 0x20000042ff427230 */ /* 0x000fe40000004100 */
[----:B------:R-:W-:Y:S01]  /*7350*/  FMUL.FTZ R67, R15, R69 ;  /* 0x000000450f437220 */ /* 0x000fe20000410000 */
[----:B------:R-:W-:-:S02]  /*7360*/  HADD2.F32 R64, -RZ, R64.H0_H0 ;  /* 0x20000040ff407230 */ /* 0x000fc40000004100 */
[----:B------:R-:W-:Y:S01]  /*7370*/  FMUL.FTZ R62, R14, R68 ;  /* 0x000000440e3e7220 */ /* 0x000fe20000410000 */
[----:B------:R-:W-:Y:S01]  /*7380*/  F2FP.SATFINITE.E4M3.F32.PACK_AB_MERGE_C R63, R63, R72, RZ ;  /* 0x000000483f3f723e */ /* 0x000fe200048070ff */
[-C--:B------:R-:W-:Y:S01]  /*7390*/  FFMA.FTZ R67, R54, R66.reuse, -R67 ;  /* 0x0000004236437223 */ /* 0x080fe20000010843 */
[----:B------:R-:W-:Y:S01]  /*73a0*/  FFMA.FTZ R70, R15, R66, R70 ;  /* 0x000000420f467223 */ /* 0x000fe20000010046 */
[-C--:B------:R-:W-:Y:S01]  /*73b0*/  FFMA.FTZ R62, R13, R64.reuse, -R62 ;  /* 0x000000400d3e7223 */ /* 0x080fe2000001083e */
[----:B------:R-:W-:Y:S01]  /*73c0*/  FFMA.FTZ R61, R14, R64, R61 ;  /* 0x000000400e3d7223 */ /* 0x000fe2000001003d */
[----:B------:R-:W-:Y:S02]  /*73d0*/  F2FP.SATFINITE.E4M3.F32.PACK_AB_MERGE_C R13, R12, R11, R57 ;  /* 0x0000000b0c0d723e */ /* 0x000fe40004807039 */
[----:B------:R-:W-:Y:S02]  /*73e0*/  F2FP.SATFINITE.E4M3.F32.PACK_AB_MERGE_C R12, R56, R55, R60 ;  /* 0x00000037380c723e */ /* 0x000fe4000480703c */
[----:B------:R-:W-:-:S02]  /*73f0*/  F2FP.SATFINITE.E4M3.F32.PACK_AB_MERGE_C R14, R61, R62, R63 ;  /* 0x0000003e3d0e723e */ /* 0x000fc4000480703f */
[----:B------:R-:W-:-:S07]  /*7400*/  F2FP.SATFINITE.E4M3.F32.PACK_AB_MERGE_C R15, R70, R67, R71 ;  /* 0x00000043460f723e */ /* 0x000fce0004807047 */
.L_x_478:
[----:B------:R-:W-:Y:S05]  /*7410*/  BSYNC B2 ;  /* 0x0000000000027941 */ /* 0x000fea0003800000 */
.L_x_477:
[----:B--2---:R0:W-:Y:S02]  /*7420*/  ST.E.128 desc[UR50][R58.64], R12 ;  /* 0x0000000c3a007985 */ /* 0x0041e4000c101d32 */
.L_x_476:
[----:B------:R-:W-:Y:S05]  /*7430*/  BSYNC B1 ;  /* 0x0000000000017941 */ /* 0x000fea0003800000 */
.L_x_475:
        /* <DEDUP_REMOVED lines=10> */
[----:B----4-:R-:W-:Y:S02]  /*74e0*/  SHF.R.U32.HI R11, RZ, 0x8, R51 ;  /* 0x00000008ff0b7819 */ /* 0x010fe40000011633 */
[--C-:B------:R-:W-:Y:S02]  /*74f0*/  SHF.R.U32.HI R57, RZ, 0x8, R53.reuse ;  /* 0x00000008ff397819 */ /* 0x100fe40000011635 */
[----:B------:R-:W-:Y:S02]  /*7500*/  LOP3.LUT R52, R53, 0xff0000ff, RZ, 0xc0, !PT ;  /* 0xff0000ff35347812 */ /* 0x000fe400078ec0ff */
[----:B------:R-:W-:Y:S01]  /*7510*/  SHF.R.U32.HI R56, RZ, 0x10, R53 ;  /* 0x00000010ff387819 */ /* 0x000fe20000011635 */
[----:B------:R-:W-:Y:S01]  /*7520*/  IMAD.SHL.U32 R53, R11, 0x100, RZ ;  /* 0x000001000b357824 */ /* 0x000fe200078e00ff */
[----:B------:R-:W-:Y:S01]  /*7530*/  LOP3.LUT R50, R51, 0xff0000ff, RZ, 0xc0, !PT ;  /* 0xff0000ff33327812 */ /* 0x000fe200078ec0ff */
[----:B------:R-:W-:Y:S01]  /*7540*/  IMAD.SHL.U32 R57, R57, 0x100, RZ ;  /* 0x0000010039397824 */ /* 0x000fe200078e00ff */
[----:B------:R-:W-:Y:S01]  /*7550*/  SHF.R.U32.HI R58, RZ, 0x10, R51 ;  /* 0x00000010ff3a7819 */ /* 0x000fe20000011633 */
[----:B--2---:R-:W-:Y:S01]  /*7560*/  IMAD.MOV.U32 R51, RZ, RZ, R12 ;  /* 0x000000ffff337224 */ /* 0x004fe200078e000c */
[----:B------:R-:W-:-:S02]  /*7570*/  MOV R11, R13 ;  /* 0x0000000d000b7202 */ /* 0x000fc40000000f00 */
[----:B------:R-:W-:Y:S01]  /*7580*/  LOP3.LUT R13, R50, 0xff00, R53, 0xf8, !PT ;  /* 0x0000ff00320d7812 */ /* 0x000fe200078ef835 */
[----:B------:R-:W-:Y:S01]  /*7590*/  IMAD.U32 R50, R58, 0x10000, RZ ;  /* 0x000100003a327824 */ /* 0x000fe200078e00ff */
[----:B------:R-:W-:Y:S01]  /*75a0*/  LOP3.LUT R52, R52, 0xff00, R57, 0xf8, !PT ;  /* 0x0000ff0034347812 */ /* 0x000fe200078ef839 */
        /* <DEDUP_REMOVED lines=20> */
[-C--:B------:R-:W-:Y:S01]  /*76f0*/  FMUL.FTZ R60, R56, R58.reuse ;  /* 0x0000003a383c7220 */ /* 0x080fe20000410000 */
[----:B------:R-:W-:Y:S01]  /*7700*/  FMUL.FTZ R63, R53, R58 ;  /* 0x0000003a353f7220 */ /* 0x000fe20000410000 */
[----:B------:R-:W-:Y:S01]  /*7710*/  F2FP.F16.E4M3.UNPACK_B R52, R51.H1 ;  /* 0x00000033ff34723e */ /* 0x000fe200030006ff */
[----:B------:R-:W-:-:S02]  /*7720*/  HADD2.F32 R58, -RZ, R142.H1_H1 ;  /* 0x3000008eff3a7230 */ /* 0x000fc40000004100 */
[-C--:B------:R-:W-:Y:S01]  /*7730*/  FFMA.FTZ R60, R53, R57.reuse, -R60 ;  /* 0x00000039353c7223 */ /* 0x080fe2000001083c */
[----:B------:R-:W-:Y:S01]  /*7740*/  FFMA.FTZ R63, R56, R57, R63 ;  /* 0x00000039383f7223 */ /* 0x000fe2000001003f */
[----:B------:R-:W-:Y:S01]  /*7750*/  F2FP.F16.E4M3.UNPACK_B R51, R51 ;  /* 0x00000033ff33723e */ /* 0x000fe200020006ff */
[--C-:B------:R-:W-:Y:S01]  /*7760*/  HADD2.F32 R57, -RZ, R52.reuse.H1_H1 ;  /* 0x30000034ff397230 */ /* 0x100fe20000004100 */
[----:B------:R-:W-:Y:S01]  /*7770*/  F2FP.F16.E4M3.UNPACK_B R141, R141 ;  /* 0x0000008dff8d723e */ /* 0x000fe200020006ff */
[----:B------:R-:W-:Y:S01]  /*7780*/  HADD2.F32 R56, -RZ, R52.H0_H0 ;  /* 0x20000034ff387230 */ /* 0x000fe20000004100 */
[----:B------:R-:W-:Y:S01]  /*7790*/  F2FP.F16.E4M3.UNPACK_B R62, R50.H1 ;  /* 0x00000032ff3e723e */ /* 0x000fe200030006ff */
[--C-:B------:R-:W-:Y:S02]  /*77a0*/  HADD2.F32 R52, -RZ, R51.reuse.H0_H0 ;  /* 0x20000033ff347230 */ /* 0x100fe40000004100 */
[----:B------:R-:W-:Y:S01]  /*77b0*/  FMUL.FTZ R61, R57, R58 ;  /* 0x0000003a393d7220 */ /* 0x000fe20000410000 */
[----:B------:R-:W-:-:S02]  /*77c0*/  HADD2.F32 R53, -RZ, R51.H1_H1 ;  /* 0x30000033ff357230 */ /* 0x000fc40000004100 */
[----:B------:R-:W-:Y:S01]  /*77d0*/  FMUL.FTZ R58, R56, R58 ;  /* 0x0000003a383a7220 */ /* 0x000fe20000410000 */
[----:B------:R-:W-:Y:S01]  /*77e0*/  HADD2.F32 R142, -RZ, R142.H0_H0 ;  /* 0x2000008eff8e7230 */ /* 0x000fe20000004100 */
[----:B------:R-:W-:Y:S01]  /*77f0*/  F2FP.SATFINITE.E4M3.F32.PACK_AB_MERGE_C R69, R63, R60, RZ ;  /* 0x0000003c3f45723e */ /* 0x000fe200048070ff */
[--C-:B------:R-:W-:Y:S02]  /*7800*/  HADD2.F32 R51, -RZ, R141.reuse.H1_H1 ;  /* 0x3000008dff337230 */ /* 0x100fe40000004100 */
[----:B------:R-:W-:Y:S02]  /*7810*/  HADD2.F32 R141, -RZ, R141.H0_H0 ;  /* 0x2000008dff8d7230 */ /* 0x000fe40000004100 */
[-C--:B------:R-:W-:Y:S01]  /*7820*/  FMUL.FTZ R59, R53, R142.reuse ;  /* 0x0000008e353b7220 */ /* 0x080fe20000410000 */
[----:B------:R-:W-:Y:S01]  /*7830*/  FMUL.FTZ R142, R52, R142 ;  /* 0x0000008e348e7220 */ /* 0x000fe20000410000 */
[-C--:B------:R-:W-:Y:S01]  /*7840*/  FFMA.FTZ R61, R56, R51.reuse, -R61 ;  /* 0x00000033383d7223 */ /* 0x080fe2000001083d */
[----:B------:R-:W-:Y:S01]  /*7850*/  FFMA.FTZ R58, R57, R51, R58 ;  /* 0x00000033393a7223 */ /* 0x000fe2000001003a */
[----:B------:R-:W-:Y:S01]  /*7860*/  FFMA.FTZ R51, R52, R141, -R59 ;  /* 0x0000008d34337223 */ /* 0x000fe2000001083b */
[----:B------:R-:W-:Y:S01]  /*7870*/  F2FP.F16.E4M3.UNPACK_B R56, R15.H1 ;  /* 0x0000000fff38723e */ /* 0x000fe200030006ff */
[----:B------:R-:W-:Y:S01]  /*7880*/  FFMA.FTZ R52, R53, R141, R142 ;  /* 0x0000008d35347223 */ /* 0x000fe2000001008e */
[----:B------:R-:W-:Y:S01]  /*7890*/  F2FP.F16.E4M3.UNPACK_B R53, R14.H1 ;  /* 0x0000000eff35723e */ /* 0x000fe200030006ff */
[----:B------:R-:W-:Y:S01]  /*78a0*/  HADD2.F32 R64, -RZ, R62.H1_H1 ;  /* 0x3000003eff407230 */ /* 0x000fe20000004100 */
[----:B------:R-:W-:Y:S01]  /*78b0*/  F2FP.SATFINITE.E4M3.F32.PACK_AB_MERGE_C R68, R58, R61, RZ ;  /* 0x0000003d3a44723e */ /* 0x000fe200048070ff */
[--C-:B------:R-:W-:Y:S01]  /*78c0*/  HADD2.F32 R57, -RZ, R56.reuse.H0_H0 ;  /* 0x20000038ff397230 */ /* 0x100fe20000004100 */
[----:B------:R-:W-:Y:S01]  /*78d0*/  F2FP.F16.E4M3.UNPACK_B R61, R50 ;  /* 0x00000032ff3d723e */ /* 0x000fe200020006ff */
[----:B------:R-:W-:Y:S01]  /*78e0*/  HADD2.F32 R56, -RZ, R56.H1_H1 ;  /* 0x30000038ff387230 */ /* 0x000fe20000004100 */
[-C--:B------:R-:W-:Y:S01]  /*78f0*/  F2FP.F16.E4M3.UNPACK_B R58, R13.reuse ;  /* 0x0000000dff3a723e */ /* 0x080fe200020006ff */
[----:B------:R-:W-:Y:S01]  /*7900*/  HADD2.F32 R50, -RZ, R53.H1_H1 ;  /* 0x30000035ff327230 */ /* 0x000fe20000004100 */
[----:B------:R-:W-:Y:S01]  /*7910*/  F2FP.F16.E4M3.UNPACK_B R59, R13.H1 ;  /* 0x0000000dff3b723e */ /* 0x000fe200030006ff */
[----:B------:R-:W-:-:S02]  /*7920*/  HADD2.F32 R63, -RZ, R61.H1_H1 ;  /* 0x3000003dff3f7230 */ /* 0x000fc40000004100 */
[-C--:B------:R-:W-:Y:S01]  /*7930*/  FMUL.FTZ R66, R56, R64.reuse ;  /* 0x0000004038427220 */ /* 0x080fe20000410000 */
[----:B------:R-:W-:Y:S02]  /*7940*/  HADD2.F32 R53, -RZ, R53.H0_H0 ;  /* 0x20000035ff357230 */ /* 0x000fe40000004100 */
[----:B------:R-:W-:Y:S01]  /*7950*/  FMUL.FTZ R67, R57, R64 ;  /* 0x0000004039437220 */ /* 0x000fe20000410000 */
[----:B------:R-:W-:Y:S02]  /*7960*/  HADD2.F32 R13, -RZ, R58.H1_H1 ;  /* 0x3000003aff0d7230 */ /* 0x000fe40000004100 */
[----:B------:R-:W-:Y:S01]  /*7970*/  FMUL.FTZ R64, R50, R63 ;  /* 0x0000003f32407220 */ /* 0x000fe20000410000 */
[----:B------:R-:W-:Y:S01]  /*7980*/  F2FP.F16.E4M3.UNPACK_B R15, R15 ;  /* 0x0000000fff0f723e */ /* 0x000fe200020006ff */
[C---:B------:R-:W-:Y:S01]  /*7990*/  FMUL.FTZ R63, R53.reuse, R63 ;  /* 0x0000003f353f7220 */ /* 0x040fe20000410000 */
[----:B------:R-:W-:Y:S01]  /*79a0*/  F2FP.F16.E4M3.UNPACK_B R14, R14 ;  /* 0x0000000eff0e723e */ /* 0x000fe200020006ff */
[----:B------:R-:W-:Y:S01]  /*79b0*/  FFMA.FTZ R64, R53, R13, -R64 ;  /* 0x0000000d35407223 */ /* 0x000fe20000010840 */
[----:B------:R-:W-:-:S02]  /*79c0*/  HADD2.F32 R60, -RZ, R59.H1_H1 ;  /* 0x3000003bff3c7230 */ /* 0x000fc40000004100 */
[----:B------:R-:W-:Y:S01]  /*79d0*/  FFMA.FTZ R63, R50, R13, R63 ;  /* 0x0000000d323f7223 */ /* 0x000fe2000001003f */
[--C-:B------:R-:W-:Y:S02]  /*79e0*/  HADD2.F32 R50, -RZ, R15.reuse.H0_H0 ;  /* 0x2000000fff327230 */ /* 0x100fe40000004100 */
[----:B------:R-:W-:Y:S02]  /*79f0*/  HADD2.F32 R13, -RZ, R14.H0_H0 ;  /* 0x2000000eff0d7230 */ /* 0x000fe40000004100 */
[-C--:B------:R-:W-:Y:S01]  /*7a00*/  FFMA.FTZ R67, R56, R60.reuse, R67 ;  /* 0x0000003c38437223 */ /* 0x080fe20000010043 */
[----:B------:R-:W-:Y:S02]  /*7a10*/  HADD2.F32 R15, -RZ, R15.H1_H1 ;  /* 0x3000000fff0f7230 */ /* 0x000fe40000004100 */
[----:B------:R-:W-:Y:S01]  /*7a20*/  FFMA.FTZ R66, R57, R60, -R66 ;  /* 0x0000003c39427223 */ /* 0x000fe20000010842 */
[----:B------:R-:W-:Y:S01]  /*7a30*/  HADD2.F32 R62, -RZ, R62.H0_H0 ;  /* 0x2000003eff3e7230 */ /* 0x000fe20000004100 */
[----:B------:R-:W-:Y:S01]  /*7a40*/  F2FP.SATFINITE.E4M3.F32.PACK_AB_MERGE_C R63, R63, R64, RZ ;  /* 0x000000403f3f723e */ /* 0x000fe200048070ff */
[----:B------:R-:W-:-:S02]  /*7a50*/  HADD2.F32 R14, -RZ, R14.H1_H1 ;  /* 0x3000000eff0e7230 */ /* 0x000fc40000004100 */
[----:B------:R-:W-:Y:S02]  /*7a60*/  HADD2.F32 R61, -RZ, R61.H0_H0 ;  /* 0x2000003dff3d7230 */ /* 0x000fe40000004100 */
[-C--:B------:R-:W-:Y:S01]  /*7a70*/  FMUL.FTZ R53, R15, R62.reuse ;  /* 0x0000003e0f357220 */ /* 0x080fe20000410000 */
[----:B------:R-:W-:Y:S02]  /*7a80*/  HADD2.F32 R59, -RZ, R59.H0_H0 ;  /* 0x2000003bff3b7230 */ /* 0x000fe40000004100 */
        /* <DEDUP_REMOVED lines=8> */
[----:B------:R-:W-:-:S02]  /*7b10*/  F2FP.SATFINITE.E4M3.F32.PACK_AB_MERGE_C R66, R67, R66, RZ ;  /* 0x000000424342723e */ /* 0x000fc400048070ff */
[----:B------:R-:W-:Y:S02]  /*7b20*/  F2FP.SATFINITE.E4M3.F32.PACK_AB_MERGE_C R13, R12, R11, R69 ;  /* 0x0000000b0c0d723e */ /* 0x000fe40004807045 */
[----:B------:R-:W-:Y:S02]  /*7b30*/  F2FP.SATFINITE.E4M3.F32.PACK_AB_MERGE_C R12, R52, R51, R68 ;  /* 0x00000033340c723e */ /* 0x000fe40004807044 */
[----:B------:R-:W-:Y:S02]  /*7b40*/  F2FP.SATFINITE.E4M3.F32.PACK_AB_MERGE_C R14, R61, R56, R63 ;  /* 0x000000383d0e723e */ /* 0x000fe4000480703f */
[----:B------:R-:W-:-:S07]  /*7b50*/  F2FP.SATFINITE.E4M3.F32.PACK_AB_MERGE_C R15, R62, R53, R66 ;  /* 0x000000353e0f723e */ /* 0x000fce0004807042 */
.L_x_482:
[----:B------:R-:W-:Y:S05]  /*7b60*/  BSYNC B2 ;  /* 0x0000000000027941 */ /* 0x000fea0003800000 */
.L_x_481:
[----:B--2---:R0:W-:Y:S02]  /*7b70*/  ST.E.128 desc[UR50][R54.64], R12 ;  /* 0x0000000c36007985 */ /* 0x0041e4000c101d32 */
.L_x_480:
[----:B------:R-:W-:Y:S05]  /*7b80*/  BSYNC B1 ;  /* 0x0000000000017941 */ /* 0x000fea0003800000 */
.L_x_479:
[----:B------:R-:W-:Y:S01]  /*7b90*/  ISETP.NE.AND P2, PT, R31, RZ, PT ;  /* 0x000000ff1f00720c */ /* 0x000fe20003f45270 */
[----:B------:R-:W-:-:S12]  /*7ba0*/  BSSY B1, `(.L_x_483) ;  /* 0x0000072000017945 */ /* 0x000fd80003800000 */
[----:B------:R-:W-:Y:S05]  /*7bb0*/  @!P2 BRA `(.L_x_484) ;  /* 0x0000000400c0a947 */ /* 0x000fea0003800000 */
[----:B0-----:R0:W0:Y:S01]  /*7bc0*/  LDS.128 R12, [R36+0x1ec00] ;  /* 0x01ec0000240c7984 */ /* 0x0010220000000c00 */
[----:B--2---:R-:W-:Y:S01]  /*7bd0*/  IADD3 R50, P2, R168, R121, RZ ;  /* 0x00000079a8327210 */ /* 0x004fe20007f5e0ff */
[----:B------:R-:W-:Y:S03]  /*7be0*/  BSSY B2, `(.L_x_485) ;  /* 0x000006c000027945 */ /* 0x000fe60003800000 */
[----:B------:R-:W-:Y:S02]  /*7bf0*/  IADD3.X R51, R65, R194, RZ, P2, !PT ;  /* 0x000000c241337210 */ /* 0x000fe400017fe4ff */
[----:B------:R-:W-:-:S13]  /*7c00*/  ISETP.GE.AND P2, PT, R200, R117, PT ;  /* 0x00000075c800720c */ /* 0x000fda0003f46270 */
[----:B------:R-:W-:Y:S05]  /*7c10*/  @P2 BRA `(.L_x_486) ;  /* 0x0000000400a02947 */ /* 0x000fea0003800000 */
[----:B------:R-:W-:Y:S02]  /*7c20*/  SHF.R.U32.HI R46, RZ, 0x8, R47 ;  /* 0x00000008ff2e7819 */ /* 0x000fe4000001162f */
[----:B----4-:R-:W-:Y:S02]  /*7c30*/  SHF.R.U32.HI R11, RZ, 0x8, R49 ;  /* 0x00000008ff0b7819 */ /* 0x010fe40000011631 */
[----:B------:R-:W-:Y:S02]  /*7c40*/  SHF.R.U32.HI R54, RZ, 0x10, R47 ;  /* 0x00000010ff367819 */ /* 0x000fe4000001162f */
[----:B------:R-:W-:Y:S01]  /*7c50*/  LOP3.LUT R48, R47, 0xff0000ff, RZ, 0xc0, !PT ;  /* 0xff0000ff2f307812 */ /* 0x000fe200078ec0ff */
[----:B------:R-:W-:Y:S01]  /*7c60*/  IMAD.SHL.U32 R47, R46, 0x100, RZ ;  /* 0x000001002e2f7824 */ /* 0x000fe200078e00ff */
[----:B------:R-:W-:Y:S02]  /*7c70*/  SHF.R.U32.HI R53, RZ, 0x10, R49 ;  /* 0x00000010ff357819 */ /* 0x000fe40000011631 */
[----:B------:R-:W-:Y:S01]  /*7c80*/  LOP3.LUT R52, R49, 0xff0000ff, RZ, 0xc0, !PT ;  /* 0xff0000ff31347812 */ /* 0x000fe200078ec0ff */
[----:B------:R-:W-:Y:S01]  /*7c90*/  IMAD.SHL.U32 R49, R11, 0x100, RZ ;  /* 0x000001000b317824 */ /* 0x000fe200078e00ff */
[----:B------:R-:W-:Y:S01]  /*7ca0*/  LOP3.LUT R48, R48, 0xff00, R47, 0xf8, !PT ;  /* 0x0000ff0030307812 */ /* 0x000fe200078ef82f */
[----:B0-----:R-:W-:Y:S01]  /*7cb0*/  IMAD.MOV.U32 R11, RZ, RZ, R13 ;  /* 0x000000ffff0b7224 */ /* 0x001fe200078e000d */
[----:B------:R-:W-:Y:S01]  /*7cc0*/  MOV R46, R12 ;  /* 0x0000000c002e7202 */ /* 0x000fe20000000f00 */
[----:B------:R-:W-:Y:S01]  /*7cd0*/  IMAD.U32 R47, R53, 0x10000, RZ ;  /* 0x00010000352f7824 */ /* 0x000fe200078e00ff */
[----:B------:R-:W-:Y:S01]  /*7ce0*/  LOP3.LUT R52, R52, 0xff00, R49, 0xf8, !PT ;  /* 0x0000ff0034347812 */ /* 0x000fe200078ef831 */
[----:B------:R-:W-:Y:S01]  /*7cf0*/  IMAD.U32 R13, R54, 0x10000, RZ ;  /* 0x00010000360d7824 */ /* 0x000fe200078e00ff */
[----:B------:R-:W-:-:S02]  /*7d00*/  F2FP.F16.E4M3.UNPACK_B R49, R140.H1 ;  /* 0x0000008cff31723e */ /* 0x000fc400030006ff */
[----:B------:R-:W-:Y:S02]  /*7d10*/  F2FP.F16.E4M3.UNPACK_B R12, R11 ;  /* 0x0000000bff0c723e */ /* 0x000fe400020006ff */
[----:B------:R-:W-:Y:S01]  /*7d20*/  LOP3.LUT R56, R52, 0xff0000, R47, 0xf8, !PT ;  /* 0x00ff000034387812 */ /* 0x000fe200078ef82f */
[--C-:B------:R-:W-:Y:S01]  /*7d30*/  HADD2.F32 R54, -RZ, R49.reuse.H0_H0 ;  /* 0x20000031ff367230 */ /* 0x100fe20000004100 */
[----:B------:R-:W-:Y:S01]  /*7d40*/  F2FP.F16.E4M3.UNPACK_B R52, R139.H1 ;  /* 0x0000008bff34723e */ /* 0x000fe200030006ff */
[--C-:B------:R-:W-:Y:S01]  /*7d50*/  HADD2.F32 R47, -RZ, R12.reuse.H1_H1 ;  /* 0x3000000cff2f7230 */ /* 0x100fe20000004100 */
[----:B------:R-:W-:Y:S01]  /*7d60*/  F2FP.F16.E4M3.UNPACK_B R11, R11.H1 ;  /* 0x0000000bff0b723e */ /* 0x000fe200030006ff */
[----:B------:R-:W-:Y:S01]  /*7d70*/  HADD2.F32 R12, -RZ, R12.H0_H0 ;  /* 0x2000000cff0c7230 */ /* 0x000fe20000004100 */
[----:B------:R-:W-:Y:S01]  /*7d80*/  LOP3.LUT R13, R48, 0xff0000, R13, 0xf8, !PT ;  /* 0x00ff0000300d7812 */ /* 0x000fe200078ef80d */
[----:B------:R-:W-:Y:S02]  /*7d90*/  HADD2.F32 R53, -RZ, R52.H0_H0 ;  /* 0x20000034ff357230 */ /* 0x000fe40000004100 */
[----:B------:R-:W-:Y:S01]  /*7da0*/  FMUL.FTZ R57, R47, R54 ;  /* 0x000000362f397220 */ /* 0x000fe20000410000 */
[----:B------:R-:W-:-:S02]  /*7db0*/  HADD2.F32 R55, -RZ, R49.H1_H1 ;  /* 0x30000031ff377230 */ /* 0x000fc40000004100 */
        /* <DEDUP_REMOVED lines=14> */
[--C-:B------:R-:W-:Y:S01]  /*7ea0*/  HADD2.F32 R48, -RZ, R47.reuse.H0_H0 ;  /* 0x2000002fff307230 */ /* 0x100fe20000004100 */
[----:B------:R-:W-:Y:S01]  /*7eb0*/  F2FP.F16.E4M3.UNPACK_B R139, R139 ;  /* 0x0000008bff8b723e */ /* 0x000fe200020006ff */
[----:B------:R-:W-:Y:S01]  /*7ec0*/  HADD2.F32 R49, -RZ, R47.H1_H1 ;  /* 0x3000002fff317230 */ /* 0x000fe20000004100 */
[----:B------:R-:W-:Y:S01]  /*7ed0*/  F2FP.SATFINITE.E4M3.F32.PACK_AB_MERGE_C R64, R62, R57, RZ ;  /* 0x000000393e40723e */ /* 0x000fe200048070ff */
[----:B------:R-:W-:Y:S02]  /*7ee0*/  HADD2.F32 R47, -RZ, R46.H0_H0 ;  /* 0x2000002eff2f7230 */ /* 0x000fe40000004100 */
[----:B------:R-:W-:Y:S01]  /*7ef0*/  FMUL.FTZ R58, R48, R53 ;  /* 0x00000035303a7220 */ /* 0x000fe20000410000 */
[----:B------:R-:W-:-:S02]  /*7f00*/  HADD2.F32 R52, -RZ, R139.H1_H1 ;  /* 0x3000008bff347230 */ /* 0x000fc40000004100 */
[C---:B------:R-:W-:Y:S01]  /*7f10*/  FMUL.FTZ R55, R49.reuse, R53 ;  /* 0x0000003531377220 */ /* 0x040fe20000410000 */
[----:B------:R-:W-:Y:S02]  /*7f20*/  HADD2.F32 R140, -RZ, R140.H0_H0 ;  /* 0x2000008cff8c7230 */ /* 0x000fe40000004100 */
[----:B------:R-:W-:Y:S02]  /*7f30*/  HADD2.F32 R46, -RZ, R46.H1_H1 ;  /* 0x3000002eff2e7230 */ /* 0x000fe40000004100 */
[-C--:B------:R-:W-:Y:S01]  /*7f40*/  FFMA.FTZ R55, R48, R52.reuse, -R55 ;  /* 0x0000003430377223 */ /* 0x080fe20000010837 */
[----:B------:R-:W-:Y:S02]  /*7f50*/  HADD2.F32 R139, -RZ, R139.H0_H0 ;  /* 0x2000008bff8b7230 */ /* 0x000fe40000004100 */
[----:B------:R-:W-:Y:S01]  /*7f60*/  FFMA.FTZ R58, R49, R52, R58 ;  /* 0x00000034313a7223 */ /* 0x000fe2000001003a */
[-C--:B------:R-:W-:Y:S01]  /*7f70*/  FMUL.FTZ R53, R47, R140.reuse ;  /* 0x0000008c2f357220 */ /* 0x080fe20000410000 */
[----:B------:R-:W-:Y:S01]  /*7f80*/  FMUL.FTZ R54, R46, R140 ;  /* 0x0000008c2e367220 */ /* 0x000fe20000410000 */
[----:B------:R-:W-:-:S02]  /*7f90*/  F2FP.F16.E4M3.UNPACK_B R52, R13 ;  /* 0x0000000dff34723e */ /* 0x000fc400020006ff */
[----:B------:R-:W-:Y:S01]  /*7fa0*/  F2FP.SATFINITE.E4M3.F32.PACK_AB_MERGE_C R63, R58, R55, RZ ;  /* 0x000000373a3f723e */ /* 0x000fe200048070ff */
[----:B------:R-:W-:Y:S01]  /*7fb0*/  FFMA.FTZ R59, R47, R139, -R54 ;  /* 0x0000008b2f3b7223 */ /* 0x000fe20000010836 */
[----:B------:R-:W-:Y:S01]  /*7fc0*/  F2FP.F16.E4M3.UNPACK_B R47, R15.H1 ;  /* 0x0000000fff2f723e */ /* 0x000fe200030006ff */
[----:B------:R-:W-:Y:S01]  /*7fd0*/  FFMA.FTZ R60, R46, R139, R53 ;  /* 0x0000008b2e3c7223 */ /* 0x000fe20000010035 */
[----:B------:R-:W-:Y:S02]  /*7fe0*/  F2FP.F16.E4M3.UNPACK_B R55, R56.H1 ;  /* 0x00000038ff37723e */ /* 0x000fe400030006ff */
[----:B------:R-:W-:Y:S01]  /*7ff0*/  F2FP.F16.E4M3.UNPACK_B R53, R13.H1 ;  /* 0x0000000dff35723e */ /* 0x000fe200030006ff */
[----:B------:R-:W-:Y:S01]  /*8000*/  HADD2.F32 R49, -RZ, R47.H1_H1 ;  /* 0x3000002fff317230 */ /* 0x000fe20000004100 */
[----:B------:R-:W-:Y:S01]  /*8010*/  F2FP.F16.E4M3.UNPACK_B R46, R14.H1 ;  /* 0x0000000eff2e723e */ /* 0x000fe200030006ff */
[----:B------:R-:W-:Y:S01]  /*8020*/  HADD2.F32 R58, -RZ, R55.H1_H1 ;  /* 0x30000037ff3a7230 */ /* 0x000fe20000004100 */
[----:B------:R-:W-:Y:S01]  /*8030*/  F2FP.F16.E4M3.UNPACK_B R56, R56 ;  /* 0x00000038ff38723e */ /* 0x000fe200020006ff */
[----:B------:R-:W-:Y:S01]  /*8040*/  HADD2.F32 R48, -RZ, R47.H0_H0 ;  /* 0x2000002fff307230 */ /* 0x000fe20000004100 */
[----:B------:R-:W-:Y:S01]  /*8050*/  F2FP.F16.E4M3.UNPACK_B R15, R15 ;  /* 0x0000000fff0f723e */ /* 0x000fe200020006ff */
[----:B------:R-:W-:-:S02]  /*8060*/  HADD2.F32 R54, -RZ, R53.H1_H1 ;  /* 0x30000035ff367230 */ /* 0x000fc40000004100 */
[-C--:B------:R-:W-:Y:S01]  /*8070*/  FMUL.FTZ R13, R49, R58.reuse ;  /* 0x0000003a310d7220 */ /* 0x080fe20000410000 */
[----:B------:R-:W-:Y:S02]  /*8080*/  HADD2.F32 R47, -RZ, R46.H1_H1 ;  /* 0x3000002eff2f7230 */ /* 0x000fe40000004100 */
[C---:B------:R-:W-:Y:S01]  /*8090*/  FMUL.FTZ R58, R48.reuse, R58 ;  /* 0x0000003a303a7220 */ /* 0x040fe20000410000 */
[----:B------:R-:W-:Y:S02]  /*80a0*/  HADD2.F32 R57, -RZ, R56.H1_H1 ;  /* 0x30000038ff397230 */ /* 0x000fe40000004100 */
[----:B------:R-:W-:Y:S01]  /*80b0*/  FFMA.FTZ R62, R48, R54, -R13 ;  /* 0x00000036303e7223 */ /* 0x000fe2000001080d */
[----:B------:R-:W-:Y:S01]  /*80c0*/  HADD2.F32 R46, -RZ, R46.H0_H0 ;  /* 0x2000002eff2e7230 */ /* 0x000fe20000004100 */
[----:B------:R-:W-:Y:S01]  /*80d0*/  F2FP.F16.E4M3.UNPACK_B R14, R14 ;  /* 0x0000000eff0e723e */ /* 0x000fe200020006ff */
[----:B------:R-:W-:Y:S02]  /*80e0*/  HADD2.F32 R13, -RZ, R52.H1_H1 ;  /* 0x30000034ff0d7230 */ /* 0x000fe40000004100 */
[----:B------:R-:W-:Y:S01]  /*80f0*/  FMUL.FTZ R61, R47, R57 ;  /* 0x000000392f3d7220 */ /* 0x000fe20000410000 */
[----:B------:R-:W-:-:S02]  /*8100*/  HADD2.F32 R55, -RZ, R55.H0_H0 ;  /* 0x20000037ff377230 */ /* 0x000fc40000004100 */
[C---:B------:R-:W-:Y:S01]  /*8110*/  FMUL.FTZ R48, R46.reuse, R57 ;  /* 0x000000392e307220 */ /* 0x040fe20000410000 */
[----:B------:R-:W-:Y:S01]  /*8120*/  FFMA.FTZ R57, R49, R54, R58 ;  /* 0x0000003631397223 */ /* 0x000fe2000001003a */
[-C--:B------:R-:W-:Y:S01]  /*8130*/  FFMA.FTZ R61, R46, R13.reuse, -R61 ;  /* 0x0000000d2e3d7223 */ /* 0x080fe2000001083d */
[--C-:B------:R-:W-:Y:S02]  /*8140*/  HADD2.F32 R46, -RZ, R15.reuse.H0_H0 ;  /* 0x2000000fff2e7230 */ /* 0x100fe40000004100 */
[----:B------:R-:W-:Y:S01]  /*8150*/  FFMA.FTZ R54, R47, R13, R48 ;  /* 0x0000000d2f367223 */ /* 0x000fe20000010030 */
[--C-:B------:R-:W-:Y:S01]  /*8160*/  HADD2.F32 R13, -RZ, R14.reuse.H0_H0 ;  /* 0x2000000eff0d7230 */ /* 0x100fe20000004100 */
[----:B------:R-:W-:Y:S01]  /*8170*/  F2FP.SATFINITE.E4M3.F32.PACK_AB_MERGE_C R57, R57, R62, RZ ;  /* 0x0000003e3939723e */ /* 0x000fe200048070ff */
[----:B------:R-:W-:Y:S02]  /*8180*/  HADD2.F32 R15, -RZ, R15.H1_H1 ;  /* 0x3000000fff0f7230 */ /* 0x000fe40000004100 */
[----:B------:R-:W-:Y:S01]  /*8190*/  FMUL.FTZ R58, R46, R55 ;  /* 0x000000372e3a7220 */ /* 0x000fe20000410000 */
[----:B------:R-:W-:Y:S01]  /*81a0*/  HADD2.F32 R14, -RZ, R14.H1_H1 ;  /* 0x3000000eff0e7230 */ /* 0x000fe20000004100 */
[----:B------:R-:W-:Y:S01]  /*81b0*/  F2FP.SATFINITE.E4M3.F32.PACK_AB_MERGE_C R54, R54, R61, RZ ;  /* 0x0000003d3636723e */ /* 0x000fe200048070ff */
[----:B------:R-:W-:-:S02]  /*81c0*/  HADD2.F32 R56, -RZ, R56.H0_H0 ;  /* 0x20000038ff387230 */ /* 0x000fc40000004100 */
[----:B------:R-:W-:Y:S01]  /*81d0*/  FMUL.FTZ R49, R15, R55 ;  /* 0x000000370f317220 */ /* 0x000fe20000410000 */
[----:B------:R-:W-:Y:S02]  /*81e0*/  HADD2.F32 R53, -RZ, R53.H0_H0 ;  /* 0x20000035ff357230 */ /* 0x000fe40000004100 */
[----:B------:R-:W-:Y:S02]  /*81f0*/  HADD2.F32 R52, -RZ, R52.H0_H0 ;  /* 0x20000034ff347230 */ /* 0x000fe40000004100 */
[-C--:B------:R-:W-:Y:S01]  /*8200*/  FMUL.FTZ R48, R14, R56.reuse ;  /* 0x000000380e307220 */ /* 0x080fe20000410000 */
[----:B------:R-:W-:Y:S01]  /*8210*/  FMUL.FTZ R47, R13, R56 ;  /* 0x000000380d2f7220 */ /* 0x000fe20000410000 */
[-C--:B------:R-:W-:Y:S01]  /*8220*/  FFMA.FTZ R49, R46, R53.reuse, -R49 ;  /* 0x000000352e317223 */ /* 0x080fe20000010831 */
[----:B------:R-:W-:Y:S01]  /*8230*/  FFMA.FTZ R58, R15, R53, R58 ;  /* 0x000000350f3a7223 */ /* 0x000fe2000001003a */
[-C--:B------:R-:W-:Y:S01]  /*8240*/  FFMA.FTZ R48, R13, R52.reuse, -R48 ;  /* 0x000000340d307223 */ /* 0x080fe20000010830 */
[----:B------:R-:W-:Y:S01]  /*8250*/  FFMA.FTZ R47, R14, R52, R47 ;  /* 0x000000340e2f7223 */ /* 0x000fe2000001002f */
[----:B------:R-:W-:-:S02]  /*8260*/  F2FP.SATFINITE.E4M3.F32.PACK_AB_MERGE_C R13, R12, R11, R64 ;  /* 0x0000000b0c0d723e */ /* 0x000fc40004807040 */
[----:B------:R-:W-:Y:S02]  /*8270*/  F2FP.SATFINITE.E4M3.F32.PACK_AB_MERGE_C R12, R60, R59, R63 ;  /* 0x0000003b3c0c723e */ /* 0x000fe4000480703f */
[----:B------:R-:W-:Y:S02]  /*8280*/  F2FP.SATFINITE.E4M3.F32.PACK_AB_MERGE_C R14, R47, R48, R54 ;  /* 0x000000302f0e723e */ /* 0x000fe40004807036 */
[----:B------:R-:W-:-:S07]  /*8290*/  F2FP.SATFINITE.E4M3.F32.PACK_AB_MERGE_C R15, R58, R49, R57 ;  /* 0x000000313a0f723e */ /* 0x000fce0004807039 */
.L_x_486:
[----:B------:R-:W-:Y:S05]  /*82a0*/  BSYNC B2 ;  /* 0x0000000000027941 */ /* 0x000fea0003800000 */
.L_x_485:
[----:B0-----:R0:W-:Y:S02]  /*82b0*/  ST.E.128 desc[UR50][R50.64], R12 ;  /* 0x0000000c32007985 */ /* 0x0011e4000c101d32 */
.L_x_484:
[----:B------:R-:W-:Y:S05]  /*82c0*/  BSYNC B1 ;  /* 0x0000000000017941 */ /* 0x000fea0003800000 */
.L_x_483:
        /* <DEDUP_REMOVED lines=9> */
[----:B------:R-:W-:Y:S01]  /*8360*/  SHF.R.U32.HI R44, RZ, 0x8, R45 ;  /* 0x00000008ff2c7819 */ /* 0x000fe2000001162d */
[----:B0-----:R-:W-:Y:S01]  /*8370*/  IMAD.MOV.U32 R37, RZ, RZ, R12 ;  /* 0x000000ffff257224 */ /* 0x001fe200078e000c */
[--C-:B------:R-:W-:Y:S02]  /*8380*/  SHF.R.U32.HI R42, RZ, 0x8, R43.reuse ;  /* 0x00000008ff2a7819 */ /* 0x100fe4000001162b */
[----:B----4-:R-:W-:Y:S01]  /*8390*/  LOP3.LUT R11, R43, 0xff0000ff, RZ, 0xc0, !PT ;  /* 0xff0000ff2b0b7812 */ /* 0x010fe200078ec0ff */
[----:B------:R-:W-:Y:S01]  /*83a0*/  IMAD.SHL.U32 R44, R44, 0x100, RZ ;  /* 0x000001002c2c7824 */ /* 0x000fe200078e00ff */
[----:B------:R-:W-:Y:S02]  /*83b0*/  SHF.R.U32.HI R48, RZ, 0x10, R43 ;  /* 0x00000010ff307819 */ /* 0x000fe4000001162b */
[----:B------:R-:W-:Y:S02]  /*83c0*/  LOP3.LUT R43, R45, 0xff0000ff, RZ, 0xc0, !PT ;  /* 0xff0000ff2d2b7812 */ /* 0x000fe400078ec0ff */
[----:B------:R-:W-:-:S02]  /*83d0*/  SHF.L.U32 R42, R42, 0x8, RZ ;  /* 0x000000082a2a7819 */ /* 0x000fc400000006ff */
[----:B------:R-:W-:Y:S02]  /*83e0*/  SHF.R.U32.HI R49, RZ, 0x10, R45 ;  /* 0x00000010ff317819 */ /* 0x000fe4000001162d */
[----:B------:R-:W-:Y:S01]  /*83f0*/  LOP3.LUT R12, R43, 0xff00, R44, 0xf8, !PT ;  /* 0x0000ff002b0c7812 */ /* 0x000fe200078ef82c */
[----:B------:R-:W-:Y:S01]  /*8400*/  IMAD.U32 R43, R48, 0x10000, RZ ;  /* 0x00010000302b7824 */ /* 0x000fe200078e00ff */
[----:B------:R-:W-:Y:S02]  /*8410*/  LOP3.LUT R42, R11, 0xff00, R42, 0xf8, !PT ;  /* 0x0000ff000b2a7812 */ /* 0x000fe400078ef82a */
[----:B------:R-:W-:Y:S02]  /*8420*/  SHF.L.U32 R49, R49, 0x10, RZ ;  /* 0x0000001031317819 */ /* 0x000fe400000006ff */
[----:B------:R-:W-:Y:S02]  /*8430*/  F2FP.F16.E4M3.UNPACK_B R11, R13 ;  /* 0x0000000dff0b723e */ /* 0x000fe400020006ff */
[----:B------:R-:W-:-:S02]  /*8440*/  F2FP.F16.E4M3.UNPACK_B R44, R129.H1 ;  /* 0x00000081ff2c723e */ /* 0x000fc400030006ff */
[----:B------:R-:W-:Y:S02]  /*8450*/  F2FP.F16.E4M3.UNPACK_B R13, R13.H1 ;  /* 0x0000000dff0d723e */ /* 0x000fe400030006ff */
[----:B------:R-:W-:Y:S01]  /*8460*/  LOP3.LUT R45, R42, 0xff0000, R43, 0xf8, !PT ;  /* 0x00ff00002a2d7812 */ /* 0x000fe200078ef82b */
[--C-:B------:R-:W-:Y:S01]  /*8470*/  HADD2.F32 R48, -RZ, R44.reuse.H0_H0 ;  /* 0x2000002cff307230 */ /* 0x100fe20000004100 */
[----:B------:R-:W-:Y:S01]  /*8480*/  LOP3.LUT R50, R12, 0xff0000, R49, 0xf8, !PT ;  /* 0x00ff00000c327812 */ /* 0x000fe200078ef831 */
[--C-:B------:R-:W-:Y:S01]  /*8490*/  HADD2.F32 R12, -RZ, R11.reuse.H1_H1 ;  /* 0x3000000bff0c7230 */ /* 0x100fe20000004100 */
[----:B------:R-:W-:Y:S01]  /*84a0*/  F2FP.F16.E4M3.UNPACK_B R43, R128.H1 ;  /* 0x00000080ff2b723e */ /* 0x000fe200030006ff */
[----:B------:R-:W-:Y:S01]  /*84b0*/  HADD2.F32 R11, -RZ, R11.H0_H0 ;  /* 0x2000000bff0b7230 */ /* 0x000fe20000004100 */
[----:B------:R-:W-:Y:S01]  /*84c0*/  F2FP.F16.E4M3.UNPACK_B R129, R129 ;  /* 0x00000081ff81723e */ /* 0x000fe200020006ff */
[----:B------:R-:W-:Y:S02]  /*84d0*/  HADD2.F32 R49, -RZ, R44.H1_H1 ;  /* 0x3000002cff317230 */ /* 0x000fe40000004100 */
[----:B------:R-:W-:Y:S01]  /*84e0*/  FMUL.FTZ R52, R12, R48 ;  /* 0x000000300c347220 */ /* 0x000fe20000410000 */
[----:B------:R-:W-:-:S02]  /*84f0*/  HADD2.F32 R42, -RZ, R13.H1_H1 ;  /* 0x3000000dff2a7230 */ /* 0x000fc40000004100 */
[C---:B------:R-:W-:Y:S01]  /*8500*/  FMUL.FTZ R51, R11.reuse, R48 ;  /* 0x000000300b337220 */ /* 0x040fe20000410000 */
[----:B------:R-:W-:Y:S01]  /*8510*/  HADD2.F32 R44, -RZ, R43.H0_H0 ;  /* 0x2000002bff2c7230 */ /* 0x000fe20000004100 */
[----:B------:R-:W-:Y:S01]  /*8520*/  F2FP.F16.E4M3.UNPACK_B R128, R128 ;  /* 0x00000080ff80723e */ /* 0x000fe200020006ff */
[----:B------:R-:W-:Y:S02]  /*8530*/  HADD2.F32 R13, -RZ, R13.H0_H0 ;  /* 0x2000000dff0d7230 */ /* 0x000fe40000004100 */
[-C--:B------:R-:W-:Y:S01]  /*8540*/  FMUL.FTZ R48, R42, R49.reuse ;  /* 0x000000312a307220 */ /* 0x080fe20000410000 */
[----:B------:R-:W-:Y:S02]  /*8550*/  HADD2.F32 R43, -RZ, R43.H1_H1 ;  /* 0x3000002bff2b7230 */ /* 0x000fe40000004100 */
[-C--:B------:R-:W-:Y:S01]  /*8560*/  FFMA.FTZ R11, R11, R44.reuse, -R52 ;  /* 0x0000002c0b0b7223 */ /* 0x080fe20000010834 */
[----:B------:R-:W-:Y:S01]  /*8570*/  FFMA.FTZ R12, R12, R44, R51 ;  /* 0x0000002c0c0c7223 */ /* 0x000fe20000010033 */
[----:B------:R-:W-:Y:S01]  /*8580*/  FMUL.FTZ R49, R13, R49 ;  /* 0x000000310d317220 */ /* 0x000fe20000410000 */
[----:B------:R-:W-:-:S02]  /*8590*/  HADD2.F32 R44, -RZ, R128.H1_H1 ;  /* 0x30000080ff2c7230 */ /* 0x000fc40000004100 */
[----:B------:R-:W-:Y:S01]  /*85a0*/  FFMA.FTZ R55, R13, R43, -R48 ;  /* 0x0000002b0d377223 */ /* 0x000fe20000010830 */
[----:B------:R-:W-:Y:S01]  /*85b0*/  F2FP.F16.E4M3.UNPACK_B R13, R37.H1 ;  /* 0x00000025ff0d723e */ /* 0x000fe200030006ff */
[----:B------:R-:W-:Y:S01]  /*85c0*/  FFMA.FTZ R56, R42, R43, R49 ;  /* 0x0000002b2a387223 */ /* 0x000fe20000010031 */
[----:B------:R-:W-:Y:S01]  /*85d0*/  F2FP.F16.E4M3.UNPACK_B R37, R37 ;  /* 0x00000025ff25723e */ /* 0x000fe200020006ff */
[----:B------:R-:W-:Y:S02]  /*85e0*/  HADD2.F32 R48, -RZ, R129.H0_H0 ;  /* 0x20000081ff307230 */ /* 0x000fe40000004100 */
[--C-:B------:R-:W-:Y:S01]  /*85f0*/  HADD2.F32 R42, -RZ, R13.reuse.H0_H0 ;  /* 0x2000000dff2a7230 */ /* 0x100fe20000004100 */
[----:B------:R-:W-:Y:S01]  /*8600*/  F2FP.SATFINITE.E4M3.F32.PACK_AB_MERGE_C R58, R56, R55, RZ ;  /* 0x00000037383a723e */ /* 0x000fe200048070ff */
[----:B------:R-:W-:Y:S02]  /*8610*/  HADD2.F32 R43, -RZ, R13.H1_H1 ;  /* 0x3000000dff2b7230 */ /* 0x000fe40000004100 */
[----:B------:R-:W-:-:S02]  /*8620*/  HADD2.F32 R13, -RZ, R37.H0_H0 ;  /* 0x20000025ff0d7230 */ /* 0x000fc40000004100 */
[----:B------:R-:W-:Y:S02]  /*8630*/  HADD2.F32 R37, -RZ, R37.H1_H1 ;  /* 0x30000025ff257230 */ /* 0x000fe40000004100 */
[----:B------:R-:W-:Y:S02]  /*8640*/  HADD2.F32 R49, -RZ, R129.H1_H1 ;  /* 0x30000081ff317230 */ /* 0x000fe40000004100 */
[----:B------:R-:W-:Y:S02]  /*8650*/  HADD2.F32 R128, -RZ, R128.H0_H0 ;  /* 0x20000080ff807230 */ /* 0x000fe40000004100 */
[-C--:B------:R-:W-:Y:S01]  /*8660*/  FMUL.FTZ R52, R37, R48.reuse ;  /* 0x0000003025347220 */ /* 0x080fe20000410000 */
[----:B------:R-:W-:Y:S01]  /*8670*/  FMUL.FTZ R48, R13, R48 ;  /* 0x000000300d307220 */ /* 0x000fe20000410000 */
[-C--:B------:R-:W-:Y:S01]  /*8680*/  FMUL.FTZ R51, R43, R49.reuse ;  /* 0x000000312b337220 */ /* 0x080fe20000410000 */
[C---:B------:R-:W-:Y:S01]  /*8690*/  FMUL.FTZ R54, R42.reuse, R49 ;  /* 0x000000312a367220 */ /* 0x040fe20000410000 */
[-C--:B------:R-:W-:Y:S01]  /*86a0*/  FFMA.FTZ R53, R13, R128.reuse, -R52 ;  /* 0x000000800d357223 */ /* 0x080fe20000010834 */
[----:B------:R-:W-:Y:S01]  /*86b0*/  FFMA.FTZ R128, R37, R128, R48 ;  /* 0x0000008025807223 */ /* 0x000fe20000010030 */
[-C--:B------:R-:W-:Y:S01]  /*86c0*/  FFMA.FTZ R51, R42, R44.reuse, -R51 ;  /* 0x0000002c2a337223 */ /* 0x080fe20000010833 */
[----:B------:R-:W-:Y:S01]  /*86d0*/  FFMA.FTZ R54, R43, R44, R54 ;  /* 0x0000002c2b367223 */ /* 0x000fe20000010036 */
[----:B------:R-:W-:-:S02]  /*86e0*/  F2FP.F16.E4M3.UNPACK_B R37, R15.H1 ;  /* 0x0000000fff25723e */ /* 0x000fc400030006ff */
[----:B------:R-:W-:Y:S02]  /*86f0*/  F2FP.F16.E4M3.UNPACK_B R49, R50.H1 ;  /* 0x00000032ff31723e */ /* 0x000fe400030006ff */
[----:B------:R-:W-:Y:S01]  /*8700*/  F2FP.SATFINITE.E4M3.F32.PACK_AB_MERGE_C R57, R54, R51, RZ ;  /* 0x000000333639723e */ /* 0x000fe200048070ff */
[----:B------:R-:W-:Y:S01]  /*8710*/  HADD2.F32 R43, -RZ, R37.H1_H1 ;  /* 0x30000025ff2b7230 */ /* 0x000fe20000004100 */
[-C--:B------:R-:W-:Y:S01]  /*8720*/  F2FP.F16.E4M3.UNPACK_B R44, R45.reuse.H1 ;  /* 0x0000002dff2c723e */ /* 0x080fe200030006ff */
[----:B------:R-:W-:Y:S01]  /*8730*/  HADD2.F32 R51, -RZ, R49.H1_H1 ;  /* 0x30000031ff337230 */ /* 0x000fe20000004100 */
[----:B------:R-:W-:Y:S01]  /*8740*/  F2FP.F16.E4M3.UNPACK_B R13, R14.H1 ;  /* 0x0000000eff0d723e */ /* 0x000fe200030006ff */
[----:B------:R-:W-:Y:S01]  /*8750*/  HADD2.F32 R42, -RZ, R37.H0_H0 ;  /* 0x20000025ff2a7230 */ /* 0x000fe20000004100 */
[----:B------:R-:W-:Y:S01]  /*8760*/  F2FP.F16.E4M3.UNPACK_B R50, R50 ;  /* 0x00000032ff32723e */ /* 0x000fe200020006ff */
        /* <DEDUP_REMOVED lines=9> */
[-C--:B------:R-:W-:Y:S01]  /*8800*/  FMUL.FTZ R54, R37, R52.reuse ;  /* 0x0000003425367220 */ /* 0x080fe20000410000 */
        /* <DEDUP_REMOVED lines=9> */
[----:B------:R-:W-:Y:S01]  /*88a0*/  HADD2.F32 R42, -RZ, R49.H0_H0 ;  /* 0x20000031ff2a7230 */ /* 0x000fe20000004100 */
[----:B------:R-:W-:Y:S01]  /*88b0*/  F2FP.SATFINITE.E4M3.F32.PACK_AB_MERGE_C R51, R51, R54, RZ ;  /* 0x000000363333723e */ /* 0x000fe200048070ff */
[--C-:B------:R-:W-:Y:S01]  /*88c0*/  HADD2.F32 R13, -RZ, R14.reuse.H0_H0 ;  /* 0x2000000eff0d7230 */ /* 0x100fe20000004100 */
[----:B------:R-:W-:Y:S01]  /*88d0*/  F2FP.SATFINITE.E4M3.F32.PACK_AB_MERGE_C R55, R56, R55, RZ ;  /* 0x000000373837723e */ /* 0x000fe200048070ff */
[----:B------:R-:W-:-:S02]  /*88e0*/  HADD2.F32 R14, -RZ, R14.H1_H1 ;  /* 0x3000000eff0e7230 */ /* 0x000fc40000004100 */
[-C--:B------:R-:W-:Y:S01]  /*88f0*/  FMUL.FTZ R48, R15, R42.reuse ;  /* 0x0000002a0f307220 */ /* 0x080fe20000410000 */
[----:B------:R-:W-:Y:S02]  /*8900*/  HADD2.F32 R44, -RZ, R44.H0_H0 ;  /* 0x2000002cff2c7230 */ /* 0x000fe40000004100 */
[----:B------:R-:W-:Y:S01]  /*8910*/  FMUL.FTZ R52, R37, R42 ;  /* 0x0000002a25347220 */ /* 0x000fe20000410000 */
[----:B------:R-:W-:Y:S02]  /*8920*/  HADD2.F32 R45, -RZ, R45.H0_H0 ;  /* 0x2000002dff2d7230 */ /* 0x000fe40000004100 */
[CC--:B------:R-:W-:Y:S01]  /*8930*/  FMUL.FTZ R42, R14.reuse, R50.reuse ;  /* 0x000000320e2a7220 */ /* 0x0c0fe20000410000 */
        /* <DEDUP_REMOVED lines=9> */
.L_x_490:
[----:B------:R-:W-:Y:S05]  /*89d0*/  BSYNC B2 ;  /* 0x0000000000027941 */ /* 0x000fea0003800000 */
.L_x_489:
[----:B0-----:R0:W-:Y:S02]  /*89e0*/  ST.E.128 desc[UR50][R46.64], R12 ;  /* 0x0000000c2e007985 */ /* 0x0011e4000c101d32 */
.L_x_488:
[----:B------:R-:W-:Y:S05]  /*89f0*/  BSYNC B1 ;  /* 0x0000000000017941 */ /* 0x000fea0003800000 */
.L_x_487:
[----:B------:R-:W-:-:S13]  /*8a00*/  ISETP.NE.AND P2, PT, R33, RZ, PT ;  /* 0x000000ff2100720c */ /* 0x000fda0003f45270 */
[----:B------:R-:W-:Y:S05]  /*8a10*/  @!P2 BRA `(.L_x_470) ;  /* 0x000000700090a947 */ /* 0x000fea0003800000 */
[----:B0-----:R0:W0:Y:S01]  /*8a20*/  LDS.128 R12, [R36+0x21400] ;  /* 0x02140000240c7984 */ /* 0x0010220000000c00 */
[----:B--2---:R-:W-:Y:S01]  /*8a30*/  IADD3 R42, P2, R193, R121, RZ ;  /* 0x00000079c12a7210 */ /* 0x004fe20007f5e0ff */
[----:B------:R-:W-:Y:S04]  /*8a40*/  BSSY B1, `(.L_x_491) ;  /* 0x000006b000017945 */ /* 0x000fe80003800000 */
[----:B------:R-:W-:Y:S01]  /*8a50*/  IMAD.X R43, R65, 0x1, R203, P2 ;  /* 0x00000001412b7824 */ /* 0x000fe200010e06cb */
[----:B------:R-:W-:-:S13]  /*8a60*/  ISETP.GE.AND P2, PT, R201, R117, PT ;  /* 0x00000075c900720c */ /* 0x000fda0003f46270 */
[----:B------:R-:W-:Y:S05]  /*8a70*/  @P2 BRA `(.L_x_492) ;  /* 0x00000004009c2947 */ /* 0x000fea0003800000 */
[--C-:B----4-:R-:W-:Y:S02]  /*8a80*/  SHF.R.U32.HI R11, RZ, 0x8, R39.reuse ;  /* 0x00000008ff0b7819 */ /* 0x110fe40000011627 */
[----:B------:R-:W-:Y:S02]  /*8a90*/  SHF.R.U32.HI R45, RZ, 0x10, R39 ;  /* 0x00000010ff2d7819 */ /* 0x000fe40000011627 */
[----:B------:R-:W-:Y:S01]  /*8aa0*/  LOP3.LUT R38, R39, 0xff0000ff, RZ, 0xc0, !PT ;  /* 0xff0000ff27267812 */ /* 0x000fe200078ec0ff */
[----:B------:R-:W-:Y:S01]  /*8ab0*/  IMAD.SHL.U32 R11, R11, 0x100, RZ ;  /* 0x000001000b0b7824 */ /* 0x000fe200078e00ff */
[--C-:B------:R-:W-:Y:S02]  /*8ac0*/  SHF.R.U32.HI R39, RZ, 0x8, R41.reuse ;  /* 0x00000008ff277819 */ /* 0x100fe40000011629 */
[----:B------:R-:W-:Y:S02]  /*8ad0*/  SHF.R.U32.HI R44, RZ, 0x10, R41 ;  /* 0x00000010ff2c7819 */ /* 0x000fe40000011629 */
[----:B------:R-:W-:Y:S01]  /*8ae0*/  LOP3.LUT R40, R41, 0xff0000ff, RZ, 0xc0, !PT ;  /* 0xff0000ff29287812 */ /* 0x000fe200078ec0ff */
[----:B------:R-:W-:Y:S01]  /*8af0*/  IMAD.SHL.U32 R39, R39, 0x100, RZ ;  /* 0x0000010027277824 */ /* 0x000fe200078e00ff */
[----:B------:R-:W-:Y:S01]  /*8b00*/  LOP3.LUT R37, R38, 0xff00, R11, 0xf8, !PT ;  /* 0x0000ff0026257812 */ /* 0x000fe200078ef80b */
[----:B------:R-:W-:Y:S01]  /*8b10*/  IMAD.U32 R38, R44, 0x10000, RZ ;  /* 0x000100002c267824 */ /* 0x000fe200078e00ff */
[----:B0-----:R-:W-:Y:S01]  /*8b20*/  MOV R36, R12 ;  /* 0x0000000c00247202 */ /* 0x001fe20000000f00 */
[----:B------:R-:W-:Y:S01]  /*8b30*/  IMAD.U32 R12, R45, 0x10000, RZ ;  /* 0x000100002d0c7824 */ /* 0x000fe200078e00ff */
[----:B------:R-:W-:-:S02]  /*8b40*/  LOP3.LUT R41, R40, 0xff00, R39, 0xf8, !PT ;  /* 0x0000ff0028297812 */ /* 0x000fc400078ef827 */
[----:B------:R-:W-:Y:S02]  /*8b50*/  F2FP.F16.E4M3.UNPACK_B R39, R87.H1 ;  /* 0x00000057ff27723e */ /* 0x000fe400030006ff */
[-C--:B------:R-:W-:Y:S02]  /*8b60*/  F2FP.F16.E4M3.UNPACK_B R11, R13.reuse ;  /* 0x0000000dff0b723e */ /* 0x080fe400020006ff */
[----:B------:R-:W-:Y:S01]  /*8b70*/  LOP3.LUT R45, R41, 0xff0000, R38, 0xf8, !PT ;  /* 0x00ff0000292d7812 */ /* 0x000fe200078ef826 */
[----:B------:R-:W-:Y:S01]  /*8b80*/  HADD2.F32 R41, -RZ, R39.H0_H0 ;  /* 0x20000027ff297230 */ /* 0x000fe20000004100 */
[----:B------:R-:W-:Y:S01]  /*8b90*/  LOP3.LUT R40, R37, 0xff0000, R12, 0xf8, !PT ;  /* 0x00ff000025287812 */ /* 0x000fe200078ef80c */
[----:B------:R-:W-:Y:S01]  /*8ba0*/  HADD2.F32 R12, -RZ, R11.H1_H1 ;  /* 0x3000000bff0c7230 */ /* 0x000fe20000004100 */
[----:B------:R-:W-:Y:S01]  /*8bb0*/  F2FP.F16.E4M3.UNPACK_B R38, R86.H1 ;  /* 0x00000056ff26723e */ /* 0x000fe200030006ff */
[----:B------:R-:W-:Y:S01]  /*8bc0*/  HADD2.F32 R44, -RZ, R39.H1_H1 ;  /* 0x30000027ff2c7230 */ /* 0x000fe20000004100 */
[----:B------:R-:W-:Y:S01]  /*8bd0*/  F2FP.F16.E4M3.UNPACK_B R13, R13.H1 ;  /* 0x0000000dff0d723e */ /* 0x000fe200030006ff */
[----:B------:R-:W-:-:S02]  /*8be0*/  HADD2.F32 R11, -RZ, R11.H0_H0 ;  /* 0x2000000bff0b7230 */ /* 0x000fc40000004100 */
[C---:B------:R-:W-:Y:S01]  /*8bf0*/  FMUL.FTZ R46, R12.reuse, R41 ;  /* 0x000000290c2e7220 */ /* 0x040fe20000410000 */
[--C-:B------:R-:W-:Y:S01]  /*8c00*/  HADD2.F32 R39, -RZ, R38.reuse.H0_H0 ;  /* 0x20000026ff277230 */ /* 0x100fe20000004100 */
[----:B------:R-:W-:Y:S01]  /*8c10*/  F2FP.F16.E4M3.UNPACK_B R87, R87 ;  /* 0x00000057ff57723e */ /* 0x000fe200020006ff */
[--C-:B------:R-:W-:Y:S02]  /*8c20*/  HADD2.F32 R37, -RZ, R13.reuse.H1_H1 ;  /* 0x3000000dff257230 */ /* 0x100fe40000004100 */
[C---:B------:R-:W-:Y:S01]  /*8c30*/  FMUL.FTZ R41, R11.reuse, R41 ;  /* 0x000000290b297220 */ /* 0x040fe20000410000 */
[----:B------:R-:W-:Y:S02]  /*8c40*/  HADD2.F32 R13, -RZ, R13.H0_H0 ;  /* 0x2000000dff0d7230 */ /* 0x000fe40000004100 */
[-C--:B------:R-:W-:Y:S01]  /*8c50*/  FFMA.FTZ R11, R11, R39.reuse, -R46 ;  /* 0x000000270b0b7223 */ /* 0x080fe2000001082e */
[----:B------:R-:W-:Y:S02]  /*8c60*/  HADD2.F32 R38, -RZ, R38.H1_H1 ;  /* 0x30000026ff267230 */ /* 0x000fe40000004100 */
[-C--:B------:R-:W-:Y:S01]  /*8c70*/  FMUL.FTZ R46, R37, R44.reuse ;  /* 0x0000002c252e7220 */ /* 0x080fe20000410000 */
[----:B------:R-:W-:Y:S01]  /*8c80*/  FFMA.FTZ R12, R12, R39, R41 ;  /* 0x000000270c0c7223 */ /* 0x000fe20000010029 */
[----:B------:R-:W-:Y:S01]  /*8c90*/  FMUL.FTZ R44, R13, R44 ;  /* 0x0000002c0d2c7220 */ /* 0x000fe20000410000 */
[----:B------:R-:W-:-:S02]  /*8ca0*/  HADD2.F32 R41, -RZ, R87.H1_H1 ;  /* 0x30000057ff297230 */ /* 0x000fc40000004100 */
[----:B------:R-:W-:Y:S01]  /*8cb0*/  FFMA.FTZ R47, R13, R38, -R46 ;  /* 0x000000260d2f7223 */ /* 0x000fe2000001082e */
[----:B------:R-:W-:Y:S01]  /*8cc0*/  F2FP.F16.E4M3.UNPACK_B R13, R36.H1 ;  /* 0x00000024ff0d723e */ /* 0x000fe200030006ff */
[----:B------:R-:W-:Y:S01]  /*8cd0*/  FFMA.FTZ R50, R37, R38, R44 ;  /* 0x0000002625327223 */ /* 0x000fe2000001002c */
[----:B------:R-:W-:Y:S01]  /*8ce0*/  F2FP.F16.E4M3.UNPACK_B R36, R36 ;  /* 0x00000024ff24723e */ /* 0x000fe200020006ff */
[----:B------:R-:W-:Y:S01]  /*8cf0*/  HADD2.F32 R87, -RZ, R87.H0_H0 ;  /* 0x20000057ff577230 */ /* 0x000fe20000004100 */
[----:B------:R-:W-:Y:S01]  /*8d00*/  F2FP.F16.E4M3.UNPACK_B R86, R86 ;  /* 0x00000056ff56723e */ /* 0x000fe200020006ff */
[--C-:B------:R-:W-:Y:S01]  /*8d10*/  HADD2.F32 R37, -RZ, R13.reuse.H0_H0 ;  /* 0x2000000dff257230 */ /* 0x100fe20000004100 */
[----:B------:R-:W-:Y:S01]  /*8d20*/  F2FP.SATFINITE.E4M3.F32.PACK_AB_MERGE_C R53, R50, R47, RZ ;  /* 0x0000002f3235723e */ /* 0x000fe200048070ff */
[----:B------:R-:W-:Y:S02]  /*8d30*/  HADD2.F32 R38, -RZ, R13.H1_H1 ;  /* 0x3000000dff267230 */ /* 0x000fe40000004100 */
[----:B------:R-:W-:-:S02]  /*8d40*/  HADD2.F32 R13, -RZ, R36.H0_H0 ;  /* 0x20000024ff0d7230 */ /* 0x000fc40000004100 */
[----:B------:R-:W-:Y:S02]  /*8d50*/  HADD2.F32 R36, -RZ, R36.H1_H1 ;  /* 0x30000024ff247230 */ /* 0x000fe40000004100 */
[-C--:B------:R-:W-:Y:S01]  /*8d60*/  FMUL.FTZ R46, R38, R41.reuse ;  /* 0x00000029262e7220 */ /* 0x080fe20000410000 */
[--C-:B------:R-:W-:Y:S02]  /*8d70*/  HADD2.F32 R39, -RZ, R86.reuse.H1_H1 ;  /* 0x30000056ff277230 */ /* 0x100fe40000004100 */
        /* <DEDUP_REMOVED lines=8> */
[----:B------:R-:W-:-:S02]  /*8e00*/  F2FP.F16.E4M3.UNPACK_B R36, R15.H1 ;  /* 0x0000000fff24723e */ /* 0x000fc400030006ff */
[-C--:B------:R-:W-:Y:S02]  /*8e10*/  F2FP.F16.E4M3.UNPACK_B R44, R45.reuse.H1 ;  /* 0x0000002dff2c723e */ /* 0x080fe400030006ff */
[----:B------:R-:W-:Y:S01]  /*8e20*/  F2FP.F16.E4M3.UNPACK_B R39, R40.H1 ;  /* 0x00000028ff27723e */ /* 0x000fe200030006ff */
[----:B------:R-:W-:Y:S01]  /*8e30*/  HADD2.F32 R38, -RZ, R36.H1_H1 ;  /* 0x30000024ff267230 */ /* 0x000fe20000004100 */
[----:B------:R-:W-:Y:S01]  /*8e40*/  F2FP.F16.E4M3.UNPACK_B R13, R14.H1 ;  /* 0x0000000eff0d723e */ /* 0x000fe200030006ff */
[----:B------:R-:W-:Y:S01]  /*8e50*/  HADD2.F32 R47, -RZ, R44.H1_H1 ;  /* 0x3000002cff2f7230 */ /* 0x000fe20000004100 */
[----:B------:R-:W-:Y:S01]  /*8e60*/  F2FP.F16.E4M3.UNPACK_B R45, R45 ;  /* 0x0000002dff2d723e */ /* 0x000fe200020006ff */
[----:B------:R-:W-:Y:S01]  /*8e70*/  HADD2.F32 R37, -RZ, R36.H0_H0 ;  /* 0x20000024ff257230 */ /* 0x000fe20000004100 */
[----:B------:R-:W-:Y:S01]  /*8e80*/  F2FP.SATFINITE.E4M3.F32.PACK_AB_MERGE_C R52, R41, R46, RZ ;  /* 0x0000002e2934723e */ /* 0x000fe200048070ff */
[----:B------:R-:W-:Y:S01]  /*8e90*/  HADD2.F32 R41, -RZ, R39.H1_H1 ;  /* 0x30000027ff297230 */ /* 0x000fe20000004100 */
[----:B------:R-:W-:Y:S01]  /*8ea0*/  F2FP.F16.E4M3.UNPACK_B R40, R40 ;  /* 0x00000028ff28723e */ /* 0x000fe200020006ff */
[----:B------:R-:W-:-:S02]  /*8eb0*/  HADD2.F32 R36, -RZ, R13.H1_H1 ;  /* 0x3000000dff247230 */ /* 0x000fc40000004100 */
[-C--:B------:R-:W-:Y:S01]  /*8ec0*/  FMUL.FTZ R50, R38, R47.reuse ;  /* 0x0000002f26327220 */ /* 0x080fe20000410000 */
[----:B------:R-:W-:Y:S02]  /*8ed0*/  HADD2.F32 R46, -RZ, R45.H1_H1 ;  /* 0x3000002dff2e7230 */ /* 0x000fe40000004100 */
        /* <DEDUP_REMOVED lines=13> */
[--C-:B------:R-:W-:Y:S02]  /*8fb0*/  HADD2.F32 R13, -RZ, R14.reuse.H0_H0 ;  /* 0x2000000eff0d7230 */ /* 0x100fe40000004100 */
[----:B------:R-:W-:Y:S01]  /*8fc0*/  HADD2.F32 R15, -RZ, R15.H1_H1 ;  /* 0x3000000fff0f7230 */ /* 0x000fe20000004100 */
[----:B------:R-:W-:Y:S01]  /*8fd0*/  F2FP.SATFINITE.E4M3.F32.PACK_AB_MERGE_C R47, R47, R50, RZ ;  /* 0x000000322f2f723e */ /* 0x000fe200048070ff */
[----:B------:R-:W-:Y:S01]  /*8fe0*/  HADD2.F32 R14, -RZ, R14.H1_H1 ;  /* 0x3000000eff0e7230 */ /* 0x000fe20000004100 */
[----:B------:R-:W-:Y:S01]  /*8ff0*/  F2FP.SATFINITE.E4M3.F32.PACK_AB_MERGE_C R46, R46, R49, RZ ;  /* 0x000000312e2e723e */ /* 0x000fe200048070ff */
[----:B------:R-:W-:-:S02]  /*9000*/  HADD2.F32 R45, -RZ, R45.H0_H0 ;  /* 0x2000002dff2d7230 */ /* 0x000fc40000004100 */
        /* <DEDUP_REMOVED lines=14> */
.L_x_492:
[----:B------:R-:W-:Y:S05]  /*90f0*/  BSYNC B1 ;  /* 0x0000000000017941 */ /* 0x000fea0003800000 */
.L_x_491:
[----:B0-----:R0:W-:Y:S01]  /*9100*/  ST.E.128 desc[UR50][R42.64], R12 ;  /* 0x0000000c2a007985 */ /* 0x0011e2000c101d32 */
[----:B------:R-:W-:Y:S05]  /*9110*/  BRA `(.L_x_470) ;  /* 0x0000006800d07947 */ /* 0x000fea0003800000 */
.L_x_436:
        /* <DEDUP_REMOVED lines=23> */
[----:B------:R-:W-:Y:S01]  /*9290*/  CS2R R78, SRZ ;  /* 0x00000000004e7805 */ /* 0x000fe2000001ff00 */
[----:B------:R-:W-:Y:S06]  /*92a0*/  @P2 BRA `(.L_x_494) ;  /* 0x00000000006c2947 */ /* 0x000fec0003800000 */
[----:B------:R-:W-:Y:S01]  /*92b0*/  ULDC.64 UR4, c[0x0][0x3e8] ;  /* 0x0000fa0000047ab9 */ /* 0x000fe20000000a00 */
[----:B------:R-:W-:Y:S02]  /*92c0*/  CS2R R48, SRZ ;  /* 0x0000000000307805 */ /* 0x000fe4000001ff00 */
[----:B------:R-:W-:Y:S02]  /*92d0*/  IADD3 R80, P1, P4, R102, UR4, R14 ;  /* 0x0000000466507c10 */ /* 0x000fe4000fc3e00e */
[----:B------:R-:W-:Y:S02]  /*92e0*/  CS2R R50, SRZ ;  /* 0x0000000000327805 */ /* 0x000fe4000001ff00 */
[----:B------:R-:W-:Y:S02]  /*92f0*/  CS2R R36, SRZ ;  /* 0x0000000000247805 */ /* 0x000fe4000001ff00 */
[----:B------:R-:W-:Y:S02]  /*9300*/  CS2R R38, SRZ ;  /* 0x0000000000267805 */ /* 0x000fe4000001ff00 */
[----:B------:R-:W-:Y:S01]  /*9310*/  IADD3.X R81, R10, UR5, R11, P1, P4 ;  /* 0x000000050a517c10 */ /* 0x000fe20008fe840b */
[----:B------:R-:W-:-:S02]  /*9320*/  ULDC.64 UR4, c[0x0][0x400] ;  /* 0x0001000000047ab9 */ /* 0x000fc40000000a00 */
[----:B------:R-:W-:-:S04]  /*9330*/  IADD3 R82, P1, P4, R96, UR4, R12 ;  /* 0x0000000460527c10 */ /* 0x000fc8000fc3e00c */
[----:B------:R-:W-:Y:S02]  /*9340*/  IADD3.X R83, R21, UR5, R91, P1, P4 ;  /* 0x0000000515537c10 */ /* 0x000fe40008fe845b */
[----:B------:R-:W-:Y:S02]  /*9350*/  ISETP.GE.AND P1, PT, R16, R117, PT ;  /* 0x000000751000720c */ /* 0x000fe40003f26270 */
[----:B------:R-:W-:Y:S02]  /*9360*/  CS2R R52, SRZ ;  /* 0x0000000000347805 */ /* 0x000fe4000001ff00 */
[----:B------:R-:W-:Y:S02]  /*9370*/  CS2R R54, SRZ ;  /* 0x0000000000367805 */ /* 0x000fe4000001ff00 */
[----:B------:R-:W-:Y:S02]  /*9380*/  CS2R R40, SRZ ;  /* 0x0000000000287805 */ /* 0x000fe4000001ff00 */
[----:B------:R-:W-:-:S05]  /*9390*/  CS2R R42, SRZ ;  /* 0x00000000002a7805 */ /* 0x000fca000001ff00 */
[----:B------:R0:W5:Y:S04]  /*93a0*/  @!P1 LDG.E.128 R48, desc[UR50][R80.64] ;  /* 0x0000003250309981 */ /* 0x000168000c1e1d00 */
[----:B------:R0:W5:Y:S01]  /*93b0*/  @!P1 LDG.E.128 R36, desc[UR50][R82.64] ;  /* 0x0000003252249981 */ /* 0x000162000c1e1d00 */
[----:B------:R-:W-:Y:S02]  /*93c0*/  ISETP.GE.AND P1, PT, R3, R117, PT ;  /* 0x000000750300720c */ /* 0x000fe40003f26270 */
[----:B------:R-:W-:Y:S02]  /*93d0*/  CS2R R76, SRZ ;  /* 0x00000000004c7805 */ /* 0x000fe4000001ff00 */
[----:B------:R-:W-:Y:S02]  /*93e0*/  CS2R R78, SRZ ;  /* 0x00000000004e7805 */ /* 0x000fe4000001ff00 */
[----:B------:R-:W-:-:S02]  /*93f0*/  CS2R R44, SRZ ;  /* 0x00000000002c7805 */ /* 0x000fc4000001ff00 */
[----:B------:R-:W-:-:S05]  /*9400*/  CS2R R46, SRZ ;  /* 0x00000000002e7805 */ /* 0x000fca000001ff00 */
[----:B------:R0:W5:Y:S04]  /*9410*/  @!P1 LDG.E.128 R52, desc[UR50][R80.64+0x20] ;  /* 0x0000203250349981 */ /* 0x000168000c1e1d00 */
[----:B------:R0:W5:Y:S01]  /*9420*/  @!P1 LDG.E.128 R40, desc[UR50][R82.64+0x20] ;  /* 0x0000203252289981 */ /* 0x000162000c1e1d00 */
[----:B------:R-:W-:-:S13]  /*9430*/  ISETP.GE.AND P1, PT, R4, R117, PT ;  /* 0x000000750400720c */ /* 0x000fda0003f26270 */
[----:B------:R0:W5:Y:S04]  /*9440*/  @!P1 LDG.E.128 R76, desc[UR50][R80.64+0x40] ;  /* 0x00004032504c9981 */ /* 0x000168000c1e1d00 */
[----:B------:R0:W5:Y:S02]  /*9450*/  @!P1 LDG.E.128 R44, desc[UR50][R82.64+0x40] ;  /* 0x00004032522c9981 */ /* 0x000164000c1e1d00 */
.L_x_494:
[----:B------:R-:W-:Y:S05]  /*9460*/  BSYNC B1 ;  /* 0x0000000000017941 */ /* 0x000fea0003800000 */
.L_x_493:
[----:B------:R-:W-:Y:S01]  /*9470*/  VIADD R84, R195, 0x80 ;  /* 0x00000080c3547836 */ /* 0x000fe20000000000 */
[----:B------:R-:W-:Y:S01]  /*9480*/  BSSY B1, `(.L_x_495) ;  /* 0x0000026000017945 */ /* 0x000fe20003800000 */
[----:B0-----:R-:W-:Y:S02]  /*9490*/  CS2R R80, SRZ ;  /* 0x0000000000507805 */ /* 0x001fe4000001ff00 */
[----:B------:R-:W-:Y:S02]  /*94a0*/  CS2R R82, SRZ ;  /* 0x0000000000527805 */ /* 0x000fe4000001ff00 */
[----:B-----5:R-:W-:Y:S01]  /*94b0*/  MOV R165, R36 ;  /* 0x0000002400a57202 */ /* 0x020fe20000000f00 */
[----:B------:R-:W-:Y:S01]  /*94c0*/  IMAD.MOV.U32 R164, RZ, RZ, R38 ;  /* 0x000000ffffa47224 */ /* 0x000fe200078e0026 */
[----:B------:R-:W-:-:S13]  /*94d0*/  ISETP.GE.AND P4, PT, R84, R90, PT ;  /* 0x0000005a5400720c */ /* 0x000fda0003f86270 */
[----:B------:R-:W-:Y:S05]  /*94e0*/  @P4 BRA `(.L_x_496) ;  /* 0x00000000007c4947 */ /* 0x000fea0003800000 */
[----:B------:R-:W-:Y:S01]  /*94f0*/  IADD3 R13, P1, P5, R102, R14, R107 ;  /* 0x0000000e660d7210 */ /* 0x000fe20007d3e06b */
[----:B------:R-:W-:Y:S01]  /*9500*/  ULDC.64 UR4, c[0x0][0x3e8] ;  /* 0x0000fa0000047ab9 */ /* 0x000fe20000000a00 */
[----:B------:R-:W-:Y:S02]  /*9510*/  CS2R R68, SRZ ;  /* 0x0000000000447805 */ /* 0x000fe4000001ff00 */
[----:B------:R-:W-:Y:S02]  /*9520*/  CS2R R70, SRZ ;  /* 0x0000000000467805 */ /* 0x000fe4000001ff00 */
[----:B------:R-:W-:Y:S02]  /*9530*/  IADD3.X R11, R10, R11, R106, P1, P5 ;  /* 0x0000000b0a0b7210 */ /* 0x000fe40000fea46a */
[----:B------:R-:W-:Y:S02]  /*9540*/  CS2R R56, SRZ ;  /* 0x0000000000387805 */ /* 0x000fe4000001ff00 */
[----:B------:R-:W-:-:S02]  /*9550*/  IADD3 R14, P1, P5, R96, R12, R109 ;  /* 0x0000000c600e7210 */ /* 0x000fc40007d3e06d */
[----:B------:R-:W-:Y:S02]  /*9560*/  CS2R R58, SRZ ;  /* 0x00000000003a7805 */ /* 0x000fe4000001ff00 */
        /* <DEDUP_REMOVED lines=23> */
.L_x_496:
[----:B------:R-:W-:Y:S05]  /*96e0*/  BSYNC B1 ;  /* 0x0000000000017941 */ /* 0x000fea0003800000 */
.L_x_495:
        /* <DEDUP_REMOVED lines=26> */
.L_x_497:
[----:B------:R-:W-:Y:S01]  /*9890*/  LEA R91, R19, R18, 0x3 ;  /* 0x00000012135b7211 */ /* 0x000fe200078e18ff */
[----:B------:R-:W1:Y:S01]  /*98a0*/  LDC R128, c[0x0][0x2f4] ;  /* 0x0000bd00ff807b82 */ /* 0x000e620000000800 */
[----:B------:R-:W-:Y:S01]  /*98b0*/  SHF.L.U32 R92, R196, 0x1f, RZ ;  /* 0x0000001fc45c7819 */ /* 0x000fe200000006ff */
[----:B------:R-:W-:Y:S03]  /*98c0*/  BSSY B1, `(.L_x_498) ;  /* 0x0000003000017945 */ /* 0x000fe60003800000 */
[----:B------:R-:W2:Y:S02]  /*98d0*/  SYNCS.PHASECHK.TRANS64.TRYWAIT P5, [R91+URZ+0x29890], R92 ;  /* 0x0298905c5b0075a7 */ /* 0x000ea400080a017f */
[----:B--2---:R-:W-:Y:S05]  /*98e0*/  @!P5 BRA `(.L_x_499) ;  /* 0x0000023000e0d947 */ /* 0x004fea0003800000 */
.L_x_785:
[----:B------:R-:W-:Y:S05]  /*98f0*/  BSYNC B1 ;  /* 0x0000000000017941 */ /* 0x000fea0003800000 */
.L_x_498:
[----:B------:R-:W-:Y:S01]  /*9900*/  UMOV UR4, 0xffffffff ;  /* 0xffffffff00047882 */ /* 0x000fe20000000000 */
[----:B-1----:R-:W-:Y:S02]  /*9910*/  IMAD.IADD R142, R128, 0x1, -R118 ;  /* 0x00000001808e7824 */ /* 0x002fe400078e0a76 */
[----:B------:R-:W-:Y:S05]  /*9920*/  BRA.DIV UR4, `(.L_x_500) ;  /* 0x0000023204e47947 */ /* 0x000fea000b800000 */
[----:B------:R1:W3:Y:S04]  /*9930*/  SHFL.IDX PT, R153, R120, RZ, 0x1e1f ;  /* 0x001e1fff78997589 */ /* 0x0002e800000e0000 */
[----:B------:R1:W4:Y:S02]  /*9940*/  SHFL.IDX PT, R11, R121, RZ, 0x1e1f ;  /* 0x001e1fff790b7589 */ /* 0x00032400000e0000 */
.L_x_789:
[----:B------:R-:W-:Y:S04]  /*9950*/  BSSY B1, `(.L_x_501) ;  /* 0x00002db000017945 */ /* 0x000fe80003800000 */
[----:B------:R-:W-:Y:S05]  /*9960*/  @P2 BRA `(.L_x_502) ;  /* 0x0000002c00642947 */ /* 0x000fea0003800000 */
[----:B------:R-:W-:Y:S01]  /*9970*/  ISETP.NE.AND P2, PT, R28, RZ, PT ;  /* 0x000000ff1c00720c */ /* 0x000fe20003f45270 */
[----:B------:R-:W-:-:S12]  /*9980*/  BSSY B2, `(.L_x_503) ;  /* 0x00000f6000027945 */ /* 0x000fd80003800000 */
[----:B------:R-:W-:Y:S05]  /*9990*/  @!P2 BRA `(.L_x_504) ;  /* 0x0000000c00d0a947 */ /* 0x000fea0003800000 */
[----:B0-----:R-:W-:Y:S01]  /*99a0*/  SEL R12, R118, R142, !P0 ;  /* 0x0000008e760c7207 */ /* 0x001fe20004000000 */
[----:B------:R-:W-:Y:S01]  /*99b0*/  BSSY B3, `(.L_x_505) ;  /* 0x00000eb000037945 */ /* 0x000fe20003800000 */
[----:B------:R-:W-:Y:S02]  /*99c0*/  ISETP.GE.AND P2, PT, R16, R117, PT ;  /* 0x000000751000720c */ /* 0x000fe40003f46270 */
[----:B------:R-:W-:-:S04]  /*99d0*/  SHF.R.S32.HI R13, RZ, 0x1f, R12 ;  /* 0x0000001fff0d7819 */ /* 0x000fc8000001140c */
[----:B------:R-:W-:-:S04]  /*99e0*/  LEA.HI R13, R13, R12, RZ, 0x5 ;  /* 0x0000000c0d0d7211 */ /* 0x000fc800078f28ff */
[----:B------:R-:W-:-:S04]  /*99f0*/  LEA.HI.SX32 R172, R13, R116, 0x1b ;  /* 0x000000740dac7211 */ /* 0x000fc800078fdaff */
[----:B------:R-:W-:-:S04]  /*9a00*/  SHF.R.S32.HI R13, RZ, 0x1f, R172 ;  /* 0x0000001fff0d7819 */ /* 0x000fc800000114ac */
[----:B------:R-:W-:Y:S01]  /*9a10*/  LEA.HI R13, R13, R172, RZ, 0x2 ;  /* 0x000000ac0d0d7211 */ /* 0x000fe200078f10ff */
[----:B------:R-:W-:-:S03]  /*9a20*/  IMAD.SHL.U32 R172, R172, 0x10, RZ ;  /* 0x00000010acac7824 */ /* 0x000fc600078e00ff */
[----:B------:R-:W-:Y:S02]  /*9a30*/  SHF.R.S32.HI R13, RZ, 0x2, R13 ;  /* 0x00000002ff0d7819 */ /* 0x000fe4000001140d */
[----:B------:R-:W-:-:S03]  /*9a40*/  LOP3.LUT R12, R205, 0x30, R172, 0xf8, !PT ;  /* 0x00000030cd0c7812 */ /* 0x000fc600078ef8ac */
[----:B------:R-:W-:Y:S01]  /*9a50*/  IMAD R13, R13, 0x2800, R207 ;  /* 0x000028000d0d7824 */ /* 0x000fe200078e02cf */
[----:B------:R-:W-:-:S05]  /*9a60*/  LOP3.LUT R12, R12, R206, RZ, 0x3c, !PT ;  /* 0x000000ce0c0c7212 */ /* 0x000fca00078e3cff */
[----:B------:R-:W-:-:S04]  /*9a70*/  IMAD.IADD R12, R13, 0x1, R12 ;  /* 0x000000010d0c7824 */ /* 0x000fc800078e020c */
[C---:B------:R-:W-:Y:S02]  /*9a80*/  IMAD R84, R19.reuse, 0x7800, R12 ;  /* 0x0000780013547824 */ /* 0x040fe400078e020c */
[----:B------:R-:W-:Y:S02]  /*9a90*/  IMAD R12, R19, 0x7800, R136 ;  /* 0x00007800130c7824 */ /* 0x000fe400078e0288 */
[----:B------:R-:W-:-:S03]  /*9aa0*/  IMAD.IADD R84, R18, 0x1, R84 ;  /* 0x0000000112547824 */ /* 0x000fc600078e0254 */
[----:B------:R-:W-:-:S03]  /*9ab0*/  IADD3 R12, R18, R12, RZ ;  /* 0x0000000c120c7210 */ /* 0x000fc60007ffe0ff */
[----:B------:R-:W0:Y:S04]  /*9ac0*/  LDS.128 R84, [R84+0x1a400] ;  /* 0x01a4000054547984 */ /* 0x000e280000000c00 */
[----:B------:R-:W0:Y:S01]  /*9ad0*/  LDS.128 R12, [R12+0x1a400] ;  /* 0x01a400000c0c7984 */ /* 0x000e220000000c00 */
[----:B------:R-:W-:Y:S05]  /*9ae0*/  @P2 BRA `(.L_x_506) ;  /* 0x0000000c005c2947 */ /* 0x000fea0003800000 */
[----:B------:R-:W-:Y:S02]  /*9af0*/  SHF.R.U32.HI R38, RZ, 0x8, R49 ;  /* 0x00000008ff267819 */ /* 0x000fe40000011631 */
[--C-:B------:R-:W-:Y:S02]  /*9b00*/  SHF.R.U32.HI R36, RZ, 0x10, R51.reuse ;  /* 0x00000010ff247819 */ /* 0x100fe40000011633 */
[----:B------:R-:W-:Y:S01]  /*9b10*/  SHF.R.U32.HI R173, RZ, 0x8, R51 ;  /* 0x00000008ffad7819 */ /* 0x000fe20000011633 */
[----:B------:R-:W-:Y:S01]  /*9b20*/  IMAD.SHL.U32 R177, R38, 0x100, RZ ;  /* 0x0000010026b17824 */ /* 0x000fe200078e00ff */
[----:B------:R-:W-:Y:S02]  /*9b30*/  LOP3.LUT R175, R51, 0xff0000ff, RZ, 0xc0, !PT ;  /* 0xff0000ff33af7812 */ /* 0x000fe400078ec0ff */
[----:B------:R-:W-:Y:S01]  /*9b40*/  SHF.R.U32.HI R51, RZ, 0x8, R37 ;  /* 0x00000008ff337819 */ /* 0x000fe20000011625 */
[----:B------:R-:W-:Y:S01]  /*9b50*/  IMAD.SHL.U32 R173, R173, 0x100, RZ ;  /* 0x00000100adad7824 */ /* 0x000fe200078e00ff */
[----:B------:R-:W-:-:S02]  /*9b60*/  SHF.R.U32.HI R48, RZ, 0x10, R49 ;  /* 0x00000010ff307819 */ /* 0x000fc40000011631 */
[----:B------:R-:W-:Y:S02]  /*9b70*/  LOP3.LUT R50, R49, 0xff0000ff, RZ, 0xc0, !PT ;  /* 0xff0000ff31327812 */ /* 0x000fe400078ec0ff */
[----:B------:R-:W-:Y:S01]  /*9b80*/  SHF.R.U32.HI R174, RZ, 0x10, R37 ;  /* 0x00000010ffae7819 */ /* 0x000fe20000011625 */
[----:B------:R-:W-:Y:S01]  /*9b90*/  IMAD.U32 R48, R48, 0x10000, RZ ;  /* 0x0001000030307824 */ /* 0x000fe200078e00ff */
[----:B------:R-:W-:Y:S02]  /*9ba0*/  LOP3.LUT R176, R37, 0xff0000ff, RZ, 0xc0, !PT ;  /* 0xff0000ff25b07812 */ /* 0x000fe400078ec0ff */
[--C-:B------:R-:W-:Y:S01]  /*9bb0*/  SHF.R.U32.HI R37, RZ, 0x10, R39.reuse ;  /* 0x00000010ff257819 */ /* 0x100fe20000011627 */
[----:B------:R-:W-:Y:S01]  /*9bc0*/  IMAD.U32 R174, R174, 0x10000, RZ ;  /* 0x00010000aeae7824 */ /* 0x000fe200078e00ff */
[----:B------:R-:W-:Y:S02]  /*9bd0*/  SHF.R.U32.HI R38, RZ, 0x8, R39 ;  /* 0x00000008ff267819 */ /* 0x000fe40000011627 */
[----:B------:R-:W-:Y:S01]  /*9be0*/  LOP3.LUT R49, R39, 0xff0000ff, RZ, 0xc0, !PT ;  /* 0xff0000ff27317812 */ /* 0x000fe200078ec0ff */
[----:B------:R-:W-:Y:S01]  /*9bf0*/  IMAD.U32 R37, R37, 0x10000, RZ ;  /* 0x0001000025257824 */ /* 0x000fe200078e00ff */
[----:B------:R-:W-:Y:S01]  /*9c00*/  SHF.L.U32 R39, R51, 0x8, RZ ;  /* 0x0000000833277819 */ /* 0x000fe200000006ff */
[----:B------:R-:W-:Y:S01]  /*9c10*/  IMAD.SHL.U32 R38, R38, 0x100, RZ ;  /* 0x0000010026267824 */ /* 0x000fe200078e00ff */
[----:B------:R-:W-:-:S02]  /*9c20*/  LOP3.LUT R50, R50, 0xff00, R177, 0xf8, !PT ;  /* 0x0000ff0032327812 */ /* 0x000fc400078ef8b1 */
[----:B------:R-:W-:Y:S02]  /*9c30*/  LOP3.LUT R39, R176, 0xff00, R39, 0xf8, !PT ;  /* 0x0000ff00b0277812 */ /* 0x000fe400078ef827 */
[----:B------:R-:W-:Y:S02]  /*9c40*/  LOP3.LUT R51, R175, 0xff00, R173, 0xf8, !PT ;  /* 0x0000ff00af337812 */ /* 0x000fe400078ef8ad */
[----:B------:R-:W-:Y:S02]  /*9c50*/  LOP3.LUT R175, R50, 0xff0000, R48, 0xf8, !PT ;  /* 0x00ff000032af7812 */ /* 0x000fe400078ef830 */
[----:B------:R-:W-:Y:S02]  /*9c60*/  LOP3.LUT R50, R39, 0xff0000, R174, 0xf8, !PT ;  /* 0x00ff000027327812 */ /* 0x000fe400078ef8ae */
[----:B0-----:R-:W-:Y:S02]  /*9c70*/  F2FP.F16.E4M3.UNPACK_B R173, R85 ;  /* 0x00000055ffad723e */ /* 0x001fe400020006ff */
[----:B------:R-:W-:-:S02]  /*9c80*/  F2FP.F16.E4M3.UNPACK_B R176, R50 ;  /* 0x00000032ffb0723e */ /* 0x000fc400020006ff */
[----:B------:R-:W-:Y:S01]  /*9c90*/  F2FP.F16.E4M3.UNPACK_B R39, R13 ;  /* 0x0000000dff27723e */ /* 0x000fe200020006ff */
[----:B------:R-:W-:Y:S01]  /*9ca0*/  HADD2.F32 R48, -RZ, R173.H0_H0 ;  /* 0x200000adff307230 */ /* 0x000fe20000004100 */
[----:B------:R-:W-:Y:S01]  /*9cb0*/  F2FP.F16.E4M3.UNPACK_B R177, R175 ;  /* 0x000000afffb1723e */ /* 0x000fe200020006ff */
[--C-:B------:R-:W-:Y:S01]  /*9cc0*/  HADD2.F32 R179, -RZ, R176.reuse.H0_H0 ;  /* 0x200000b0ffb37230 */ /* 0x100fe20000004100 */
[----:B------:R-:W-:Y:S01]  /*9cd0*/  F2FP.F16.E4M3.UNPACK_B R85, R85.H1 ;  /* 0x00000055ff55723e */ /* 0x000fe200030006ff */
[----:B------:R-:W-:Y:S01]  /*9ce0*/  HADD2.F32 R174, -RZ, R39.H0_H0 ;  /* 0x20000027ffae7230 */ /* 0x000fe20000004100 */
[----:B------:R-:W-:Y:S01]  /*9cf0*/  F2FP.F16.E4M3.UNPACK_B R175, R175.H1 ;  /* 0x000000afffaf723e */ /* 0x000fe200030006ff */
[----:B------:R-:W-:Y:S02]  /*9d00*/  HADD2.F32 R178, -RZ, R177.H0_H0 ;  /* 0x200000b1ffb27230 */ /* 0x000fe40000004100 */
[----:B------:R-:W-:Y:S01]  /*9d10*/  FMUL.FTZ R180, R48, R179 ;  /* 0x000000b330b47220 */ /* 0x000fe20000410000 */
[----:B------:R-:W-:-:S02]  /*9d20*/  HADD2.F32 R176, -RZ, R176.H1_H1 ;  /* 0x300000b0ffb07230 */ /* 0x000fc40000004100 */
[C---:B------:R-:W-:Y:S01]  /*9d30*/  FMUL.FTZ R179, R174.reuse, R179 ;  /* 0x000000b3aeb37220 */ /* 0x040fe20000410000 */
[----:B------:R-:W-:Y:S02]  /*9d40*/  HADD2.F32 R39, -RZ, R39.H1_H1 ;  /* 0x30000027ff277230 */ /* 0x000fe40000004100 */
[-C--:B------:R-:W-:Y:S01]  /*9d50*/  FFMA.FTZ R174, R174, R178.reuse, -R180 ;  /* 0x000000b2aeae7223 */ /* 0x080fe200000108b4 */
[----:B------:R-:W-:Y:S02]  /*9d60*/  HADD2.F32 R177, -RZ, R177.H1_H1 ;  /* 0x300000b1ffb17230 */ /* 0x000fe40000004100 */
[----:B------:R-:W-:Y:S01]  /*9d70*/  FFMA.FTZ R48, R48, R178, R179 ;  /* 0x000000b230307223 */ /* 0x000fe200000100b3 */
[----:B------:R-:W-:Y:S01]  /*9d80*/  HADD2.F32 R178, -RZ, R173.H1_H1 ;  /* 0x300000adffb27230 */ /* 0x000fe20000004100 */
[----:B------:R-:W-:Y:S02]  /*9d90*/  SHF.L.U32 R36, R36, 0x10, RZ ;  /* 0x0000001024247819 */ /* 0x000fe400000006ff */
[----:B------:R-:W-:-:S02]  /*9da0*/  LOP3.LUT R49, R49, 0xff00, R38, 0xf8, !PT ;  /* 0x0000ff0031317812 */ /* 0x000fc400078ef826 */
[CC--:B------:R-:W-:Y:S01]  /*9db0*/  FMUL.FTZ R173, R178.reuse, R176.reuse ;  /* 0x000000b0b2ad7220 */ /* 0x0c0fe20000410000 */
[----:B------:R-:W-:Y:S01]  /*9dc0*/  FMUL.FTZ R176, R39, R176 ;  /* 0x000000b027b07220 */ /* 0x000fe20000410000 */
[----:B------:R-:W-:Y:S02]  /*9dd0*/  LOP3.LUT R51, R51, 0xff0000, R36, 0xf8, !PT ;  /* 0x00ff000033337812 */ /* 0x000fe400078ef824 */
[-C--:B------:R-:W-:Y:S01]  /*9de0*/  FFMA.FTZ R173, R39, R177.reuse, -R173 ;  /* 0x000000b127ad7223 */ /* 0x080fe200000108ad */
[----:B------:R-:W-:Y:S01]  /*9df0*/  FFMA.FTZ R39, R178, R177, R176 ;  /* 0x000000b1b2277223 */ /* 0x000fe200000100b0 */
[----:B------:R-:W-:Y:S01]  /*9e00*/  F2FP.F16.E4M3.UNPACK_B R176, R50.H1 ;  /* 0x00000032ffb0723e */ /* 0x000fe200030006ff */
[----:B------:R-:W-:Y:S01]  /*9e10*/  HADD2.F32 R178, -RZ, R175.H0_H0 ;  /* 0x200000afffb27230 */ /* 0x000fe20000004100 */
[----:B------:R-:W-:Y:S01]  /*9e20*/  F2FP.F16.E4M3.UNPACK_B R177, R13.H1 ;  /* 0x0000000dffb1723e */ /* 0x000fe200030006ff */
[----:B------:R-:W-:Y:S01]  /*9e30*/  HADD2.F32 R13, -RZ, R85.H0_H0 ;  /* 0x20000055ff0d7230 */ /* 0x000fe20000004100 */
[----:B------:R-:W-:Y:S01]  /*9e40*/  LOP3.LUT R36, R49, 0xff0000, R37, 0xf8, !PT ;  /* 0x00ff000031247812 */ /* 0x000fe200078ef825 */
[----:B------:R-:W-:-:S02]  /*9e50*/  HADD2.F32 R179, -RZ, R176.H0_H0 ;  /* 0x200000b0ffb37230 */ /* 0x000fc40000004100 */
[----:B------:R-:W-:Y:S02]  /*9e60*/  HADD2.F32 R50, -RZ, R177.H0_H0 ;  /* 0x200000b1ff327230 */ /* 0x000fe40000004100 */
[----:B------:R-:W-:Y:S02]  /*9e70*/  HADD2.F32 R85, -RZ, R85.H1_H1 ;  /* 0x30000055ff557230 */ /* 0x000fe40000004100 */
[-C--:B------:R-:W-:Y:S01]  /*9e80*/  FMUL.FTZ R180, R13, R179.reuse ;  /* 0x000000b30db47220 */ /* 0x080fe20000410000 */
[----:B------:R-:W-:Y:S02]  /*9e90*/  HADD2.F32 R176, -RZ, R176.H1_H1 ;  /* 0x300000b0ffb07230 */ /* 0x000fe40000004100 */
[C---:B------:R-:W-:Y:S01]  /*9ea0*/  FMUL.FTZ R179, R50.reuse, R179 ;  /* 0x000000b332b37220 */ /* 0x040fe20000410000 */
[----:B------:R-:W-:Y:S02]  /*9eb0*/  IMAD.MOV.U32 R37, RZ, RZ, R87 ;  /* 0x000000ffff257224 */ /* 0x000fe400078e0057 */
[----:B------:R-:W-:Y:S01]  /*9ec0*/  FFMA.FTZ R50, R50, R178, -R180 ;  /* 0x000000b232327223 */ /* 0x000fe200000108b4 */
[----:B------:R-:W-:-:S02]  /*9ed0*/  IMAD.MOV.U32 R87, RZ, RZ, R15 ;  /* 0x000000ffff577224 */ /* 0x000fc400078e000f */
[----:B------:R-:W-:Y:S01]  /*9ee0*/  FFMA.FTZ R13, R13, R178, R179 ;  /* 0x000000b20d0d7223 */ /* 0x000fe200000100b3 */
[----:B------:R-:W-:Y:S01]  /*9ef0*/  HADD2.F32 R178, -RZ, R177.H1_H1 ;  /* 0x300000b1ffb27230 */ /* 0x000fe20000004100 */
[----:B------:R-:W-:Y:S01]  /*9f00*/  F2FP.F16.E4M3.UNPACK_B R38, R37 ;  /* 0x00000025ff26723e */ /* 0x000fe200020006ff */
[----:B------:R-:W-:Y:S02]  /*9f10*/  HADD2.F32 R177, -RZ, R175.H1_H1 ;  /* 0x300000afffb17230 */ /* 0x000fe40000004100 */
[-C--:B------:R-:W-:Y:S01]  /*9f20*/  FMUL.FTZ R175, R85, R176.reuse ;  /* 0x000000b055af7220 */ /* 0x080fe20000410000 */
[----:B------:R-:W-:Y:S01]  /*9f30*/  F2FP.F16.E4M3.UNPACK_B R15, R87 ;  /* 0x00000057ff0f723e */ /* 0x000fe200020006ff */
[C---:B------:R-:W-:Y:S01]  /*9f40*/  FMUL.FTZ R176, R178.reuse, R176 ;  /* 0x000000b0b2b07220 */ /* 0x040fe20000410000 */
[----:B------:R-:W-:Y:S01]  /*9f50*/  F2FP.F16.E4M3.UNPACK_B R37, R37.H1 ;  /* 0x00000025ff25723e */ /* 0x000fe200030006ff */
[----:B------:R-:W-:Y:S01]  /*9f60*/  FFMA.FTZ R175, R178, R177, -R175 ;  /* 0x000000b1b2af7223 */ /* 0x000fe200000108af */
[----:B------:R-:W-:-:S02]  /*9f70*/  HADD2.F32 R178, -RZ, R38.H0_H0 ;  /* 0x20000026ffb27230 */ /* 0x000fc40000004100 */
[----:B------:R-:W-:Y:S01]  /*9f80*/  FFMA.FTZ R85, R85, R177, R176 ;  /* 0x000000b155557223 */ /* 0x000fe200000100b0 */
[-C--:B------:R-:W-:Y:S01]  /*9f90*/  F2FP.F16.E4M3.UNPACK_B R176, R36.reuse ;  /* 0x00000024ffb0723e */ /* 0x080fe200020006ff */
[--C-:B------:R-:W-:Y:S01]  /*9fa0*/  HADD2.F32 R180, -RZ, R15.reuse.H0_H0 ;  /* 0x2000000fffb47230 */ /* 0x100fe20000004100 */
[-C--:B------:R-:W-:Y:S01]  /*9fb0*/  F2FP.F16.E4M3.UNPACK_B R177, R51.reuse ;  /* 0x00000033ffb1723e */ /* 0x080fe200020006ff */
[----:B------:R-:W-:Y:S01]  /*9fc0*/  HADD2.F32 R15, -RZ, R15.H1_H1 ;  /* 0x3000000fff0f7230 */ /* 0x000fe20000004100 */
[----:B------:R-:W-:Y:S01]  /*9fd0*/  F2FP.F16.E4M3.UNPACK_B R36, R36.H1 ;  /* 0x00000024ff24723e */ /* 0x000fe200030006ff */
[--C-:B------:R-:W-:Y:S01]  /*9fe0*/  HADD2.F32 R49, -RZ, R176.reuse.H0_H0 ;  /* 0x200000b0ff317230 */ /* 0x100fe20000004100 */
[----:B------:R-:W-:Y:S01]  /*9ff0*/  F2FP.F16.E4M3.UNPACK_B R51, R51.H1 ;  /* 0x00000033ff33723e */ /* 0x000fe200030006ff */
[----:B------:R-:W-:Y:S01]  /*a000*/  HADD2.F32 R179, -RZ, R177.H0_H0 ;  /* 0x200000b1ffb37230 */ /* 0x000fe20000004100 */
[----:B------:R-:W-:Y:S01]  /*a010*/  F2FP.SATFINITE.E4M3.F32.PACK_AB_MERGE_C R50, R175, R50, RZ ;  /* 0x00000032af32723e */ /* 0x000fe200048070ff */
[----:B------:R-:W-:-:S02]  /*a020*/  HADD2.F32 R176, -RZ, R176.H1_H1 ;  /* 0x300000b0ffb07230 */ /* 0x000fc40000004100 */
[-C--:B------:R-:W-:Y:S01]  /*a030*/  FMUL.FTZ R181, R178, R49.reuse ;  /* 0x00000031b2b57220 */ /* 0x080fe20000410000 */
[C---:B------:R-:W-:Y:S01]  /*a040*/  FMUL.FTZ R49, R180.reuse, R49 ;  /* 0x00000031b4317220 */ /* 0x040fe20000410000 */
[----:B------:R-:W-:Y:S01]  /*a050*/  HADD2.F32 R177, -RZ, R177.H1_H1 ;  /* 0x300000b1ffb17230 */ /* 0x000fe20000004100 */
[----:B------:R-:W-:Y:S01]  /*a060*/  F2FP.SATFINITE.E4M3.F32.PACK_AB_MERGE_C R173, R173, R174, R50 ;  /* 0x000000aeadad723e */ /* 0x000fe20004807032 */
[-C--:B------:R-:W-:Y:S01]  /*a070*/  FFMA.FTZ R181, R180, R179.reuse, -R181 ;  /* 0x000000b3b4b57223 */ /* 0x080fe200000108b5 */
[----:B------:R-:W-:Y:S01]  /*a080*/  FFMA.FTZ R178, R178, R179, R49 ;  /* 0x000000b3b2b27223 */ /* 0x000fe20000010031 */
[----:B------:R-:W-:Y:S01]  /*a090*/  HADD2.F32 R49, -RZ, R38.H1_H1 ;  /* 0x30000026ff317230 */ /* 0x000fe20000004100 */
[----:B------:R-:W-:Y:S01]  /*a0a0*/  F2FP.F16.E4M3.UNPACK_B R50, R84.H1 ;  /* 0x00000054ff32723e */ /* 0x000fe200030006ff */
[--C-:B------:R-:W-:Y:S01]  /*a0b0*/  HADD2.F32 R179, -RZ, R36.reuse.H0_H0 ;  /* 0x20000024ffb37230 */ /* 0x100fe20000004100 */
[----:B------:R-:W-:Y:S01]  /*a0c0*/  F2FP.SATFINITE.E4M3.F32.PACK_AB_MERGE_C R13, R85, R13, RZ ;  /* 0x0000000d550d723e */ /* 0x000fe200048070ff */
[----:B------:R-:W-:-:S02]  /*a0d0*/  HADD2.F32 R36, -RZ, R36.H1_H1 ;  /* 0x30000024ff247230 */ /* 0x000fc40000004100 */
[----:B------:R-:W-:Y:S01]  /*a0e0*/  FMUL.FTZ R38, R49, R176 ;  /* 0x000000b031267220 */ /* 0x000fe20000410000 */
[----:B------:R-:W-:Y:S02]  /*a0f0*/  F2FP.F16.E4M3.UNPACK_B R85, R166.H1 ;  /* 0x000000a6ff55723e */ /* 0x000fe400030006ff */
[----:B------:R-:W-:Y:S01]  /*a100*/  F2FP.F16.E4M3.UNPACK_B R84, R84 ;  /* 0x00000054ff54723e */ /* 0x000fe200020006ff */
[CC--:B------:R-:W-:Y:S01]  /*a110*/  FFMA.FTZ R38, R15.reuse, R177.reuse, -R38 ;  /* 0x000000b10f267223 */ /* 0x0c0fe20000010826 */
[----:B------:R-:W-:Y:S01]  /*a120*/  FMUL.FTZ R15, R15, R176 ;  /* 0x000000b00f0f7220 */ /* 0x000fe20000410000 */
[--C-:B------:R-:W-:Y:S01]  /*a130*/  HADD2.F32 R176, -RZ, R51.reuse.H0_H0 ;  /* 0x20000033ffb07230 */ /* 0x100fe20000004100 */
[----:B------:R-:W-:Y:S01]  /*a140*/  F2FP.F16.E4M3.UNPACK_B R166, R166 ;  /* 0x000000a6ffa6723e */ /* 0x000fe200020006ff */
[----:B------:R-:W-:Y:S02]  /*a150*/  HADD2.F32 R51, -RZ, R51.H1_H1 ;  /* 0x30000033ff337230 */ /* 0x000fe40000004100 */
[----:B------:R-:W-:Y:S01]  /*a160*/  FFMA.FTZ R15, R49, R177, R15 ;  /* 0x000000b1310f7223 */ /* 0x000fe2000001000f */
[----:B------:R-:W-:Y:S01]  /*a170*/  F2FP.F16.E4M3.UNPACK_B R49, R87.H1 ;  /* 0x00000057ff31723e */ /* 0x000fe200030006ff */
[--C-:B------:R-:W-:Y:S01]  /*a180*/  HADD2.F32 R87, -RZ, R37.reuse.H0_H0 ;  /* 0x20000025ff577230 */ /* 0x100fe20000004100 */
[----:B------:R-:W-:Y:S01]  /*a190*/  F2FP.SATFINITE.E4M3.F32.PACK_AB_MERGE_C R39, R39, R48, R13 ;  /* 0x000000302727723e */ /* 0x000fe2000480700d */
[----:B------:R-:W-:-:S02]  /*a1a0*/  HADD2.F32 R37, -RZ, R37.H1_H1 ;  /* 0x30000025ff257230 */ /* 0x000fc40000004100 */
[--C-:B------:R-:W-:Y:S02]  /*a1b0*/  HADD2.F32 R177, -RZ, R49.reuse.H0_H0 ;  /* 0x20000031ffb17230 */ /* 0x100fe40000004100 */
[-C--:B------:R-:W-:Y:S01]  /*a1c0*/  FMUL.FTZ R180, R87, R179.reuse ;  /* 0x000000b357b47220 */ /* 0x080fe20000410000 */
[----:B------:R-:W-:Y:S02]  /*a1d0*/  HADD2.F32 R49, -RZ, R49.H1_H1 ;  /* 0x30000031ff317230 */ /* 0x000fe40000004100 */
[--C-:B------:R-:W-:Y:S02]  /*a1e0*/  HADD2.F32 R175, -RZ, R85.reuse.H0_H0 ;  /* 0x20000055ffaf7230 */ /* 0x100fe40000004100 */
[C---:B------:R-:W-:Y:S01]  /*a1f0*/  FFMA.FTZ R180, R177.reuse, R176, -R180 ;  /* 0x000000b0b1b47223 */ /* 0x040fe200000108b4 */
[----:B------:R-:W-:Y:S01]  /*a200*/  FMUL.FTZ R177, R177, R179 ;  /* 0x000000b3b1b17220 */ /* 0x000fe20000410000 */
[----:B------:R-:W-:Y:S02]  /*a210*/  HADD2.F32 R85, -RZ, R85.H1_H1 ;  /* 0x30000055ff557230 */ /* 0x000fe40000004100 */
[----:B------:R-:W-:-:S02]  /*a220*/  IMAD.MOV.U32 R13, RZ, RZ, R173 ;  /* 0x000000ffff0d7224 */ /* 0x000fc400078e00ad */
[----:B------:R-:W-:Y:S01]  /*a230*/  FFMA.FTZ R177, R87, R176, R177 ;  /* 0x000000b057b17223 */ /* 0x000fe200000100b1 */
[-C--:B------:R-:W-:Y:S01]  /*a240*/  FMUL.FTZ R87, R37, R36.reuse ;  /* 0x0000002425577220 */ /* 0x080fe20000410000 */
[----:B------:R-:W-:-:S03]  /*a250*/  FMUL.FTZ R36, R49, R36 ;  /* 0x0000002431247220 */ /* 0x000fc60000410000 */
[-C--:B------:R-:W-:Y:S01]  /*a260*/  FFMA.FTZ R87, R49, R51.reuse, -R87 ;  /* 0x0000003331577223 */ /* 0x080fe20000010857 */
[----:B------:R-:W-:Y:S01]  /*a270*/  FFMA.FTZ R37, R37, R51, R36 ;  /* 0x0000003325257223 */ /* 0x000fe20000010024 */
[-C--:B------:R-:W-:Y:S01]  /*a280*/  F2FP.F16.E4M3.UNPACK_B R36, R165.reuse.H1 ;  /* 0x000000a5ff24723e */ /* 0x080fe200030006ff */
[--C-:B------:R-:W-:Y:S01]  /*a290*/  HADD2.F32 R51, -RZ, R50.reuse.H0_H0 ;  /* 0x20000032ff337230 */ /* 0x100fe20000004100 */
[-C--:B------:R-:W-:Y:S01]  /*a2a0*/  F2FP.F16.E4M3.UNPACK_B R49, R12.reuse.H1 ;  /* 0x0000000cff31723e */ /* 0x080fe200030006ff */
[----:B------:R-:W-:Y:S01]  /*a2b0*/  HADD2.F32 R50, -RZ, R50.H1_H1 ;  /* 0x30000032ff327230 */ /* 0x000fe20000004100 */
[----:B------:R-:W-:Y:S01]  /*a2c0*/  F2FP.F16.E4M3.UNPACK_B R165, R165 ;  /* 0x000000a5ffa5723e */ /* 0x000fe200020006ff */
[--C-:B------:R-:W-:Y:S01]  /*a2d0*/  HADD2.F32 R179, -RZ, R36.reuse.H0_H0 ;  /* 0x20000024ffb37230 */ /* 0x100fe20000004100 */
[----:B------:R-:W-:Y:S01]  /*a2e0*/  F2FP.F16.E4M3.UNPACK_B R12, R12 ;  /* 0x0000000cff0c723e */ /* 0x000fe200020006ff */
[----:B------:R-:W-:Y:S01]  /*a2f0*/  HADD2.F32 R174, -RZ, R49.H0_H0 ;  /* 0x20000031ffae7230 */ /* 0x000fe20000004100 */
[----:B------:R-:W-:Y:S01]  /*a300*/  F2FP.SATFINITE.E4M3.F32.PACK_AB_MERGE_C R87, R87, R180, RZ ;  /* 0x000000b45757723e */ /* 0x000fe200048070ff */
[----:B------:R-:W-:-:S02]  /*a310*/  HADD2.F32 R36, -RZ, R36.H1_H1 ;  /* 0x30000024ff247230 */ /* 0x000fc40000004100 */
[-C--:B------:R-:W-:Y:S01]  /*a320*/  FMUL.FTZ R176, R51, R179.reuse ;  /* 0x000000b333b07220 */ /* 0x080fe20000410000 */
[----:B------:R-:W-:Y:S02]  /*a330*/  HADD2.F32 R49, -RZ, R49.H1_H1 ;  /* 0x30000031ff317230 */ /* 0x000fe40000004100 */
[C---:B------:R-:W-:Y:S01]  /*a340*/  FMUL.FTZ R179, R174.reuse, R179 ;  /* 0x000000b3aeb37220 */ /* 0x040fe20000410000 */
[----:B------:R-:W-:Y:S01]  /*a350*/  F2FP.SATFINITE.E4M3.F32.PACK_AB_MERGE_C R37, R37, R177, RZ ;  /* 0x000000b12525723e */ /* 0x000fe200048070ff */
[----:B------:R-:W-:Y:S01]  /*a360*/  FFMA.FTZ R176, R174, R175, -R176 ;  /* 0x000000afaeb07223 */ /* 0x000fe200000108b0 */
[----:B------:R-:W-:Y:S01]  /*a370*/  F2FP.SATFINITE.E4M3.F32.PACK_AB_MERGE_C R38, R38, R181, R87 ;  /* 0x000000b52626723e */ /* 0x000fe20004807057 */
[----:B------:R-:W-:Y:S01]  /*a380*/  FFMA.FTZ R179, R51, R175, R179 ;  /* 0x000000af33b37223 */ /* 0x000fe200000100b3 */
[CC--:B------:R-:W-:Y:S01]  /*a390*/  FMUL.FTZ R51, R50.reuse, R36.reuse ;  /* 0x0000002432337220 */ /* 0x0c0fe20000410000 */
[----:B------:R-:W-:Y:S01]  /*a3a0*/  FMUL.FTZ R36, R49, R36 ;  /* 0x0000002431247220 */ /* 0x000fe20000410000 */
[----:B------:R-:W-:Y:S01]  /*a3b0*/  HADD2.F32 R175, -RZ, R165.H0_H0 ;  /* 0x200000a5ffaf7230 */ /* 0x000fe20000004100 */
[----:B------:R-:W-:Y:S01]  /*a3c0*/  F2FP.SATFINITE.E4M3.F32.PACK_AB_MERGE_C R37, R15, R178, R37 ;  /* 0x000000b20f25723e */ /* 0x000fe20004807025 */
[-C--:B------:R-:W-:Y:S01]  /*a3d0*/  FFMA.FTZ R49, R49, R85.reuse, -R51 ;  /* 0x0000005531317223 */ /* 0x080fe20000010833 */
[----:B------:R-:W-:Y:S01]  /*a3e0*/  FFMA.FTZ R36, R50, R85, R36 ;  /* 0x0000005532247223 */ /* 0x000fe20000010024 */
[----:B------:R-:W-:Y:S01]  /*a3f0*/  HADD2.F32 R50, -RZ, R84.H0_H0 ;  /* 0x20000054ff327230 */ /* 0x000fe20000004100 */
[----:B------:R-:W-:Y:S01]  /*a400*/  MOV R87, R37 ;  /* 0x0000002500577202 */ /* 0x000fe20000000f00 */
[----:B------:R-:W-:Y:S01]  /*a410*/  HADD2.F32 R85, -RZ, R12.H0_H0 ;  /* 0x2000000cff557230 */ /* 0x000fe20000004100 */
[----:B------:R-:W-:Y:S01]  /*a420*/  F2FP.SATFINITE.E4M3.F32.PACK_AB_MERGE_C R49, R49, R176, RZ ;  /* 0x000000b03131723e */ /* 0x000fe200048070ff */
[----:B------:R-:W-:-:S02]  /*a430*/  HADD2.F32 R51, -RZ, R166.H0_H0 ;  /* 0x200000a6ff337230 */ /* 0x000fc40000004100 */
[CC--:B------:R-:W-:Y:S01]  /*a440*/  FMUL.FTZ R174, R50.reuse, R175.reuse ;  /* 0x000000af32ae7220 */ /* 0x0c0fe20000410000 */
[----:B------:R-:W-:Y:S02]  /*a450*/  HADD2.F32 R165, -RZ, R165.H1_H1 ;  /* 0x300000a5ffa57230 */ /* 0x000fe40000004100 */
[C---:B------:R-:W-:Y:S01]  /*a460*/  FMUL.FTZ R175, R85.reuse, R175 ;  /* 0x000000af55af7220 */ /* 0x040fe20000410000 */
[----:B------:R-:W-:Y:S02]  /*a470*/  HADD2.F32 R84, -RZ, R84.H1_H1 ;  /* 0x30000054ff547230 */ /* 0x000fe40000004100 */
[-C--:B------:R-:W-:Y:S01]  /*a480*/  FFMA.FTZ R174, R85, R51.reuse, -R174 ;  /* 0x0000003355ae7223 */ /* 0x080fe200000108ae */
[----:B------:R-:W-:Y:S02]  /*a490*/  HADD2.F32 R12, -RZ, R12.H1_H1 ;  /* 0x3000000cff0c7230 */ /* 0x000fe40000004100 */
[----:B------:R-:W-:Y:S01]  /*a4a0*/  FFMA.FTZ R175, R50, R51, R175 ;  /* 0x0000003332af7223 */ /* 0x000fe200000100af */
[----:B------:R-:W-:-:S02]  /*a4b0*/  HADD2.F32 R166, -RZ, R166.H1_H1 ;  /* 0x300000a6ffa67230 */ /* 0x000fc40000004100 */
[-C--:B------:R-:W-:Y:S01]  /*a4c0*/  FMUL.FTZ R50, R84, R165.reuse ;  /* 0x000000a554327220 */ /* 0x080fe20000410000 */
[----:B------:R-:W-:Y:S01]  /*a4d0*/  F2FP.F16.E4M3.UNPACK_B R51, R86.H1 ;  /* 0x00000056ff33723e */ /* 0x000fe200030006ff */
[C---:B------:R-:W-:Y:S01]  /*a4e0*/  FMUL.FTZ R165, R12.reuse, R165 ;  /* 0x000000a50ca57220 */ /* 0x040fe20000410000 */
[-C--:B------:R-:W-:Y:S01]  /*a4f0*/  F2FP.F16.E4M3.UNPACK_B R85, R167.reuse.H1 ;  /* 0x000000a7ff55723e */ /* 0x080fe200030006ff */
[----:B------:R-:W-:Y:S01]  /*a500*/  FFMA.FTZ R50, R12, R166, -R50 ;  /* 0x000000a60c327223 */ /* 0x000fe20000010832 */
[----:B------:R-:W-:Y:S01]  /*a510*/  F2FP.F16.E4M3.UNPACK_B R86, R86 ;  /* 0x00000056ff56723e */ /* 0x000fe200020006ff */
[----:B------:R-:W-:Y:S01]  /*a520*/  FFMA.FTZ R12, R84, R166, R165 ;  /* 0x000000a6540c7223 */ /* 0x000fe200000100a5 */
[----:B------:R-:W-:Y:S01]  /*a530*/  HADD2.F32 R84, -RZ, R51.H0_H0 ;  /* 0x20000033ff547230 */ /* 0x000fe20000004100 */
[----:B------:R-:W-:Y:S01]  /*a540*/  F2FP.F16.E4M3.UNPACK_B R167, R167 ;  /* 0x000000a7ffa7723e */ /* 0x000fe200020006ff */
[----:B------:R-:W-:Y:S01]  /*a550*/  HADD2.F32 R166, -RZ, R85.H0_H0 ;  /* 0x20000055ffa67230 */ /* 0x000fe20000004100 */
[----:B------:R-:W-:Y:S01]  /*a560*/  F2FP.SATFINITE.E4M3.F32.PACK_AB_MERGE_C R174, R50, R174, R49 ;  /* 0x000000ae32ae723e */ /* 0x000fe20004807031 */
[----:B------:R-:W-:Y:S01]  /*a570*/  HADD2.F32 R51, -RZ, R51.H1_H1 ;  /* 0x30000033ff337230 */ /* 0x000fe20000004100 */
[----:B------:R-:W-:Y:S01]  /*a580*/  MOV R49, R14 ;  /* 0x0000000e00317202 */ /* 0x000fe20000000f00 */
[----:B------:R-:W-:Y:S01]  /*a590*/  HADD2.F32 R85, -RZ, R85.H1_H1 ;  /* 0x30000055ff557230 */ /* 0x000fe20000004100 */
[----:B------:R-:W-:Y:S01]  /*a5a0*/  F2FP.F16.E4M3.UNPACK_B R14, R164.H1 ;  /* 0x000000a4ff0e723e */ /* 0x000fe200030006ff */
[----:B------:R-:W-:Y:S01]  /*a5b0*/  IMAD.MOV.U32 R15, RZ, RZ, R38 ;  /* 0x000000ffff0f7224 */ /* 0x000fe200078e0026 */
[----:B------:R-:W-:-:S02]  /*a5c0*/  F2FP.F16.E4M3.UNPACK_B R50, R49.H1 ;  /* 0x00000031ff32723e */ /* 0x000fc400030006ff */
[----:B------:R-:W-:Y:S01]  /*a5d0*/  F2FP.F16.E4M3.UNPACK_B R164, R164 ;  /* 0x000000a4ffa4723e */ /* 0x000fe200020006ff */
[----:B------:R-:W-:Y:S01]  /*a5e0*/  HADD2.F32 R180, -RZ, R14.H0_H0 ;  /* 0x2000000effb47230 */ /* 0x000fe20000004100 */
[----:B------:R-:W-:Y:S01]  /*a5f0*/  F2FP.F16.E4M3.UNPACK_B R49, R49 ;  /* 0x00000031ff31723e */ /* 0x000fe200020006ff */
[----:B------:R-:W-:Y:S01]  /*a600*/  HADD2.F32 R165, -RZ, R50.H0_H0 ;  /* 0x20000032ffa57230 */ /* 0x000fe20000004100 */
[----:B------:R-:W-:Y:S01]  /*a610*/  F2FP.SATFINITE.E4M3.F32.PACK_AB_MERGE_C R36, R36, R179, RZ ;  /* 0x000000b32424723e */ /* 0x000fe200048070ff */
[----:B------:R-:W-:Y:S02]  /*a620*/  HADD2.F32 R14, -RZ, R14.H1_H1 ;  /* 0x3000000eff0e7230 */ /* 0x000fe40000004100 */
[-C--:B------:R-:W-:Y:S01]  /*a630*/  FMUL.FTZ R176, R84, R180.reuse ;  /* 0x000000b454b07220 */ /* 0x080fe20000410000 */
[----:B------:R-:W-:Y:S02]  /*a640*/  HADD2.F32 R50, -RZ, R50.H1_H1 ;  /* 0x30000032ff327230 */ /* 0x000fe40000004100 */
[C---:B------:R-:W-:Y:S01]  /*a650*/  FMUL.FTZ R180, R165.reuse, R180 ;  /* 0x000000b4a5b47220 */ /* 0x040fe20000410000 */
[----:B------:R-:W-:Y:S01]  /*a660*/  F2FP.SATFINITE.E4M3.F32.PACK_AB_MERGE_C R36, R12, R175, R36 ;  /* 0x000000af0c24723e */ /* 0x000fe20004807024 */
[----:B------:R-:W-:Y:S01]  /*a670*/  FFMA.FTZ R176, R165, R166, -R176 ;  /* 0x000000a6a5b07223 */ /* 0x000fe200000108b0 */
[----:B------:R-:W-:-:S02]  /*a680*/  IMAD.MOV.U32 R12, RZ, RZ, R174 ;  /* 0x000000ffff0c7224 */ /* 0x000fc400078e00ae */
[----:B------:R-:W-:Y:S01]  /*a690*/  FFMA.FTZ R180, R84, R166, R180 ;  /* 0x000000a654b47223 */ /* 0x000fe200000100b4 */
[CC--:B------:R-:W-:Y:S01]  /*a6a0*/  FMUL.FTZ R84, R51.reuse, R14.reuse ;  /* 0x0000000e33547220 */ /* 0x0c0fe20000410000 */
[C---:B------:R-:W-:Y:S01]  /*a6b0*/  FMUL.FTZ R14, R50.reuse, R14 ;  /* 0x0000000e320e7220 */ /* 0x040fe20000410000 */
[----:B------:R-:W-:Y:S02]  /*a6c0*/  HADD2.F32 R166, -RZ, R164.H0_H0 ;  /* 0x200000a4ffa67230 */ /* 0x000fe40000004100 */
[-C--:B------:R-:W-:Y:S01]  /*a6d0*/  FFMA.FTZ R50, R50, R85.reuse, -R84 ;  /* 0x0000005532327223 */ /* 0x080fe20000010854 */
[----:B------:R-:W-:Y:S01]  /*a6e0*/  FFMA.FTZ R14, R51, R85, R14 ;  /* 0x00000055330e7223 */ /* 0x000fe2000001000e */
[----:B------:R-:W-:Y:S02]  /*a6f0*/  HADD2.F32 R51, -RZ, R86.H0_H0 ;  /* 0x20000056ff337230 */ /* 0x000fe40000004100 */
[----:B------:R-:W-:Y:S01]  /*a700*/  HADD2.F32 R85, -RZ, R49.H0_H0 ;  /* 0x20000031ff557230 */ /* 0x000fe20000004100 */
[----:B------:R-:W-:Y:S01]  /*a710*/  F2FP.SATFINITE.E4M3.F32.PACK_AB_MERGE_C R50, R50, R176, RZ ;  /* 0x000000b03232723e */ /* 0x000fe200048070ff */
[----:B------:R-:W-:-:S02]  /*a720*/  HADD2.F32 R84, -RZ, R167.H0_H0 ;  /* 0x200000a7ff547230 */ /* 0x000fc40000004100 */
[-C--:B------:R-:W-:Y:S01]  /*a730*/  FMUL.FTZ R165, R51, R166.reuse ;  /* 0x000000a633a57220 */ /* 0x080fe20000410000 */
[----:B------:R-:W-:Y:S02]  /*a740*/  HADD2.F32 R164, -RZ, R164.H1_H1 ;  /* 0x300000a4ffa47230 */ /* 0x000fe40000004100 */
[C---:B------:R-:W-:Y:S01]  /*a750*/  FMUL.FTZ R166, R85.reuse, R166 ;  /* 0x000000a655a67220 */ /* 0x040fe20000410000 */
[----:B------:R-:W-:Y:S02]  /*a760*/  HADD2.F32 R86, -RZ, R86.H1_H1 ;  /* 0x30000056ff567230 */ /* 0x000fe40000004100 */
[-C--:B------:R-:W-:Y:S01]  /*a770*/  FFMA.FTZ R165, R85, R84.reuse, -R165 ;  /* 0x0000005455a57223 */ /* 0x080fe200000108a5 */
[----:B------:R-:W-:Y:S02]  /*a780*/  HADD2.F32 R49, -RZ, R49.H1_H1 ;  /* 0x30000031ff317230 */ /* 0x000fe40000004100 */
[----:B------:R-:W-:Y:S01]  /*a790*/  FFMA.FTZ R166, R51, R84, R166 ;  /* 0x0000005433a67223 */ /* 0x000fe200000100a6 */
[----:B------:R-:W-:-:S02]  /*a7a0*/  HADD2.F32 R167, -RZ, R167.H1_H1 ;  /* 0x300000a7ffa77230 */ /* 0x000fc40000004100 */
[----:B------:R-:W-:Y:S01]  /*a7b0*/  FMUL.FTZ R51, R86, R164 ;  /* 0x000000a456337220 */ /* 0x000fe20000410000 */
[----:B------:R-:W-:Y:S01]  /*a7c0*/  F2FP.SATFINITE.E4M3.F32.PACK_AB_MERGE_C R14, R14, R180, RZ ;  /* 0x000000b40e0e723e */ /* 0x000fe200048070ff */
[C---:B------:R-:W-:Y:S01]  /*a7d0*/  FMUL.FTZ R164, R49.reuse, R164 ;  /* 0x000000a431a47220 */ /* 0x040fe20000410000 */
[----:B------:R-:W-:Y:S02]  /*a7e0*/  IMAD.MOV.U32 R84, RZ, RZ, R36 ;  /* 0x000000ffff547224 */ /* 0x000fe400078e0024 */
[----:B------:R-:W-:Y:S01]  /*a7f0*/  FFMA.FTZ R51, R49, R167, -R51 ;  /* 0x000000a731337223 */ /* 0x000fe20000010833 */
[----:B------:R-:W-:Y:S01]  /*a800*/  MOV R85, R39 ;  /* 0x0000002700557202 */ /* 0x000fe20000000f00 */
[----:B------:R-:W-:-:S03]  /*a810*/  FFMA.FTZ R164, R86, R167, R164 ;  /* 0x000000a756a47223 */ /* 0x000fc600000100a4 */
[----:B------:R-:W-:Y:S02]  /*a820*/  F2FP.SATFINITE.E4M3.F32.PACK_AB_MERGE_C R50, R51, R165, R50 ;  /* 0x000000a53332723e */ /* 0x000fe40004807032 */
[----:B------:R-:W-:-:S03]  /*a830*/  F2FP.SATFINITE.E4M3.F32.PACK_AB_MERGE_C R164, R164, R166, R14 ;  /* 0x000000a6a4a4723e */ /* 0x000fc6000480700e */
[----:B------:R-:W-:Y:S02]  /*a840*/  IMAD.MOV.U32 R14, RZ, RZ, R50 ;  /* 0x000000ffff0e7224 */ /* 0x000fe400078e0032 */
[----:B------:R-:W-:-:S07]  /*a850*/  IMAD.MOV.U32 R86, RZ, RZ, R164 ;  /* 0x000000ffff567224 */ /* 0x000fce00078e00a4 */
.L_x_506:
[----:B------:R-:W-:Y:S05]  /*a860*/  BSYNC B3 ;  /* 0x0000000000037941 */ /* 0x000fea0003800000 */
.L_x_505:
[----:B----4-:R-:W-:-:S05]  /*a870*/  IADD3 R36, P2, R25, R11, RZ ;  /* 0x0000000b19247210 */ /* 0x010fca0007f5e0ff */
[----:B---3--:R-:W-:Y:S01]  /*a880*/  IMAD.X R37, R153, 0x1, R112, P2 ;  /* 0x0000000199257824 */ /* 0x008fe200010e0670 */
[----:B------:R-:W-:-:S04]  /*a890*/  ISETP.GE.AND P2, PT, R172, R128, PT ;  /* 0x00000080ac00720c */ /* 0x000fc80003f46270 */
[----:B0-----:R0:W-:Y:S09]  /*a8a0*/  ST.E.128 desc[UR50][R36.64], R12 ;  /* 0x0000000c24007985 */ /* 0x0011f2000c101d32 */
[----:B------:R-:W-:-:S04]  /*a8b0*/  @!P2 IADD3 R38, P5, R11, R172, RZ ;  /* 0x000000ac0b26a210 */ /* 0x000fc80007fbe0ff */
[----:B------:R-:W-:-:S05]  /*a8c0*/  @!P2 LEA.HI.X.SX32 R39, R172, R153, 0x1, P5 ;  /* 0x00000099ac27a211 */ /* 0x000fca00028f0eff */
[----:B------:R0:W-:Y:S04]  /*a8d0*/  @!P2 ST.E.128 desc[UR50][R38.64], R84 ;  /* 0x000000542600a985 */ /* 0x0001e8000c101d32 */
.L_x_504:
[----:B------:R-:W-:Y:S05]  /*a8e0*/  BSYNC B2 ;  /* 0x0000000000027941 */ /* 0x000fea0003800000 */
.L_x_503:
        /* <DEDUP_REMOVED lines=9> */
[----:B------:R-:W-:Y:S01]  /*a980*/  SHF.R.S32.HI R13, RZ, 0x1f, R12 ;  /* 0x0000001fff0d7819 */ /* 0x000fe2000001140c */
[----:B------:R-:W-:-:S03]  /*a990*/  IMAD.SHL.U32 R48, R12, 0x10, RZ ;  /* 0x000000100c307824 */ /* 0x000fc600078e00ff */
[----:B------:R-:W-:-:S04]  /*a9a0*/  LEA.HI R13, R13, R12, RZ, 0x2 ;  /* 0x0000000c0d0d7211 */ /* 0x000fc800078f10ff */
[----:B------:R-:W-:Y:S02]  /*a9b0*/  SHF.R.S32.HI R12, RZ, 0x2, R13 ;  /* 0x00000002ff0c7819 */ /* 0x000fe4000001140d */
[----:B------:R-:W-:-:S03]  /*a9c0*/  LOP3.LUT R13, R205, 0x30, R48, 0xf8, !PT ;  /* 0x00000030cd0d7812 */ /* 0x000fc600078ef830 */
[----:B------:R-:W-:Y:S01]  /*a9d0*/  IMAD R12, R12, 0x2800, R207 ;  /* 0x000028000c0c7824 */ /* 0x000fe200078e02cf */
[----:B------:R-:W-:-:S05]  /*a9e0*/  LOP3.LUT R13, R13, R206, RZ, 0x3c, !PT ;  /* 0x000000ce0d0d7212 */ /* 0x000fca00078e3cff */
[----:B------:R-:W-:Y:S02]  /*a9f0*/  IMAD.IADD R12, R12, 0x1, R13 ;  /* 0x000000010c0c7824 */ /* 0x000fe400078e020d */
[C---:B------:R-:W-:Y:S02]  /*aa00*/  IMAD R13, R19.reuse, 0x7800, R135 ;  /* 0x00007800130d7824 */ /* 0x040fe400078e0287 */
[----:B------:R-:W-:-:S03]  /*aa10*/  IMAD R15, R19, 0x7800, R12 ;  /* 0x00007800130f7824 */ /* 0x000fc600078e020c */
[C---:B------:R-:W-:Y:S01]  /*aa20*/  IADD3 R13, R18.reuse, R13, RZ ;  /* 0x0000000d120d7210 */ /* 0x040fe20007ffe0ff */
[----:B------:R-:W-:-:S05]  /*aa30*/  IMAD.IADD R36, R18, 0x1, R15 ;  /* 0x0000000112247824 */ /* 0x000fca00078e020f */
[----:B------:R-:W0:Y:S04]  /*aa40*/  LDS.128 R12, [R13+0x1a400] ;  /* 0x01a400000d0c7984 */ /* 0x000e280000000c00 */
[----:B------:R-:W0:Y:S01]  /*aa50*/  LDS.128 R36, [R36+0x1a400] ;  /* 0x01a4000024247984 */ /* 0x000e220000000c00 */
[----:B------:R-:W-:Y:S05]  /*aa60*/  @P2 BRA `(.L_x_510) ;  /* 0x0000000c00442947 */ /* 0x000fea0003800000 */
[----:B------:R-:W-:Y:S02]  /*aa70*/  SHF.R.U32.HI R50, RZ, 0x8, R53 ;  /* 0x00000008ff327819 */ /* 0x000fe40000011635 */
[----:B------:R-:W-:Y:S02]  /*aa80*/  SHF.R.U32.HI R54, RZ, 0x8, R41 ;  /* 0x00000008ff367819 */ /* 0x000fe40000011629 */
[----:B------:R-:W-:Y:S02]  /*aa90*/  LOP3.LUT R42, R53, 0xff0000ff, RZ, 0xc0, !PT ;  /* 0xff0000ff352a7812 */ /* 0x000fe400078ec0ff */
[----:B------:R-:W-:Y:S02]  /*aaa0*/  SHF.R.U32.HI R49, RZ, 0x10, R53 ;  /* 0x00000010ff317819 */ /* 0x000fe40000011635 */
[--C-:B------:R-:W-:Y:S02]  /*aab0*/  SHF.R.U32.HI R51, RZ, 0x8, R55.reuse ;  /* 0x00000008ff337819 */ /* 0x100fe40000011637 */
[----:B------:R-:W-:Y:S01]  /*aac0*/  LOP3.LUT R84, R55, 0xff0000ff, RZ, 0xc0, !PT ;  /* 0xff0000ff37547812 */ /* 0x000fe200078ec0ff */
[----:B------:R-:W-:Y:S01]  /*aad0*/  IMAD.U32 R49, R49, 0x10000, RZ ;  /* 0x0001000031317824 */ /* 0x000fe200078e00ff */
[----:B------:R-:W-:Y:S01]  /*aae0*/  SHF.R.U32.HI R40, RZ, 0x10, R55 ;  /* 0x00000010ff287819 */ /* 0x000fe20000011637 */
[----:B------:R-:W-:Y:S01]  /*aaf0*/  IMAD.SHL.U32 R55, R50, 0x100, RZ ;  /* 0x0000010032377824 */ /* 0x000fe200078e00ff */
[----:B------:R-:W-:Y:S01]  /*ab00*/  LOP3.LUT R53, R41, 0xff0000ff, RZ, 0xc0, !PT ;  /* 0xff0000ff29357812 */ /* 0x000fe200078ec0ff */
[----:B------:R-:W-:Y:S01]  /*ab10*/  IMAD.SHL.U32 R51, R51, 0x100, RZ ;  /* 0x0000010033337824 */ /* 0x000fe200078e00ff */
[----:B------:R-:W-:-:S02]  /*ab20*/  SHF.R.U32.HI R41, RZ, 0x10, R41 ;  /* 0x00000010ff297819 */ /* 0x000fc40000011629 */
[----:B------:R-:W-:Y:S02]  /*ab30*/  SHF.L.U32 R54, R54, 0x8, RZ ;  /* 0x0000000836367819 */ /* 0x000fe400000006ff */
[----:B------:R-:W-:Y:S02]  /*ab40*/  LOP3.LUT R42, R42, 0xff00, R55, 0xf8, !PT ;  /* 0x0000ff002a2a7812 */ /* 0x000fe400078ef837 */
[----:B------:R-:W-:Y:S01]  /*ab50*/  LOP3.LUT R53, R53, 0xff00, R54, 0xf8, !PT ;  /* 0x0000ff0035357812 */ /* 0x000fe200078ef836 */
[----:B------:R-:W-:Y:S01]  /*ab60*/  IMAD.U32 R54, R41, 0x10000, RZ ;  /* 0x0001000029367824 */ /* 0x000fe200078e00ff */
[----:B------:R-:W-:Y:S02]  /*ab70*/  LOP3.LUT R84, R84, 0xff00, R51, 0xf8, !PT ;  /* 0x0000ff0054547812 */ /* 0x000fe400078ef833 */
[----:B------:R-:W-:Y:S02]  /*ab80*/  LOP3.LUT R51, R42, 0xff0000, R49, 0xf8, !PT ;  /* 0x00ff00002a337812 */ /* 0x000fe400078ef831 */
[----:B------:R-:W-:-:S02]  /*ab90*/  LOP3.LUT R49, R53, 0xff0000, R54, 0xf8, !PT ;  /* 0x00ff000035317812 */ /* 0x000fc400078ef836 */
[----:B0-----:R-:W-:Y:S02]  /*aba0*/  F2FP.F16.E4M3.UNPACK_B R53, R37 ;  /* 0x00000025ff35723e */ /* 0x001fe400020006ff */
[----:B------:R-:W-:Y:S02]  /*abb0*/  F2FP.F16.E4M3.UNPACK_B R55, R49 ;  /* 0x00000031ff37723e */ /* 0x000fe400020006ff */
[----:B------:R-:W-:Y:S01]  /*abc0*/  F2FP.F16.E4M3.UNPACK_B R41, R13 ;  /* 0x0000000dff29723e */ /* 0x000fe200020006ff */
[----:B------:R-:W-:Y:S01]  /*abd0*/  HADD2.F32 R42, -RZ, R53.H0_H0 ;  /* 0x20000035ff2a7230 */ /* 0x000fe20000004100 */
[----:B------:R-:W-:Y:S01]  /*abe0*/  F2FP.F16.E4M3.UNPACK_B R85, R51 ;  /* 0x00000033ff55723e */ /* 0x000fe200020006ff */
[----:B------:R-:W-:Y:S01]  /*abf0*/  HADD2.F32 R87, -RZ, R55.H0_H0 ;  /* 0x20000037ff577230 */ /* 0x000fe20000004100 */
[----:B------:R-:W-:Y:S01]  /*ac00*/  F2FP.F16.E4M3.UNPACK_B R37, R37.H1 ;  /* 0x00000025ff25723e */ /* 0x000fe200030006ff */
[----:B------:R-:W-:Y:S01]  /*ac10*/  HADD2.F32 R54, -RZ, R41.H0_H0 ;  /* 0x20000029ff367230 */ /* 0x000fe20000004100 */
[----:B------:R-:W-:Y:S01]  /*ac20*/  F2FP.F16.E4M3.UNPACK_B R51, R51.H1 ;  /* 0x00000033ff33723e */ /* 0x000fe200030006ff */
        /* <DEDUP_REMOVED lines=8> */
[----:B------:R-:W-:Y:S01]  /*acb0*/  HADD2.F32 R86, -RZ, R53.H1_H1 ;  /* 0x30000035ff567230 */ /* 0x000fe20000004100 */
[----:B------:R-:W-:-:S02]  /*acc0*/  SHF.R.U32.HI R50, RZ, 0x8, R43 ;  /* 0x00000008ff327819 */ /* 0x000fc4000001162b */
[----:B------:R-:W-:Y:S02]  /*acd0*/  LOP3.LUT R52, R43, 0xff0000ff, RZ, 0xc0, !PT ;  /* 0xff0000ff2b347812 */ /* 0x000fe400078ec0ff */
[CC--:B------:R-:W-:Y:S01]  /*ace0*/  FMUL.FTZ R53, R86.reuse, R55.reuse ;  /* 0x0000003756357220 */ /* 0x0c0fe20000410000 */
[C---:B------:R-:W-:Y:S01]  /*acf0*/  FMUL.FTZ R55, R41.reuse, R55 ;  /* 0x0000003729377220 */ /* 0x040fe20000410000 */
[----:B------:R-:W-:Y:S02]  /*ad00*/  SHF.R.U32.HI R43, RZ, 0x10, R43 ;  /* 0x00000010ff2b7819 */ /* 0x000fe4000001162b */
[-C--:B------:R-:W-:Y:S01]  /*ad10*/  FFMA.FTZ R53, R41, R85.reuse, -R53 ;  /* 0x0000005529357223 */ /* 0x080fe20000010835 */
[----:B------:R-:W-:Y:S01]  /*ad20*/  FFMA.FTZ R41, R86, R85, R55 ;  /* 0x0000005556297223 */ /* 0x000fe20000010037 */
[----:B------:R-:W-:Y:S01]  /*ad30*/  F2FP.F16.E4M3.UNPACK_B R55, R49.H1 ;  /* 0x00000031ff37723e */ /* 0x000fe200030006ff */
[----:B------:R-:W-:Y:S01]  /*ad40*/  HADD2.F32 R86, -RZ, R51.H0_H0 ;  /* 0x20000033ff567230 */ /* 0x000fe20000004100 */
[----:B------:R-:W-:Y:S01]  /*ad50*/  F2FP.F16.E4M3.UNPACK_B R85, R13.H1 ;  /* 0x0000000dff55723e */ /* 0x000fe200030006ff */
[----:B------:R-:W-:Y:S01]  /*ad60*/  HADD2.F32 R13, -RZ, R37.H0_H0 ;  /* 0x20000025ff0d7230 */ /* 0x000fe20000004100 */
[----:B------:R-:W-:Y:S01]  /*ad70*/  SHF.L.U32 R40, R40, 0x10, RZ ;  /* 0x0000001028287819 */ /* 0x000fe200000006ff */
[----:B------:R-:W-:-:S02]  /*ad80*/  HADD2.F32 R87, -RZ, R55.H0_H0 ;  /* 0x20000037ff577230 */ /* 0x000fc40000004100 */
[----:B------:R-:W-:Y:S02]  /*ad90*/  HADD2.F32 R49, -RZ, R85.H0_H0 ;  /* 0x20000055ff317230 */ /* 0x000fe40000004100 */
[----:B------:R-:W-:Y:S02]  /*ada0*/  HADD2.F32 R37, -RZ, R37.H1_H1 ;  /* 0x30000025ff257230 */ /* 0x000fe40000004100 */
[-C--:B------:R-:W-:Y:S01]  /*adb0*/  FMUL.FTZ R164, R13, R87.reuse ;  /* 0x000000570da47220 */ /* 0x080fe20000410000 */
[----:B------:R-:W-:Y:S02]  /*adc0*/  HADD2.F32 R55, -RZ, R55.H1_H1 ;  /* 0x30000037ff377230 */ /* 0x000fe40000004100 */
[C---:B------:R-:W-:Y:S01]  /*add0*/  FMUL.FTZ R87, R49.reuse, R87 ;  /* 0x0000005731577220 */ /* 0x040fe20000410000 */
[----:B------:R-:W-:Y:S02]  /*ade0*/  HADD2.F32 R85, -RZ, R85.H1_H1 ;  /* 0x30000055ff557230 */ /* 0x000fe40000004100 */
[----:B------:R-:W-:Y:S01]  /*adf0*/  FFMA.FTZ R49, R49, R86, -R164 ;  /* 0x0000005631317223 */ /* 0x000fe200000108a4 */
[----:B------:R-:W-:-:S02]  /*ae00*/  HADD2.F32 R51, -RZ, R51.H1_H1 ;  /* 0x30000033ff337230 */ /* 0x000fc40000004100 */
[----:B------:R-:W-:Y:S01]  /*ae10*/  FFMA.FTZ R13, R13, R86, R87 ;  /* 0x000000560d0d7223 */ /* 0x000fe20000010057 */
[-C--:B------:R-:W-:Y:S01]  /*ae20*/  FMUL.FTZ R86, R37, R55.reuse ;  /* 0x0000003725567220 */ /* 0x080fe20000410000 */
[----:B------:R-:W-:Y:S01]  /*ae30*/  FMUL.FTZ R87, R85, R55 ;  /* 0x0000003755577220 */ /* 0x000fe20000410000 */
[----:B------:R-:W-:Y:S02]  /*ae40*/  IMAD.U32 R43, R43, 0x10000, RZ ;  /* 0x000100002b2b7824 */ /* 0x000fe400078e00ff */
[-C--:B------:R-:W-:Y:S01]  /*ae50*/  FFMA.FTZ R55, R85, R51.reuse, -R86 ;  /* 0x0000003355377223 */ /* 0x080fe20000010856 */
[----:B------:R-:W-:Y:S01]  /*ae60*/  FFMA.FTZ R51, R37, R51, R87 ;  /* 0x0000003325337223 */ /* 0x000fe20000010057 */
[----:B------:R-:W-:Y:S01]  /*ae70*/  IMAD.SHL.U32 R37, R50, 0x100, RZ ;  /* 0x0000010032257824 */ /* 0x000fe200078e00ff */
[----:B------:R-:W-:Y:S02]  /*ae80*/  LOP3.LUT R50, R84, 0xff0000, R40, 0xf8, !PT ;  /* 0x00ff000054327812 */ /* 0x000fe400078ef828 */
[----:B------:R-:W-:-:S02]  /*ae90*/  F2FP.F16.E4M3.UNPACK_B R40, R39 ;  /* 0x00000027ff28723e */ /* 0x000fc400020006ff */
[----:B------:R-:W-:Y:S01]  /*aea0*/  LOP3.LUT R37, R52, 0xff00, R37, 0xf8, !PT ;  /* 0x0000ff0034257812 */ /* 0x000fe200078ef825 */
[----:B------:R-:W-:Y:S01]  /*aeb0*/  IMAD.MOV.U32 R52, RZ, RZ, R15 ;  /* 0x000000ffff347224 */ /* 0x000fe200078e000f */
[----:B------:R-:W-:Y:S01]  /*aec0*/  F2FP.F16.E4M3.UNPACK_B R85, R50 ;  /* 0x00000032ff55723e */ /* 0x000fe200020006ff */
[----:B------:R-:W-:Y:S01]  /*aed0*/  HADD2.F32 R86, -RZ, R40.H0_H0 ;  /* 0x20000028ff567230 */ /* 0x000fe20000004100 */
[----:B------:R-:W-:Y:S02]  /*aee0*/  LOP3.LUT R37, R37, 0xff0000, R43, 0xf8, !PT ;  /* 0x00ff000025257812 */ /* 0x000fe400078ef82b */
[----:B------:R-:W-:Y:S01]  /*aef0*/  F2FP.F16.E4M3.UNPACK_B R15, R52 ;  /* 0x00000034ff0f723e */ /* 0x000fe200020006ff */
[--C-:B------:R-:W-:Y:S01]  /*af00*/  HADD2.F32 R87, -RZ, R85.reuse.H0_H0 ;  /* 0x20000055ff577230 */ /* 0x100fe20000004100 */
[----:B------:R-:W-:Y:S01]  /*af10*/  F2FP.F16.E4M3.UNPACK_B R84, R37 ;  /* 0x00000025ff54723e */ /* 0x000fe200020006ff */
[----:B------:R-:W-:Y:S01]  /*af20*/  HADD2.F32 R85, -RZ, R85.H1_H1 ;  /* 0x30000055ff557230 */ /* 0x000fe20000004100 */
[----:B------:R-:W-:Y:S01]  /*af30*/  F2FP.F16.E4M3.UNPACK_B R39, R39.H1 ;  /* 0x00000027ff27723e */ /* 0x000fe200030006ff */
[--C-:B------:R-:W-:Y:S01]  /*af40*/  HADD2.F32 R164, -RZ, R15.reuse.H0_H0 ;  /* 0x2000000fffa47230 */ /* 0x100fe20000004100 */
[----:B------:R-:W-:Y:S01]  /*af50*/  F2FP.F16.E4M3.UNPACK_B R37, R37.H1 ;  /* 0x00000025ff25723e */ /* 0x000fe200030006ff */
[--C-:B------:R-:W-:Y:S01]  /*af60*/  HADD2.F32 R43, -RZ, R84.reuse.H0_H0 ;  /* 0x20000054ff2b7230 */ /* 0x100fe20000004100 */
[----:B------:R-:W-:Y:S01]  /*af70*/  F2FP.F16.E4M3.UNPACK_B R50, R50.H1 ;  /* 0x00000032ff32723e */ /* 0x000fe200030006ff */
[----:B------:R-:W-:Y:S01]  /*af80*/  HADD2.F32 R84, -RZ, R84.H1_H1 ;  /* 0x30000054ff547230 */ /* 0x000fe20000004100 */
[----:B------:R-:W-:Y:S01]  /*af90*/  F2FP.SATFINITE.E4M3.F32.PACK_AB_MERGE_C R49, R55, R49, RZ ;  /* 0x000000313731723e */ /* 0x000fe200048070ff */
[----:B------:R-:W-:-:S02]  /*afa0*/  HADD2.F32 R15, -RZ, R15.H1_H1 ;  /* 0x3000000fff0f7230 */ /* 0x000fc40000004100 */
[-C--:B------:R-:W-:Y:S01]  /*afb0*/  FMUL.FTZ R165, R86, R43.reuse ;  /* 0x0000002b56a57220 */ /* 0x080fe20000410000 */
[C---:B------:R-:W-:Y:S01]  /*afc0*/  FMUL.FTZ R43, R164.reuse, R43 ;  /* 0x0000002ba42b7220 */ /* 0x040fe20000410000 */
[----:B------:R-:W-:Y:S02]  /*afd0*/  F2FP.SATFINITE.E4M3.F32.PACK_AB_MERGE_C R53, R53, R54, R49 ;  /* 0x000000363535723e */ /* 0x000fe40004807031 */
        /* <DEDUP_REMOVED lines=17> */
[----:B------:R-:W-:-:S02]  /*b0f0*/  HADD2.F32 R52, -RZ, R39.H0_H0 ;  /* 0x20000027ff347230 */ /* 0x000fc40000004100 */
[----:B------:R-:W-:Y:S02]  /*b100*/  HADD2.F32 R39, -RZ, R39.H1_H1 ;  /* 0x30000027ff277230 */ /* 0x000fe40000004100 */
[--C-:B------:R-:W-:Y:S02]  /*b110*/  HADD2.F32 R85, -RZ, R43.reuse.H0_H0 ;  /* 0x2000002bff557230 */ /* 0x100fe40000004100 */
[-C--:B------:R-:W-:Y:S01]  /*b120*/  FMUL.FTZ R164, R52, R87.reuse ;  /* 0x0000005734a47220 */ /* 0x080fe20000410000 */
[----:B------:R-:W-:Y:S02]  /*b130*/  HADD2.F32 R43, -RZ, R43.H1_H1 ;  /* 0x3000002bff2b7230 */ /* 0x000fe40000004100 */
[--C-:B------:R-:W-:Y:S02]  /*b140*/  HADD2.F32 R55, -RZ, R51.reuse.H0_H0 ;  /* 0x20000033ff377230 */ /* 0x100fe40000004100 */
[C---:B------:R-:W-:Y:S01]  /*b150*/  FFMA.FTZ R164, R85.reuse, R84, -R164 ;  /* 0x0000005455a47223 */ /* 0x040fe200000108a4 */
[----:B------:R-:W-:Y:S01]  /*b160*/  FMUL.FTZ R85, R85, R87 ;  /* 0x0000005755557220 */ /* 0x000fe20000410000 */
[----:B------:R-:W-:-:S03]  /*b170*/  HADD2.F32 R51, -RZ, R51.H1_H1 ;  /* 0x30000033ff337230 */ /* 0x000fc60000004100 */
[----:B------:R-:W-:Y:S01]  /*b180*/  FFMA.FTZ R85, R52, R84, R85 ;  /* 0x0000005434557223 */ /* 0x000fe20000010055 */
[-C--:B------:R-:W-:Y:S01]  /*b190*/  FMUL.FTZ R52, R39, R37.reuse ;  /* 0x0000002527347220 */ /* 0x080fe20000410000 */
[----:B------:R-:W-:-:S03]  /*b1a0*/  FMUL.FTZ R37, R43, R37 ;  /* 0x000000252b257220 */ /* 0x000fc60000410000 */
[-C--:B------:R-:W-:Y:S01]  /*b1b0*/  FFMA.FTZ R52, R43, R50.reuse, -R52 ;  /* 0x000000322b347223 */ /* 0x080fe20000010834 */
[----:B------:R-:W-:Y:S01]  /*b1c0*/  FFMA.FTZ R39, R39, R50, R37 ;  /* 0x0000003227277223 */ /* 0x000fe20000010025 */
[----:B------:R-:W-:Y:S01]  /*b1d0*/  F2FP.F16.E4M3.UNPACK_B R37, R160.H1 ;  /* 0x000000a0ff25723e */ /* 0x000fe200030006ff */
[--C-:B------:R-:W-:Y:S01]  /*b1e0*/  HADD2.F32 R50, -RZ, R49.reuse.H0_H0 ;  /* 0x20000031ff327230 */ /* 0x100fe20000004100 */
[----:B------:R-:W-:Y:S01]  /*b1f0*/  F2FP.F16.E4M3.UNPACK_B R43, R12.H1 ;  /* 0x0000000cff2b723e */ /* 0x000fe200030006ff */
[----:B------:R-:W-:Y:S01]  /*b200*/  HADD2.F32 R49, -RZ, R49.H1_H1 ;  /* 0x30000031ff317230 */ /* 0x000fe20000004100 */
[----:B------:R-:W-:Y:S01]  /*b210*/  F2FP.F16.E4M3.UNPACK_B R160, R160 ;  /* 0x000000a0ffa0723e */ /* 0x000fe200020006ff */
[----:B------:R-:W-:Y:S01]  /*b220*/  HADD2.F32 R87, -RZ, R37.H0_H0 ;  /* 0x20000025ff577230 */ /* 0x000fe20000004100 */
        /* <DEDUP_REMOVED lines=11> */
[-C--:B------:R-:W-:Y:S01]  /*b2e0*/  FMUL.FTZ R50, R49, R37.reuse ;  /* 0x0000002531327220 */ /* 0x080fe20000410000 */
[----:B------:R-:W-:Y:S01]  /*b2f0*/  FMUL.FTZ R37, R43, R37 ;  /* 0x000000252b257220 */ /* 0x000fe20000410000 */
[----:B------:R-:W-:Y:S01]  /*b300*/  HADD2.F32 R55, -RZ, R160.H0_H0 ;  /* 0x200000a0ff377230 */ /* 0x000fe20000004100 */
[----:B------:R-:W-:Y:S01]  /*b310*/  F2FP.SATFINITE.E4M3.F32.PACK_AB_MERGE_C R39, R15, R86, R39 ;  /* 0x000000560f27723e */ /* 0x000fe20004807027 */
[-C--:B------:R-:W-:Y:S01]  /*b320*/  FFMA.FTZ R43, R43, R51.reuse, -R50 ;  /* 0x000000332b2b7223 */ /* 0x080fe20000010832 */
[----:B------:R-:W-:Y:S01]  /*b330*/  FFMA.FTZ R37, R49, R51, R37 ;  /* 0x0000003331257223 */ /* 0x000fe20000010025 */
[----:B------:R-:W-:-:S02]  /*b340*/  HADD2.F32 R49, -RZ, R36.H0_H0 ;  /* 0x20000024ff317230 */ /* 0x000fc40000004100 */
[----:B------:R-:W-:Y:S01]  /*b350*/  HADD2.F32 R51, -RZ, R12.H0_H0 ;  /* 0x2000000cff337230 */ /* 0x000fe20000004100 */
[----:B------:R-:W-:Y:S01]  /*b360*/  F2FP.SATFINITE.E4M3.F32.PACK_AB_MERGE_C R43, R43, R84, RZ ;  /* 0x000000542b2b723e */ /* 0x000fe200048070ff */
[----:B------:R-:W-:Y:S02]  /*b370*/  HADD2.F32 R50, -RZ, R162.H0_H0 ;  /* 0x200000a2ff327230 */ /* 0x000fe40000004100 */
[-C--:B------:R-:W-:Y:S01]  /*b380*/  FMUL.FTZ R54, R49, R55.reuse ;  /* 0x0000003731367220 */ /* 0x080fe20000410000 */
[----:B------:R-:W-:Y:S02]  /*b390*/  HADD2.F32 R160, -RZ, R160.H1_H1 ;  /* 0x300000a0ffa07230 */ /* 0x000fe40000004100 */
[C---:B------:R-:W-:Y:S01]  /*b3a0*/  FMUL.FTZ R55, R51.reuse, R55 ;  /* 0x0000003733377220 */ /* 0x040fe20000410000 */
[----:B------:R-:W-:Y:S02]  /*b3b0*/  HADD2.F32 R36, -RZ, R36.H1_H1 ;  /* 0x30000024ff247230 */ /* 0x000fe40000004100 */
[----:B------:R-:W-:Y:S01]  /*b3c0*/  FFMA.FTZ R54, R51, R50, -R54 ;  /* 0x0000003233367223 */ /* 0x000fe20000010836 */
[----:B------:R-:W-:-:S02]  /*b3d0*/  HADD2.F32 R12, -RZ, R12.H1_H1 ;  /* 0x3000000cff0c7230 */ /* 0x000fc40000004100 */
[----:B------:R-:W-:Y:S01]  /*b3e0*/  FFMA.FTZ R55, R49, R50, R55 ;  /* 0x0000003231377223 */ /* 0x000fe20000010037 */
[----:B------:R-:W-:Y:S02]  /*b3f0*/  HADD2.F32 R162, -RZ, R162.H1_H1 ;  /* 0x300000a2ffa27230 */ /* 0x000fe40000004100 */
[-C--:B------:R-:W-:Y:S01]  /*b400*/  FMUL.FTZ R49, R36, R160.reuse ;  /* 0x000000a024317220 */ /* 0x080fe20000410000 */
[-C--:B------:R-:W-:Y:S01]  /*b410*/  F2FP.F16.E4M3.UNPACK_B R51, R163.reuse.H1 ;  /* 0x000000a3ff33723e */ /* 0x080fe200030006ff */
[C---:B------:R-:W-:Y:S01]  /*b420*/  FMUL.FTZ R160, R12.reuse, R160 ;  /* 0x000000a00ca07220 */ /* 0x040fe20000410000 */
[----:B------:R-:W-:Y:S01]  /*b430*/  F2FP.F16.E4M3.UNPACK_B R163, R163 ;  /* 0x000000a3ffa3723e */ /* 0x000fe200020006ff */
[-C--:B------:R-:W-:Y:S01]  /*b440*/  FFMA.FTZ R49, R12, R162.reuse, -R49 ;  /* 0x000000a20c317223 */ /* 0x080fe20000010831 */
[----:B------:R-:W-:Y:S01]  /*b450*/  F2FP.SATFINITE.E4M3.F32.PACK_AB_MERGE_C R37, R37, R87, RZ ;  /* 0x000000572525723e */ /* 0x000fe200048070ff */
[----:B------:R-:W-:Y:S01]  /*b460*/  FFMA.FTZ R12, R36, R162, R160 ;  /* 0x000000a2240c7223 */ /* 0x000fe200000100a0 */
[----:B------:R-:W-:Y:S01]  /*b470*/  IMAD.MOV.U32 R36, RZ, RZ, R14 ;  /* 0x000000ffff247224 */ /* 0x000fe200078e000e */
[-C--:B------:R-:W-:Y:S01]  /*b480*/  F2FP.F16.E4M3.UNPACK_B R14, R161.reuse.H1 ;  /* 0x000000a1ff0e723e */ /* 0x080fe200030006ff */
[--C-:B------:R-:W-:Y:S01]  /*b490*/  HADD2.F32 R160, -RZ, R51.reuse.H0_H0 ;  /* 0x20000033ffa07230 */ /* 0x100fe20000004100 */
[----:B------:R-:W-:Y:S01]  /*b4a0*/  F2FP.SATFINITE.E4M3.F32.PACK_AB_MERGE_C R54, R49, R54, R43 ;  /* 0x000000363136723e */ /* 0x000fe2000480702b */
[----:B------:R-:W-:Y:S01]  /*b4b0*/  HADD2.F32 R51, -RZ, R51.H1_H1 ;  /* 0x30000033ff337230 */ /* 0x000fe20000004100 */
        /* <DEDUP_REMOVED lines=8> */
[----:B------:R-:W-:Y:S01]  /*b540*/  F2FP.F16.E4M3.UNPACK_B R36, R36 ;  /* 0x00000024ff24723e */ /* 0x000fe200020006ff */
[----:B------:R-:W-:-:S02]  /*b550*/  HADD2.F32 R49, -RZ, R49.H1_H1 ;  /* 0x30000031ff317230 */ /* 0x000fc40000004100 */
[-C--:B------:R-:W-:Y:S01]  /*b560*/  FMUL.FTZ R162, R50, R164.reuse ;  /* 0x000000a432a27220 */ /* 0x080fe20000410000 */
[----:B------:R-:W-:Y:S02]  /*b570*/  HADD2.F32 R43, -RZ, R43.H1_H1 ;  /* 0x3000002bff2b7230 */ /* 0x000fe40000004100 */
[C---:B------:R-:W-:Y:S01]  /*b580*/  FMUL.FTZ R164, R84.reuse, R164 ;  /* 0x000000a454a47220 */ /* 0x040fe20000410000 */
[----:B------:R-:W-:Y:S02]  /*b590*/  IMAD.MOV.U32 R15, RZ, RZ, R165 ;  /* 0x000000ffff0f7224 */ /* 0x000fe400078e00a5 */
[-C--:B------:R-:W-:Y:S01]  /*b5a0*/  FFMA.FTZ R162, R84, R160.reuse, -R162 ;  /* 0x000000a054a27223 */ /* 0x080fe200000108a2 */
[----:B------:R-:W-:Y:S01]  /*b5b0*/  FFMA.FTZ R164, R50, R160, R164 ;  /* 0x000000a032a47223 */ /* 0x000fe200000100a4 */
[-C--:B------:R-:W-:Y:S01]  /*b5c0*/  FMUL.FTZ R50, R49, R14.reuse ;  /* 0x0000000e31327220 */ /* 0x080fe20000410000 */
[----:B------:R-:W-:Y:S01]  /*b5d0*/  FMUL.FTZ R14, R43, R14 ;  /* 0x0000000e2b0e7220 */ /* 0x000fe20000410000 */
[----:B------:R-:W-:-:S02]  /*b5e0*/  HADD2.F32 R160, -RZ, R161.H0_H0 ;  /* 0x200000a1ffa07230 */ /* 0x000fc40000004100 */
[-C--:B------:R-:W-:Y:S01]  /*b5f0*/  FFMA.FTZ R43, R43, R51.reuse, -R50 ;  /* 0x000000332b2b7223 */ /* 0x080fe20000010832 */
[----:B------:R-:W-:Y:S01]  /*b600*/  FFMA.FTZ R14, R49, R51, R14 ;  /* 0x00000033310e7223 */ /* 0x000fe2000001000e */
[----:B------:R-:W-:Y:S02]  /*b610*/  HADD2.F32 R49, -RZ, R38.H0_H0 ;  /* 0x20000026ff317230 */ /* 0x000fe40000004100 */
[----:B------:R-:W-:Y:S01]  /*b620*/  HADD2.F32 R51, -RZ, R36.H0_H0 ;  /* 0x20000024ff337230 */ /* 0x000fe20000004100 */
[----:B------:R-:W-:Y:S01]  /*b630*/  F2FP.SATFINITE.E4M3.F32.PACK_AB_MERGE_C R43, R43, R162, RZ ;  /* 0x000000a22b2b723e */ /* 0x000fe200048070ff */
[----:B------:R-:W-:Y:S02]  /*b640*/  HADD2.F32 R50, -RZ, R163.H0_H0 ;  /* 0x200000a3ff327230 */ /* 0x000fe40000004100 */
[-C--:B------:R-:W-:Y:S01]  /*b650*/  FMUL.FTZ R84, R49, R160.reuse ;  /* 0x000000a031547220 */ /* 0x080fe20000410000 */
[----:B------:R-:W-:Y:S02]  /*b660*/  HADD2.F32 R161, -RZ, R161.H1_H1 ;  /* 0x300000a1ffa17230 */ /* 0x000fe40000004100 */
[----:B------:R-:W-:Y:S01]  /*b670*/  FMUL.FTZ R160, R51, R160 ;  /* 0x000000a033a07220 */ /* 0x000fe20000410000 */
[----:B------:R-:W-:-:S02]  /*b680*/  HADD2.F32 R38, -RZ, R38.H1_H1 ;  /* 0x30000026ff267230 */ /* 0x000fc40000004100 */
[-C--:B------:R-:W-:Y:S01]  /*b690*/  FFMA.FTZ R84, R51, R50.reuse, -R84 ;  /* 0x0000003233547223 */ /* 0x080fe20000010854 */
[----:B------:R-:W-:Y:S02]  /*b6a0*/  HADD2.F32 R36, -RZ, R36.H1_H1 ;  /* 0x30000024ff247230 */ /* 0x000fe40000004100 */
[----:B------:R-:W-:Y:S01]  /*b6b0*/  FFMA.FTZ R160, R49, R50, R160 ;  /* 0x0000003231a07223 */ /* 0x000fe200000100a0 */
[----:B------:R-:W-:Y:S02]  /*b6c0*/  HADD2.F32 R163, -RZ, R163.H1_H1 ;  /* 0x300000a3ffa37230 */ /* 0x000fe40000004100 */
[-C--:B------:R-:W-:Y:S01]  /*b6d0*/  FMUL.FTZ R49, R38, R161.reuse ;  /* 0x000000a126317220 */ /* 0x080fe20000410000 */
[----:B------:R-:W-:-:S03]  /*b6e0*/  FMUL.FTZ R161, R36, R161 ;  /* 0x000000a124a17220 */ /* 0x000fc60000410000 */
[----:B------:R-:W-:Y:S01]  /*b6f0*/  FFMA.FTZ R49, R36, R163, -R49 ;  /* 0x000000a324317223 */ /* 0x000fe20000010831 */
[----:B------:R-:W-:Y:S01]  /*b700*/  F2FP.SATFINITE.E4M3.F32.PACK_AB_MERGE_C R36, R12, R55, R37 ;  /* 0x000000370c24723e */ /* 0x000fe20004807025 */
[----:B------:R-:W-:Y:S01]  /*b710*/  FFMA.FTZ R161, R38, R163, R161 ;  /* 0x000000a326a17223 */ /* 0x000fe200000100a1 */
[----:B------:R-:W-:Y:S02]  /*b720*/  F2FP.SATFINITE.E4M3.F32.PACK_AB_MERGE_C R38, R14, R164, RZ ;  /* 0x000000a40e26723e */ /* 0x000fe400048070ff */
[----:B------:R-:W-:Y:S01]  /*b730*/  F2FP.SATFINITE.E4M3.F32.PACK_AB_MERGE_C R37, R41, R42, R13 ;  /* 0x0000002a2925723e */ /* 0x000fe2000480700d */
[----:B------:R-:W-:Y:S01]  /*b740*/  IMAD.MOV.U32 R13, RZ, RZ, R53 ;  /* 0x000000ffff0d7224 */ /* 0x000fe200078e0035 */
[----:B------:R-:W-:Y:S02]  /*b750*/  F2FP.SATFINITE.E4M3.F32.PACK_AB_MERGE_C R14, R49, R84, R43 ;  /* 0x00000054310e723e */ /* 0x000fe4000480702b */
[----:B------:R-:W-:Y:S02]  /*b760*/  F2FP.SATFINITE.E4M3.F32.PACK_AB_MERGE_C R38, R161, R160, R38 ;  /* 0x000000a0a126723e */ /* 0x000fe40004807026 */
[----:B------:R-:W-:-:S07]  /*b770*/  MOV R12, R54 ;  /* 0x00000036000c7202 */ /* 0x000fce0000000f00 */
.L_x_510:
[----:B------:R-:W-:Y:S05]  /*b780*/  BSYNC B3 ;  /* 0x0000000000037941 */ /* 0x000fea0003800000 */
.L_x_509:
[----:B----4-:R-:W-:-:S05]  /*b790*/  IADD3 R40, P2, R26, R11, RZ ;  /* 0x0000000b1a287210 */ /* 0x010fca0007f5e0ff */
[----:B---3--:R-:W-:Y:S01]  /*b7a0*/  IMAD.X R41, R153, 0x1, R111, P2 ;  /* 0x0000000199297824 */ /* 0x008fe200010e066f */
[----:B------:R-:W-:-:S04]  /*b7b0*/  ISETP.GE.AND P2, PT, R48, R128, PT ;  /* 0x000000803000720c */ /* 0x000fc80003f46270 */
[----:B0-----:R0:W-:Y:S09]  /*b7c0*/  ST.E.128 desc[UR50][R40.64], R12 ;  /* 0x0000000c28007985 */ /* 0x0011f2000c101d32 */
[----:B------:R-:W-:-:S04]  /*b7d0*/  @!P2 IADD3 R42, P5, R11, R48, RZ ;  /* 0x000000300b2aa210 */ /* 0x000fc80007fbe0ff */
[----:B------:R-:W-:-:S05]  /*b7e0*/  @!P2 LEA.HI.X.SX32 R43, R48, R153, 0x1, P5 ;  /* 0x00000099302ba211 */ /* 0x000fca00028f0eff */
[----:B------:R0:W-:Y:S04]  /*b7f0*/  @!P2 ST.E.128 desc[UR50][R42.64], R36 ;  /* 0x000000242a00a985 */ /* 0x0001e8000c101d32 */
.L_x_508:
[----:B------:R-:W-:Y:S05]  /*b800*/  BSYNC B2 ;  /* 0x0000000000027941 */ /* 0x000fea0003800000 */
.L_x_507:
[----:B------:R-:W-:-:S13]  /*b810*/  ISETP.NE.AND P2, PT, R30, RZ, PT ;  /* 0x000000ff1e00720c */ /* 0x000fda0003f45270 */
[----:B------:R-:W-:Y:S05]  /*b820*/  @!P2 BRA `(.L_x_502) ;  /* 0x0000000c00b4a947 */ /* 0x000fea0003800000 */
[----:B0-----:R-:W5:Y:S01]  /*b830*/  LDL R12, [R1] ;  /* 0x00000000010c7983 */ /* 0x001f620000100800 */
[----:B----4-:R-:W-:Y:S01]  /*b840*/  IADD3 R40, P2, R27, R11, RZ ;  /* 0x0000000b1b287210 */ /* 0x010fe20007f5e0ff */
[----:B------:R-:W-:Y:S03]  /*b850*/  BSSY B2, `(.L_x_511) ;  /* 0x00000e5000027945 */ /* 0x000fe60003800000 */
[----:B---3--:R-:W-:Y:S02]  /*b860*/  IADD3.X R41, R153, R110, RZ, P2, !PT ;  /* 0x0000006e99297210 */ /* 0x008fe400017fe4ff */
[----:B------:R-:W-:Y:S02]  /*b870*/  ISETP.GE.AND P2, PT, R4, R117, PT ;  /* 0x000000750400720c */ /* 0x000fe40003f46270 */
[----:B-----5:R-:W-:-:S04]  /*b880*/  LOP3.LUT P5, RZ, R12, 0x1, RZ, 0xc0, !PT ;  /* 0x000000010cff7812 */ /* 0x020fc800078ac0ff */
[----:B------:R-:W-:-:S04]  /*b890*/  SEL R12, R118, R142, !P5 ;  /* 0x0000008e760c7207 */ /* 0x000fc80006800000 */
[----:B------:R-:W-:-:S04]  /*b8a0*/  SHF.R.S32.HI R13, RZ, 0x1f, R12 ;  /* 0x0000001fff0d7819 */ /* 0x000fc8000001140c */
[----:B------:R-:W-:-:S04]  /*b8b0*/  LEA.HI R13, R13, R12, RZ, 0x5 ;  /* 0x0000000c0d0d7211 */ /* 0x000fc800078f28ff */
[----:B------:R-:W-:-:S04]  /*b8c0*/  LEA.HI.SX32 R13, R13, R114, 0x1b ;  /* 0x000000720d0d7211 */ /* 0x000fc800078fdaff */
[----:B------:R-:W-:Y:S01]  /*b8d0*/  SHF.R.S32.HI R12, RZ, 0x1f, R13 ;  /* 0x0000001fff0c7819 */ /* 0x000fe2000001140d */
[----:B------:R-:W-:-:S03]  /*b8e0*/  IMAD.SHL.U32 R43, R13, 0x10, RZ ;  /* 0x000000100d2b7824 */ /* 0x000fc600078e00ff */
[----:B------:R-:W-:Y:S02]  /*b8f0*/  LEA.HI R12, R12, R13, RZ, 0x2 ;  /* 0x0000000d0c0c7211 */ /* 0x000fe400078f10ff */
[----:B------:R-:W-:Y:S02]  /*b900*/  LOP3.LUT R13, R205, 0x30, R43, 0xf8, !PT ;  /* 0x00000030cd0d7812 */ /* 0x000fe400078ef82b */
[----:B------:R-:W-:Y:S02]  /*b910*/  SHF.R.S32.HI R12, RZ, 0x2, R12 ;  /* 0x00000002ff0c7819 */ /* 0x000fe4000001140c */
[----:B------:R-:W-:-:S03]  /*b920*/  LOP3.LUT R13, R13, R206, RZ, 0x3c, !PT ;  /* 0x000000ce0d0d7212 */ /* 0x000fc600078e3cff */
[----:B------:R-:W-:-:S04]  /*b930*/  IMAD R12, R12, 0x2800, R207 ;  /* 0x000028000c0c7824 */ /* 0x000fc800078e02cf */
[----:B------:R-:W-:Y:S02]  /*b940*/  IMAD.IADD R12, R12, 0x1, R13 ;  /* 0x000000010c0c7824 */ /* 0x000fe400078e020d */
[C---:B------:R-:W-:Y:S02]  /*b950*/  IMAD R13, R19.reuse, 0x7800, R133 ;  /* 0x00007800130d7824 */ /* 0x040fe400078e0285 */
[----:B------:R-:W-:Y:S02]  /*b960*/  IMAD R15, R19, 0x7800, R12 ;  /* 0x00007800130f7824 */ /* 0x000fe400078e020c */
[----:B------:R-:W-:-:S03]  /*b970*/  IMAD.IADD R13, R18, 0x1, R13 ;  /* 0x00000001120d7824 */ /* 0x000fc600078e020d */
[----:B------:R-:W-:-:S03]  /*b980*/  IADD3 R36, R18, R15, RZ ;  /* 0x0000000f12247210 */ /* 0x000fc60007ffe0ff */
[----:B------:R-:W0:Y:S04]  /*b990*/  LDS.128 R12, [R13+0x1a400] ;  /* 0x01a400000d0c7984 */ /* 0x000e280000000c00 */
[----:B------:R-:W3:Y:S01]  /*b9a0*/  LDS.128 R36, [R36+0x1a400] ;  /* 0x01a4000024247984 */ /* 0x000ee20000000c00 */
[----:B------:R-:W-:Y:S05]  /*b9b0*/  @P2 BRA `(.L_x_512) ;  /* 0x0000000c00382947 */ /* 0x000fea0003800000 */
[----:B------:R-:W-:Y:S02]  /*b9c0*/  SHF.R.U32.HI R42, RZ, 0x8, R77 ;  /* 0x00000008ff2a7819 */ /* 0x000fe4000001164d */
[----:B------:R-:W-:Y:S02]  /*b9d0*/  SHF.R.U32.HI R44, RZ, 0x8, R45 ;  /* 0x00000008ff2c7819 */ /* 0x000fe4000001162d */
[----:B------:R-:W-:Y:S01]  /*b9e0*/  SHF.R.U32.HI R46, RZ, 0x10, R77 ;  /* 0x00000010ff2e7819 */ /* 0x000fe2000001164d */
[----:B------:R-:W-:Y:S01]  /*b9f0*/  IMAD.SHL.U32 R42, R42, 0x100, RZ ;  /* 0x000001002a2a7824 */ /* 0x000fe200078e00ff */
[----:B------:R-:W-:Y:S01]  /*ba00*/  LOP3.LUT R49, R77, 0xff0000ff, RZ, 0xc0, !PT ;  /* 0xff0000ff4d317812 */ /* 0x000fe200078ec0ff */
[----:B------:R-:W-:Y:S01]  /*ba10*/  IMAD.SHL.U32 R44, R44, 0x100, RZ ;  /* 0x000001002c2c7824 */ /* 0x000fe200078e00ff */
[----:B------:R-:W-:Y:S01]  /*ba20*/  SHF.R.U32.HI R48, RZ, 0x10, R45 ;  /* 0x00000010ff307819 */ /* 0x000fe2000001162d */
[----:B------:R-:W-:Y:S01]  /*ba30*/  IMAD.U32 R46, R46, 0x10000, RZ ;  /* 0x000100002e2e7824 */ /* 0x000fe200078e00ff */
[----:B------:R-:W-:-:S02]  /*ba40*/  LOP3.LUT R45, R45, 0xff0000ff, RZ, 0xc0, !PT ;  /* 0xff0000ff2d2d7812 */ /* 0x000fc400078ec0ff */
[----:B------:R-:W-:Y:S02]  /*ba50*/  LOP3.LUT R49, R49, 0xff00, R42, 0xf8, !PT ;  /* 0x0000ff0031317812 */ /* 0x000fe400078ef82a */
[----:B------:R-:W-:Y:S02]  /*ba60*/  LOP3.LUT R45, R45, 0xff00, R44, 0xf8, !PT ;  /* 0x0000ff002d2d7812 */ /* 0x000fe400078ef82c */
[----:B------:R-:W-:Y:S02]  /*ba70*/  SHF.L.U32 R48, R48, 0x10, RZ ;  /* 0x0000001030307819 */ /* 0x000fe400000006ff */
[----:B------:R-:W-:Y:S01]  /*ba80*/  LOP3.LUT R46, R49, 0xff0000, R46, 0xf8, !PT ;  /* 0x00ff0000312e7812 */ /* 0x000fe200078ef82e */
[----:B---3--:R-:W-:Y:S01]  /*ba90*/  IMAD.MOV.U32 R49, RZ, RZ, R37 ;  /* 0x000000ffff317224 */ /* 0x008fe200078e0025 */
[----:B------:R-:W-:Y:S02]  /*baa0*/  LOP3.LUT R48, R45, 0xff0000, R48, 0xf8, !PT ;  /* 0x00ff00002d307812 */ /* 0x000fe400078ef830 */
[----:B0-----:R-:W-:-:S02]  /*bab0*/  F2FP.F16.E4M3.UNPACK_B R44, R13 ;  /* 0x0000000dff2c723e */ /* 0x001fc400020006ff */
[-C--:B------:R-:W-:Y:S02]  /*bac0*/  F2FP.F16.E4M3.UNPACK_B R50, R49.reuse ;  /* 0x00000031ff32723e */ /* 0x080fe400020006ff */
[----:B------:R-:W-:Y:S01]  /*bad0*/  F2FP.F16.E4M3.UNPACK_B R52, R48 ;  /* 0x00000030ff34723e */ /* 0x000fe200020006ff */
[----:B------:R-:W-:Y:S01]  /*bae0*/  HADD2.F32 R45, -RZ, R44.H0_H0 ;  /* 0x2000002cff2d7230 */ /* 0x000fe20000004100 */
[-C--:B------:R-:W-:Y:S01]  /*baf0*/  F2FP.F16.E4M3.UNPACK_B R37, R46.reuse ;  /* 0x0000002eff25723e */ /* 0x080fe200020006ff */
[----:B------:R-:W-:Y:S01]  /*bb00*/  HADD2.F32 R42, -RZ, R50.H0_H0 ;  /* 0x20000032ff2a7230 */ /* 0x000fe20000004100 */
[----:B------:R-:W-:Y:S01]  /*bb10*/  F2FP.F16.E4M3.UNPACK_B R49, R49.H1 ;  /* 0x00000031ff31723e */ /* 0x000fe200030006ff */
[----:B------:R-:W-:Y:S01]  /*bb20*/  HADD2.F32 R53, -RZ, R52.H0_H0 ;  /* 0x20000034ff357230 */ /* 0x000fe20000004100 */
[----:B------:R-:W-:Y:S01]  /*bb30*/  F2FP.F16.E4M3.UNPACK_B R46, R46.H1 ;  /* 0x0000002eff2e723e */ /* 0x000fe200030006ff */
[----:B------:R-:W-:Y:S01]  /*bb40*/  HADD2.F32 R51, -RZ, R37.H0_H0 ;  /* 0x20000025ff337230 */ /* 0x000fe20000004100 */
[----:B------:R-:W-:Y:S01]  /*bb50*/  SHF.R.U32.HI R55, RZ, 0x8, R79 ;  /* 0x00000008ff377819 */ /* 0x000fe2000001164f */
[----:B------:R-:W-:-:S02]  /*bb60*/  HADD2.F32 R50, -RZ, R50.H1_H1 ;  /* 0x30000032ff327230 */ /* 0x000fc40000004100 */
[CC--:B------:R-:W-:Y:S01]  /*bb70*/  FMUL.FTZ R54, R42.reuse, R53.reuse ;  /* 0x000000352a367220 */ /* 0x0c0fe20000410000 */
[C---:B------:R-:W-:Y:S01]  /*bb80*/  FMUL.FTZ R53, R45.reuse, R53 ;  /* 0x000000352d357220 */ /* 0x040fe20000410000 */
[----:B------:R-:W-:Y:S02]  /*bb90*/  HADD2.F32 R44, -RZ, R44.H1_H1 ;  /* 0x3000002cff2c7230 */ /* 0x000fe40000004100 */
[-C--:B------:R-:W-:Y:S01]  /*bba0*/  FFMA.FTZ R45, R45, R51.reuse, -R54 ;  /* 0x000000332d2d7223 */ /* 0x080fe20000010836 */
[----:B------:R-:W-:Y:S01]  /*bbb0*/  FFMA.FTZ R42, R42, R51, R53 ;  /* 0x000000332a2a7223 */ /* 0x000fe20000010035 */
[----:B------:R-:W-:Y:S02]  /*bbc0*/  HADD2.F32 R51, -RZ, R52.H1_H1 ;  /* 0x30000034ff337230 */ /* 0x000fe40000004100 */
[----:B------:R-:W-:Y:S02]  /*bbd0*/  HADD2.F32 R37, -RZ, R37.H1_H1 ;  /* 0x30000025ff257230 */ /* 0x000fe40000004100 */
[----:B------:R-:W-:-:S02]  /*bbe0*/  HADD2.F32 R52, -RZ, R46.H0_H0 ;  /* 0x2000002eff347230 */ /* 0x000fc40000004100 */
[-C--:B------:R-:W-:Y:S01]  /*bbf0*/  FMUL.FTZ R53, R50, R51.reuse ;  /* 0x0000003332357220 */ /* 0x080fe20000410000 */
[C---:B------:R-:W-:Y:S01]  /*bc00*/  FMUL.FTZ R51, R44.reuse, R51 ;  /* 0x000000332c337220 */ /* 0x040fe20000410000 */
[----:B------:R-:W-:Y:S02]  /*bc10*/  HADD2.F32 R46, -RZ, R46.H1_H1 ;  /* 0x3000002eff2e7230 */ /* 0x000fe40000004100 */
[-C--:B------:R-:W-:Y:S01]  /*bc20*/  FFMA.FTZ R44, R44, R37.reuse, -R53 ;  /* 0x000000252c2c7223 */ /* 0x080fe20000010835 */
[----:B------:R-:W-:Y:S01]  /*bc30*/  FFMA.FTZ R37, R50, R37, R51 ;  /* 0x0000002532257223 */ /* 0x000fe20000010033 */
[----:B------:R-:W-:Y:S02]  /*bc40*/  F2FP.F16.E4M3.UNPACK_B R50, R48.H1 ;  /* 0x00000030ff32723e */ /* 0x000fe400030006ff */
[----:B------:R-:W-:Y:S01]  /*bc50*/  F2FP.F16.E4M3.UNPACK_B R48, R13.H1 ;  /* 0x0000000dff30723e */ /* 0x000fe200030006ff */
[----:B------:R-:W-:Y:S02]  /*bc60*/  HADD2.F32 R13, -RZ, R49.H0_H0 ;  /* 0x20000031ff0d7230 */ /* 0x000fe40000004100 */
        /* <DEDUP_REMOVED lines=8> */
[----:B------:R-:W-:Y:S01]  /*bcf0*/  FMUL.FTZ R51, R49, R50 ;  /* 0x0000003231337220 */ /* 0x000fe20000410000 */
[----:B------:R-:W-:Y:S01]  /*bd00*/  FFMA.FTZ R13, R13, R52, R54 ;  /* 0x000000340d0d7223 */ /* 0x000fe20000010036 */
[C---:B------:R-:W-:Y:S01]  /*bd10*/  FMUL.FTZ R50, R48.reuse, R50 ;  /* 0x0000003230327220 */ /* 0x040fe20000410000 */
[----:B------:R-:W-:Y:S01]  /*bd20*/  LOP3.LUT R52, R47, 0xff0000ff, RZ, 0xc0, !PT ;  /* 0xff0000ff2f347812 */ /* 0x000fe200078ec0ff */
[-C--:B------:R-:W-:Y:S01]  /*bd30*/  FFMA.FTZ R54, R48, R46.reuse, -R51 ;  /* 0x0000002e30367223 */ /* 0x080fe20000010833 */
[--C-:B------:R-:W-:Y:S01]  /*bd40*/  SHF.R.U32.HI R51, RZ, 0x10, R47.reuse ;  /* 0x00000010ff337819 */ /* 0x100fe2000001162f */
[----:B------:R-:W-:Y:S01]  /*bd50*/  FFMA.FTZ R46, R49, R46, R50 ;  /* 0x0000002e312e7223 */ /* 0x000fe20000010032 */
[----:B------:R-:W-:Y:S01]  /*bd60*/  SHF.R.U32.HI R49, RZ, 0x8, R47 ;  /* 0x00000008ff317819 */ /* 0x000fe2000001162f */
[----:B------:R-:W-:Y:S01]  /*bd70*/  IMAD.SHL.U32 R47, R55, 0x100, RZ ;  /* 0x00000100372f7824 */ /* 0x000fe200078e00ff */
[----:B------:R-:W-:-:S02]  /*bd80*/  SHF.R.U32.HI R48, RZ, 0x10, R79 ;  /* 0x00000010ff307819 */ /* 0x000fc4000001164f */
[----:B------:R-:W-:Y:S01]  /*bd90*/  LOP3.LUT R50, R79, 0xff0000ff, RZ, 0xc0, !PT ;  /* 0xff0000ff4f327812 */ /* 0x000fe200078ec0ff */
[----:B------:R-:W-:Y:S01]  /*bda0*/  IMAD.SHL.U32 R49, R49, 0x100, RZ ;  /* 0x0000010031317824 */ /* 0x000fe200078e00ff */
[----:B------:R-:W-:Y:S02]  /*bdb0*/  SHF.L.U32 R48, R48, 0x10, RZ ;  /* 0x0000001030307819 */ /* 0x000fe400000006ff */
[----:B------:R-:W-:Y:S02]  /*bdc0*/  LOP3.LUT R47, R50, 0xff00, R47, 0xf8, !PT ;  /* 0x0000ff00322f7812 */ /* 0x000fe400078ef82f */
[----:B------:R-:W-:Y:S01]  /*bdd0*/  LOP3.LUT R49, R52, 0xff00, R49, 0xf8, !PT ;  /* 0x0000ff0034317812 */ /* 0x000fe200078ef831 */
[----:B------:R-:W-:Y:S01]  /*bde0*/  IMAD.U32 R52, R51, 0x10000, RZ ;  /* 0x0001000033347824 */ /* 0x000fe200078e00ff */
[----:B------:R-:W-:Y:S02]  /*bdf0*/  LOP3.LUT R51, R47, 0xff0000, R48, 0xf8, !PT ;  /* 0x00ff00002f337812 */ /* 0x000fe400078ef830 */
[----:B------:R-:W-:-:S02]  /*be00*/  F2FP.F16.E4M3.UNPACK_B R47, R39 ;  /* 0x00000027ff2f723e */ /* 0x000fc400020006ff */
[----:B------:R-:W-:Y:S02]  /*be10*/  LOP3.LUT R52, R49, 0xff0000, R52, 0xf8, !PT ;  /* 0x00ff000031347812 */ /* 0x000fe400078ef834 */
[----:B------:R-:W-:Y:S01]  /*be20*/  F2FP.F16.E4M3.UNPACK_B R49, R15 ;  /* 0x0000000fff31723e */ /* 0x000fe200020006ff */
[--C-:B------:R-:W-:Y:S01]  /*be30*/  HADD2.F32 R48, -RZ, R47.reuse.H0_H0 ;  /* 0x2000002fff307230 */ /* 0x100fe20000004100 */
[-C--:B------:R-:W-:Y:S01]  /*be40*/  F2FP.F16.E4M3.UNPACK_B R55, R52.reuse ;  /* 0x00000034ff37723e */ /* 0x080fe200020006ff */
[----:B------:R-:W-:Y:S01]  /*be50*/  HADD2.F32 R47, -RZ, R47.H1_H1 ;  /* 0x3000002fff2f7230 */ /* 0x000fe20000004100 */
[-C--:B------:R-:W-:Y:S01]  /*be60*/  F2FP.F16.E4M3.UNPACK_B R76, R51.reuse ;  /* 0x00000033ff4c723e */ /* 0x080fe200020006ff */
[----:B------:R-:W-:Y:S01]  /*be70*/  HADD2.F32 R50, -RZ, R49.H0_H0 ;  /* 0x20000031ff327230 */ /* 0x000fe20000004100 */
[----:B------:R-:W-:Y:S01]  /*be80*/  F2FP.F16.E4M3.UNPACK_B R52, R52.H1 ;  /* 0x00000034ff34723e */ /* 0x000fe200030006ff */
[----:B------:R-:W-:Y:S01]  /*be90*/  HADD2.F32 R78, -RZ, R55.H1_H1 ;  /* 0x30000037ff4e7230 */ /* 0x000fe20000004100 */
[----:B------:R-:W-:Y:S01]  /*bea0*/  F2FP.F16.E4M3.UNPACK_B R51, R51.H1 ;  /* 0x00000033ff33723e */ /* 0x000fe200030006ff */
[----:B------:R-:W-:Y:S01]  /*beb0*/  HADD2.F32 R49, -RZ, R49.H1_H1 ;  /* 0x30000031ff317230 */ /* 0x000fe20000004100 */
[----:B------:R-:W-:Y:S01]  /*bec0*/  F2FP.SATFINITE.E4M3.F32.PACK_AB_MERGE_C R53, R54, R53, RZ ;  /* 0x000000353635723e */ /* 0x000fe200048070ff */
[----:B------:R-:W-:-:S02]  /*bed0*/  HADD2.F32 R77, -RZ, R76.H0_H0 ;  /* 0x2000004cff4d7230 */ /* 0x000fc40000004100 */
[-C--:B------:R-:W-:Y:S01]  /*bee0*/  FMUL.FTZ R84, R47, R78.reuse ;  /* 0x0000004e2f547220 */ /* 0x080fe20000410000 */
[----:B------:R-:W-:Y:S02]  /*bef0*/  HADD2.F32 R76, -RZ, R76.H1_H1 ;  /* 0x3000004cff4c7230 */ /* 0x000fe40000004100 */
[C---:B------:R-:W-:Y:S01]  /*bf00*/  FMUL.FTZ R78, R49.reuse, R78 ;  /* 0x0000004e314e7220 */ /* 0x040fe20000410000 */
[----:B------:R-:W-:Y:S01]  /*bf10*/  HADD2.F32 R79, -RZ, R55.H0_H0 ;  /* 0x20000037ff4f7230 */ /* 0x000fe20000004100 */
[----:B------:R-:W-:Y:S01]  /*bf20*/  F2FP.F16.E4M3.UNPACK_B R55, R39.H1 ;  /* 0x00000027ff37723e */ /* 0x000fe200030006ff */
[-C--:B------:R-:W-:Y:S01]  /*bf30*/  FFMA.FTZ R49, R49, R76.reuse, -R84 ;  /* 0x0000004c31317223 */ /* 0x080fe20000010854 */
[----:B------:R-:W-:Y:S01]  /*bf40*/  FFMA.FTZ R47, R47, R76, R78 ;  /* 0x0000004c2f2f7223 */ /* 0x000fe2000001004e */
[----:B------:R-:W-:Y:S02]  /*bf50*/  F2FP.F16.E4M3.UNPACK_B R76, R15.H1 ;  /* 0x0000000fff4c723e */ /* 0x000fe400030006ff */
[----:B------:R-:W-:-:S02]  /*bf60*/  HADD2.F32 R15, -RZ, R55.H0_H0 ;  /* 0x20000037ff0f7230 */ /* 0x000fc40000004100 */
[-C--:B------:R-:W-:Y:S01]  /*bf70*/  FMUL.FTZ R85, R48, R79.reuse ;  /* 0x0000004f30557220 */ /* 0x080fe20000410000 */
[----:B------:R-:W-:Y:S02]  /*bf80*/  HADD2.F32 R84, -RZ, R52.H0_H0 ;  /* 0x20000034ff547230 */ /* 0x000fe40000004100 */
[C---:B------:R-:W-:Y:S01]  /*bf90*/  FMUL.FTZ R79, R50.reuse, R79 ;  /* 0x0000004f324f7220 */ /* 0x040fe20000410000 */
[----:B------:R-:W-:Y:S02]  /*bfa0*/  HADD2.F32 R39, -RZ, R76.H0_H0 ;  /* 0x2000004cff277230 */ /* 0x000fe40000004100 */
[----:B------:R-:W-:Y:S01]  /*bfb0*/  FFMA.FTZ R50, R50, R77, -R85 ;  /* 0x0000004d32327223 */ /* 0x000fe20000010855 */
[----:B------:R-:W-:Y:S02]  /*bfc0*/  HADD2.F32 R78, -RZ, R51.H0_H0 ;  /* 0x20000033ff4e7230 */ /* 0x000fe40000004100 */
[----:B------:R-:W-:Y:S01]  /*bfd0*/  FMUL.FTZ R86, R15, R84 ;  /* 0x000000540f567220 */ /* 0x000fe20000410000 */
[----:B------:R-:W-:-:S02]  /*bfe0*/  HADD2.F32 R55, -RZ, R55.H1_H1 ;  /* 0x30000037ff377230 */ /* 0x000fc40000004100 */
[C---:B------:R-:W-:Y:S01]  /*bff0*/  FMUL.FTZ R84, R39.reuse, R84 ;  /* 0x0000005427547220 */ /* 0x040fe20000410000 */
[----:B------:R-:W-:Y:S02]  /*c000*/  HADD2.F32 R52, -RZ, R52.H1_H1 ;  /* 0x30000034ff347230 */ /* 0x000fe40000004100 */
[----:B------:R-:W-:Y:S01]  /*c010*/  FFMA.FTZ R48, R48, R77, R79 ;  /* 0x0000004d30307223 */ /* 0x000fe2000001004f */
[----:B------:R-:W-:Y:S02]  /*c020*/  HADD2.F32 R76, -RZ, R76.H1_H1 ;  /* 0x3000004cff4c7230 */ /* 0x000fe40000004100 */
[-C--:B------:R-:W-:Y:S01]  /*c030*/  FFMA.FTZ R39, R39, R78.reuse, -R86 ;  /* 0x0000004e27277223 */ /* 0x080fe20000010856 */
[----:B------:R-:W-:Y:S02]  /*c040*/  HADD2.F32 R51, -RZ, R51.H1_H1 ;  /* 0x30000033ff337230 */ /* 0x000fe40000004100 */
[----:B------:R-:W-:Y:S01]  /*c050*/  FFMA.FTZ R15, R15, R78, R84 ;  /* 0x0000004e0f0f7223 */ /* 0x000fe20000010054 */
[-C--:B------:R-:W-:Y:S01]  /*c060*/  FMUL.FTZ R77, R55, R52.reuse ;  /* 0x00000034374d7220 */ /* 0x080fe20000410000 */
[----:B------:R-:W-:Y:S01]  /*c070*/  FMUL.FTZ R78, R76, R52 ;  /* 0x000000344c4e7220 */ /* 0x000fe20000410000 */
[----:B------:R-:W-:-:S02]  /*c080*/  F2FP.F16.E4M3.UNPACK_B R54, R154.H1 ;  /* 0x0000009aff36723e */ /* 0x000fc400030006ff */
[-C--:B------:R-:W-:Y:S01]  /*c090*/  FFMA.FTZ R52, R76, R51.reuse, -R77 ;  /* 0x000000334c347223 */ /* 0x080fe2000001084d */
[----:B------:R-:W-:Y:S01]  /*c0a0*/  FFMA.FTZ R51, R55, R51, R78 ;  /* 0x0000003337337223 */ /* 0x000fe2000001004e */
[----:B------:R-:W-:Y:S01]  /*c0b0*/  F2FP.F16.E4M3.UNPACK_B R76, R36.H1 ;  /* 0x00000024ff4c723e */ /* 0x000fe200030006ff */
[--C-:B------:R-:W-:Y:S01]  /*c0c0*/  HADD2.F32 R86, -RZ, R54.reuse.H0_H0 ;  /* 0x20000036ff567230 */ /* 0x100fe20000004100 */
[----:B------:R-:W-:Y:S01]  /*c0d0*/  F2FP.F16.E4M3.UNPACK_B R55, R12.H1 ;  /* 0x0000000cff37723e */ /* 0x000fe200030006ff */
[----:B------:R-:W-:Y:S01]  /*c0e0*/  HADD2.F32 R54, -RZ, R54.H1_H1 ;  /* 0x30000036ff367230 */ /* 0x000fe20000004100 */
[----:B------:R-:W-:Y:S01]  /*c0f0*/  F2FP.F16.E4M3.UNPACK_B R78, R156.H1 ;  /* 0x0000009cff4e723e */ /* 0x000fe200030006ff */
        /* <DEDUP_REMOVED lines=8> */
[----:B------:R-:W-:Y:S01]  /*c180*/  HADD2.F32 R78, -RZ, R78.H1_H1 ;  /* 0x3000004eff4e7230 */ /* 0x000fe20000004100 */
[----:B------:R-:W-:Y:S01]  /*c190*/  F2FP.F16.E4M3.UNPACK_B R12, R12 ;  /* 0x0000000cff0c723e */ /* 0x000fe200020006ff */
[-C--:B------:R-:W-:Y:S01]  /*c1a0*/  FFMA.FTZ R85, R79, R84.reuse, -R85 ;  /* 0x000000544f557223 */ /* 0x080fe20000010855 */
[----:B------:R-:W-:Y:S01]  /*c1b0*/  FFMA.FTZ R86, R77, R84, R86 ;  /* 0x000000544d567223 */ /* 0x000fe20000010056 */
[----:B------:R-:W-:Y:S01]  /*c1c0*/  HADD2.F32 R77, -RZ, R76.H1_H1 ;  /* 0x3000004cff4d7230 */ /* 0x000fe20000004100 */
[----:B------:R-:W-:Y:S01]  /*c1d0*/  F2FP.F16.E4M3.UNPACK_B R156, R156 ;  /* 0x0000009cff9c723e */ /* 0x000fe200020006ff */
[--C-:B------:R-:W-:Y:S01]  /*c1e0*/  HADD2.F32 R84, -RZ, R154.reuse.H0_H0 ;  /* 0x2000009aff547230 */ /* 0x100fe20000004100 */
[----:B------:R-:W-:Y:S01]  /*c1f0*/  F2FP.SATFINITE.E4M3.F32.PACK_AB_MERGE_C R39, R52, R39, RZ ;  /* 0x000000273427723e */ /* 0x000fe200048070ff */
[----:B------:R-:W-:-:S02]  /*c200*/  HADD2.F32 R154, -RZ, R154.H1_H1 ;  /* 0x3000009aff9a7230 */ /* 0x000fc40000004100 */
[-C--:B------:R-:W-:Y:S01]  /*c210*/  FMUL.FTZ R76, R77, R54.reuse ;  /* 0x000000364d4c7220 */ /* 0x080fe20000410000 */
[C---:B------:R-:W-:Y:S01]  /*c220*/  FMUL.FTZ R54, R55.reuse, R54 ;  /* 0x0000003637367220 */ /* 0x040fe20000410000 */
[----:B------:R-:W-:Y:S01]  /*c230*/  HADD2.F32 R87, -RZ, R12.H1_H1 ;  /* 0x3000000cff577230 */ /* 0x000fe20000004100 */
[----:B------:R-:W-:Y:S01]  /*c240*/  F2FP.SATFINITE.E4M3.F32.PACK_AB_MERGE_C R46, R46, R13, RZ ;  /* 0x0000000d2e2e723e */ /* 0x000fe200048070ff */
[-C--:B------:R-:W-:Y:S01]  /*c250*/  FFMA.FTZ R55, R55, R78.reuse, -R76 ;  /* 0x0000004e37377223 */ /* 0x080fe2000001084c */
[----:B------:R-:W-:Y:S01]  /*c260*/  FFMA.FTZ R54, R77, R78, R54 ;  /* 0x0000004e4d367223 */ /* 0x000fe20000010036 */
[----:B------:R-:W-:Y:S01]  /*c270*/  HADD2.F32 R76, -RZ, R36.H0_H0 ;  /* 0x20000024ff4c7230 */ /* 0x000fe20000004100 */
[----:B------:R-:W-:Y:S01]  /*c280*/  F2FP.SATFINITE.E4M3.F32.PACK_AB_MERGE_C R51, R51, R15, RZ ;  /* 0x0000000f3333723e */ /* 0x000fe200048070ff */
[----:B------:R-:W-:Y:S01]  /*c290*/  HADD2.F32 R78, -RZ, R12.H0_H0 ;  /* 0x2000000cff4e7230 */ /* 0x000fe20000004100 */
[----:B------:R-:W-:Y:S01]  /*c2a0*/  F2FP.SATFINITE.E4M3.F32.PACK_AB_MERGE_C R85, R55, R85, RZ ;  /* 0x000000553755723e */ /* 0x000fe200048070ff */
[----:B------:R-:W-:-:S02]  /*c2b0*/  HADD2.F32 R77, -RZ, R156.H0_H0 ;  /* 0x2000009cff4d7230 */ /* 0x000fc40000004100 */
[-C--:B------:R-:W-:Y:S01]  /*c2c0*/  FMUL.FTZ R79, R76, R84.reuse ;  /* 0x000000544c4f7220 */ /* 0x080fe20000410000 */
[----:B------:R-:W-:Y:S02]  /*c2d0*/  HADD2.F32 R156, -RZ, R156.H1_H1 ;  /* 0x3000009cff9c7230 */ /* 0x000fe40000004100 */
[----:B------:R-:W-:Y:S01]  /*c2e0*/  FMUL.FTZ R84, R78, R84 ;  /* 0x000000544e547220 */ /* 0x000fe20000410000 */
[----:B------:R-:W-:Y:S01]  /*c2f0*/  F2FP.SATFINITE.E4M3.F32.PACK_AB_MERGE_C R54, R54, R86, RZ ;  /* 0x000000563636723e */ /* 0x000fe200048070ff */
[-C--:B------:R-:W-:Y:S01]  /*c300*/  FFMA.FTZ R79, R78, R77.reuse, -R79 ;  /* 0x0000004d4e4f7223 */ /* 0x080fe2000001084f */
[-C--:B------:R-:W-:Y:S01]  /*c310*/  F2FP.F16.E4M3.UNPACK_B R78, R38.reuse.H1 ;  /* 0x00000026ff4e723e */ /* 0x080fe200030006ff */
[----:B------:R-:W-:Y:S01]  /*c320*/  FFMA.FTZ R84, R76, R77, R84 ;  /* 0x0000004d4c547223 */ /* 0x000fe20000010054 */
[----:B------:R-:W-:Y:S01]  /*c330*/  HADD2.F32 R77, -RZ, R36.H1_H1 ;  /* 0x30000024ff4d7230 */ /* 0x000fe20000004100 */
[----:B------:R-:W-:Y:S01]  /*c340*/  F2FP.F16.E4M3.UNPACK_B R38, R38 ;  /* 0x00000026ff26723e */ /* 0x000fe200020006ff */
[----:B------:R-:W-:Y:S01]  /*c350*/  IMAD.MOV.U32 R76, RZ, RZ, R14 ;  /* 0x000000ffff4c7224 */ /* 0x000fe200078e000e */
[----:B------:R-:W-:Y:S01]  /*c360*/  F2FP.SATFINITE.E4M3.F32.PACK_AB_MERGE_C R15, R49, R50, R39 ;  /* 0x00000032310f723e */ /* 0x000fe20004807027 */
[----:B------:R-:W-:-:S02]  /*c370*/  HADD2.F32 R36, -RZ, R78.H0_H0 ;  /* 0x2000004eff247230 */ /* 0x000fc40000004100 */
[-C--:B------:R-:W-:Y:S01]  /*c380*/  FMUL.FTZ R12, R77, R154.reuse ;  /* 0x0000009a4d0c7220 */ /* 0x080fe20000410000 */
[C---:B------:R-:W-:Y:S01]  /*c390*/  FMUL.FTZ R154, R87.reuse, R154 ;  /* 0x0000009a579a7220 */ /* 0x040fe20000410000 */
[----:B------:R-:W-:Y:S01]  /*c3a0*/  HADD2.F32 R78, -RZ, R78.H1_H1 ;  /* 0x3000004eff4e7230 */ /* 0x000fe20000004100 */
[----:B------:R-:W-:Y:S01]  /*c3b0*/  F2FP.SATFINITE.E4M3.F32.PACK_AB_MERGE_C R13, R44, R45, R53 ;  /* 0x0000002d2c0d723e */ /* 0x000fe20004807035 */
[-C--:B------:R-:W-:Y:S01]  /*c3c0*/  FFMA.FTZ R12, R87, R156.reuse, -R12 ;  /* 0x0000009c570c7223 */ /* 0x080fe2000001080c */
[----:B------:R-:W-:Y:S01]  /*c3d0*/  FFMA.FTZ R55, R77, R156, R154 ;  /* 0x0000009c4d377223 */ /* 0x000fe2000001009a */
[-C--:B------:R-:W-:Y:S02]  /*c3e0*/  F2FP.F16.E4M3.UNPACK_B R77, R155.reuse.H1 ;  /* 0x0000009bff4d723e */ /* 0x080fe400030006ff */
[----:B------:R-:W-:Y:S02]  /*c3f0*/  F2FP.F16.E4M3.UNPACK_B R155, R155 ;  /* 0x0000009bff9b723e */ /* 0x000fe400020006ff */
[----:B------:R-:W-:Y:S01]  /*c400*/  F2FP.SATFINITE.E4M3.F32.PACK_AB_MERGE_C R12, R12, R79, R85 ;  /* 0x0000004f0c0c723e */ /* 0x000fe20004807055 */
[--C-:B------:R-:W-:Y:S01]  /*c410*/  HADD2.F32 R161, -RZ, R77.reuse.H0_H0 ;  /* 0x2000004dffa17230 */ /* 0x100fe20000004100 */
[----:B------:R-:W-:Y:S01]  /*c420*/  F2FP.F16.E4M3.UNPACK_B R79, R76.H1 ;  /* 0x0000004cff4f723e */ /* 0x000fe200030006ff */
[----:B------:R-:W-:Y:S01]  /*c430*/  HADD2.F32 R77, -RZ, R77.H1_H1 ;  /* 0x3000004dff4d7230 */ /* 0x000fe20000004100 */
[----:B------:R-:W-:-:S02]  /*c440*/  F2FP.F16.E4M3.UNPACK_B R85, R157.H1 ;  /* 0x0000009dff55723e */ /* 0x000fc400030006ff */
[----:B------:R-:W-:Y:S01]  /*c450*/  FMUL.FTZ R163, R36, R161 ;  /* 0x000000a124a37220 */ /* 0x000fe20000410000 */
[--C-:B------:R-:W-:Y:S01]  /*c460*/  HADD2.F32 R14, -RZ, R79.reuse.H0_H0 ;  /* 0x2000004fff0e7230 */ /* 0x100fe20000004100 */
[----:B------:R-:W-:Y:S01]  /*c470*/  F2FP.F16.E4M3.UNPACK_B R76, R76 ;  /* 0x0000004cff4c723e */ /* 0x000fe200020006ff */
[----:B------:R-:W-:Y:S02]  /*c480*/  HADD2.F32 R154, -RZ, R79.H1_H1 ;  /* 0x3000004fff9a7230 */ /* 0x000fe40000004100 */
[----:B------:R-:W-:Y:S01]  /*c490*/  FMUL.FTZ R79, R78, R77 ;  /* 0x0000004d4e4f7220 */ /* 0x000fe20000410000 */
[--C-:B------:R-:W-:Y:S02]  /*c4a0*/  HADD2.F32 R87, -RZ, R85.reuse.H0_H0 ;  /* 0x20000055ff577230 */ /* 0x100fe40000004100 */
[----:B------:R-:W-:Y:S01]  /*c4b0*/  FMUL.FTZ R161, R14, R161 ;  /* 0x000000a10ea17220 */ /* 0x000fe20000410000 */
[----:B------:R-:W-:Y:S02]  /*c4c0*/  HADD2.F32 R85, -RZ, R85.H1_H1 ;  /* 0x30000055ff557230 */ /* 0x000fe40000004100 */
[----:B------:R-:W-:Y:S01]  /*c4d0*/  FMUL.FTZ R77, R154, R77 ;  /* 0x0000004d9a4d7220 */ /* 0x000fe20000410000 */
[----:B------:R-:W-:Y:S01]  /*c4e0*/  F2FP.F16.E4M3.UNPACK_B R157, R157 ;  /* 0x0000009dff9d723e */ /* 0x000fe200020006ff */
[-C--:B------:R-:W-:Y:S01]  /*c4f0*/  FFMA.FTZ R14, R14, R87.reuse, -R163 ;  /* 0x000000570e0e7223 */ /* 0x080fe200000108a3 */
[----:B------:R-:W-:Y:S01]  /*c500*/  FFMA.FTZ R36, R36, R87, R161 ;  /* 0x0000005724247223 */ /* 0x000fe200000100a1 */
[-C--:B------:R-:W-:Y:S01]  /*c510*/  FFMA.FTZ R77, R78, R85.reuse, R77 ;  /* 0x000000554e4d7223 */ /* 0x080fe2000001004d */
[----:B------:R-:W-:Y:S01]  /*c520*/  FFMA.FTZ R79, R154, R85, -R79 ;  /* 0x000000559a4f7223 */ /* 0x000fe2000001084f */
[----:B------:R-:W-:Y:S01]  /*c530*/  HADD2.F32 R87, -RZ, R155.H0_H0 ;  /* 0x2000009bff577230 */ /* 0x000fe20000004100 */
[----:B------:R-:W-:Y:S01]  /*c540*/  F2FP.SATFINITE.E4M3.F32.PACK_AB_MERGE_C R37, R37, R42, R46 ;  /* 0x0000002a2525723e */ /* 0x000fe2000480702e */
[----:B------:R-:W-:Y:S01]  /*c550*/  HADD2.F32 R78, -RZ, R38.H0_H0 ;  /* 0x20000026ff4e7230 */ /* 0x000fe20000004100 */
[----:B------:R-:W-:Y:S01]  /*c560*/  F2FP.SATFINITE.E4M3.F32.PACK_AB_MERGE_C R77, R77, R36, RZ ;  /* 0x000000244d4d723e */ /* 0x000fe200048070ff */
        /* <DEDUP_REMOVED lines=12> */
[----:B------:R-:W-:Y:S01]  /*c630*/  F2FP.SATFINITE.E4M3.F32.PACK_AB_MERGE_C R36, R55, R84, R54 ;  /* 0x000000543724723e */ /* 0x000fe20004807036 */
[C---:B------:R-:W-:Y:S01]  /*c640*/  FMUL.FTZ R155, R76.reuse, R155 ;  /* 0x0000009b4c9b7220 */ /* 0x040fe20000410000 */
[----:B------:R-:W-:Y:S01]  /*c650*/  F2FP.SATFINITE.E4M3.F32.PACK_AB_MERGE_C R39, R47, R48, R51 ;  /* 0x000000302f27723e */ /* 0x000fe20004807033 */
[-C--:B------:R-:W-:Y:S02]  /*c660*/  FFMA.FTZ R85, R76, R157.reuse, -R85 ;  /* 0x0000009d4c557223 */ /* 0x080fe40000010855 */
[----:B------:R-:W-:-:S03]  /*c670*/  FFMA.FTZ R38, R38, R157, R155 ;  /* 0x0000009d26267223 */ /* 0x000fc6000001009b */
[----:B------:R-:W-:Y:S02]  /*c680*/  F2FP.SATFINITE.E4M3.F32.PACK_AB_MERGE_C R14, R85, R154, R14 ;  /* 0x0000009a550e723e */ /* 0x000fe4000480700e */
[----:B------:R-:W-:-:S07]  /*c690*/  F2FP.SATFINITE.E4M3.F32.PACK_AB_MERGE_C R38, R38, R87, R77 ;  /* 0x000000572626723e */ /* 0x000fce000480704d */
.L_x_512:
[----:B------:R-:W-:Y:S05]  /*c6a0*/  BSYNC B2 ;  /* 0x0000000000027941 */ /* 0x000fea0003800000 */
.L_x_511:
[----:B------:R-:W-:Y:S01]  /*c6b0*/  ISETP.GE.AND P2, PT, R43, R128, PT ;  /* 0x000000802b00720c */ /* 0x000fe20003f46270 */
[----:B0-----:R0:W-:-:S12]  /*c6c0*/  ST.E.128 desc[UR50][R40.64], R12 ;  /* 0x0000000c28007985 */ /* 0x0011d8000c101d32 */
[----:B------:R-:W-:-:S04]  /*c6d0*/  @!P2 IADD3 R42, P5, R11, R43, RZ ;  /* 0x0000002b0b2aa210 */ /* 0x000fc80007fbe0ff */
[----:B------:R-:W-:-:S05]  /*c6e0*/  @!P2 LEA.HI.X.SX32 R43, R43, R153, 0x1, P5 ;  /* 0x000000992b2ba211 */ /* 0x000fca00028f0eff */
[----:B---3--:R0:W-:Y:S04]  /*c6f0*/  @!P2 ST.E.128 desc[UR50][R42.64], R36 ;  /* 0x000000242a00a985 */ /* 0x0081e8000c101d32 */
.L_x_502:
[----:B------:R-:W-:Y:S05]  /*c700*/  BSYNC B1 ;  /* 0x0000000000017941 */ /* 0x000fea0003800000 */
.L_x_501:
[----:B------:R-:W-:-:S03]  /*c710*/  UMOV UR4, 0xffffffff ;  /* 0xffffffff00047882 */ /* 0x000fc60000000000 */
[----:B------:R-:W-:Y:S05]  /*c720*/  BRA.DIV UR4, `(.L_x_513) ;  /* 0x0000020604b07947 */ /* 0x000fea000b800000 */
[----:B-1----:R-:W1:Y:S04]  /*c730*/  SHFL.IDX PT, R120, R120, 0x1, 0x1e1f ;  /* 0x003e1f0078787f89 */ /* 0x002e6800000e0000 */
[----:B------:R0:W0:Y:S02]  /*c740*/  SHFL.IDX PT, R44, R121, 0x1, 0x1e1f ;  /* 0x003e1f00792c7f89 */ /* 0x00002400000e0000 */
.L_x_793:
[----:B------:R-:W-:Y:S05]  /*c750*/  @P4 BRA `(.L_x_470) ;  /* 0x0000003400404947 */ /* 0x000fea0003800000 */
[----:B------:R-:W-:Y:S01]  /*c760*/  ISETP.NE.AND P2, PT, R28, RZ, PT ;  /* 0x000000ff1c00720c */ /* 0x000fe20003f45270 */
[----:B------:R-:W-:-:S12]  /*c770*/  BSSY B1, `(.L_x_514) ;  /* 0x00000f4000017945 */ /* 0x000fd80003800000 */
[----:B------:R-:W-:Y:S05]  /*c780*/  @!P2 BRA `(.L_x_515) ;  /* 0x0000000c00c8a947 */ /* 0x000fea0003800000 */
[----:B----4-:R-:W-:Y:S01]  /*c790*/  SEL R11, R118, R142, !P0 ;  /* 0x0000008e760b7207 */ /* 0x010fe20004000000 */
[----:B------:R-:W-:Y:S01]  /*c7a0*/  BSSY B2, `(.L_x_516) ;  /* 0x00000eb000027945 */ /* 0x000fe20003800000 */
[----:B0-----:R-:W-:Y:S02]  /*c7b0*/  IADD3 R40, P2, R25, R44, RZ ;  /* 0x0000002c19287210 */ /* 0x001fe40007f5e0ff */
[----:B------:R-:W-:-:S03]  /*c7c0*/  SHF.R.S32.HI R12, RZ, 0x1f, R11 ;  /* 0x0000001fff0c7819 */ /* 0x000fc6000001140b */
[----:B-1----:R-:W-:Y:S01]  /*c7d0*/  IMAD.X R41, R120, 0x1, R112, P2 ;  /* 0x0000000178297824 */ /* 0x002fe200010e0670 */
[----:B------:R-:W-:Y:S02]  /*c7e0*/  LEA.HI R11, R12, R11, RZ, 0x5 ;  /* 0x0000000b0c0b7211 */ /* 0x000fe400078f28ff */
[----:B------:R-:W-:Y:S02]  /*c7f0*/  ISETP.GE.AND P2, PT, R16, R117, PT ;  /* 0x000000751000720c */ /* 0x000fe40003f46270 */
[----:B------:R-:W-:-:S04]  /*c800*/  LEA.HI.SX32 R11, R11, R116, 0x1b ;  /* 0x000000740b0b7211 */ /* 0x000fc800078fdaff */
[----:B------:R-:W-:-:S04]  /*c810*/  SHF.R.S32.HI R12, RZ, 0x1f, R11 ;  /* 0x0000001fff0c7819 */ /* 0x000fc8000001140b */
[----:B------:R-:W-:Y:S02]  /*c820*/  LEA.HI R12, R12, R11, RZ, 0x2 ;  /* 0x0000000b0c0c7211 */ /* 0x000fe400078f10ff */
[----:B------:R-:W-:Y:S02]  /*c830*/  SHF.L.U32 R11, R11, 0x4, RZ ;  /* 0x000000040b0b7819 */ /* 0x000fe400000006ff */
[----:B------:R-:W-:Y:S02]  /*c840*/  SHF.R.S32.HI R13, RZ, 0x2, R12 ;  /* 0x00000002ff0d7819 */ /* 0x000fe4000001140c */
[----:B------:R-:W-:-:S03]  /*c850*/  LOP3.LUT R12, R209, 0x30, R11, 0xf8, !PT ;  /* 0x00000030d10c7812 */ /* 0x000fc600078ef80b */
[----:B------:R-:W-:Y:S01]  /*c860*/  IMAD R13, R13, 0x2800, R210 ;  /* 0x000028000d0d7824 */ /* 0x000fe200078e02d2 */
[----:B------:R-:W-:-:S05]  /*c870*/  LOP3.LUT R12, R12, R5, RZ, 0x3c, !PT ;  /* 0x000000050c0c7212 */ /* 0x000fca00078e3cff */
[----:B------:R-:W-:Y:S02]  /*c880*/  IMAD.IADD R12, R13, 0x1, R12 ;  /* 0x000000010d0c7824 */ /* 0x000fe400078e020c */
[C---:B------:R-:W-:Y:S02]  /*c890*/  IMAD R13, R19.reuse, 0x7800, R134 ;  /* 0x00007800130d7824 */ /* 0x040fe400078e0286 */
[----:B------:R-:W-:Y:S02]  /*c8a0*/  IMAD R15, R19, 0x7800, R12 ;  /* 0x00007800130f7824 */ /* 0x000fe400078e020c */
[C---:B------:R-:W-:Y:S02]  /*c8b0*/  IMAD.IADD R13, R18.reuse, 0x1, R13 ;  /* 0x00000001120d7824 */ /* 0x040fe400078e020d */
[----:B------:R-:W-:-:S04]  /*c8c0*/  IMAD.IADD R36, R18, 0x1, R15 ;  /* 0x0000000112247824 */ /* 0x000fc800078e020f */
[----:B------:R-:W0:Y:S04]  /*c8d0*/  LDS.128 R12, [R13+0x1a400] ;  /* 0x01a400000d0c7984 */ /* 0x000e280000000c00 */
[----:B------:R-:W1:Y:S01]  /*c8e0*/  LDS.128 R36, [R36+0x1a400] ;  /* 0x01a4000024247984 */ /* 0x000e620000000c00 */
[----:B------:R-:W-:Y:S05]  /*c8f0*/  @P2 BRA `(.L_x_517) ;  /* 0x0000000c00542947 */ /* 0x000fea0003800000 */
[----:B------:R-:W-:Y:S01]  /*c900*/  SHF.R.U32.HI R45, RZ, 0x8, R69 ;  /* 0x00000008ff2d7819 */ /* 0x000fe20000011645 */
[----:B-1----:R-:W-:Y:S01]  /*c910*/  IMAD.MOV.U32 R48, RZ, RZ, R36 ;  /* 0x000000ffff307224 */ /* 0x002fe200078e0024 */
[----:B------:R-:W-:Y:S02]  /*c920*/  SHF.R.U32.HI R53, RZ, 0x8, R57 ;  /* 0x00000008ff357819 */ /* 0x000fe40000011639 */
[----:B------:R-:W-:Y:S02]  /*c930*/  SHF.R.U32.HI R51, RZ, 0x8, R71 ;  /* 0x00000008ff337819 */ /* 0x000fe40000011647 */
[----:B------:R-:W-:Y:S01]  /*c940*/  SHF.R.U32.HI R55, RZ, 0x8, R59 ;  /* 0x00000008ff377819 */ /* 0x000fe2000001163b */
[----:B------:R-:W-:Y:S01]  /*c950*/  IMAD.SHL.U32 R53, R53, 0x100, RZ ;  /* 0x0000010035357824 */ /* 0x000fe200078e00ff */
[----:B0-----:R-:W-:Y:S01]  /*c960*/  MOV R47, R12 ;  /* 0x0000000c002f7202 */ /* 0x001fe20000000f00 */
[----:B------:R-:W-:Y:S01]  /*c970*/  IMAD.SHL.U32 R12, R45, 0x100, RZ ;  /* 0x000001002d0c7824 */ /* 0x000fe200078e00ff */
[----:B------:R-:W-:Y:S01]  /*c980*/  LOP3.LUT R49, R69, 0xff0000ff, RZ, 0xc0, !PT ;  /* 0xff0000ff45317812 */ /* 0x000fe200078ec0ff */
[----:B------:R-:W-:Y:S01]  /*c990*/  IMAD.SHL.U32 R51, R51, 0x100, RZ ;  /* 0x0000010033337824 */ /* 0x000fe200078e00ff */
[----:B------:R-:W-:Y:S01]  /*c9a0*/  SHF.R.U32.HI R58, RZ, 0x10, R69 ;  /* 0x00000010ff3a7819 */ /* 0x000fe20000011645 */
[----:B------:R-:W-:Y:S01]  /*c9b0*/  IMAD.SHL.U32 R55, R55, 0x100, RZ ;  /* 0x0000010037377824 */ /* 0x000fe200078e00ff */
[----:B------:R-:W-:Y:S01]  /*c9c0*/  SHF.R.U32.HI R56, RZ, 0x10, R71 ;  /* 0x00000010ff387819 */ /* 0x000fe20000011647 */
[----:B------:R-:W-:Y:S01]  /*c9d0*/  IMAD.MOV.U32 R45, RZ, RZ, R14 ;  /* 0x000000ffff2d7224 */ /* 0x000fe200078e000e */
[----:B------:R-:W-:-:S02]  /*c9e0*/  LOP3.LUT R52, R57, 0xff0000ff, RZ, 0xc0, !PT ;  /* 0xff0000ff39347812 */ /* 0x000fc400078ec0ff */
[----:B------:R-:W-:Y:S02]  /*c9f0*/  LOP3.LUT R50, R71, 0xff0000ff, RZ, 0xc0, !PT ;  /* 0xff0000ff47327812 */ /* 0x000fe400078ec0ff */
[----:B------:R-:W-:Y:S02]  /*ca00*/  LOP3.LUT R54, R59, 0xff0000ff, RZ, 0xc0, !PT ;  /* 0xff0000ff3b367812 */ /* 0x000fe400078ec0ff */
[----:B------:R-:W-:Y:S02]  /*ca10*/  LOP3.LUT R12, R49, 0xff00, R12, 0xf8, !PT ;  /* 0x0000ff00310c7812 */ /* 0x000fe400078ef80c */
[----:B------:R-:W-:Y:S02]  /*ca20*/  MOV R46, R38 ;  /* 0x00000026002e7202 */ /* 0x000fe40000000f00 */
[----:B------:R-:W-:Y:S02]  /*ca30*/  SHF.L.U32 R49, R58, 0x10, RZ ;  /* 0x000000103a317819 */ /* 0x000fe400000006ff */
[----:B------:R-:W-:Y:S01]  /*ca40*/  LOP3.LUT R38, R52, 0xff00, R53, 0xf8, !PT ;  /* 0x0000ff0034267812 */ /* 0x000fe200078ef835 */
[----:B------:R-:W-:Y:S01]  /*ca50*/  IMAD.U32 R53, R56, 0x10000, RZ ;  /* 0x0001000038357824 */ /* 0x000fe200078e00ff */
[----:B------:R-:W-:-:S02]  /*ca60*/  LOP3.LUT R50, R50, 0xff00, R51, 0xf8, !PT ;  /* 0x0000ff0032327812 */ /* 0x000fc400078ef833 */
[----:B------:R-:W-:Y:S02]  /*ca70*/  LOP3.LUT R14, R54, 0xff00, R55, 0xf8, !PT ;  /* 0x0000ff00360e7812 */ /* 0x000fe400078ef837 */
[----:B------:R-:W-:Y:S02]  /*ca80*/  LOP3.LUT R36, R12, 0xff0000, R49, 0xf8, !PT ;  /* 0x00ff00000c247812 */ /* 0x000fe400078ef831 */
[----:B------:R-:W-:Y:S02]  /*ca90*/  F2FP.F16.E4M3.UNPACK_B R54, R148.H1 ;  /* 0x00000094ff36723e */ /* 0x000fe400030006ff */
[----:B------:R-:W-:Y:S02]  /*caa0*/  F2FP.F16.E4M3.UNPACK_B R51, R48.H1 ;  /* 0x00000030ff33723e */ /* 0x000fe400030006ff */
[----:B------:R-:W-:Y:S01]  /*cab0*/  F2FP.F16.E4M3.UNPACK_B R49, R47.H1 ;  /* 0x0000002fff31723e */ /* 0x000fe200030006ff */
[----:B------:R-:W-:Y:S01]  /*cac0*/  HADD2.F32 R55, -RZ, R54.H0_H0 ;  /* 0x20000036ff377230 */ /* 0x000fe20000004100 */
[----:B------:R-:W-:Y:S01]  /*cad0*/  SHF.R.U32.HI R43, RZ, 0x10, R59 ;  /* 0x00000010ff2b7819 */ /* 0x000fe2000001163b */
[----:B------:R-:W-:Y:S01]  /*cae0*/  HADD2.F32 R52, -RZ, R51.H0_H0 ;  /* 0x20000033ff347230 */ /* 0x000fe20000004100 */
[----:B------:R-:W-:Y:S01]  /*caf0*/  LOP3.LUT R12, R50, 0xff0000, R53, 0xf8, !PT ;  /* 0x00ff0000320c7812 */ /* 0x000fe200078ef835 */
[----:B------:R-:W-:Y:S01]  /*cb00*/  HADD2.F32 R50, -RZ, R49.H0_H0 ;  /* 0x20000031ff327230 */ /* 0x000fe20000004100 */
[----:B------:R-:W-:Y:S01]  /*cb10*/  F2FP.F16.E4M3.UNPACK_B R53, R150.H1 ;  /* 0x00000096ff35723e */ /* 0x000fe200030006ff */
[----:B------:R-:W-:Y:S01]  /*cb20*/  IMAD.U32 R59, R43, 0x10000, RZ ;  /* 0x000100002b3b7824 */ /* 0x000fe200078e00ff */
[----:B------:R-:W-:Y:S01]  /*cb30*/  SHF.R.U32.HI R42, RZ, 0x10, R57 ;  /* 0x00000010ff2a7819 */ /* 0x000fe20000011639 */
[-C--:B------:R-:W-:Y:S01]  /*cb40*/  FMUL.FTZ R69, R52, R55.reuse ;  /* 0x0000003734457220 */ /* 0x080fe20000410000 */
[----:B------:R-:W-:Y:S01]  /*cb50*/  FMUL.FTZ R55, R50, R55 ;  /* 0x0000003732377220 */ /* 0x000fe20000410000 */
[----:B------:R-:W-:Y:S01]  /*cb60*/  HADD2.F32 R43, -RZ, R53.H0_H0 ;  /* 0x20000035ff2b7230 */ /* 0x000fe20000004100 */
[----:B------:R-:W-:Y:S01]  /*cb70*/  F2FP.F16.E4M3.UNPACK_B R148, R148 ;  /* 0x00000094ff94723e */ /* 0x000fe200020006ff */
[----:B------:R-:W-:Y:S01]  /*cb80*/  IMAD.U32 R57, R42, 0x10000, RZ ;  /* 0x000100002a397824 */ /* 0x000fe200078e00ff */
[----:B------:R-:W-:-:S02]  /*cb90*/  F2FP.F16.E4M3.UNPACK_B R150, R150 ;  /* 0x00000096ff96723e */ /* 0x000fc400020006ff */
[-C--:B------:R-:W-:Y:S01]  /*cba0*/  FFMA.FTZ R42, R50, R43.reuse, -R69 ;  /* 0x0000002b322a7223 */ /* 0x080fe20000010845 */
[----:B------:R-:W-:Y:S01]  /*cbb0*/  FFMA.FTZ R43, R52, R43, R55 ;  /* 0x0000002b342b7223 */ /* 0x000fe20000010037 */
[----:B------:R-:W-:Y:S01]  /*cbc0*/  HADD2.F32 R55, -RZ, R53.H1_H1 ;  /* 0x30000035ff377230 */ /* 0x000fe20000004100 */
[----:B------:R-:W-:Y:S01]  /*cbd0*/  F2FP.F16.E4M3.UNPACK_B R52, R48 ;  /* 0x00000030ff34723e */ /* 0x000fe200020006ff */
[----:B------:R-:W-:Y:S01]  /*cbe0*/  HADD2.F32 R53, -RZ, R54.H1_H1 ;  /* 0x30000036ff357230 */ /* 0x000fe20000004100 */
[----:B------:R-:W-:Y:S01]  /*cbf0*/  LOP3.LUT R38, R38, 0xff0000, R57, 0xf8, !PT ;  /* 0x00ff000026267812 */ /* 0x000fe200078ef839 */
[----:B------:R-:W-:Y:S01]  /*cc00*/  HADD2.F32 R50, -RZ, R49.H1_H1 ;  /* 0x30000031ff327230 */ /* 0x000fe20000004100 */
[----:B------:R-:W-:Y:S01]  /*cc10*/  LOP3.LUT R14, R14, 0xff0000, R59, 0xf8, !PT ;  /* 0x00ff00000e0e7812 */ /* 0x000fe200078ef83b */
[----:B------:R-:W-:Y:S01]  /*cc20*/  HADD2.F32 R54, -RZ, R51.H1_H1 ;  /* 0x30000033ff367230 */ /* 0x000fe20000004100 */
[----:B------:R-:W-:Y:S01]  /*cc30*/  F2FP.F16.E4M3.UNPACK_B R51, R47 ;  /* 0x0000002fff33723e */ /* 0x000fe200020006ff */
[----:B------:R-:W-:-:S02]  /*cc40*/  HADD2.F32 R56, -RZ, R148.H0_H0 ;  /* 0x20000094ff387230 */ /* 0x000fc40000004100 */
[-C--:B------:R-:W-:Y:S01]  /*cc50*/  FMUL.FTZ R57, R50, R53.reuse ;  /* 0x0000003532397220 */ /* 0x080fe20000410000 */
[----:B------:R-:W-:Y:S02]  /*cc60*/  HADD2.F32 R148, -RZ, R148.H1_H1 ;  /* 0x30000094ff947230 */ /* 0x000fe40000004100 */
[C---:B------:R-:W-:Y:S01]  /*cc70*/  FMUL.FTZ R47, R54.reuse, R53 ;  /* 0x00000035362f7220 */ /* 0x040fe20000410000 */
[----:B------:R-:W-:Y:S02]  /*cc80*/  HADD2.F32 R53, -RZ, R52.H0_H0 ;  /* 0x20000034ff357230 */ /* 0x000fe40000004100 */
[-C--:B------:R-:W-:Y:S01]  /*cc90*/  FFMA.FTZ R48, R54, R55.reuse, R57 ;  /* 0x0000003736307223 */ /* 0x080fe20000010039 */
[----:B------:R-:W-:Y:S02]  /*cca0*/  HADD2.F32 R49, -RZ, R51.H0_H0 ;  /* 0x20000033ff317230 */ /* 0x000fe40000004100 */
[----:B------:R-:W-:Y:S01]  /*ccb0*/  FFMA.FTZ R47, R50, R55, -R47 ;  /* 0x00000037322f7223 */ /* 0x000fe2000001082f */
[----:B------:R-:W-:-:S02]  /*ccc0*/  HADD2.F32 R50, -RZ, R150.H0_H0 ;  /* 0x20000096ff327230 */ /* 0x000fc40000004100 */
[-C--:B------:R-:W-:Y:S01]  /*ccd0*/  FMUL.FTZ R58, R53, R56.reuse ;  /* 0x00000038353a7220 */ /* 0x080fe20000410000 */
[----:B------:R-:W-:Y:S02]  /*cce0*/  HADD2.F32 R54, -RZ, R52.H1_H1 ;  /* 0x30000034ff367230 */ /* 0x000fe40000004100 */
[C---:B------:R-:W-:Y:S01]  /*ccf0*/  FMUL.FTZ R56, R49.reuse, R56 ;  /* 0x0000003831387220 */ /* 0x040fe20000410000 */
[----:B------:R-:W-:Y:S02]  /*cd00*/  HADD2.F32 R51, -RZ, R51.H1_H1 ;  /* 0x30000033ff337230 */ /* 0x000fe40000004100 */
[----:B------:R-:W-:Y:S01]  /*cd10*/  FFMA.FTZ R49, R49, R50, -R58 ;  /* 0x0000003231317223 */ /* 0x000fe2000001083a */
[----:B------:R-:W-:Y:S01]  /*cd20*/  F2FP.F16.E4M3.UNPACK_B R55, R46.H1 ;  /* 0x0000002eff37723e */ /* 0x000fe200030006ff */
[----:B------:R-:W-:Y:S01]  /*cd30*/  FFMA.FTZ R50, R53, R50, R56 ;  /* 0x0000003235327223 */ /* 0x000fe20000010038 */
[----:B------:R-:W-:Y:S01]  /*cd40*/  F2FP.F16.E4M3.UNPACK_B R56, R149.H1 ;  /* 0x00000095ff38723e */ /* 0x000fe200030006ff */
[----:B------:R-:W-:-:S02]  /*cd50*/  HADD2.F32 R150, -RZ, R150.H1_H1 ;  /* 0x30000096ff967230 */ /* 0x000fc40000004100 */
[CC--:B------:R-:W-:Y:S01]  /*cd60*/  FMUL.FTZ R52, R54.reuse, R148.reuse ;  /* 0x0000009436347220 */ /* 0x0c0fe20000410000 */
[C---:B------:R-:W-:Y:S01]  /*cd70*/  FMUL.FTZ R59, R51.reuse, R148 ;  /* 0x00000094333b7220 */ /* 0x040fe20000410000 */
[----:B------:R-:W-:Y:S01]  /*cd80*/  F2FP.F16.E4M3.UNPACK_B R58, R151.H1 ;  /* 0x00000097ff3a723e */ /* 0x000fe200030006ff */
[----:B------:R-:W-:Y:S01]  /*cd90*/  HADD2.F32 R68, -RZ, R56.H0_H0 ;  /* 0x20000038ff447230 */ /* 0x000fe20000004100 */
[----:B------:R-:W-:Y:S01]  /*cda0*/  F2FP.F16.E4M3.UNPACK_B R53, R45.H1 ;  /* 0x0000002dff35723e */ /* 0x000fe200030006ff */
[----:B------:R-:W-:Y:S02]  /*cdb0*/  HADD2.F32 R57, -RZ, R55.H0_H0 ;  /* 0x20000037ff397230 */ /* 0x000fe40000004100 */
[-C--:B------:R-:W-:Y:S01]  /*cdc0*/  FFMA.FTZ R52, R51, R150.reuse, -R52 ;  /* 0x0000009633347223 */ /* 0x080fe20000010834 */
[----:B------:R-:W-:Y:S01]  /*cdd0*/  FFMA.FTZ R51, R54, R150, R59 ;  /* 0x0000009636337223 */ /* 0x000fe2000001003b */
[----:B------:R-:W-:Y:S01]  /*cde0*/  HADD2.F32 R59, -RZ, R58.H0_H0 ;  /* 0x2000003aff3b7230 */ /* 0x000fe20000004100 */
[----:B------:R-:W-:Y:S01]  /*cdf0*/  F2FP.F16.E4M3.UNPACK_B R149, R149 ;  /* 0x00000095ff95723e */ /* 0x000fe200020006ff */
[----:B------:R-:W-:-:S02]  /*ce00*/  HADD2.F32 R54, -RZ, R53.H0_H0 ;  /* 0x20000035ff367230 */ /* 0x000fc40000004100 */
[-C--:B------:R-:W-:Y:S01]  /*ce10*/  FMUL.FTZ R71, R57, R68.reuse ;  /* 0x0000004439477220 */ /* 0x080fe20000410000 */
[----:B------:R-:W-:Y:S01]  /*ce20*/  HADD2.F32 R69, -RZ, R56.H1_H1 ;  /* 0x30000038ff457230 */ /* 0x000fe20000004100 */
[----:B------:R-:W-:Y:S01]  /*ce30*/  F2FP.F16.E4M3.UNPACK_B R45, R45 ;  /* 0x0000002dff2d723e */ /* 0x000fe200020006ff */
[----:B------:R-:W-:Y:S02]  /*ce40*/  HADD2.F32 R55, -RZ, R55.H1_H1 ;  /* 0x30000037ff377230 */ /* 0x000fe40000004100 */
[C---:B------:R-:W-:Y:S01]  /*ce50*/  FMUL.FTZ R68, R54.reuse, R68 ;  /* 0x0000004436447220 */ /* 0x040fe20000410000 */
[----:B------:R-:W-:Y:S02]  /*ce60*/  HADD2.F32 R56, -RZ, R53.H1_H1 ;  /* 0x30000035ff387230 */ /* 0x000fe40000004100 */
[----:B------:R-:W-:Y:S01]  /*ce70*/  FFMA.FTZ R53, R54, R59, -R71 ;  /* 0x0000003b36357223 */ /* 0x000fe20000010847 */
[----:B------:R-:W-:Y:S02]  /*ce80*/  HADD2.F32 R58, -RZ, R58.H1_H1 ;  /* 0x3000003aff3a7230 */ /* 0x000fe40000004100 */
[----:B------:R-:W-:Y:S01]  /*ce90*/  FMUL.FTZ R71, R55, R69 ;  /* 0x0000004537477220 */ /* 0x000fe20000410000 */
[----:B------:R-:W-:Y:S01]  /*cea0*/  FFMA.FTZ R54, R57, R59, R68 ;  /* 0x0000003b39367223 */ /* 0x000fe20000010044 */
[C---:B------:R-:W-:Y:S01]  /*ceb0*/  FMUL.FTZ R70, R56.reuse, R69 ;  /* 0x0000004538467220 */ /* 0x040fe20000410000 */
[----:B------:R-:W-:Y:S01]  /*cec0*/  F2FP.F16.E4M3.UNPACK_B R151, R151 ;  /* 0x00000097ff97723e */ /* 0x000fe200020006ff */
[----:B------:R-:W-:Y:S01]  /*ced0*/  FFMA.FTZ R56, R56, R58, -R71 ;  /* 0x0000003a38387223 */ /* 0x000fe20000010847 */
[----:B------:R-:W-:-:S02]  /*cee0*/  HADD2.F32 R59, -RZ, R149.H0_H0 ;  /* 0x20000095ff3b7230 */ /* 0x000fc40000004100 */
[----:B------:R-:W-:Y:S01]  /*cef0*/  FFMA.FTZ R71, R55, R58, R70 ;  /* 0x0000003a37477223 */ /* 0x000fe20000010046 */
[----:B------:R-:W-:Y:S01]  /*cf00*/  F2FP.F16.E4M3.UNPACK_B R55, R46 ;  /* 0x0000002eff37723e */ /* 0x000fe200020006ff */
[----:B------:R-:W-:Y:S01]  /*cf10*/  HADD2.F32 R70, -RZ, R149.H1_H1 ;  /* 0x30000095ff467230 */ /* 0x000fe20000004100 */
[----:B------:R-:W-:Y:S01]  /*cf20*/  F2FP.SATFINITE.E4M3.F32.PACK_AB_MERGE_C R42, R47, R42, RZ ;  /* 0x0000002a2f2a723e */ /* 0x000fe200048070ff */
[----:B------:R-:W-:Y:S01]  /*cf30*/  HADD2.F32 R46, -RZ, R45.H0_H0 ;  /* 0x2000002dff2e7230 */ /* 0x000fe20000004100 */
[----:B------:R-:W-:Y:S01]  /*cf40*/  F2FP.SATFINITE.E4M3.F32.PACK_AB_MERGE_C R71, R71, R54, RZ ;  /* 0x000000364747723e */ /* 0x000fe200048070ff */
[--C-:B------:R-:W-:Y:S01]  /*cf50*/  HADD2.F32 R57, -RZ, R55.reuse.H0_H0 ;  /* 0x20000037ff397230 */ /* 0x100fe20000004100 */
[----:B------:R-:W-:Y:S01]  /*cf60*/  F2FP.F16.E4M3.UNPACK_B R54, R38 ;  /* 0x00000026ff36723e */ /* 0x000fe200020006ff */
[----:B------:R-:W-:Y:S02]  /*cf70*/  HADD2.F32 R55, -RZ, R55.H1_H1 ;  /* 0x30000037ff377230 */ /* 0x000fe40000004100 */
[----:B------:R-:W-:Y:S01]  /*cf80*/  FMUL.FTZ R76, R46, R59 ;  /* 0x0000003b2e4c7220 */ /* 0x000fe20000410000 */
[----:B------:R-:W-:-:S02]  /*cf90*/  HADD2.F32 R45, -RZ, R45.H1_H1 ;  /* 0x3000002dff2d7230 */ /* 0x000fc40000004100 */
[----:B------:R-:W-:Y:S01]  /*cfa0*/  FMUL.FTZ R69, R57, R59 ;  /* 0x0000003b39457220 */ /* 0x000fe20000410000 */
[--C-:B------:R-:W-:Y:S02]  /*cfb0*/  HADD2.F32 R68, -RZ, R151.reuse.H1_H1 ;  /* 0x30000097ff447230 */ /* 0x100fe40000004100 */
[-C--:B------:R-:W-:Y:S01]  /*cfc0*/  FMUL.FTZ R78, R55, R70.reuse ;  /* 0x00000046374e7220 */ /* 0x080fe20000410000 */
[----:B------:R-:W-:Y:S02]  /*cfd0*/  HADD2.F32 R58, -RZ, R151.H0_H0 ;  /* 0x20000097ff3a7230 */ /* 0x000fe40000004100 */
[C---:B------:R-:W-:Y:S01]  /*cfe0*/  FMUL.FTZ R70, R45.reuse, R70 ;  /* 0x000000462d467220 */ /* 0x040fe20000410000 */
[----:B------:R-:W-:Y:S01]  /*cff0*/  FFMA.FTZ R78, R45, R68, -R78 ;  /* 0x000000442d4e7223 */ /* 0x000fe2000001084e */
[----:B------:R-:W-:Y:S01]  /*d000*/  F2FP.SATFINITE.E4M3.F32.PACK_AB_MERGE_C R45, R48, R43, RZ ;  /* 0x0000002b302d723e */ /* 0x000fe200048070ff */
[-C--:B------:R-:W-:Y:S01]  /*d010*/  FFMA.FTZ R69, R46, R58.reuse, -R69 ;  /* 0x0000003a2e457223 */ /* 0x080fe20000010845 */
[----:B------:R-:W-:Y:S01]  /*d020*/  F2FP.SATFINITE.E4M3.F32.PACK_AB_MERGE_C R43, R56, R53, RZ ;  /* 0x00000035382b723e */ /* 0x000fe200048070ff */
[----:B------:R-:W-:Y:S01]  /*d030*/  FFMA.FTZ R76, R57, R58, R76 ;  /* 0x0000003a394c7223 */ /* 0x000fe2000001004c */
[----:B------:R-:W-:Y:S01]  /*d040*/  F2FP.F16.E4M3.UNPACK_B R53, R37 ;  /* 0x00000025ff35723e */ /* 0x000fe200020006ff */
[----:B------:R-:W-:Y:S01]  /*d050*/  FFMA.FTZ R55, R55, R68, R70 ;  /* 0x0000004437377223 */ /* 0x000fe20000010046 */
[----:B------:R-:W-:-:S02]  /*d060*/  F2FP.F16.E4M3.UNPACK_B R48, R13 ;  /* 0x0000000dff30723e */ /* 0x000fc400020006ff */
[----:B------:R-:W-:Y:S01]  /*d070*/  F2FP.SATFINITE.E4M3.F32.PACK_AB_MERGE_C R46, R52, R49, R42 ;  /* 0x00000031342e723e */ /* 0x000fe2000480702a */
[--C-:B------:R-:W-:Y:S01]  /*d080*/  HADD2.F32 R49, -RZ, R53.reuse.H0_H0 ;  /* 0x20000035ff317230 */ /* 0x100fe20000004100 */
[----:B------:R-:W-:Y:S01]  /*d090*/  F2FP.SATFINITE.E4M3.F32.PACK_AB_MERGE_C R45, R51, R50, R45 ;  /* 0x00000032332d723e */ /* 0x000fe2000480702d */
[----:B------:R-:W-:Y:S01]  /*d0a0*/  HADD2.F32 R50, -RZ, R54.H0_H0 ;  /* 0x20000036ff327230 */ /* 0x000fe20000004100 */
[----:B------:R-:W-:Y:S01]  /*d0b0*/  F2FP.F16.E4M3.UNPACK_B R51, R36 ;  /* 0x00000024ff33723e */ /* 0x000fe200020006ff */
[----:B------:R-:W-:Y:S01]  /*d0c0*/  HADD2.F32 R47, -RZ, R48.H0_H0 ;  /* 0x20000030ff2f7230 */ /* 0x000fe20000004100 */
[----:B------:R-:W-:Y:S01]  /*d0d0*/  F2FP.SATFINITE.E4M3.F32.PACK_AB_MERGE_C R42, R55, R76, R71 ;  /* 0x0000004c372a723e */ /* 0x000fe20004807047 */
[----:B------:R-:W-:Y:S02]  /*d0e0*/  HADD2.F32 R53, -RZ, R53.H1_H1 ;  /* 0x30000035ff357230 */ /* 0x000fe40000004100 */
[----:B------:R-:W-:Y:S01]  /*d0f0*/  FMUL.FTZ R56, R49, R50 ;  /* 0x0000003231387220 */ /* 0x000fe20000410000 */
[----:B------:R-:W-:-:S02]  /*d100*/  HADD2.F32 R52, -RZ, R51.H0_H0 ;  /* 0x20000033ff347230 */ /* 0x000fc40000004100 */
[C---:B------:R-:W-:Y:S01]  /*d110*/  FMUL.FTZ R58, R47.reuse, R50 ;  /* 0x000000322f3a7220 */ /* 0x040fe20000410000 */
[----:B------:R-:W-:Y:S01]  /*d120*/  HADD2.F32 R54, -RZ, R54.H1_H1 ;  /* 0x30000036ff367230 */ /* 0x000fe20000004100 */
[----:B------:R-:W-:Y:S01]  /*d130*/  F2FP.F16.E4M3.UNPACK_B R36, R36.H1 ;  /* 0x00000024ff24723e */ /* 0x000fe200030006ff */
[----:B------:R-:W-:Y:S02]  /*d140*/  HADD2.F32 R50, -RZ, R48.H1_H1 ;  /* 0x30000030ff327230 */ /* 0x000fe40000004100 */
[-C--:B------:R-:W-:Y:S01]  /*d150*/  FFMA.FTZ R47, R47, R52.reuse, -R56 ;  /* 0x000000342f2f7223 */ /* 0x080fe20000010838 */
[----:B------:R-:W-:Y:S01]  /*d160*/  FFMA.FTZ R48, R49, R52, R58 ;  /* 0x0000003431307223 */ /* 0x000fe2000001003a */
[----:B------:R-:W-:Y:S02]  /*d170*/  HADD2.F32 R52, -RZ, R51.H1_H1 ;  /* 0x30000033ff347230 */ /* 0x000fe40000004100 */
[-C--:B------:R-:W-:Y:S01]  /*d180*/  FMUL.FTZ R55, R53, R54.reuse ;  /* 0x0000003635377220 */ /* 0x080fe20000410000 */
[----:B------:R-:W-:Y:S01]  /*d190*/  FMUL.FTZ R56, R50, R54 ;  /* 0x0000003632387220 */ /* 0x000fe20000410000 */
[----:B------:R-:W-:-:S02]  /*d1a0*/  F2FP.F16.E4M3.UNPACK_B R51, R37.H1 ;  /* 0x00000025ff33723e */ /* 0x000fc400030006ff */
[----:B------:R-:W-:Y:S01]  /*d1b0*/  F2FP.F16.E4M3.UNPACK_B R54, R38.H1 ;  /* 0x00000026ff36723e */ /* 0x000fe200030006ff */
[-C--:B------:R-:W-:Y:S01]  /*d1c0*/  FFMA.FTZ R50, R50, R52.reuse, -R55 ;  /* 0x0000003432327223 */ /* 0x080fe20000010837 */
[----:B------:R-:W-:Y:S01]  /*d1d0*/  F2FP.F16.E4M3.UNPACK_B R49, R13.H1 ;  /* 0x0000000dff31723e */ /* 0x000fe200030006ff */
[----:B------:R-:W-:Y:S01]  /*d1e0*/  FFMA.FTZ R13, R53, R52, R56 ;  /* 0x00000034350d7223 */ /* 0x000fe20000010038 */
[----:B------:R-:W-:Y:S01]  /*d1f0*/  HADD2.F32 R38, -RZ, R51.H0_H0 ;  /* 0x20000033ff267230 */ /* 0x000fe20000004100 */
[-C--:B------:R-:W-:Y:S01]  /*d200*/  F2FP.F16.E4M3.UNPACK_B R68, R14.reuse ;  /* 0x0000000eff44723e */ /* 0x080fe200020006ff */
[----:B------:R-:W-:Y:S01]  /*d210*/  HADD2.F32 R53, -RZ, R54.H0_H0 ;  /* 0x20000036ff357230 */ /* 0x000fe20000004100 */
[----:B------:R-:W-:Y:S01]  /*d220*/  F2FP.SATFINITE.E4M3.F32.PACK_AB_MERGE_C R43, R78, R69, R43 ;  /* 0x000000454e2b723e */ /* 0x000fe2000480702b */
[----:B------:R-:W-:Y:S01]  /*d230*/  HADD2.F32 R37, -RZ, R49.H0_H0 ;  /* 0x20000031ff257230 */ /* 0x000fe20000004100 */
[----:B------:R-:W-:Y:S01]  /*d240*/  F2FP.F16.E4M3.UNPACK_B R69, R14.H1 ;  /* 0x0000000eff45723e */ /* 0x000fe200030006ff */
[----:B------:R-:W-:-:S02]  /*d250*/  HADD2.F32 R52, -RZ, R51.H1_H1 ;  /* 0x30000033ff347230 */ /* 0x000fc40000004100 */
[-C--:B------:R-:W-:Y:S01]  /*d260*/  FMUL.FTZ R56, R38, R53.reuse ;  /* 0x0000003526387220 */ /* 0x080fe20000410000 */
[----:B------:R-:W-:Y:S02]  /*d270*/  HADD2.F32 R55, -RZ, R54.H1_H1 ;  /* 0x30000036ff377230 */ /* 0x000fe40000004100 */
[----:B------:R-:W-:Y:S01]  /*d280*/  FMUL.FTZ R53, R37, R53 ;  /* 0x0000003525357220 */ /* 0x000fe20000410000 */
[----:B------:R-:W-:Y:S01]  /*d290*/  HADD2.F32 R49, -RZ, R49.H1_H1 ;  /* 0x30000031ff317230 */ /* 0x000fe20000004100 */
[----:B------:R-:W-:Y:S01]  /*d2a0*/  F2FP.F16.E4M3.UNPACK_B R57, R12 ;  /* 0x0000000cff39723e */ /* 0x000fe200020006ff */
[--C-:B------:R-:W-:Y:S02]  /*d2b0*/  HADD2.F32 R51, -RZ, R36.reuse.H0_H0 ;  /* 0x20000024ff337230 */ /* 0x100fe40000004100 */
[-C--:B------:R-:W-:Y:S01]  /*d2c0*/  FMUL.FTZ R58, R52, R55.reuse ;  /* 0x00000037343a7220 */ /* 0x080fe20000410000 */
[----:B------:R-:W-:Y:S02]  /*d2d0*/  HADD2.F32 R54, -RZ, R36.H1_H1 ;  /* 0x30000024ff367230 */ /* 0x000fe40000004100 */
[----:B------:R-:W-:Y:S01]  /*d2e0*/  FMUL.FTZ R55, R49, R55 ;  /* 0x0000003731377220 */ /* 0x000fe20000410000 */
[----:B------:R-:W-:-:S02]  /*d2f0*/  HADD2.F32 R71, -RZ, R69.H0_H0 ;  /* 0x20000045ff477230 */ /* 0x000fc40000004100 */
[-C--:B------:R-:W-:Y:S01]  /*d300*/  FFMA.FTZ R36, R37, R51.reuse, -R56 ;  /* 0x0000003325247223 */ /* 0x080fe20000010838 */
[----:B------:R-:W-:Y:S01]  /*d310*/  FFMA.FTZ R37, R38, R51, R53 ;  /* 0x0000003326257223 */ /* 0x000fe20000010035 */
[----:B------:R-:W-:Y:S01]  /*d320*/  F2FP.F16.E4M3.UNPACK_B R53, R39 ;  /* 0x00000027ff35723e */ /* 0x000fe200020006ff */
[-C--:B------:R-:W-:Y:S01]  /*d330*/  FFMA.FTZ R49, R49, R54.reuse, -R58 ;  /* 0x0000003631317223 */ /* 0x080fe2000001083a */
[----:B------:R-:W-:Y:S01]  /*d340*/  FFMA.FTZ R38, R52, R54, R55 ;  /* 0x0000003634267223 */ /* 0x000fe20000010037 */
[----:B------:R-:W-:Y:S01]  /*d350*/  F2FP.F16.E4M3.UNPACK_B R51, R15 ;  /* 0x0000000fff33723e */ /* 0x000fe200020006ff */
[----:B------:R-:W-:Y:S01]  /*d360*/  HADD2.F32 R14, -RZ, R57.H0_H0 ;  /* 0x20000039ff0e7230 */ /* 0x000fe20000004100 */
[----:B------:R-:W-:Y:S01]  /*d370*/  F2FP.F16.E4M3.UNPACK_B R54, R39.H1 ;  /* 0x00000027ff36723e */ /* 0x000fe200030006ff */
[----:B------:R-:W-:Y:S01]  /*d380*/  HADD2.F32 R55, -RZ, R53.H0_H0 ;  /* 0x20000035ff377230 */ /* 0x000fe20000004100 */
[----:B------:R-:W-:Y:S01]  /*d390*/  F2FP.F16.E4M3.UNPACK_B R15, R15.H1 ;  /* 0x0000000fff0f723e */ /* 0x000fe200030006ff */
[----:B------:R-:W-:Y:S01]  /*d3a0*/  HADD2.F32 R39, -RZ, R51.H0_H0 ;  /* 0x20000033ff277230 */ /* 0x000fe20000004100 */
[----:B------:R-:W-:Y:S01]  /*d3b0*/  F2FP.F16.E4M3.UNPACK_B R58, R12.H1 ;  /* 0x0000000cff3a723e */ /* 0x000fe200030006ff */
        /* <DEDUP_REMOVED lines=8> */
[----:B------:R-:W-:Y:S02]  /*d440*/  HADD2.F32 R69, -RZ, R69.H1_H1 ;  /* 0x30000045ff457230 */ /* 0x000fe40000004100 */
[-C--:B------:R-:W-:Y:S01]  /*d450*/  FMUL.FTZ R77, R56, R71.reuse ;  /* 0x00000047384d7220 */ /* 0x080fe20000410000 */
[----:B------:R-:W-:Y:S02]  /*d460*/  HADD2.F32 R15, -RZ, R15.H1_H1 ;  /* 0x3000000fff0f7230 */ /* 0x000fe40000004100 */
[----:B------:R-:W-:Y:S01]  /*d470*/  FMUL.FTZ R71, R52, R71 ;  /* 0x0000004734477220 */ /* 0x000fe20000410000 */
[----:B------:R-:W-:-:S02]  /*d480*/  HADD2.F32 R59, -RZ, R58.H0_H0 ;  /* 0x2000003aff3b7230 */ /* 0x000fc40000004100 */
[----:B------:R-:W-:Y:S01]  /*d490*/  FFMA.FTZ R12, R39, R14, -R70 ;  /* 0x0000000e270c7223 */ /* 0x000fe20000010846 */
[----:B------:R-:W-:Y:S02]  /*d4a0*/  HADD2.F32 R53, -RZ, R53.H1_H1 ;  /* 0x30000035ff357230 */ /* 0x000fe40000004100 */
[-C--:B------:R-:W-:Y:S01]  /*d4b0*/  FMUL.FTZ R70, R54, R69.reuse ;  /* 0x0000004536467220 */ /* 0x080fe20000410000 */
[----:B------:R-:W-:Y:S02]  /*d4c0*/  HADD2.F32 R68, -RZ, R68.H1_H1 ;  /* 0x30000044ff447230 */ /* 0x000fe40000004100 */
[----:B------:R-:W-:Y:S01]  /*d4d0*/  FMUL.FTZ R69, R15, R69 ;  /* 0x000000450f457220 */ /* 0x000fe20000410000 */
[----:B------:R-:W-:Y:S02]  /*d4e0*/  HADD2.F32 R51, -RZ, R51.H1_H1 ;  /* 0x30000033ff337230 */ /* 0x000fe40000004100 */
[----:B------:R-:W-:Y:S01]  /*d4f0*/  FFMA.FTZ R77, R52, R59, -R77 ;  /* 0x0000003b344d7223 */ /* 0x000fe2000001084d */
[----:B------:R-:W-:-:S02]  /*d500*/  HADD2.F32 R58, -RZ, R58.H1_H1 ;  /* 0x3000003aff3a7230 */ /* 0x000fc40000004100 */
[----:B------:R-:W-:Y:S01]  /*d510*/  FFMA.FTZ R71, R56, R59, R71 ;  /* 0x0000003b38477223 */ /* 0x000fe20000010047 */
[----:B------:R-:W-:Y:S02]  /*d520*/  HADD2.F32 R52, -RZ, R57.H1_H1 ;  /* 0x30000039ff347230 */ /* 0x000fe40000004100 */
[-C--:B------:R-:W-:Y:S01]  /*d530*/  FMUL.FTZ R56, R53, R68.reuse ;  /* 0x0000004435387220 */ /* 0x080fe20000410000 */
[----:B------:R-:W-:Y:S01]  /*d540*/  FMUL.FTZ R68, R51, R68 ;  /* 0x0000004433447220 */ /* 0x000fe20000410000 */
[-C--:B------:R-:W-:Y:S01]  /*d550*/  FFMA.FTZ R70, R15, R58.reuse, -R70 ;  /* 0x0000003a0f467223 */ /* 0x080fe20000010846 */
[----:B------:R-:W-:Y:S01]  /*d560*/  FFMA.FTZ R54, R54, R58, R69 ;  /* 0x0000003a36367223 */ /* 0x000fe20000010045 */
[----:B------:R-:W-:Y:S01]  /*d570*/  FFMA.FTZ R14, R55, R14, R76 ;  /* 0x0000000e370e7223 */ /* 0x000fe2000001004c */
[-C--:B------:R-:W-:Y:S01]  /*d580*/  FFMA.FTZ R51, R51, R52.reuse, -R56 ;  /* 0x0000003433337223 */ /* 0x080fe20000010838 */
[----:B------:R-:W-:Y:S01]  /*d590*/  FFMA.FTZ R53, R53, R52, R68 ;  /* 0x0000003435357223 */ /* 0x000fe20000010044 */
[----:B------:R-:W-:-:S02]  /*d5a0*/  F2FP.SATFINITE.E4M3.F32.PACK_AB_MERGE_C R70, R70, R77, RZ ;  /* 0x0000004d4646723e */ /* 0x000fc400048070ff */
[----:B------:R-:W-:Y:S02]  /*d5b0*/  F2FP.SATFINITE.E4M3.F32.PACK_AB_MERGE_C R54, R54, R71, RZ ;  /* 0x000000473636723e */ /* 0x000fe400048070ff */
[----:B------:R-:W-:Y:S01]  /*d5c0*/  F2FP.SATFINITE.E4M3.F32.PACK_AB_MERGE_C R47, R50, R47, R36 ;  /* 0x0000002f322f723e */ /* 0x000fe20004807024 */
[----:B------:R-:W-:Y:S01]  /*d5d0*/  IMAD.MOV.U32 R36, RZ, RZ, R45 ;  /* 0x000000ffff247224 */ /* 0x000fe200078e002d */
[----:B------:R-:W-:Y:S02]  /*d5e0*/  F2FP.SATFINITE.E4M3.F32.PACK_AB_MERGE_C R15, R51, R12, R70 ;  /* 0x0000000c330f723e */ /* 0x000fe40004807046 */
[----:B------:R-:W-:Y:S01]  /*d5f0*/  F2FP.SATFINITE.E4M3.F32.PACK_AB_MERGE_C R37, R13, R48, R37 ;  /* 0x000000300d25723e */ /* 0x000fe20004807025 */
[----:B------:R-:W-:Y:S01]  /*d600*/  IMAD.MOV.U32 R13, RZ, RZ, R47 ;  /* 0x000000ffff0d7224 */ /* 0x000fe200078e002f */
[----:B------:R-:W-:Y:S01]  /*d610*/  F2FP.SATFINITE.E4M3.F32.PACK_AB_MERGE_C R39, R53, R14, R54 ;  /* 0x0000000e3527723e */ /* 0x000fe20004807036 */
[----:B------:R-:W-:Y:S01]  /*d620*/  IMAD.MOV.U32 R14, RZ, RZ, R43 ;  /* 0x000000ffff0e7224 */ /* 0x000fe200078e002b */
[----:B------:R-:W-:-:S02]  /*d630*/  MOV R12, R46 ;  /* 0x0000002e000c7202 */ /* 0x000fc40000000f00 */
[----:B------:R-:W-:-:S07]  /*d640*/  MOV R38, R42 ;  /* 0x0000002a00267202 */ /* 0x000fce0000000f00 */
.L_x_517:
[----:B------:R-:W-:Y:S05]  /*d650*/  BSYNC B2 ;  /* 0x0000000000027941 */ /* 0x000fea0003800000 */
.L_x_516:
[----:B------:R-:W-:Y:S01]  /*d660*/  ISETP.GE.AND P2, PT, R11, R128, PT ;  /* 0x000000800b00720c */ /* 0x000fe20003f46270 */
[----:B0-----:R0:W-:-:S12]  /*d670*/  ST.E.128 desc[UR50][R40.64], R12 ;  /* 0x0000000c28007985 */ /* 0x0011d8000c101d32 */
[----:B------:R-:W-:-:S04]  /*d680*/  @!P2 IADD3 R42, P4, R11, R44, RZ ;  /* 0x0000002c0b2aa210 */ /* 0x000fc80007f9e0ff */
[----:B------:R-:W-:-:S05]  /*d690*/  @!P2 LEA.HI.X.SX32 R43, R11, R120, 0x1, P4 ;  /* 0x000000780b2ba211 */ /* 0x000fca00020f0eff */
[----:B-1----:R0:W-:Y:S04]  /*d6a0*/  @!P2 ST.E.128 desc[UR50][R42.64], R36 ;  /* 0x000000242a00a985 */ /* 0x0021e8000c101d32 */
.L_x_515:
[----:B------:R-:W-:Y:S05]  /*d6b0*/  BSYNC B1 ;  /* 0x0000000000017941 */ /* 0x000fea0003800000 */
.L_x_514:
        /* <DEDUP_REMOVED lines=24> */
[----:B------:R-:W1:Y:S01]  /*d840*/  LDS.128 R36, [R36+0x1a400] ;  /* 0x01a4000024247984 */ /* 0x000e620000000c00 */
[----:B------:R-:W-:Y:S05]  /*d850*/  @P2 BRA `(.L_x_521) ;  /* 0x0000000c004c2947 */ /* 0x000fea0003800000 */
[----:B------:R-:W-:Y:S01]  /*d860*/  SHF.R.U32.HI R43, RZ, 0x8, R73 ;  /* 0x00000008ff2b7819 */ /* 0x000fe20000011649 */
[----:B0-----:R-:W-:Y:S01]  /*d870*/  IMAD.MOV.U32 R47, RZ, RZ, R12 ;  /* 0x000000ffff2f7224 */ /* 0x001fe200078e000c */
[----:B------:R-:W-:Y:S01]  /*d880*/  LOP3.LUT R45, R73, 0xff0000ff, RZ, 0xc0, !PT ;  /* 0xff0000ff492d7812 */ /* 0x000fe200078ec0ff */
[----:B------:R-:W-:Y:S01]  /*d890*/  IMAD.MOV.U32 R42, RZ, RZ, R13 ;  /* 0x000000ffff2a7224 */ /* 0x000fe200078e000d */
[----:B------:R-:W-:Y:S01]  /*d8a0*/  SHF.R.U32.HI R55, RZ, 0x8, R75 ;  /* 0x00000008ff377819 */ /* 0x000fe2000001164b */
[----:B------:R-:W-:Y:S01]  /*d8b0*/  IMAD.SHL.U32 R12, R43, 0x100, RZ ;  /* 0x000001002b0c7824 */ /* 0x000fe200078e00ff */
[----:B------:R-:W-:Y:S01]  /*d8c0*/  SHF.R.U32.HI R46, RZ, 0x8, R63 ;  /* 0x00000008ff2e7819 */ /* 0x000fe2000001163f */
[----:B------:R-:W-:Y:S01]  /*d8d0*/  IMAD.MOV.U32 R43, RZ, RZ, R14 ;  /* 0x000000ffff2b7224 */ /* 0x000fe200078e000e */
[----:B------:R-:W-:Y:S02]  /*d8e0*/  SHF.R.U32.HI R50, RZ, 0x8, R61 ;  /* 0x00000008ff327819 */ /* 0x000fe4000001163d */
[----:B------:R-:W-:Y:S01]  /*d8f0*/  LOP3.LUT R45, R45, 0xff00, R12, 0xf8, !PT ;  /* 0x0000ff002d2d7812 */ /* 0x000fe200078ef80c */
[----:B------:R-:W-:Y:S01]  /*d900*/  IMAD.SHL.U32 R12, R55, 0x100, RZ ;  /* 0x00000100370c7824 */ /* 0x000fe200078e00ff */
[----:B------:R-:W-:Y:S01]  /*d910*/  SHF.R.U32.HI R57, RZ, 0x10, R73 ;  /* 0x00000010ff397819 */ /* 0x000fe20000011649 */
[----:B------:R-:W-:Y:S01]  /*d920*/  IMAD.SHL.U32 R46, R46, 0x100, RZ ;  /* 0x000001002e2e7824 */ /* 0x000fe200078e00ff */
[----:B------:R-:W-:-:S02]  /*d930*/  SHF.R.U32.HI R56, RZ, 0x10, R75 ;  /* 0x00000010ff387819 */ /* 0x000fc4000001164b */
[----:B------:R-:W-:Y:S01]  /*d940*/  LOP3.LUT R49, R75, 0xff0000ff, RZ, 0xc0, !PT ;  /* 0xff0000ff4b317812 */ /* 0x000fe200078ec0ff */
[----:B------:R-:W-:Y:S01]  /*d950*/  IMAD.U32 R14, R57, 0x10000, RZ ;  /* 0x00010000390e7824 */ /* 0x000fe200078e00ff */
[----:B-1----:R-:W-:Y:S02]  /*d960*/  MOV R48, R36 ;  /* 0x0000002400307202 */ /* 0x002fe40000000f00 */
[----:B------:R-:W-:Y:S02]  /*d970*/  LOP3.LUT R51, R61, 0xff0000ff, RZ, 0xc0, !PT ;  /* 0xff0000ff3d337812 */ /* 0x000fe400078ec0ff */
[----:B------:R-:W-:Y:S02]  /*d980*/  LOP3.LUT R53, R63, 0xff0000ff, RZ, 0xc0, !PT ;  /* 0xff0000ff3f357812 */ /* 0x000fe400078ec0ff */
[----:B------:R-:W-:Y:S02]  /*d990*/  SHF.L.U32 R36, R50, 0x8, RZ ;  /* 0x0000000832247819 */ /* 0x000fe400000006ff */
[----:B------:R-:W-:Y:S01]  /*d9a0*/  LOP3.LUT R13, R49, 0xff00, R12, 0xf8, !PT ;  /* 0x0000ff00310d7812 */ /* 0x000fe200078ef80c */
[----:B------:R-:W-:Y:S01]  /*d9b0*/  IMAD.U32 R12, R56, 0x10000, RZ ;  /* 0x00010000380c7824 */ /* 0x000fe200078e00ff */
[----:B------:R-:W-:-:S02]  /*d9c0*/  LOP3.LUT R55, R51, 0xff00, R36, 0xf8, !PT ;  /* 0x0000ff0033377812 */ /* 0x000fc400078ef824 */
[----:B------:R-:W-:Y:S02]  /*d9d0*/  LOP3.LUT R57, R53, 0xff00, R46, 0xf8, !PT ;  /* 0x0000ff0035397812 */ /* 0x000fe400078ef82e */
[----:B------:R-:W-:Y:S02]  /*d9e0*/  F2FP.F16.E4M3.UNPACK_B R53, R143.H1 ;  /* 0x0000008fff35723e */ /* 0x000fe400030006ff */
[----:B------:R-:W-:Y:S02]  /*d9f0*/  F2FP.F16.E4M3.UNPACK_B R51, R48.H1 ;  /* 0x00000030ff33723e */ /* 0x000fe400030006ff */
[----:B------:R-:W-:Y:S02]  /*da00*/  F2FP.F16.E4M3.UNPACK_B R49, R47.H1 ;  /* 0x0000002fff31723e */ /* 0x000fe400030006ff */
[----:B------:R-:W-:Y:S01]  /*da10*/  SHF.R.U32.HI R54, RZ, 0x10, R63 ;  /* 0x00000010ff367819 */ /* 0x000fe2000001163f */
[----:B------:R-:W-:Y:S01]  /*da20*/  HADD2.F32 R46, -RZ, R51.H0_H0 ;  /* 0x20000033ff2e7230 */ /* 0x000fe20000004100 */
[----:B------:R-:W-:-:S02]  /*da30*/  SHF.R.U32.HI R52, RZ, 0x10, R61 ;  /* 0x00000010ff347819 */ /* 0x000fc4000001163d */
[----:B------:R-:W-:Y:S01]  /*da40*/  LOP3.LUT R14, R45, 0xff0000, R14, 0xf8, !PT ;  /* 0x00ff00002d0e7812 */ /* 0x000fe200078ef80e */
[----:B------:R-:W-:Y:S01]  /*da50*/  HADD2.F32 R45, -RZ, R49.H0_H0 ;  /* 0x20000031ff2d7230 */ /* 0x000fe20000004100 */
[----:B------:R-:W-:Y:S01]  /*da60*/  LOP3.LUT R12, R13, 0xff0000, R12, 0xf8, !PT ;  /* 0x00ff00000d0c7812 */ /* 0x000fe200078ef80c */
[--C-:B------:R-:W-:Y:S01]  /*da70*/  HADD2.F32 R13, -RZ, R53.reuse.H0_H0 ;  /* 0x20000035ff0d7230 */ /* 0x100fe20000004100 */
[----:B------:R-:W-:Y:S01]  /*da80*/  F2FP.F16.E4M3.UNPACK_B R50, R145.H1 ;  /* 0x00000091ff32723e */ /* 0x000fe200030006ff */
[----:B------:R-:W-:Y:S01]  /*da90*/  IMAD.U32 R54, R54, 0x10000, RZ ;  /* 0x0001000036367824 */ /* 0x000fe200078e00ff */
[----:B------:R-:W-:Y:S01]  /*daa0*/  SHF.L.U32 R36, R52, 0x10, RZ ;  /* 0x0000001034247819 */ /* 0x000fe200000006ff */
[----:B------:R-:W-:Y:S02]  /*dab0*/  HADD2.F32 R53, -RZ, R53.H1_H1 ;  /* 0x30000035ff357230 */ /* 0x000fe40000004100 */
[----:B------:R-:W-:Y:S01]  /*dac0*/  FMUL.FTZ R56, R46, R13 ;  /* 0x0000000d2e387220 */ /* 0x000fe20000410000 */
[----:B------:R-:W-:-:S02]  /*dad0*/  HADD2.F32 R52, -RZ, R50.H0_H0 ;  /* 0x20000032ff347230 */ /* 0x000fc40000004100 */
[----:B------:R-:W-:Y:S01]  /*dae0*/  FMUL.FTZ R59, R45, R13 ;  /* 0x0000000d2d3b7220 */ /* 0x000fe20000410000 */
[----:B------:R-:W-:Y:S01]  /*daf0*/  LOP3.LUT R36, R55, 0xff0000, R36, 0xf8, !PT ;  /* 0x00ff000037247812 */ /* 0x000fe200078ef824 */
[----:B------:R-:W-:Y:S01]  /*db00*/  HADD2.F32 R55, -RZ, R50.H1_H1 ;  /* 0x30000032ff377230 */ /* 0x000fe20000004100 */
[----:B------:R-:W-:Y:S01]  /*db10*/  LOP3.LUT R13, R57, 0xff0000, R54, 0xf8, !PT ;  /* 0x00ff0000390d7812 */ /* 0x000fe200078ef836 */
[-C--:B------:R-:W-:Y:S01]  /*db20*/  FFMA.FTZ R45, R45, R52.reuse, -R56 ;  /* 0x000000342d2d7223 */ /* 0x080fe20000010838 */
[----:B------:R-:W-:Y:S01]  /*db30*/  FFMA.FTZ R46, R46, R52, R59 ;  /* 0x000000342e2e7223 */ /* 0x000fe2000001003b */
[----:B------:R-:W-:Y:S01]  /*db40*/  HADD2.F32 R50, -RZ, R49.H1_H1 ;  /* 0x30000031ff327230 */ /* 0x000fe20000004100 */
[----:B------:R-:W-:Y:S01]  /*db50*/  F2FP.F16.E4M3.UNPACK_B R143, R143 ;  /* 0x0000008fff8f723e */ /* 0x000fe200020006ff */
[----:B------:R-:W-:Y:S01]  /*db60*/  HADD2.F32 R54, -RZ, R51.H1_H1 ;  /* 0x30000033ff367230 */ /* 0x000fe20000004100 */
[----:B------:R-:W-:Y:S02]  /*db70*/  F2FP.F16.E4M3.UNPACK_B R52, R48 ;  /* 0x00000030ff34723e */ /* 0x000fe400020006ff */
[----:B------:R-:W-:Y:S01]  /*db80*/  F2FP.F16.E4M3.UNPACK_B R51, R47 ;  /* 0x0000002fff33723e */ /* 0x000fe200020006ff */
[----:B------:R-:W-:Y:S01]  /*db90*/  FMUL.FTZ R57, R50, R53 ;  /* 0x0000003532397220 */ /* 0x000fe20000410000 */
[----:B------:R-:W-:Y:S01]  /*dba0*/  F2FP.F16.E4M3.UNPACK_B R145, R145 ;  /* 0x00000091ff91723e */ /* 0x000fe200020006ff */
[----:B------:R-:W-:Y:S01]  /*dbb0*/  FMUL.FTZ R47, R54, R53 ;  /* 0x00000035362f7220 */ /* 0x000fe20000410000 */
[----:B------:R-:W-:-:S02]  /*dbc0*/  HADD2.F32 R56, -RZ, R143.H0_H0 ;  /* 0x2000008fff387230 */ /* 0x000fc40000004100 */
[--C-:B------:R-:W-:Y:S02]  /*dbd0*/  HADD2.F32 R53, -RZ, R52.reuse.H0_H0 ;  /* 0x20000034ff357230 */ /* 0x100fe40000004100 */
[-C--:B------:R-:W-:Y:S01]  /*dbe0*/  FFMA.FTZ R48, R50, R55.reuse, -R47 ;  /* 0x0000003732307223 */ /* 0x080fe2000001082f */
[----:B------:R-:W-:Y:S02]  /*dbf0*/  HADD2.F32 R49, -RZ, R51.H0_H0 ;  /* 0x20000033ff317230 */ /* 0x000fe40000004100 */
[----:B------:R-:W-:Y:S01]  /*dc00*/  FFMA.FTZ R47, R54, R55, R57 ;  /* 0x00000037362f7223 */ /* 0x000fe20000010039 */
[----:B------:R-:W-:Y:S02]  /*dc10*/  HADD2.F32 R50, -RZ, R145.H0_H0 ;  /* 0x20000091ff327230 */ /* 0x000fe40000004100 */
[-C--:B------:R-:W-:Y:S01]  /*dc20*/  FMUL.FTZ R58, R53, R56.reuse ;  /* 0x00000038353a7220 */ /* 0x080fe20000410000 */
[----:B------:R-:W-:Y:S02]  /*dc30*/  HADD2.F32 R143, -RZ, R143.H1_H1 ;  /* 0x3000008fff8f7230 */ /* 0x000fe40000004100 */
[----:B------:R-:W-:Y:S01]  /*dc40*/  FMUL.FTZ R56, R49, R56 ;  /* 0x0000003831387220 */ /* 0x000fe20000410000 */
[----:B------:R-:W-:-:S02]  /*dc50*/  HADD2.F32 R54, -RZ, R52.H1_H1 ;  /* 0x30000034ff367230 */ /* 0x000fc40000004100 */
[----:B------:R-:W-:Y:S01]  /*dc60*/  FFMA.FTZ R49, R49, R50, -R58 ;  /* 0x0000003231317223 */ /* 0x000fe2000001083a */
[----:B------:R-:W-:Y:S01]  /*dc70*/  HADD2.F32 R51, -RZ, R51.H1_H1 ;  /* 0x30000033ff337230 */ /* 0x000fe20000004100 */
[----:B------:R-:W-:Y:S01]  /*dc80*/  F2FP.F16.E4M3.UNPACK_B R58, R144.H1 ;  /* 0x00000090ff3a723e */ /* 0x000fe200030006ff */
[----:B------:R-:W-:Y:S01]  /*dc90*/  HADD2.F32 R145, -RZ, R145.H1_H1 ;  /* 0x30000091ff917230 */ /* 0x000fe20000004100 */
[----:B------:R-:W-:Y:S01]  /*dca0*/  F2FP.F16.E4M3.UNPACK_B R55, R38.H1 ;  /* 0x00000026ff37723e */ /* 0x000fe200030006ff */
[----:B------:R-:W-:Y:S01]  /*dcb0*/  FFMA.FTZ R50, R53, R50, R56 ;  /* 0x0000003235327223 */ /* 0x000fe20000010038 */
[-C--:B------:R-:W-:Y:S01]  /*dcc0*/  FMUL.FTZ R52, R54, R143.reuse ;  /* 0x0000008f36347220 */ /* 0x080fe20000410000 */
[----:B------:R-:W-:Y:S01]  /*dcd0*/  FMUL.FTZ R143, R51, R143 ;  /* 0x0000008f338f7220 */ /* 0x000fe20000410000 */
[----:B------:R-:W-:Y:S01]  /*dce0*/  F2FP.F16.E4M3.UNPACK_B R57, R146.H1 ;  /* 0x00000092ff39723e */ /* 0x000fe200030006ff */
[----:B------:R-:W-:Y:S01]  /*dcf0*/  HADD2.F32 R61, -RZ, R58.H0_H0 ;  /* 0x2000003aff3d7230 */ /* 0x000fe20000004100 */
[----:B------:R-:W-:Y:S01]  /*dd00*/  F2FP.F16.E4M3.UNPACK_B R53, R43.H1 ;  /* 0x0000002bff35723e */ /* 0x000fe200030006ff */
[----:B------:R-:W-:-:S02]  /*dd10*/  HADD2.F32 R56, -RZ, R55.H0_H0 ;  /* 0x20000037ff387230 */ /* 0x000fc40000004100 */
[-C--:B------:R-:W-:Y:S01]  /*dd20*/  FFMA.FTZ R52, R51, R145.reuse, -R52 ;  /* 0x0000009133347223 */ /* 0x080fe20000010834 */
[----:B------:R-:W-:Y:S01]  /*dd30*/  FFMA.FTZ R51, R54, R145, R143 ;  /* 0x0000009136337223 */ /* 0x000fe2000001008f */
[----:B------:R-:W-:Y:S01]  /*dd40*/  HADD2.F32 R59, -RZ, R57.H0_H0 ;  /* 0x20000039ff3b7230 */ /* 0x000fe20000004100 */
[----:B------:R-:W-:Y:S01]  /*dd50*/  F2FP.F16.E4M3.UNPACK_B R144, R144 ;  /* 0x00000090ff90723e */ /* 0x000fe200020006ff */
[----:B------:R-:W-:Y:S02]  /*dd60*/  HADD2.F32 R54, -RZ, R53.H0_H0 ;  /* 0x20000035ff367230 */ /* 0x000fe40000004100 */
[----:B------:R-:W-:Y:S01]  /*dd70*/  FMUL.FTZ R63, R56, R61 ;  /* 0x0000003d383f7220 */ /* 0x000fe20000410000 */
[----:B------:R-:W-:Y:S01]  /*dd80*/  HADD2.F32 R58, -RZ, R58.H1_H1 ;  /* 0x3000003aff3a7230 */ /* 0x000fe20000004100 */
[----:B------:R-:W-:Y:S01]  /*dd90*/  F2FP.F16.E4M3.UNPACK_B R43, R43 ;  /* 0x0000002bff2b723e */ /* 0x000fe200020006ff */
[----:B------:R-:W-:Y:S02]  /*dda0*/  HADD2.F32 R55, -RZ, R55.H1_H1 ;  /* 0x30000037ff377230 */ /* 0x000fe40000004100 */
[C---:B------:R-:W-:Y:S01]  /*ddb0*/  FMUL.FTZ R61, R54.reuse, R61 ;  /* 0x0000003d363d7220 */ /* 0x040fe20000410000 */
[----:B------:R-:W-:Y:S01]  /*ddc0*/  FFMA.FTZ R63, R54, R59, -R63 ;  /* 0x0000003b363f7223 */ /* 0x000fe2000001083f */
[----:B------:R-:W-:Y:S01]  /*ddd0*/  HADD2.F32 R53, -RZ, R53.H1_H1 ;  /* 0x30000035ff357230 */ /* 0x000fe20000004100 */
[----:B------:R-:W-:Y:S01]  /*dde0*/  F2FP.F16.E4M3.UNPACK_B R146, R146 ;  /* 0x00000092ff92723e */ /* 0x000fe200020006ff */
[----:B------:R-:W-:-:S02]  /*ddf0*/  HADD2.F32 R54, -RZ, R57.H1_H1 ;  /* 0x30000039ff367230 */ /* 0x000fc40000004100 */
[-C--:B------:R-:W-:Y:S01]  /*de00*/  FMUL.FTZ R60, R55, R58.reuse ;  /* 0x0000003a373c7220 */ /* 0x080fe20000410000 */
[--C-:B------:R-:W-:Y:S02]  /*de10*/  HADD2.F32 R57, -RZ, R144.reuse.H0_H0 ;  /* 0x20000090ff397230 */ /* 0x100fe40000004100 */
[C---:B------:R-:W-:Y:S01]  /*de20*/  FMUL.FTZ R58, R53.reuse, R58 ;  /* 0x0000003a353a7220 */ /* 0x040fe20000410000 */
[----:B------:R-:W-:Y:S02]  /*de30*/  HADD2.F32 R144, -RZ, R144.H1_H1 ;  /* 0x30000090ff907230 */ /* 0x000fe40000004100 */
[----:B------:R-:W-:Y:S01]  /*de40*/  FFMA.FTZ R60, R53, R54, -R60 ;  /* 0x00000036353c7223 */ /* 0x000fe2000001083c */
[----:B------:R-:W-:Y:S01]  /*de50*/  F2FP.F16.E4M3.UNPACK_B R53, R38 ;  /* 0x00000026ff35723e */ /* 0x000fe200020006ff */
[----:B------:R-:W-:Y:S01]  /*de60*/  FFMA.FTZ R58, R55, R54, R58 ;  /* 0x00000036373a7223 */ /* 0x000fe2000001003a */
[--C-:B------:R-:W-:Y:S02]  /*de70*/  HADD2.F32 R38, -RZ, R43.reuse.H0_H0 ;  /* 0x2000002bff267230 */ /* 0x100fe40000004100 */
[----:B------:R-:W-:Y:S01]  /*de80*/  FFMA.FTZ R61, R56, R59, R61 ;  /* 0x0000003b383d7223 */ /* 0x000fe2000001003d */
[----:B------:R-:W-:Y:S01]  /*de90*/  HADD2.F32 R43, -RZ, R43.H1_H1 ;  /* 0x3000002bff2b7230 */ /* 0x000fe20000004100 */
[----:B------:R-:W-:Y:S01]  /*dea0*/  F2FP.SATFINITE.E4M3.F32.PACK_AB_MERGE_C R45, R48, R45, RZ ;  /* 0x0000002d302d723e */ /* 0x000fe200048070ff */
[--C-:B------:R-:W-:Y:S01]  /*deb0*/  HADD2.F32 R54, -RZ, R53.reuse.H0_H0 ;  /* 0x20000035ff367230 */ /* 0x100fe20000004100 */
[----:B------:R-:W-:Y:S01]  /*dec0*/  F2FP.SATFINITE.E4M3.F32.PACK_AB_MERGE_C R47, R47, R46, RZ ;  /* 0x0000002e2f2f723e */ /* 0x000fe200048070ff */
[----:B------:R-:W-:Y:S01]  /*ded0*/  HADD2.F32 R53, -RZ, R53.H1_H1 ;  /* 0x30000035ff357230 */ /* 0x000fe20000004100 */
[----:B------:R-:W-:Y:S01]  /*dee0*/  F2FP.F16.E4M3.UNPACK_B R48, R42 ;  /* 0x0000002aff30723e */ /* 0x000fe200020006ff */
[----:B------:R-:W-:-:S02]  /*def0*/  HADD2.F32 R55, -RZ, R146.H0_H0 ;  /* 0x20000092ff377230 */ /* 0x000fc40000004100 */
[-C--:B------:R-:W-:Y:S01]  /*df00*/  FMUL.FTZ R59, R54, R57.reuse ;  /* 0x00000039363b7220 */ /* 0x080fe20000410000 */
[----:B------:R-:W-:Y:S02]  /*df10*/  HADD2.F32 R146, -RZ, R146.H1_H1 ;  /* 0x30000092ff927230 */ /* 0x000fe40000004100 */
[C---:B------:R-:W-:Y:S01]  /*df20*/  FMUL.FTZ R57, R38.reuse, R57 ;  /* 0x0000003926397220 */ /* 0x040fe20000410000 */
[-C--:B------:R-:W-:Y:S01]  /*df30*/  FMUL.FTZ R56, R53, R144.reuse ;  /* 0x0000009035387220 */ /* 0x080fe20000410000 */
[----:B------:R-:W-:Y:S01]  /*df40*/  FMUL.FTZ R144, R43, R144 ;  /* 0x000000902b907220 */ /* 0x000fe20000410000 */
[-C--:B------:R-:W-:Y:S01]  /*df50*/  FFMA.FTZ R59, R38, R55.reuse, -R59 ;  /* 0x00000037263b7223 */ /* 0x080fe2000001083b */
[----:B------:R-:W-:Y:S01]  /*df60*/  FFMA.FTZ R38, R54, R55, R57 ;  /* 0x0000003736267223 */ /* 0x000fe20000010039 */
[----:B------:R-:W-:Y:S01]  /*df70*/  F2FP.F16.E4M3.UNPACK_B R54, R36 ;  /* 0x00000024ff36723e */ /* 0x000fe200020006ff */
[-C--:B------:R-:W-:Y:S01]  /*df80*/  FFMA.FTZ R55, R53, R146.reuse, R144 ;  /* 0x0000009235377223 */ /* 0x080fe20000010090 */
[----:B------:R-:W-:Y:S01]  /*df90*/  F2FP.F16.E4M3.UNPACK_B R53, R37 ;  /* 0x00000025ff35723e */ /* 0x000fe200020006ff */
[----:B------:R-:W-:Y:S01]  /*dfa0*/  FFMA.FTZ R56, R43, R146, -R56 ;  /* 0x000000922b387223 */ /* 0x000fe20000010838 */
[----:B------:R-:W-:-:S02]  /*dfb0*/  F2FP.SATFINITE.E4M3.F32.PACK_AB_MERGE_C R46, R52, R49, R45 ;  /* 0x00000031342e723e */ /* 0x000fc4000480702d */
[----:B------:R-:W-:Y:S01]  /*dfc0*/  F2FP.SATFINITE.E4M3.F32.PACK_AB_MERGE_C R45, R51, R50, R47 ;  /* 0x00000032332d723e */ /* 0x000fe2000480702f */
[--C-:B------:R-:W-:Y:S01]  /*dfd0*/  HADD2.F32 R49, -RZ, R53.reuse.H0_H0 ;  /* 0x20000035ff317230 */ /* 0x100fe20000004100 */
[----:B------:R-:W-:Y:S01]  /*dfe0*/  F2FP.SATFINITE.E4M3.F32.PACK_AB_MERGE_C R43, R60, R63, RZ ;  /* 0x0000003f3c2b723e */ /* 0x000fe200048070ff */
[----:B------:R-:W-:Y:S01]  /*dff0*/  HADD2.F32 R50, -RZ, R54.H0_H0 ;  /* 0x20000036ff327230 */ /* 0x000fe20000004100 */
[----:B------:R-:W-:Y:S01]  /*e000*/  F2FP.SATFINITE.E4M3.F32.PACK_AB_MERGE_C R58, R58, R61, RZ ;  /* 0x0000003d3a3a723e */ /* 0x000fe200048070ff */
[----:B------:R-:W-:Y:S01]  /*e010*/  HADD2.F32 R47, -RZ, R48.H0_H0 ;  /* 0x20000030ff2f7230 */ /* 0x000fe20000004100 */
[----:B------:R-:W-:Y:S01]  /*e020*/  F2FP.F16.E4M3.UNPACK_B R51, R14 ;  /* 0x0000000eff33723e */ /* 0x000fe200020006ff */
[----:B------:R-:W-:Y:S01]  /*e030*/  HADD2.F32 R53, -RZ, R53.H1_H1 ;  /* 0x30000035ff357230 */ /* 0x000fe20000004100 */
[----:B------:R-:W-:Y:S01]  /*e040*/  F2FP.SATFINITE.E4M3.F32.PACK_AB_MERGE_C R43, R56, R59, R43 ;  /* 0x0000003b382b723e */ /* 0x000fe2000480702b */
[----:B------:R-:W-:Y:S01]  /*e050*/  FMUL.FTZ R56, R49, R50 ;  /* 0x0000003231387220 */ /* 0x000fe20000410000 */
[----:B------:R-:W-:Y:S01]  /*e060*/  F2FP.SATFINITE.E4M3.F32.PACK_AB_MERGE_C R38, R55, R38, R58 ;  /* 0x000000263726723e */ /* 0x000fe2000480703a */
        /* <DEDUP_REMOVED lines=12> */
[----:B------:R-:W-:Y:S01]  /*e130*/  FFMA.FTZ R37, R53, R52, R56 ;  /* 0x0000003435257223 */ /* 0x000fe20000010038 */
[----:B------:R-:W-:Y:S01]  /*e140*/  F2FP.F16.E4M3.UNPACK_B R49, R42.H1 ;  /* 0x0000002aff31723e */ /* 0x000fe200030006ff */
[----:B------:R-:W-:Y:S01]  /*e150*/  FFMA.FTZ R42, R50, R52, -R55 ;  /* 0x00000034322a7223 */ /* 0x000fe20000010837 */
[----:B------:R-:W-:Y:S01]  /*e160*/  HADD2.F32 R50, -RZ, R51.H0_H0 ;  /* 0x20000033ff327230 */ /* 0x000fe20000004100 */
[----:B------:R-:W-:Y:S01]  /*e170*/  F2FP.F16.E4M3.UNPACK_B R58, R13.H1 ;  /* 0x0000000dff3a723e */ /* 0x000fe200030006ff */
[----:B------:R-:W-:Y:S02]  /*e180*/  HADD2.F32 R55, -RZ, R54.H0_H0 ;  /* 0x20000036ff377230 */ /* 0x000fe40000004100 */
[----:B------:R-:W-:Y:S02]  /*e190*/  HADD2.F32 R36, -RZ, R49.H0_H0 ;  /* 0x20000031ff247230 */ /* 0x000fe40000004100 */
[----:B------:R-:W-:-:S02]  /*e1a0*/  HADD2.F32 R53, -RZ, R14.H0_H0 ;  /* 0x2000000eff357230 */ /* 0x000fc40000004100 */
[-C--:B------:R-:W-:Y:S01]  /*e1b0*/  FMUL.FTZ R57, R50, R55.reuse ;  /* 0x0000003732397220 */ /* 0x080fe20000410000 */
[----:B------:R-:W-:Y:S02]  /*e1c0*/  HADD2.F32 R49, -RZ, R49.H1_H1 ;  /* 0x30000031ff317230 */ /* 0x000fe40000004100 */
[C---:B------:R-:W-:Y:S01]  /*e1d0*/  FMUL.FTZ R55, R36.reuse, R55 ;  /* 0x0000003724377220 */ /* 0x040fe20000410000 */
[----:B------:R-:W-:Y:S02]  /*e1e0*/  HADD2.F32 R52, -RZ, R54.H1_H1 ;  /* 0x30000036ff347230 */ /* 0x000fe40000004100 */
[----:B------:R-:W-:Y:S02]  /*e1f0*/  HADD2.F32 R54, -RZ, R14.H1_H1 ;  /* 0x3000000eff367230 */ /* 0x000fe40000004100 */
[-C--:B------:R-:W-:Y:S01]  /*e200*/  FFMA.FTZ R14, R36, R53.reuse, -R57 ;  /* 0x00000035240e7223 */ /* 0x080fe20000010839 */
[----:B------:R-:W-:Y:S02]  /*e210*/  HADD2.F32 R51, -RZ, R51.H1_H1 ;  /* 0x30000033ff337230 */ /* 0x000fe40000004100 */
[----:B------:R-:W-:Y:S01]  /*e220*/  FFMA.FTZ R36, R50, R53, R55 ;  /* 0x0000003532247223 */ /* 0x000fe20000010037 */
[----:B------:R-:W-:Y:S01]  /*e230*/  FMUL.FTZ R50, R49, R52 ;  /* 0x0000003431327220 */ /* 0x000fe20000410000 */
[----:B------:R-:W-:Y:S01]  /*e240*/  F2FP.F16.E4M3.UNPACK_B R57, R13 ;  /* 0x0000000dff39723e */ /* 0x000fe200020006ff */
[----:B------:R-:W-:-:S02]  /*e250*/  HADD2.F32 R59, -RZ, R58.H0_H0 ;  /* 0x2000003aff3b7230 */ /* 0x000fc40000004100 */
[C---:B------:R-:W-:Y:S01]  /*e260*/  FMUL.FTZ R56, R51.reuse, R52 ;  /* 0x0000003433387220 */ /* 0x040fe20000410000 */
[-C--:B------:R-:W-:Y:S01]  /*e270*/  FFMA.FTZ R63, R51, R54.reuse, R50 ;  /* 0x00000036333f7223 */ /* 0x080fe20000010032 */
[----:B------:R-:W-:Y:S01]  /*e280*/  F2FP.F16.E4M3.UNPACK_B R51, R39.H1 ;  /* 0x00000027ff33723e */ /* 0x000fe200030006ff */
[----:B------:R-:W-:Y:S02]  /*e290*/  HADD2.F32 R58, -RZ, R58.H1_H1 ;  /* 0x3000003aff3a7230 */ /* 0x000fe40000004100 */
[----:B------:R-:W-:Y:S01]  /*e2a0*/  FFMA.FTZ R61, R49, R54, -R56 ;  /* 0x00000036313d7223 */ /* 0x000fe20000010838 */
[-C--:B------:R-:W-:Y:S01]  /*e2b0*/  F2FP.F16.E4M3.UNPACK_B R49, R15.reuse ;  /* 0x0000000fff31723e */ /* 0x080fe200020006ff */
[--C-:B------:R-:W-:Y:S01]  /*e2c0*/  HADD2.F32 R60, -RZ, R57.reuse.H0_H0 ;  /* 0x20000039ff3c7230 */ /* 0x100fe20000004100 */
[----:B------:R-:W-:Y:S01]  /*e2d0*/  F2FP.F16.E4M3.UNPACK_B R15, R15.H1 ;  /* 0x0000000fff0f723e */ /* 0x000fe200030006ff */
[----:B------:R-:W-:Y:S01]  /*e2e0*/  HADD2.F32 R57, -RZ, R57.H1_H1 ;  /* 0x30000039ff397230 */ /* 0x000fe20000004100 */
[----:B------:R-:W-:-:S02]  /*e2f0*/  F2FP.F16.E4M3.UNPACK_B R13, R12 ;  /* 0x0000000cff0d723e */ /* 0x000fc400020006ff */
[----:B------:R-:W-:Y:S01]  /*e300*/  F2FP.F16.E4M3.UNPACK_B R54, R12.H1 ;  /* 0x0000000cff36723e */ /* 0x000fe200030006ff */
[----:B------:R-:W-:Y:S01]  /*e310*/  HADD2.F32 R12, -RZ, R51.H0_H0 ;  /* 0x20000033ff0c7230 */ /* 0x000fe20000004100 */
[----:B------:R-:W-:Y:S01]  /*e320*/  F2FP.F16.E4M3.UNPACK_B R52, R39 ;  /* 0x00000027ff34723e */ /* 0x000fe200020006ff */
        /* <DEDUP_REMOVED lines=8> */
[--C-:B------:R-:W-:Y:S02]  /*e3b0*/  HADD2.F32 R53, -RZ, R52.reuse.H0_H0 ;  /* 0x20000034ff357230 */ /* 0x100fe40000004100 */
[-C--:B------:R-:W-:Y:S01]  /*e3c0*/  FMUL.FTZ R50, R51, R58.reuse ;  /* 0x0000003a33327220 */ /* 0x080fe20000410000 */
[--C-:B------:R-:W-:Y:S02]  /*e3d0*/  HADD2.F32 R39, -RZ, R49.reuse.H0_H0 ;  /* 0x20000031ff277230 */ /* 0x100fe40000004100 */
[----:B------:R-:W-:Y:S01]  /*e3e0*/  FMUL.FTZ R58, R15, R58 ;  /* 0x0000003a0f3a7220 */ /* 0x000fe20000410000 */
[----:B------:R-:W-:Y:S02]  /*e3f0*/  HADD2.F32 R52, -RZ, R52.H1_H1 ;  /* 0x30000034ff347230 */ /* 0x000fe40000004100 */
[----:B------:R-:W-:Y:S01]  /*e400*/  FFMA.FTZ R59, R12, R55, R59 ;  /* 0x000000370c3b7223 */ /* 0x000fe2000001003b */
[----:B------:R-:W-:-:S02]  /*e410*/  HADD2.F32 R49, -RZ, R49.H1_H1 ;  /* 0x30000031ff317230 */ /* 0x000fc40000004100 */
[-C--:B------:R-:W-:Y:S01]  /*e420*/  FMUL.FTZ R62, R53, R60.reuse ;  /* 0x0000003c353e7220 */ /* 0x080fe20000410000 */
[----:B------:R-:W-:Y:S02]  /*e430*/  HADD2.F32 R54, -RZ, R54.H1_H1 ;  /* 0x30000036ff367230 */ /* 0x000fe40000004100 */
[CC--:B------:R-:W-:Y:S01]  /*e440*/  FMUL.FTZ R12, R52.reuse, R57.reuse ;  /* 0x00000039340c7220 */ /* 0x0c0fe20000410000 */
[--C-:B------:R-:W-:Y:S02]  /*e450*/  HADD2.F32 R56, -RZ, R13.reuse.H0_H0 ;  /* 0x2000000dff387230 */ /* 0x100fe40000004100 */
[----:B------:R-:W-:Y:S01]  /*e460*/  FMUL.FTZ R60, R39, R60 ;  /* 0x0000003c273c7220 */ /* 0x000fe20000410000 */
[----:B------:R-:W-:Y:S02]  /*e470*/  HADD2.F32 R13, -RZ, R13.H1_H1 ;  /* 0x3000000dff0d7230 */ /* 0x000fe40000004100 */
[----:B------:R-:W-:Y:S01]  /*e480*/  FMUL.FTZ R57, R49, R57 ;  /* 0x0000003931397220 */ /* 0x000fe20000410000 */
[-C--:B------:R-:W-:Y:S01]  /*e490*/  FFMA.FTZ R50, R15, R54.reuse, -R50 ;  /* 0x000000360f327223 */ /* 0x080fe20000010832 */
[----:B------:R-:W-:Y:S01]  /*e4a0*/  FFMA.FTZ R58, R51, R54, R58 ;  /* 0x00000036333a7223 */ /* 0x000fe2000001003a */
[-C--:B------:R-:W-:Y:S01]  /*e4b0*/  FFMA.FTZ R62, R39, R56.reuse, -R62 ;  /* 0x00000038273e7223 */ /* 0x080fe2000001083e */
[----:B------:R-:W-:Y:S01]  /*e4c0*/  FFMA.FTZ R60, R53, R56, R60 ;  /* 0x00000038353c7223 */ /* 0x000fe2000001003c */
[-C--:B------:R-:W-:Y:S01]  /*e4d0*/  FFMA.FTZ R49, R49, R13.reuse, -R12 ;  /* 0x0000000d31317223 */ /* 0x080fe2000001080c */
[----:B------:R-:W-:Y:S01]  /*e4e0*/  FFMA.FTZ R57, R52, R13, R57 ;  /* 0x0000000d34397223 */ /* 0x000fe20000010039 */
[----:B------:R-:W-:Y:S01]  /*e4f0*/  F2FP.SATFINITE.E4M3.F32.PACK_AB_MERGE_C R36, R63, R36, RZ ;  /* 0x000000243f24723e */ /* 0x000fe200048070ff */
[----:B------:R-:W-:Y:S01]  /*e500*/  IMAD.MOV.U32 R12, RZ, RZ, R46 ;  /* 0x000000ffff0c7224 */ /* 0x000fe200078e002e */
[----:B------:R-:W-:-:S02]  /*e510*/  F2FP.SATFINITE.E4M3.F32.PACK_AB_MERGE_C R50, R50, R69, RZ ;  /* 0x000000453232723e */ /* 0x000fc400048070ff */
[----:B------:R-:W-:Y:S02]  /*e520*/  F2FP.SATFINITE.E4M3.F32.PACK_AB_MERGE_C R58, R58, R59, RZ ;  /* 0x0000003b3a3a723e */ /* 0x000fe400048070ff */
[----:B------:R-:W-:Y:S02]  /*e530*/  F2FP.SATFINITE.E4M3.F32.PACK_AB_MERGE_C R13, R42, R47, R14 ;  /* 0x0000002f2a0d723e */ /* 0x000fe4000480700e */
[----:B------:R-:W-:Y:S01]  /*e540*/  F2FP.SATFINITE.E4M3.F32.PACK_AB_MERGE_C R37, R37, R48, R36 ;  /* 0x000000302525723e */ /* 0x000fe20004807024 */
[----:B------:R-:W-:Y:S01]  /*e550*/  IMAD.MOV.U32 R36, RZ, RZ, R45 ;  /* 0x000000ffff247224 */ /* 0x000fe200078e002d */
[----:B------:R-:W-:Y:S02]  /*e560*/  F2FP.SATFINITE.E4M3.F32.PACK_AB_MERGE_C R15, R49, R62, R50 ;  /* 0x0000003e310f723e */ /* 0x000fe40004807032 */
[----:B------:R-:W-:Y:S02]  /*e570*/  F2FP.SATFINITE.E4M3.F32.PACK_AB_MERGE_C R39, R57, R60, R58 ;  /* 0x0000003c3927723e */ /* 0x000fe4000480703a */
[----:B------:R-:W-:-:S07]  /*e580*/  MOV R14, R43 ;  /* 0x0000002b000e7202 */ /* 0x000fce0000000f00 */
.L_x_521:
[----:B------:R-:W-:Y:S05]  /*e590*/  BSYNC B2 ;  /* 0x0000000000027941 */ /* 0x000fea0003800000 */
.L_x_520:
[----:B------:R-:W-:Y:S01]  /*e5a0*/  ISETP.GE.AND P2, PT, R11, R128, PT ;  /* 0x000000800b00720c */ /* 0x000fe20003f46270 */
[----:B0-----:R0:W-:-:S12]  /*e5b0*/  ST.E.128 desc[UR50][R40.64], R12 ;  /* 0x0000000c28007985 */ /* 0x0011d8000c101d32 */
[----:B------:R-:W-:-:S04]  /*e5c0*/  @!P2 IADD3 R42, P4, R11, R44, RZ ;  /* 0x0000002c0b2aa210 */ /* 0x000fc80007f9e0ff */
[----:B------:R-:W-:-:S05]  /*e5d0*/  @!P2 LEA.HI.X.SX32 R43, R11, R120, 0x1, P4 ;  /* 0x000000780b2ba211 */ /* 0x000fca00020f0eff */
[----:B-1----:R0:W-:Y:S04]  /*e5e0*/  @!P2 ST.E.128 desc[UR50][R42.64], R36 ;  /* 0x000000242a00a985 */ /* 0x0021e8000c101d32 */
.L_x_519:
[----:B------:R-:W-:Y:S05]  /*e5f0*/  BSYNC B1 ;  /* 0x0000000000017941 */ /* 0x000fea0003800000 */
.L_x_518:
[----:B------:R-:W-:-:S13]  /*e600*/  ISETP.NE.AND P2, PT, R30, RZ, PT ;  /* 0x000000ff1e00720c */ /* 0x000fda0003f45270 */
[----:B------:R-:W-:Y:S05]  /*e610*/  @!P2 BRA `(.L_x_470) ;  /* 0x000000140090a947 */ /* 0x000fea0003800000 */
[----:B----4-:R-:W4:Y:S01]  /*e620*/  LDL R11, [R1] ;  /* 0x00000000010b7983 */ /* 0x010f220000100800 */
[----:B0-----:R-:W-:Y:S01]  /*e630*/  IADD3 R40, P2, R27, R44, RZ ;  /* 0x0000002c1b287210 */ /* 0x001fe20007f5e0ff */
[----:B------:R-:W-:Y:S04]  /*e640*/  BSSY B1, `(.L_x_522) ;  /* 0x00000eb000017945 */ /* 0x000fe80003800000 */
[----:B-1----:R-:W-:Y:S01]  /*e650*/  IMAD.X R41, R120, 0x1, R110, P2 ;  /* 0x0000000178297824 */ /* 0x002fe200010e066e */
[----:B------:R-:W-:Y:S02]  /*e660*/  ISETP.GE.AND P2, PT, R4, R117, PT ;  /* 0x000000750400720c */ /* 0x000fe40003f46270 */
[----:B----4-:R-:W-:-:S04]  /*e670*/  LOP3.LUT P4, RZ, R11, 0x1, RZ, 0xc0, !PT ;  /* 0x000000010bff7812 */ /* 0x010fc8000788c0ff */
[----:B------:R-:W-:-:S04]  /*e680*/  SEL R142, R118, R142, !P4 ;  /* 0x0000008e768e7207 */ /* 0x000fc80006000000 */
        /* <DEDUP_REMOVED lines=18> */
[--C-:B------:R-:W-:Y:S01]  /*e7b0*/  SHF.R.U32.HI R43, RZ, 0x8, R81.reuse ;  /* 0x00000008ff2b7819 */ /* 0x100fe20000011651 */
[----:B0-----:R-:W-:Y:S01]  /*e7c0*/  IMAD.MOV.U32 R47, RZ, RZ, R12 ;  /* 0x000000ffff2f7224 */ /* 0x001fe200078e000c */
[----:B------:R-:W-:Y:S01]  /*e7d0*/  SHF.R.U32.HI R56, RZ, 0x10, R81 ;  /* 0x00000010ff387819 */ /* 0x000fe20000011651 */
[----:B------:R-:W-:Y:S01]  /*e7e0*/  IMAD.MOV.U32 R42, RZ, RZ, R13 ;  /* 0x000000ffff2a7224 */ /* 0x000fe200078e000d */
[----:B------:R-:W-:Y:S01]  /*e7f0*/  SHF.R.U32.HI R53, RZ, 0x8, R67 ;  /* 0x00000008ff357819 */ /* 0x000fe20000011643 */
[----:B------:R-:W-:Y:S01]  /*e800*/  IMAD.SHL.U32 R12, R43, 0x100, RZ ;  /* 0x000001002b0c7824 */ /* 0x000fe200078e00ff */
[----:B------:R-:W-:Y:S01]  /*e810*/  LOP3.LUT R45, R81, 0xff0000ff, RZ, 0xc0, !PT ;  /* 0xff0000ff512d7812 */ /* 0x000fe200078ec0ff */
[----:B------:R-:W-:Y:S01]  /*e820*/  IMAD.U32 R13, R56, 0x10000, RZ ;  /* 0x00010000380d7824 */ /* 0x000fe200078e00ff */
[----:B------:R-:W-:Y:S01]  /*e830*/  SHF.R.U32.HI R54, RZ, 0x8, R83 ;  /* 0x00000008ff367819 */ /* 0x000fe20000011653 */
[----:B------:R-:W-:Y:S01]  /*e840*/  IMAD.SHL.U32 R53, R53, 0x100, RZ ;  /* 0x0000010035357824 */ /* 0x000fe200078e00ff */
[----:B------:R-:W-:Y:S01]  /*e850*/  SHF.R.U32.HI R51, RZ, 0x8, R65 ;  /* 0x00000008ff337819 */ /* 0x000fe20000011641 */
[----:B------:R-:W-:Y:S01]  /*e860*/  IMAD.MOV.U32 R43, RZ, RZ, R14 ;  /* 0x000000ffff2b7224 */ /* 0x000fe200078e000e */
[----:B------:R-:W-:-:S02]  /*e870*/  SHF.R.U32.HI R52, RZ, 0x10, R83 ;  /* 0x00000010ff347819 */ /* 0x000fc40000011653 */
[----:B------:R-:W-:Y:S01]  /*e880*/  LOP3.LUT R12, R45, 0xff00, R12, 0xf8, !PT ;  /* 0x0000ff002d0c7812 */ /* 0x000fe200078ef80c */
[----:B------:R-:W-:Y:S01]  /*e890*/  IMAD.SHL.U32 R45, R54, 0x100, RZ ;  /* 0x00000100362d7824 */ /* 0x000fe200078e00ff */
[----:B------:R-:W-:Y:S02]  /*e8a0*/  LOP3.LUT R48, R65, 0xff0000ff, RZ, 0xc0, !PT ;  /* 0xff0000ff41307812 */ /* 0x000fe400078ec0ff */
[----:B------:R-:W-:Y:S02]  /*e8b0*/  LOP3.LUT R50, R67, 0xff0000ff, RZ, 0xc0, !PT ;  /* 0xff0000ff43327812 */ /* 0x000fe400078ec0ff */
[----:B------:R-:W-:Y:S02]  /*e8c0*/  SHF.L.U32 R51, R51, 0x8, RZ ;  /* 0x0000000833337819 */ /* 0x000fe400000006ff */
[----:B------:R-:W-:Y:S02]  /*e8d0*/  LOP3.LUT R46, R83, 0xff0000ff, RZ, 0xc0, !PT ;  /* 0xff0000ff532e7812 */ /* 0x000fe400078ec0ff */
[----:B-1----:R-:W-:-:S02]  /*e8e0*/  MOV R49, R36 ;  /* 0x0000002400317202 */ /* 0x002fc40000000f00 */
[----:B------:R-:W-:Y:S01]  /*e8f0*/  LOP3.LUT R14, R12, 0xff0000, R13, 0xf8, !PT ;  /* 0x00ff00000c0e7812 */ /* 0x000fe200078ef80d */
[----:B------:R-:W-:Y:S01]  /*e900*/  IMAD.U32 R12, R52, 0x10000, RZ ;  /* 0x00010000340c7824 */ /* 0x000fe200078e00ff */
[----:B------:R-:W-:Y:S02]  /*e910*/  LOP3.LUT R36, R48, 0xff00, R51, 0xf8, !PT ;  /* 0x0000ff0030247812 */ /* 0x000fe400078ef833 */
[----:B------:R-:W-:Y:S02]  /*e920*/  LOP3.LUT R54, R50, 0xff00, R53, 0xf8, !PT ;  /* 0x0000ff0032367812 */ /* 0x000fe400078ef835 */
[----:B------:R-:W-:Y:S02]  /*e930*/  LOP3.LUT R45, R46, 0xff00, R45, 0xf8, !PT ;  /* 0x0000ff002e2d7812 */ /* 0x000fe400078ef82d */
[----:B------:R-:W-:Y:S02]  /*e940*/  F2FP.F16.E4M3.UNPACK_B R53, R141.H1 ;  /* 0x0000008dff35723e */ /* 0x000fe400030006ff */
[----:B------:R-:W-:-:S02]  /*e950*/  F2FP.F16.E4M3.UNPACK_B R50, R49.H1 ;  /* 0x00000031ff32723e */ /* 0x000fc400030006ff */
[----:B------:R-:W-:Y:S01]  /*e960*/  F2FP.F16.E4M3.UNPACK_B R48, R47.H1 ;  /* 0x0000002fff30723e */ /* 0x000fe200030006ff */
[----:B------:R-:W-:Y:S01]  /*e970*/  HADD2.F32 R13, -RZ, R53.H0_H0 ;  /* 0x20000035ff0d7230 */ /* 0x000fe20000004100 */
[----:B------:R-:W-:Y:S01]  /*e980*/  LOP3.LUT R12, R45, 0xff0000, R12, 0xf8, !PT ;  /* 0x00ff00002d0c7812 */ /* 0x000fe200078ef80c */
[----:B------:R-:W-:Y:S01]  /*e990*/  HADD2.F32 R46, -RZ, R50.H0_H0 ;  /* 0x20000032ff2e7230 */ /* 0x000fe20000004100 */
[----:B------:R-:W-:Y:S01]  /*e9a0*/  F2FP.F16.E4M3.UNPACK_B R51, R139.H1 ;  /* 0x0000008bff33723e */ /* 0x000fe200030006ff */
[--C-:B------:R-:W-:Y:S01]  /*e9b0*/  HADD2.F32 R45, -RZ, R48.reuse.H0_H0 ;  /* 0x20000030ff2d7230 */ /* 0x100fe20000004100 */
[----:B------:R-:W-:Y:S01]  /*e9c0*/  SHF.R.U32.HI R57, RZ, 0x10, R67 ;  /* 0x00000010ff397819 */ /* 0x000fe20000011643 */
[----:B------:R-:W-:Y:S02]  /*e9d0*/  HADD2.F32 R48, -RZ, R48.H1_H1 ;  /* 0x30000030ff307230 */ /* 0x000fe40000004100 */
[----:B------:R-:W-:Y:S01]  /*e9e0*/  FMUL.FTZ R56, R46, R13 ;  /* 0x0000000d2e387220 */ /* 0x000fe20000410000 */
[----:B------:R-:W-:-:S02]  /*e9f0*/  HADD2.F32 R52, -RZ, R51.H0_H0 ;  /* 0x20000033ff347230 */ /* 0x000fc40000004100 */
[----:B------:R-:W-:Y:S01]  /*ea00*/  FMUL.FTZ R59, R45, R13 ;  /* 0x0000000d2d3b7220 */ /* 0x000fe20000410000 */
[----:B------:R-:W-:Y:S01]  /*ea10*/  IMAD.U32 R57, R57, 0x10000, RZ ;  /* 0x0001000039397824 */ /* 0x000fe200078e00ff */
[----:B------:R-:W-:Y:S01]  /*ea20*/  SHF.R.U32.HI R55, RZ, 0x10, R65 ;  /* 0x00000010ff377819 */ /* 0x000fe20000011641 */
[-C--:B------:R-:W-:Y:S01]  /*ea30*/  FFMA.FTZ R45, R45, R52.reuse, -R56 ;  /* 0x000000342d2d7223 */ /* 0x080fe20000010838 */
[----:B------:R-:W-:Y:S01]  /*ea40*/  FFMA.FTZ R46, R46, R52, R59 ;  /* 0x000000342e2e7223 */ /* 0x000fe2000001003b */
[----:B------:R-:W-:Y:S01]  /*ea50*/  HADD2.F32 R52, -RZ, R53.H1_H1 ;  /* 0x30000035ff347230 */ /* 0x000fe20000004100 */
[----:B------:R-:W-:Y:S01]  /*ea60*/  LOP3.LUT R13, R54, 0xff0000, R57, 0xf8, !PT ;  /* 0x00ff0000360d7812 */ /* 0x000fe200078ef839 */
[----:B------:R-:W-:Y:S01]  /*ea70*/  HADD2.F32 R53, -RZ, R50.H1_H1 ;  /* 0x30000032ff357230 */ /* 0x000fe20000004100 */
[----:B------:R-:W-:Y:S01]  /*ea80*/  SHF.L.U32 R55, R55, 0x10, RZ ;  /* 0x0000001037377819 */ /* 0x000fe200000006ff */
[----:B------:R-:W-:Y:S01]  /*ea90*/  HADD2.F32 R54, -RZ, R51.H1_H1 ;  /* 0x30000033ff367230 */ /* 0x000fe20000004100 */
[----:B------:R-:W-:Y:S01]  /*eaa0*/  F2FP.F16.E4M3.UNPACK_B R141, R141 ;  /* 0x0000008dff8d723e */ /* 0x000fe200020006ff */
[----:B------:R-:W-:Y:S01]  /*eab0*/  FMUL.FTZ R56, R48, R52 ;  /* 0x0000003430387220 */ /* 0x000fe20000410000 */
[----:B------:R-:W-:-:S02]  /*eac0*/  F2FP.F16.E4M3.UNPACK_B R50, R49 ;  /* 0x00000031ff32723e */ /* 0x000fc400020006ff */
[----:B------:R-:W-:Y:S01]  /*ead0*/  F2FP.F16.E4M3.UNPACK_B R51, R47 ;  /* 0x0000002fff33723e */ /* 0x000fe200020006ff */
[C---:B------:R-:W-:Y:S01]  /*eae0*/  FMUL.FTZ R47, R53.reuse, R52 ;  /* 0x00000034352f7220 */ /* 0x040fe20000410000 */
[----:B------:R-:W-:Y:S01]  /*eaf0*/  LOP3.LUT R36, R36, 0xff0000, R55, 0xf8, !PT ;  /* 0x00ff000024247812 */ /* 0x000fe200078ef837 */
[----:B------:R-:W-:Y:S01]  /*eb00*/  HADD2.F32 R55, -RZ, R141.H0_H0 ;  /* 0x2000008dff377230 */ /* 0x000fe20000004100 */
[----:B------:R-:W-:Y:S01]  /*eb10*/  F2FP.F16.E4M3.UNPACK_B R139, R139 ;  /* 0x0000008bff8b723e */ /* 0x000fe200020006ff */
[----:B------:R-:W-:Y:S02]  /*eb20*/  HADD2.F32 R52, -RZ, R50.H0_H0 ;  /* 0x20000032ff347230 */ /* 0x000fe40000004100 */
[-C--:B------:R-:W-:Y:S01]  /*eb30*/  FFMA.FTZ R48, R48, R54.reuse, -R47 ;  /* 0x0000003630307223 */ /* 0x080fe2000001082f */
[----:B------:R-:W-:Y:S02]  /*eb40*/  HADD2.F32 R49, -RZ, R51.H0_H0 ;  /* 0x20000033ff317230 */ /* 0x000fe40000004100 */
[----:B------:R-:W-:Y:S01]  /*eb50*/  FFMA.FTZ R47, R53, R54, R56 ;  /* 0x00000036352f7223 */ /* 0x000fe20000010038 */
        /* <DEDUP_REMOVED lines=10> */
[----:B------:R-:W-:Y:S01]  /*ec00*/  F2FP.F16.E4M3.UNPACK_B R57, R140.H1 ;  /* 0x0000008cff39723e */ /* 0x000fe200030006ff */
[C---:B------:R-:W-:Y:S01]  /*ec10*/  FMUL.FTZ R62, R51.reuse, R56 ;  /* 0x00000038333e7220 */ /* 0x040fe20000410000 */
[----:B------:R-:W-:Y:S01]  /*ec20*/  F2FP.F16.E4M3.UNPACK_B R54, R38.H1 ;  /* 0x00000026ff36723e */ /* 0x000fe200030006ff */
[-C--:B------:R-:W-:Y:S01]  /*ec30*/  FFMA.FTZ R60, R51, R52.reuse, -R58 ;  /* 0x00000034333c7223 */ /* 0x080fe2000001083a */
[----:B------:R-:W-:Y:S01]  /*ec40*/  F2FP.F16.E4M3.UNPACK_B R51, R43.H1 ;  /* 0x0000002bff33723e */ /* 0x000fe200030006ff */
[----:B------:R-:W-:Y:S01]  /*ec50*/  HADD2.F32 R58, -RZ, R57.H0_H0 ;  /* 0x20000039ff3a7230 */ /* 0x000fe20000004100 */
[----:B------:R-:W-:Y:S01]  /*ec60*/  F2FP.F16.E4M3.UNPACK_B R56, R129.H1 ;  /* 0x00000081ff38723e */ /* 0x000fe200030006ff */
[----:B------:R-:W-:Y:S02]  /*ec70*/  HADD2.F32 R55, -RZ, R54.H0_H0 ;  /* 0x20000036ff377230 */ /* 0x000fe40000004100 */
[----:B------:R-:W-:Y:S01]  /*ec80*/  FFMA.FTZ R59, R53, R52, R62 ;  /* 0x00000034353b7223 */ /* 0x000fe2000001003e */
[----:B------:R-:W-:Y:S01]  /*ec90*/  HADD2.F32 R52, -RZ, R51.H0_H0 ;  /* 0x20000033ff347230 */ /* 0x000fe20000004100 */
[----:B------:R-:W-:Y:S01]  /*eca0*/  F2FP.F16.E4M3.UNPACK_B R140, R140 ;  /* 0x0000008cff8c723e */ /* 0x000fe200020006ff */
[----:B------:R-:W-:-:S02]  /*ecb0*/  HADD2.F32 R53, -RZ, R56.H0_H0 ;  /* 0x20000038ff357230 */ /* 0x000fc40000004100 */
[CC--:B------:R-:W-:Y:S01]  /*ecc0*/  FMUL.FTZ R61, R55.reuse, R58.reuse ;  /* 0x0000003a373d7220 */ /* 0x0c0fe20000410000 */
[----:B------:R-:W-:Y:S02]  /*ecd0*/  HADD2.F32 R57, -RZ, R57.H1_H1 ;  /* 0x30000039ff397230 */ /* 0x000fe40000004100 */
[C---:B------:R-:W-:Y:S01]  /*ece0*/  FMUL.FTZ R62, R52.reuse, R58 ;  /* 0x0000003a343e7220 */ /* 0x040fe20000410000 */
[----:B------:R-:W-:Y:S02]  /*ecf0*/  HADD2.F32 R54, -RZ, R54.H1_H1 ;  /* 0x30000036ff367230 */ /* 0x000fe40000004100 */
[----:B------:R-:W-:Y:S01]  /*ed00*/  FFMA.FTZ R58, R52, R53, -R61 ;  /* 0x00000035343a7223 */ /* 0x000fe2000001083d */
[----:B------:R-:W-:Y:S01]  /*ed10*/  HADD2.F32 R51, -RZ, R51.H1_H1 ;  /* 0x30000033ff337230 */ /* 0x000fe20000004100 */
[----:B------:R-:W-:Y:S01]  /*ed20*/  F2FP.F16.E4M3.UNPACK_B R43, R43 ;  /* 0x0000002bff2b723e */ /* 0x000fe200020006ff */
[----:B------:R-:W-:Y:S02]  /*ed30*/  HADD2.F32 R56, -RZ, R56.H1_H1 ;  /* 0x30000038ff387230 */ /* 0x000fe40000004100 */
[----:B------:R-:W-:Y:S01]  /*ed40*/  FMUL.FTZ R52, R54, R57 ;  /* 0x0000003936347220 */ /* 0x000fe20000410000 */
[----:B------:R-:W-:Y:S01]  /*ed50*/  FFMA.FTZ R62, R55, R53, R62 ;  /* 0x00000035373e7223 */ /* 0x000fe2000001003e */
[----:B------:R-:W-:Y:S01]  /*ed60*/  FMUL.FTZ R57, R51, R57 ;  /* 0x0000003933397220 */ /* 0x000fe20000410000 */
[----:B------:R-:W-:-:S02]  /*ed70*/  HADD2.F32 R55, -RZ, R140.H0_H0 ;  /* 0x2000008cff377230 */ /* 0x000fc40000004100 */
[----:B------:R-:W-:Y:S01]  /*ed80*/  FFMA.FTZ R63, R51, R56, -R52 ;  /* 0x00000038333f7223 */ /* 0x000fe20000010834 */
[----:B------:R-:W-:Y:S01]  /*ed90*/  F2FP.F16.E4M3.UNPACK_B R51, R38 ;  /* 0x00000026ff33723e */ /* 0x000fe200020006ff */
[----:B------:R-:W-:Y:S01]  /*eda0*/  HADD2.F32 R140, -RZ, R140.H1_H1 ;  /* 0x3000008cff8c7230 */ /* 0x000fe20000004100 */
[----:B------:R-:W-:Y:S01]  /*edb0*/  F2FP.F16.E4M3.UNPACK_B R129, R129 ;  /* 0x00000081ff81723e */ /* 0x000fe200020006ff */
[----:B------:R-:W-:Y:S02]  /*edc0*/  HADD2.F32 R38, -RZ, R43.H0_H0 ;  /* 0x2000002bff267230 */ /* 0x000fe40000004100 */
[----:B------:R-:W-:Y:S01]  /*edd0*/  FFMA.FTZ R65, R54, R56, R57 ;  /* 0x0000003836417223 */ /* 0x000fe20000010039 */
[--C-:B------:R-:W-:Y:S01]  /*ede0*/  HADD2.F32 R52, -RZ, R51.reuse.H0_H0 ;  /* 0x20000033ff347230 */ /* 0x100fe20000004100 */
[----:B------:R-:W-:Y:S01]  /*edf0*/  F2FP.SATFINITE.E4M3.F32.PACK_AB_MERGE_C R45, R48, R45, RZ ;  /* 0x0000002d302d723e */ /* 0x000fe200048070ff */
[----:B------:R-:W-:Y:S01]  /*ee00*/  HADD2.F32 R51, -RZ, R51.H1_H1 ;  /* 0x30000033ff337230 */ /* 0x000fe20000004100 */
[----:B------:R-:W-:Y:S01]  /*ee10*/  F2FP.SATFINITE.E4M3.F32.PACK_AB_MERGE_C R47, R47, R46, RZ ;  /* 0x0000002e2f2f723e */ /* 0x000fe200048070ff */
[----:B------:R-:W-:-:S02]  /*ee20*/  HADD2.F32 R43, -RZ, R43.H1_H1 ;  /* 0x3000002bff2b7230 */ /* 0x000fc40000004100 */
[-C--:B------:R-:W-:Y:S01]  /*ee30*/  FMUL.FTZ R57, R52, R55.reuse ;  /* 0x0000003734397220 */ /* 0x080fe20000410000 */
[--C-:B------:R-:W-:Y:S02]  /*ee40*/  HADD2.F32 R53, -RZ, R129.reuse.H0_H0 ;  /* 0x20000081ff357230 */ /* 0x100fe40000004100 */
[-C--:B------:R-:W-:Y:S01]  /*ee50*/  FMUL.FTZ R56, R51, R140.reuse ;  /* 0x0000008c33387220 */ /* 0x080fe20000410000 */
[----:B------:R-:W-:Y:S02]  /*ee60*/  HADD2.F32 R54, -RZ, R129.H1_H1 ;  /* 0x30000081ff367230 */ /* 0x000fe40000004100 */
[C---:B------:R-:W-:Y:S01]  /*ee70*/  FMUL.FTZ R55, R38.reuse, R55 ;  /* 0x0000003726377220 */ /* 0x040fe20000410000 */
[----:B------:R-:W-:Y:S01]  /*ee80*/  FMUL.FTZ R140, R43, R140 ;  /* 0x0000008c2b8c7220 */ /* 0x000fe20000410000 */
[-C--:B------:R-:W-:Y:S01]  /*ee90*/  FFMA.FTZ R57, R38, R53.reuse, -R57 ;  /* 0x0000003526397223 */ /* 0x080fe20000010839 */
[----:B------:R-:W-:Y:S01]  /*eea0*/  F2FP.F16.E4M3.UNPACK_B R48, R42 ;  /* 0x0000002aff30723e */ /* 0x000fe200020006ff */
[----:B------:R-:W-:Y:S01]  /*eeb0*/  FFMA.FTZ R38, R52, R53, R55 ;  /* 0x0000003534267223 */ /* 0x000fe20000010037 */
[-C--:B------:R-:W-:Y:S01]  /*eec0*/  FFMA.FTZ R61, R51, R54.reuse, R140 ;  /* 0x00000036333d7223 */ /* 0x080fe2000001008c */
[----:B------:R-:W-:Y:S01]  /*eed0*/  F2FP.F16.E4M3.UNPACK_B R51, R37 ;  /* 0x00000025ff33723e */ /* 0x000fe200020006ff */
[----:B------:R-:W-:Y:S01]  /*eee0*/  FFMA.FTZ R56, R43, R54, -R56 ;  /* 0x000000362b387223 */ /* 0x000fe20000010838 */
[----:B------:R-:W-:-:S02]  /*eef0*/  F2FP.F16.E4M3.UNPACK_B R55, R36 ;  /* 0x00000024ff37723e */ /* 0x000fc400020006ff */
[----:B------:R-:W-:Y:S01]  /*ef00*/  F2FP.SATFINITE.E4M3.F32.PACK_AB_MERGE_C R46, R60, R49, R45 ;  /* 0x000000313c2e723e */ /* 0x000fe2000480702d */
[----:B------:R-:W-:Y:S01]  /*ef10*/  HADD2.F32 R49, -RZ, R51.H0_H0 ;  /* 0x20000033ff317230 */ /* 0x000fe20000004100 */
[----:B------:R-:W-:Y:S01]  /*ef20*/  F2FP.SATFINITE.E4M3.F32.PACK_AB_MERGE_C R45, R59, R50, R47 ;  /* 0x000000323b2d723e */ /* 0x000fe2000480702f */
[----:B------:R-:W-:Y:S01]  /*ef30*/  HADD2.F32 R50, -RZ, R55.H0_H0 ;  /* 0x20000037ff327230 */ /* 0x000fe20000004100 */
[----:B------:R-:W-:Y:S01]  /*ef40*/  F2FP.SATFINITE.E4M3.F32.PACK_AB_MERGE_C R43, R63, R58, RZ ;  /* 0x0000003a3f2b723e */ /* 0x000fe200048070ff */
[--C-:B------:R-:W-:Y:S01]  /*ef50*/  HADD2.F32 R47, -RZ, R48.reuse.H0_H0 ;  /* 0x20000030ff2f7230 */ /* 0x100fe20000004100 */
[----:B------:R-:W-:Y:S01]  /*ef60*/  F2FP.F16.E4M3.UNPACK_B R53, R14 ;  /* 0x0000000eff35723e */ /* 0x000fe200020006ff */
[----:B------:R-:W-:Y:S01]  /*ef70*/  HADD2.F32 R52, -RZ, R51.H1_H1 ;  /* 0x30000033ff347230 */ /* 0x000fe20000004100 */
[----:B------:R-:W-:Y:S01]  /*ef80*/  F2FP.SATFINITE.E4M3.F32.PACK_AB_MERGE_C R43, R56, R57, R43 ;  /* 0x00000039382b723e */ /* 0x000fe2000480702b */
[-C--:B------:R-:W-:Y:S01]  /*ef90*/  FMUL.FTZ R56, R49, R50.reuse ;  /* 0x0000003231387220 */ /* 0x080fe20000410000 */
[----:B------:R-:W-:Y:S01]  /*efa0*/  FMUL.FTZ R58, R47, R50 ;  /* 0x000000322f3a7220 */ /* 0x000fe20000410000 */
[----:B------:R-:W-:Y:S01]  /*efb0*/  HADD2.F32 R54, -RZ, R53.H0_H0 ;  /* 0x20000035ff367230 */ /* 0x000fe20000004100 */
[----:B------:R-:W-:Y:S01]  /*efc0*/  F2FP.F16.E4M3.UNPACK_B R51, R37.H1 ;  /* 0x00000025ff33723e */ /* 0x000fe200030006ff */
[----:B------:R-:W-:Y:S01]  /*efd0*/  HADD2.F32 R55, -RZ, R55.H1_H1 ;  /* 0x30000037ff377230 */ /* 0x000fe20000004100 */
[----:B------:R-:W-:Y:S01]  /*efe0*/  F2FP.F16.E4M3.UNPACK_B R14, R14.H1 ;  /* 0x0000000eff0e723e */ /* 0x000fe200030006ff */
[----:B------:R-:W-:-:S02]  /*eff0*/  HADD2.F32 R50, -RZ, R48.H1_H1 ;  /* 0x30000030ff327230 */ /* 0x000fc40000004100 */
[-C--:B------:R-:W-:Y:S01]  /*f000*/  FFMA.FTZ R47, R47, R54.reuse, -R56 ;  /* 0x000000362f2f7223 */ /* 0x080fe20000010838 */
[----:B------:R-:W-:Y:S01]  /*f010*/  FFMA.FTZ R48, R49, R54, R58 ;  /* 0x0000003631307223 */ /* 0x000fe2000001003a */
[----:B------:R-:W-:Y:S02]  /*f020*/  HADD2.F32 R53, -RZ, R53.H1_H1 ;  /* 0x30000035ff357230 */ /* 0x000fe40000004100 */
[-C--:B------:R-:W-:Y:S01]  /*f030*/  FMUL.FTZ R57, R52, R55.reuse ;  /* 0x0000003734397220 */ /* 0x080fe20000410000 */
[C---:B------:R-:W-:Y:S01]  /*f040*/  FMUL.FTZ R55, R50.reuse, R55 ;  /* 0x0000003732377220 */ /* 0x040fe20000410000 */
[----:B------:R-:W-:Y:S02]  /*f050*/  F2FP.F16.E4M3.UNPACK_B R54, R36.H1 ;  /* 0x00000024ff36723e */ /* 0x000fe400030006ff */
[----:B------:R-:W-:Y:S01]  /*f060*/  F2FP.F16.E4M3.UNPACK_B R49, R42.H1 ;  /* 0x0000002aff31723e */ /* 0x000fe200030006ff */
[-C--:B------:R-:W-:Y:S01]  /*f070*/  FFMA.FTZ R42, R50, R53.reuse, -R57 ;  /* 0x00000035322a7223 */ /* 0x080fe20000010839 */
[----:B------:R-:W-:Y:S01]  /*f080*/  FFMA.FTZ R37, R52, R53, R55 ;  /* 0x0000003534257223 */ /* 0x000fe20000010037 */
[----:B------:R-:W-:Y:S01]  /*f090*/  HADD2.F32 R50, -RZ, R51.H0_H0 ;  /* 0x20000033ff327230 */ /* 0x000fe20000004100 */
[----:B------:R-:W-:Y:S01]  /*f0a0*/  F2FP.SATFINITE.E4M3.F32.PACK_AB_MERGE_C R62, R65, R62, RZ ;  /* 0x0000003e413e723e */ /* 0x000fe200048070ff */
[----:B------:R-:W-:Y:S01]  /*f0b0*/  HADD2.F32 R55, -RZ, R54.H0_H0 ;  /* 0x20000036ff377230 */ /* 0x000fe20000004100 */
[----:B------:R-:W-:Y:S01]  /*f0c0*/  F2FP.F16.E4M3.UNPACK_B R56, R13.H1 ;  /* 0x0000000dff38723e */ /* 0x000fe200030006ff */
[----:B------:R-:W-:Y:S01]  /*f0d0*/  HADD2.F32 R36, -RZ, R49.H0_H0 ;  /* 0x20000031ff247230 */ /* 0x000fe20000004100 */
[----:B------:R-:W-:Y:S01]  /*f0e0*/  F2FP.SATFINITE.E4M3.F32.PACK_AB_MERGE_C R38, R61, R38, R62 ;  /* 0x000000263d26723e */ /* 0x000fe2000480703e */
[----:B------:R-:W-:-:S02]  /*f0f0*/  HADD2.F32 R51, -RZ, R51.H1_H1 ;  /* 0x30000033ff337230 */ /* 0x000fc40000004100 */
[-C--:B------:R-:W-:Y:S01]  /*f100*/  FMUL.FTZ R57, R50, R55.reuse ;  /* 0x0000003732397220 */ /* 0x080fe20000410000 */
[----:B------:R-:W-:Y:S02]  /*f110*/  HADD2.F32 R54, -RZ, R54.H1_H1 ;  /* 0x30000036ff367230 */ /* 0x000fe40000004100 */
[----:B------:R-:W-:Y:S01]  /*f120*/  FMUL.FTZ R55, R36, R55 ;  /* 0x0000003724377220 */ /* 0x000fe20000410000 */
[----:B------:R-:W-:Y:S02]  /*f130*/  HADD2.F32 R49, -RZ, R49.H1_H1 ;  /* 0x30000031ff317230 */ /* 0x000fe40000004100 */
[--C-:B------:R-:W-:Y:S02]  /*f140*/  HADD2.F32 R53, -RZ, R14.reuse.H0_H0 ;  /* 0x2000000eff357230 */ /* 0x100fe40000004100 */
[----:B------:R-:W-:Y:S02]  /*f150*/  HADD2.F32 R52, -RZ, R14.H1_H1 ;  /* 0x3000000eff347230 */ /* 0x000fe40000004100 */
[-C--:B------:R-:W-:Y:S01]  /*f160*/  FMUL.FTZ R14, R51, R54.reuse ;  /* 0x00000036330e7220 */ /* 0x080fe20000410000 */
[C---:B------:R-:W-:Y:S01]  /*f170*/  FMUL.FTZ R54, R49.reuse, R54 ;  /* 0x0000003631367220 */ /* 0x040fe20000410000 */
[----:B------:R-:W-:Y:S01]  /*f180*/  FFMA.FTZ R60, R50, R53, R55 ;  /* 0x00000035323c7223 */ /* 0x000fe20000010037 */
[----:B------:R-:W-:Y:S01]  /*f190*/  F2FP.F16.E4M3.UNPACK_B R55, R13 ;  /* 0x0000000dff37723e */ /* 0x000fe200020006ff */
[-C--:B------:R-:W-:Y:S01]  /*f1a0*/  FFMA.FTZ R62, R49, R52.reuse, -R14 ;  /* 0x00000034313e7223 */ /* 0x080fe2000001080e */
[----:B------:R-:W-:Y:S01]  /*f1b0*/  F2FP.F16.E4M3.UNPACK_B R14, R15 ;  /* 0x0000000fff0e723e */ /* 0x000fe200020006ff */
[----:B------:R-:W-:Y:S01]  /*f1c0*/  FFMA.FTZ R59, R36, R53, -R57 ;  /* 0x00000035243b7223 */ /* 0x000fe20000010839 */
[-C--:B------:R-:W-:Y:S01]  /*f1d0*/  F2FP.F16.E4M3.UNPACK_B R49, R39.reuse ;  /* 0x00000027ff31723e */ /* 0x080fe200020006ff */
[----:B------:R-:W-:Y:S01]  /*f1e0*/  FFMA.FTZ R61, R51, R52, R54 ;  /* 0x00000034333d7223 */ /* 0x000fe20000010036 */
[----:B------:R-:W-:Y:S01]  /*f1f0*/  F2FP.F16.E4M3.UNPACK_B R50, R39.H1 ;  /* 0x00000027ff32723e */ /* 0x000fe200030006ff */
[----:B------:R-:W-:Y:S01]  /*f200*/  HADD2.F32 R36, -RZ, R14.H0_H0 ;  /* 0x2000000eff247230 */ /* 0x000fe20000004100 */
[----:B------:R-:W-:Y:S01]  /*f210*/  F2FP.F16.E4M3.UNPACK_B R15, R15.H1 ;  /* 0x0000000fff0f723e */ /* 0x000fe200030006ff */
[----:B------:R-:W-:Y:S01]  /*f220*/  HADD2.F32 R51, -RZ, R49.H0_H0 ;  /* 0x20000031ff337230 */ /* 0x000fe20000004100 */
[-C--:B------:R-:W-:Y:S01]  /*f230*/  F2FP.F16.E4M3.UNPACK_B R13, R12.reuse ;  /* 0x0000000cff0d723e */ /* 0x080fe200020006ff */
[----:B------:R-:W-:Y:S01]  /*f240*/  HADD2.F32 R57, -RZ, R55.H0_H0 ;  /* 0x20000037ff397230 */ /* 0x000fe20000004100 */
[----:B------:R-:W-:Y:S01]  /*f250*/  F2FP.F16.E4M3.UNPACK_B R52, R12.H1 ;  /* 0x0000000cff34723e */ /* 0x000fe200030006ff */
[----:B------:R-:W-:Y:S01]  /*f260*/  HADD2.F32 R12, -RZ, R50.H0_H0 ;  /* 0x20000032ff0c7230 */ /* 0x000fe20000004100 */
[----:B------:R-:W-:Y:S01]  /*f270*/  F2FP.SATFINITE.E4M3.F32.PACK_AB_MERGE_C R59, R62, R59, RZ ;  /* 0x0000003b3e3b723e */ /* 0x000fe200048070ff */
[----:B------:R-:W-:-:S02]  /*f280*/  HADD2.F32 R58, -RZ, R56.H0_H0 ;  /* 0x20000038ff3a7230 */ /* 0x000fc40000004100 */
[-C--:B------:R-:W-:Y:S01]  /*f290*/  FMUL.FTZ R63, R51, R57.reuse ;  /* 0x00000039333f7220 */ /* 0x080fe20000410000 */
[----:B------:R-:W-:Y:S02]  /*f2a0*/  HADD2.F32 R39, -RZ, R15.H0_H0 ;  /* 0x2000000fff277230 */ /* 0x000fe40000004100 */
[----:B------:R-:W-:Y:S01]  /*f2b0*/  FMUL.FTZ R64, R36, R57 ;  /* 0x0000003924407220 */ /* 0x000fe20000410000 */
        /* <DEDUP_REMOVED lines=18> */
[----:B------:R-:W-:Y:S02]  /*f3e0*/  HADD2.F32 R13, -RZ, R13.H1_H1 ;  /* 0x3000000dff0d7230 */ /* 0x000fe40000004100 */
[----:B------:R-:W-:Y:S01]  /*f3f0*/  FMUL.FTZ R12, R14, R55 ;  /* 0x000000370e0c7220 */ /* 0x000fe20000410000 */
[----:B------:R-:W-:Y:S01]  /*f400*/  F2FP.SATFINITE.E4M3.F32.PACK_AB_MERGE_C R47, R42, R47, R59 ;  /* 0x0000002f2a2f723e */ /* 0x000fe2000480703b */
        /* <DEDUP_REMOVED lines=8> */
[----:B------:R-:W-:Y:S01]  /*f490*/  F2FP.SATFINITE.E4M3.F32.PACK_AB_MERGE_C R15, R14, R63, R15 ;  /* 0x0000003f0e0f723e */ /* 0x000fe2000480700f */
[----:B------:R-:W-:Y:S01]  /*f4a0*/  IMAD.MOV.U32 R14, RZ, RZ, R43 ;  /* 0x000000ffff0e7224 */ /* 0x000fe200078e002b */
[----:B------:R-:W-:Y:S01]  /*f4b0*/  F2FP.SATFINITE.E4M3.F32.PACK_AB_MERGE_C R39, R13, R64, R50 ;  /* 0x000000400d27723e */ /* 0x000fe20004807032 */
[----:B------:R-:W-:Y:S01]  /*f4c0*/  IMAD.MOV.U32 R13, RZ, RZ, R47 ;  /* 0x000000ffff0d7224 */ /* 0x000fe200078e002f */
[----:B------:R-:W-:Y:S02]  /*f4d0*/  F2FP.SATFINITE.E4M3.F32.PACK_AB_MERGE_C R37, R37, R48, R60 ;  /* 0x000000302525723e */ /* 0x000fe4000480703c */
[----:B------:R-:W-:-:S07]  /*f4e0*/  MOV R36, R45 ;  /* 0x0000002d00247202 */ /* 0x000fce0000000f00 */
.L_x_523:
[----:B------:R-:W-:Y:S05]  /*f4f0*/  BSYNC B1 ;  /* 0x0000000000017941 */ /* 0x000fea0003800000 */
.L_x_522:
[----:B0-----:R0:W-:Y:S01]  /*f500*/  ST.E.128 desc[UR50][R40.64], R12 ;  /* 0x0000000c28007985 */ /* 0x0011e2000c101d32 */
[----:B------:R-:W-:-:S13]  /*f510*/  ISETP.GE.AND P2, PT, R11, R128, PT ;  /* 0x000000800b00720c */ /* 0x000fda0003f46270 */
[----:B------:R-:W-:Y:S05]  /*f520*/  @P2 BRA `(.L_x_470) ;  /* 0x0000000400cc2947 */ /* 0x000fea0003800000 */
[----:B0-----:R-:W-:-:S04]  /*f530*/  IADD3 R12, P2, R11, R44, RZ ;  /* 0x0000002c0b0c7210 */ /* 0x001fc80007f5e0ff */
[----:B------:R-:W-:-:S05]  /*f540*/  LEA.HI.X.SX32 R13, R11, R120, 0x1, P2 ;  /* 0x000000780b0d7211 */ /* 0x000fca00010f0eff */
[----:B-1----:R0:W-:Y:S01]  /*f550*/  ST.E.128 desc[UR50][R12.64], R36 ;  /* 0x000000240c007985 */ /* 0x0021e2000c101d32 */
[----:B------:R-:W-:Y:S05]  /*f560*/  BRA `(.L_x_470) ;  /* 0x0000000400bc7947 */ /* 0x000fea0003800000 */
.L_x_435:
[----:B------:R-:W-:-:S06]  /*f570*/  UISETP.NE.AND UP0, UPT, UR48, 0x3, UPT ;  /* 0x000000033000788c */ /* 0x000fcc000bf05270 */
[----:B------:R-:W-:-:S13]  /*f580*/  PLOP3.LUT P1, PT, PT, PT, UP0, 0x80, 0x0 ;  /* 0x000000000000781c */ /* 0x000fda0003f2f008 */
[----:B------:R-:W-:Y:S05]  /*f590*/  @!P1 BRA `(.L_x_524) ;  /* 0x0000000000049947 */ /* 0x000fea0003800000 */
[----:B------:R-:W-:Y:S01]  /*f5a0*/  BPT.TRAP 0x1 ;  /* 0x000000040000795c */ /* 0x000fe20000300000 */
.L_x_524:
[----:B------:R-:W-:Y:S01]  /*f5b0*/  IMAD R91, R19, 0x8, R18 ;  /* 0x00000008135b7824 */ /* 0x000fe200078e0212 */
[----:B------:R-:W-:Y:S01]  /*f5c0*/  SHF.L.U32 R92, R196, 0x1f, RZ ;  /* 0x0000001fc45c7819 */ /* 0x000fe200000006ff */
[----:B------:R-:W-:Y:S01]  /*f5d0*/  BSSY B1, `(.L_x_525) ;  /* 0x0000004000017945 */ /* 0x000fe20003800000 */
[----:B------:R-:W-:Y:S02]  /*f5e0*/  SHF.R.S32.HI R88, RZ, 0x1f, R35 ;  /* 0x0000001fff587819 */ /* 0x000fe40000011423 */
[----:B------:R-:W1:Y:S02]  /*f5f0*/  SYNCS.PHASECHK.TRANS64.TRYWAIT P2, [R91+URZ+0x29890], R92 ;  /* 0x0298905c5b0075a7 */ /* 0x000e64000804017f */
[----:B-1----:R-:W-:Y:S05]  /*f600*/  @!P2 BRA `(.L_x_526) ;  /* 0x000001d80044a947 */ /* 0x002fea0003800000 */
.L_x_794:
[----:B------:R-:W-:Y:S05]  /*f610*/  BSYNC B1 ;  /* 0x0000000000017941 */ /* 0x000fea0003800000 */
.L_x_525:
[----:B------:R-:W-:Y:S01]  /*f620*/  ULDC.64 UR4, c[0x0][0x300] ;  /* 0x0000c00000047ab9 */ /* 0x000fe20000000a00 */
[----:B-----5:R-:W-:Y:S01]  /*f630*/  SHF.R.S32.HI R89, RZ, 0x1f, R34 ;  /* 0x0000001fff597819 */ /* 0x020fe20000011422 */
[----:B------:R-:W-:Y:S01]  /*f640*/  IMAD R14, R88, UR4, RZ ;  /* 0x00000004580e7c24 */ /* 0x000fe2000f8e02ff */
[----:B------:R-:W-:Y:S01]  /*f650*/  ULDC.64 UR6, c[0x0][0x2e8] ;  /* 0x0000ba0000067ab9 */ /* 0x000fe20000000a00 */
[----:B0-----:R-:W-:-:S04]  /*f660*/  IMAD.WIDE.U32 R12, R35, UR4, RZ ;  /* 0x00000004230c7c25 */ /* 0x001fc8000f8e00ff */
[----:B------:R-:W-:Y:S01]  /*f670*/  IMAD R11, R35, UR5, R14 ;  /* 0x00000005230b7c24 */ /* 0x000fe2000f8e020e */
[----:B------:R-:W-:Y:S01]  /*f680*/  ULDC.64 UR4, c[0x0][0x310] ;  /* 0x0000c40000047ab9 */ /* 0x000fe20000000a00 */
[----:B------:R-:W-:Y:S02]  /*f690*/  IMAD R90, R24, -0xa0, R2 ;  /* 0xffffff60185a7824 */ /* 0x000fe400078e0202 */
[----:B------:R-:W-:Y:S02]  /*f6a0*/  IMAD R15, R89, UR4, RZ ;  /* 0x00000004590f7c24 */ /* 0x000fe4000f8e02ff */
[----:B------:R-:W-:Y:S01]  /*f6b0*/  IMAD.IADD R13, R13, 0x1, R11 ;  /* 0x000000010d0d7824 */ /* 0x000fe200078e020b */
[----:B------:R-:W-:Y:S01]  /*f6c0*/  VIMNMX R90, R90, 0xa0, PT ;  /* 0x000000a05a5a7848 */ /* 0x000fe20003fe0100 */
[C---:B------:R-:W-:Y:S02]  /*f6d0*/  IMAD R15, R34.reuse, UR5, R15 ;  /* 0x00000005220f7c24 */ /* 0x040fe4000f8e020f */
[----:B------:R-:W-:Y:S01]  /*f6e0*/  IMAD.WIDE.U32 R12, R34, UR4, R12 ;  /* 0x00000004220c7c25 */ /* 0x000fe2000f8e000c */
[----:B------:R-:W-:-:S03]  /*f6f0*/  ULDC.64 UR4, c[0x0][0x308] ;  /* 0x0000c20000047ab9 */ /* 0x000fc60000000a00 */
[----:B------:R-:W-:Y:S01]  /*f700*/  IMAD.IADD R49, R90, 0x1, -R195 ;  /* 0x000000015a317824 */ /* 0x000fe200078e0ac3 */
[----:B------:R-:W-:-:S03]  /*f710*/  IADD3 R13, R13, R15, RZ ;  /* 0x0000000f0d0d7210 */ /* 0x000fc60007ffe0ff */
[----:B------:R-:W-:Y:S01]  /*f720*/  IMAD.WIDE.U32 R12, R169, UR4, R12 ;  /* 0x00000004a90c7c25 */ /* 0x000fe2000f8e000c */
[----:B------:R-:W-:-:S03]  /*f730*/  UMOV UR4, 0xffffffff ;  /* 0xffffffff00047882 */ /* 0x000fc60000000000 */
[----:B------:R-:W-:Y:S01]  /*f740*/  IMAD R46, R169, UR5, R13 ;  /* 0x00000005a92e7c24 */ /* 0x000fe2000f8e020d */
[----:B------:R-:W-:-:S04]  /*f750*/  IADD3 R44, P2, R12, UR6, RZ ;  /* 0x000000060c2c7c10 */ /* 0x000fc8000ff5e0ff */
[----:B------:R-:W-:Y:S02]  /*f760*/  IADD3.X R46, R46, UR7, RZ, P2, !PT ;  /* 0x000000072e2e7c10 */ /* 0x000fe400097fe4ff */
[----:B------:R-:W-:Y:S01]  /*f770*/  ISETP.GE.AND P2, PT, R49, 0x1, PT ;  /* 0x000000013100780c */ /* 0x000fe20003f46270 */
[----:B------:R-:W-:-:S12]  /*f780*/  BRA.DIV UR4, `(.L_x_527) ;  /* 0x000001d604f87947 */ /* 0x000fd8000b800000 */
[----:B------:R0:W2:Y:S04]  /*f790*/  SHFL.IDX PT, R45, R46, RZ, 0x1e1f ;  /* 0x001e1fff2e2d7589 */ /* 0x0000a800000e0000 */
[----:B------:R0:W3:Y:S02]  /*f7a0*/  SHFL.IDX PT, R47, R44, RZ, 0x1e1f ;  /* 0x001e1fff2c2f7589 */ /* 0x0000e400000e0000 */
.L_x_798:
[----:B------:R-:W-:Y:S04]  /*f7b0*/  BSSY B1, `(.L_x_528) ;  /* 0x0000023000017945 */ /* 0x000fe80003800000 */
[----:B------:R-:W-:Y:S05]  /*f7c0*/  @!P2 BRA `(.L_x_529) ;  /* 0x000000000084a947 */ /* 0x000fea0003800000 */
[----:B------:R-:W-:Y:S02]  /*f7d0*/  ULDC UR4, c[0x0][0x2f4] ;  /* 0x0000bd0000047ab9 */ /* 0x000fe40000000800 */
[----:B------:R-:W-:-:S13]  /*f7e0*/  ISETP.GE.AND P5, PT, R16, UR4, PT ;  /* 0x0000000410007c0c */ /* 0x000fda000bfa6270 */
[----:B------:R-:W4:Y:S01]  /*f7f0*/  @!P5 LDS.128 R12, [R37+0x1a400] ;  /* 0x01a40000250cd984 */ /* 0x000f220000000c00 */
[----:B---3--:R-:W-:-:S05]  /*f800*/  @!P5 IADD3 R42, P2, R16, R47, RZ ;  /* 0x0000002f102ad210 */ /* 0x008fca0007f5e0ff */
[----:B--2---:R-:W-:Y:S01]  /*f810*/  @!P5 IMAD.X R43, R45, 0x1, R17, P2 ;  /* 0x000000012d2bd824 */ /* 0x004fe200010e0611 */
[----:B------:R-:W-:-:S13]  /*f820*/  ISETP.GE.AND P2, PT, R168, UR4, PT ;  /* 0x00000004a8007c0c */ /* 0x000fda000bf46270 */
[----:B------:R-:W-:-:S05]  /*f830*/  @!P2 IADD3 R40, P4, R168, R47, RZ ;  /* 0x0000002fa828a210 */ /* 0x000fca0007f9e0ff */
[----:B------:R-:W-:Y:S01]  /*f840*/  @!P2 IMAD.X R41, R45, 0x1, R194, P4 ;  /* 0x000000012d29a824 */ /* 0x000fe200020e06c2 */
[----:B------:R-:W-:-:S13]  /*f850*/  ISETP.GE.AND P4, PT, R192, UR4, PT ;  /* 0x00000004c0007c0c */ /* 0x000fda000bf86270 */
[----:B------:R-:W-:Y:S01]  /*f860*/  @!P4 IADD3 R38, P6, R192, R47, RZ ;  /* 0x0000002fc026c210 */ /* 0x000fe20007fde0ff */
[----:B----4-:R2:W-:Y:S01]  /*f870*/  @!P5 ST.E.128 desc[UR50][R42.64], R12 ;  /* 0x0000000c2a00d985 */ /* 0x0105e2000c101d32 */
[----:B------:R-:W-:Y:S02]  /*f880*/  ISETP.GE.AND P5, PT, R3, UR4, PT ;  /* 0x0000000403007c0c */ /* 0x000fe4000bfa6270 */
[----:B------:R-:W-:-:S11]  /*f890*/  @!P4 IADD3.X R39, R45, R204, RZ, P6, !PT ;  /* 0x000000cc2d27c210 */ /* 0x000fd600037fe4ff */
[----:B------:R-:W3:Y:S01]  /*f8a0*/  @!P5 LDS.128 R12, [R36+0x1a400] ;  /* 0x01a40000240cd984 */ /* 0x000ee20000000c00 */
[----:B------:R-:W-:-:S05]  /*f8b0*/  @!P5 IMAD.SHL.U32 R48, R170, 0x10, RZ ;  /* 0x00000010aa30d824 */ /* 0x000fca00078e00ff */
[----:B--2---:R-:W-:-:S04]  /*f8c0*/  @!P5 IADD3 R42, P6, R48, R47, RZ ;  /* 0x0000002f302ad210 */ /* 0x004fc80007fde0ff */
[----:B------:R-:W-:-:S05]  /*f8d0*/  @!P5 LEA.HI.X.SX32 R43, R48, R45, 0x1, P6 ;  /* 0x0000002d302bd211 */ /* 0x000fca00030f0eff */
[----:B---3--:R2:W-:Y:S01]  /*f8e0*/  @!P5 ST.E.128 desc[UR50][R42.64], R12 ;  /* 0x0000000c2a00d985 */ /* 0x0085e2000c101d32 */
[----:B------:R-:W-:-:S13]  /*f8f0*/  ISETP.GE.AND P5, PT, R4, UR4, PT ;  /* 0x0000000404007c0c */ /* 0x000fda000bfa6270 */
[----:B------:R-:W3:Y:S01]  /*f900*/  @!P5 LDS.128 R12, [R37+0x1cc00] ;  /* 0x01cc0000250cd984 */ /* 0x000ee20000000c00 */
[----:B------:R-:W-:-:S05]  /*f910*/  @!P5 IMAD.SHL.U32 R48, R171, 0x10, RZ ;  /* 0x00000010ab30d824 */ /* 0x000fca00078e00ff */
[----:B--2---:R-:W-:-:S04]  /*f920*/  @!P5 IADD3 R42, P6, R48, R47, RZ ;  /* 0x0000002f302ad210 */ /* 0x004fc80007fde0ff */
[----:B------:R-:W-:-:S05]  /*f930*/  @!P5 LEA.HI.X.SX32 R43, R48, R45, 0x1, P6 ;  /* 0x0000002d302bd211 */ /* 0x000fca00030f0eff */
[----:B---3--:R2:W-:Y:S01]  /*f940*/  @!P5 ST.E.128 desc[UR50][R42.64], R12 ;  /* 0x0000000c2a00d985 */ /* 0x0085e2000c101d32 */
[----:B------:R-:W-:-:S03]  /*f950*/  ISETP.GE.AND P5, PT, R193, UR4, PT ;  /* 0x00000004c1007c0c */ /* 0x000fc6000bfa6270 */
[----:B------:R-:W3:Y:S10]  /*f960*/  @!P2 LDS.128 R12, [R36+0x1cc00] ;  /* 0x01cc0000240ca984 */ /* 0x000ef40000000c00 */
[----:B--2---:R-:W-:-:S05]  /*f970*/  @!P5 IADD3 R42, P6, R193, R47, RZ ;  /* 0x0000002fc12ad210 */ /* 0x004fca0007fde0ff */
[----:B------:R-:W-:Y:S01]  /*f980*/  @!P5 IMAD.X R43, R45, 0x1, R203, P6 ;  /* 0x000000012d2bd824 */ /* 0x000fe200030e06cb */
[----:B---3--:R-:W-:Y:S04]  /*f990*/  @!P2 ST.E.128 desc[UR50][R40.64], R12 ;  /* 0x0000000c2800a985 */ /* 0x008fe8000c101d32 */
[----:B------:R-:W2:Y:S04]  /*f9a0*/  @!P4 LDS.128 R12, [R37+0x1f400] ;  /* 0x01f40000250cc984 */ /* 0x000ea80000000c00 */
[----:B--2---:R-:W-:Y:S04]  /*f9b0*/  @!P4 ST.E.128 desc[UR50][R38.64], R12 ;  /* 0x0000000c2600c985 */ /* 0x004fe8000c101d32 */
[----:B------:R-:W2:Y:S04]  /*f9c0*/  @!P5 LDS.128 R12, [R36+0x1f400] ;  /* 0x01f40000240cd984 */ /* 0x000ea80000000c00 */
[----:B--2---:R4:W-:Y:S02]  /*f9d0*/  @!P5 ST.E.128 desc[UR50][R42.64], R12 ;  /* 0x0000000c2a00d985 */ /* 0x0049e4000c101d32 */
.L_x_529:
[----:B------:R-:W-:Y:S05]  /*f9e0*/  BSYNC B1 ;  /* 0x0000000000017941 */ /* 0x000fea0003800000 */
.L_x_528:
[----:B------:R-:W-:-:S03]  /*f9f0*/  UMOV UR4, 0xffffffff ;  /* 0xffffffff00047882 */ /* 0x000fc60000000000 */
[----:B------:R-:W-:Y:S05]  /*fa00*/  BRA.DIV UR4, `(.L_x_530) ;  /* 0x000001d604a47947 */ /* 0x000fea000b800000 */
[----:B--2---:R2:W0:Y:S04]  /*fa10*/  SHFL.IDX PT, R45, R46, 0x1, 0x1e1f ;  /* 0x003e1f002e2d7f89 */ /* 0x00442800000e0000 */
[----:B---3--:R2:W3:Y:S02]  /*fa20*/  SHFL.IDX PT, R47, R44, 0x1, 0x1e1f ;  /* 0x003e1f002c2f7f89 */ /* 0x0084e400000e0000 */
.L_x_802:
[----:B------:R-:W-:-:S13]  /*fa30*/  ISETP.GE.AND P2, PT, R49, 0x81, PT ;  /* 0x000000813100780c */ /* 0x000fda0003f46270 */
[----:B------:R-:W-:Y:S05]  /*fa40*/  @!P2 BRA `(.L_x_470) ;  /* 0x000000000084a947 */ /* 0x000fea0003800000 */
[----:B------:R-:W-:Y:S02]  /*fa50*/  ULDC UR4, c[0x0][0x2f4] ;  /* 0x0000bd0000047ab9 */ /* 0x000fe40000000800 */
[----:B------:R-:W-:-:S13]  /*fa60*/  ISETP.GE.AND P5, PT, R16, UR4, PT ;  /* 0x0000000410007c0c */ /* 0x000fda000bfa6270 */
[----:B----4-:R-:W4:Y:S01]  /*fa70*/  @!P5 LDS.128 R12, [R37+0x1c400] ;  /* 0x01c40000250cd984 */ /* 0x010f220000000c00 */
[----:B---3--:R-:W-:-:S04]  /*fa80*/  @!P5 IADD3 R42, P2, R16, R47, RZ ;  /* 0x0000002f102ad210 */ /* 0x008fc80007f5e0ff */
[----:B0-----:R-:W-:Y:S02]  /*fa90*/  @!P5 IADD3.X R43, R45, R17, RZ, P2, !PT ;  /* 0x000000112d2bd210 */ /* 0x001fe400017fe4ff */
[----:B------:R-:W-:-:S13]  /*faa0*/  ISETP.GE.AND P2, PT, R168, UR4, PT ;  /* 0x00000004a8007c0c */ /* 0x000fda000bf46270 */
[----:B------:R-:W-:-:S05]  /*fab0*/  @!P2 IADD3 R40, P4, R168, R47, RZ ;  /* 0x0000002fa828a210 */ /* 0x000fca0007f9e0ff */
[----:B------:R-:W-:Y:S01]  /*fac0*/  @!P2 IMAD.X R41, R45, 0x1, R194, P4 ;  /* 0x000000012d29a824 */ /* 0x000fe200020e06c2 */
[----:B------:R-:W-:-:S13]  /*fad0*/  ISETP.GE.AND P4, PT, R192, UR4, PT ;  /* 0x00000004c0007c0c */ /* 0x000fda000bf86270 */
[----:B------:R-:W-:Y:S01]  /*fae0*/  @!P4 IADD3 R38, P6, R192, R47, RZ ;  /* 0x0000002fc026c210 */ /* 0x000fe20007fde0ff */
[----:B----4-:R0:W-:Y:S01]  /*faf0*/  @!P5 ST.E.128 desc[UR50][R42.64], R12 ;  /* 0x0000000c2a00d985 */ /* 0x0101e2000c101d32 */
[----:B------:R-:W-:-:S03]  /*fb00*/  ISETP.GE.AND P5, PT, R3, UR4, PT ;  /* 0x0000000403007c0c */ /* 0x000fc6000bfa6270 */
[----:B------:R-:W-:-:S10]  /*fb10*/  @!P4 IMAD.X R39, R45, 0x1, R204, P6 ;  /* 0x000000012d27c824 */ /* 0x000fd400030e06cc */
[----:B------:R-:W3:Y:S01]  /*fb20*/  @!P5 LDS.128 R12, [R36+0x1c400] ;  /* 0x01c40000240cd984 */ /* 0x000ee20000000c00 */
[----:B--2---:R-:W-:-:S05]  /*fb30*/  @!P5 IMAD.SHL.U32 R44, R170, 0x10, RZ ;  /* 0x00000010aa2cd824 */ /* 0x004fca00078e00ff */
[----:B0-----:R-:W-:-:S04]  /*fb40*/  @!P5 IADD3 R42, P6, R44, R47, RZ ;  /* 0x0000002f2c2ad210 */ /* 0x001fc80007fde0ff */
[----:B------:R-:W-:-:S05]  /*fb50*/  @!P5 LEA.HI.X.SX32 R43, R44, R45, 0x1, P6 ;  /* 0x0000002d2c2bd211 */ /* 0x000fca00030f0eff */
[----:B---3--:R0:W-:Y:S01]  /*fb60*/  @!P5 ST.E.128 desc[UR50][R42.64], R12 ;  /* 0x0000000c2a00d985 */ /* 0x0081e2000c101d32 */
[----:B------:R-:W-:-:S13]  /*fb70*/  ISETP.GE.AND P5, PT, R4, UR4, PT ;  /* 0x0000000404007c0c */ /* 0x000fda000bfa6270 */
[----:B------:R-:W2:Y:S01]  /*fb80*/  @!P5 LDS.128 R12, [R37+0x1ec00] ;  /* 0x01ec0000250cd984 */ /* 0x000ea20000000c00 */
[----:B------:R-:W-:-:S04]  /*fb90*/  @!P5 SHF.L.U32 R44, R171, 0x4, RZ ;  /* 0x00000004ab2cd819 */ /* 0x000fc800000006ff */
[----:B0-----:R-:W-:-:S04]  /*fba0*/  @!P5 IADD3 R42, P6, R44, R47, RZ ;  /* 0x0000002f2c2ad210 */ /* 0x001fc80007fde0ff */
[----:B------:R-:W-:-:S05]  /*fbb0*/  @!P5 LEA.HI.X.SX32 R43, R44, R45, 0x1, P6 ;  /* 0x0000002d2c2bd211 */ /* 0x000fca00030f0eff */
[----:B--2---:R0:W-:Y:S01]  /*fbc0*/  @!P5 ST.E.128 desc[UR50][R42.64], R12 ;  /* 0x0000000c2a00d985 */ /* 0x0041e2000c101d32 */
[----:B------:R-:W-:-:S03]  /*fbd0*/  ISETP.GE.AND P5, PT, R193, UR4, PT ;  /* 0x00000004c1007c0c */ /* 0x000fc6000bfa6270 */
[----:B------:R-:W2:Y:S10]  /*fbe0*/  @!P2 LDS.128 R12, [R36+0x1ec00] ;  /* 0x01ec0000240ca984 */ /* 0x000eb40000000c00 */
[----:B0-----:R-:W-:-:S05]  /*fbf0*/  @!P5 IADD3 R42, P6, R193, R47, RZ ;  /* 0x0000002fc12ad210 */ /* 0x001fca0007fde0ff */
[----:B------:R-:W-:Y:S01]  /*fc00*/  @!P5 IMAD.X R43, R45, 0x1, R203, P6 ;  /* 0x000000012d2bd824 */ /* 0x000fe200030e06cb */
[----:B--2---:R-:W-:Y:S04]  /*fc10*/  @!P2 ST.E.128 desc[UR50][R40.64], R12 ;  /* 0x0000000c2800a985 */ /* 0x004fe8000c101d32 */
[----:B------:R-:W0:Y:S04]  /*fc20*/  @!P4 LDS.128 R12, [R37+0x21400] ;  /* 0x02140000250cc984 */ /* 0x000e280000000c00 */
[----:B0-----:R-:W-:Y:S04]  /*fc30*/  @!P4 ST.E.128 desc[UR50][R38.64], R12 ;  /* 0x0000000c2600c985 */ /* 0x001fe8000c101d32 */
[----:B------:R-:W0:Y:S04]  /*fc40*/  @!P5 LDS.128 R12, [R36+0x21400] ;  /* 0x02140000240cd984 */ /* 0x000e280000000c00 */
[----:B0-----:R0:W-:Y:S02]  /*fc50*/  @!P5 ST.E.128 desc[UR50][R42.64], R12 ;  /* 0x0000000c2a00d985 */ /* 0x0011e4000c101d32 */
.L_x_470:
[----:B------:R-:W-:Y:S05]  /*fc60*/  BSYNC B0 ;  /* 0x0000000000007941 */ /* 0x000fea0003800000 */
.L_x_434:
[----:B----4-:R-:W4:Y:S01]  /*fc70*/  S2R R11, SR_TID.X ;  /* 0x00000000000b7919 */ /* 0x010f220000002100 */
[----:B------:R-:W-:Y:S01]  /*fc80*/  @!PT LDS RZ, [RZ] ;  /* 0x00000000fffff984 */ /* 0x000fe20000000800 */
[----:B------:R-:W-:Y:S01]  /*fc90*/  @!PT LDS RZ, [RZ] ;  /* 0x00000000fffff984 */ /* 0x000fe20000000800 */
[----:B------:R-:W-:Y:S01]  /*fca0*/  @!PT LDS RZ, [RZ] ;  /* 0x00000000fffff984 */ /* 0x000fe20000000800 */
[----:B------:R-:W-:Y:S01]  /*fcb0*/  @!PT LDS RZ, [RZ] ;  /* 0x00000000fffff984 */ /* 0x000fe20000000800 */
[----:B------:R5:W-:Y:S06]  /*fcc0*/  MEMBAR.ALL.CTA ;  /* 0x0000000000007992 */ /* 0x000bec0000008000 */
[----:B-----5:R-:W5:Y:S01]  /*fcd0*/  FENCE.VIEW.ASYNC.S ;  /* 0x00000000000073c6 */ /* 0x020f620000000000 */
[----:B------:R-:W-:Y:S05]  /*fce0*/  WARPSYNC.ALL ;  /* 0x0000000000007948 */ /* 0x000fea0003800000 */
[----:B------:R-:W-:Y:S01]  /*fcf0*/  BSSY B0, `(.L_x_531) ;  /* 0x0000008000007945 */ /* 0x000fe20003800000 */
[----:B-----5:R0:W-:Y:S01]  /*fd00*/  BAR.SYNC.DEFER_BLOCKING R158, 0x80 ;  /* 0x0002009e0000751d */ /* 0x0201e20000010000 */
[----:B----4-:R-:W-:-:S13]  /*fd10*/  LOP3.LUT P2, RZ, R11, 0x7f, RZ, 0xc0, !PT ;  /* 0x0000007f0bff7812 */ /* 0x010fda000784c0ff */
[----:B------:R-:W-:-:S05]  /*fd20*/  @!P2 VIADD R11, R91, 0x298a0 ;  /* 0x000298a05b0ba836 */ /* 0x000fca0000000000 */
[----:B------:R-:W-:-:S04]  /*fd30*/  @!P2 PRMT R11, RZ, 0x654, R11 ;  /* 0x00000654ff0ba816 */ /* 0x000fc8000000000b */
[----:B------:R4:W-:Y:S01]  /*fd40*/  @!P2 SYNCS.ARRIVE.TRANS64.RED.A1T0 RZ, [R11+URZ], RZ ;  /* 0x000000ff0bffa9a7 */ /* 0x0009e2000810043f */
[----:B0-----:R-:W-:Y:S05]  /*fd50*/  @!P1 BRA `(.L_x_532) ;  /* 0x0000000000049947 */ /* 0x001fea0003800000 */
[----:B------:R-:W-:Y:S01]  /*fd60*/  BPT.TRAP 0x1 ;  /* 0x000000040000795c */ /* 0x000fe20000300000 */
.L_x_532:
[----:B------:R-:W-:Y:S05]  /*fd70*/  BSYNC B0 ;  /* 0x0000000000007941 */ /* 0x000fea0003800000 */
.L_x_531:
[----:B------:R-:W0:Y:S01]  /*fd80*/  SYNCS.PHASECHK.TRANS64.TRYWAIT P1, [R91+URZ+0x298b0], R92 ;  /* 0x0298b05c5b0075a7 */ /* 0x000e22000802017f */
[----:B------:R-:W-:Y:S04]  /*fd90*/  BSSY B0, `(.L_x_533) ;  /* 0x0000002000007945 */ /* 0x000fe80003800000 */
[----:B0-----:R-:W-:Y:S05]  /*fda0*/  @!P1 BRA `(.L_x_534) ;  /* 0x000001d400089947 */ /* 0x001fea0003800000 */
.L_x_803:
[----:B------:R-:W-:Y:S05]  /*fdb0*/  BSYNC B0 ;  /* 0x0000000000007941 */ /* 0x000fea0003800000 */
.L_x_533:
[----:B------:R-:W-:Y:S01]  /*fdc0*/  ULDC.64 UR4, c[0x0][0x328] ;  /* 0x0000ca0000047ab9 */ /* 0x000fe20000000a00 */
[----:B------:R-:W-:Y:S01]  /*fdd0*/  ULDC.64 UR6, c[0x0][0x318] ;  /* 0x0000c60000067ab9 */ /* 0x000fe20000000a00 */
[----:B------:R-:W-:Y:S01]  /*fde0*/  IMAD R88, R88, UR4, RZ ;  /* 0x0000000458587c24 */ /* 0x000fe2000f8e02ff */
[----:B------:R-:W-:Y:S01]  /*fdf0*/  BSSY B0, `(.L_x_535) ;  /* 0x000002e000007945 */ /* 0x000fe20003800000 */
[----:B------:R-:W-:-:S04]  /*fe00*/  IMAD.WIDE.U32 R12, R35, UR4, RZ ;  /* 0x00000004230c7c25 */ /* 0x000fc8000f8e00ff */
[----:B------:R-:W-:Y:S01]  /*fe10*/  IMAD R35, R35, UR5, R88 ;  /* 0x0000000523237c24 */ /* 0x000fe2000f8e0258 */
[----:B------:R-:W-:Y:S01]  /*fe20*/  ULDC.64 UR4, c[0x0][0x338] ;  /* 0x0000ce0000047ab9 */ /* 0x000fe20000000a00 */
[----:B------:R-:W-:Y:S02]  /*fe30*/  IMAD.IADD R90, R90, 0x1, -R195 ;  /* 0x000000015a5a7824 */ /* 0x000fe400078e0ac3 */
[----:B------:R-:W-:Y:S02]  /*fe40*/  IMAD R89, R89, UR4, RZ ;  /* 0x0000000459597c24 */ /* 0x000fe4000f8e02ff */
[----:B------:R-:W-:Y:S02]  /*fe50*/  IMAD.IADD R13, R13, 0x1, R35 ;  /* 0x000000010d0d7824 */ /* 0x000fe400078e0223 */
[C---:B------:R-:W-:Y:S02]  /*fe60*/  IMAD R89, R34.reuse, UR5, R89 ;  /* 0x0000000522597c24 */ /* 0x040fe4000f8e0259 */
[----:B------:R-:W-:Y:S01]  /*fe70*/  IMAD.WIDE.U32 R12, R34, UR4, R12 ;  /* 0x00000004220c7c25 */ /* 0x000fe2000f8e000c */
[----:B------:R-:W-:-:S04]  /*fe80*/  ULDC.64 UR4, c[0x0][0x330] ;  /* 0x0000cc0000047ab9 */ /* 0x000fc80000000a00 */
[----:B------:R-:W-:-:S03]  /*fe90*/  IADD3 R13, R13, R89, RZ ;  /* 0x000000590d0d7210 */ /* 0x000fc60007ffe0ff */
[----:B------:R-:W-:-:S04]  /*fea0*/  IMAD.WIDE.U32 R12, R169, UR4, R12 ;  /* 0x00000004a90c7c25 */ /* 0x000fc8000f8e000c */
[----:B----4-:R-:W-:Y:S01]  /*feb0*/  IMAD R11, R169, UR5, R13 ;  /* 0x00000005a90b7c24 */ /* 0x010fe2000f8e020d */
[----:B------:R-:W-:-:S04]  /*fec0*/  IADD3 R40, P1, R12, UR6, RZ ;  /* 0x000000060c287c10 */ /* 0x000fc8000ff3e0ff */
[----:B------:R-:W-:Y:S01]  /*fed0*/  IADD3.X R41, R11, UR7, RZ, P1, !PT ;  /* 0x000000070b297c10 */ /* 0x000fe20008ffe4ff */
[----:B------:R-:W-:Y:S01]  /*fee0*/  IMAD R11, R19, 0x5000, R216 ;  /* 0x00005000130b7824 */ /* 0x000fe200078e02d8 */
[----:B------:R-:W-:Y:S01]  /*fef0*/  ISETP.GE.AND P1, PT, R90, 0x1, PT ;  /* 0x000000015a00780c */ /* 0x000fe20003f26270 */
[----:B------:R0:W4:Y:S02]  /*ff00*/  SHFL.IDX PT, R43, R40, RZ, 0x1e1f ;  /* 0x001e1fff282b7589 */ /* 0x00012400000e0000 */
[C---:B------:R-:W-:Y:S01]  /*ff10*/  IMAD.IADD R42, R18.reuse, 0x1, R11 ;  /* 0x00000001122a7824 */ /* 0x040fe200078e020b */
[CC--:B--2---:R-:W-:Y:S02]  /*ff20*/  IADD3 R44, R18.reuse, R11.reuse, R123 ;  /* 0x0000000b122c7210 */ /* 0x0c4fe40007ffe07b */
[CC--:B------:R-:W-:Y:S02]  /*ff30*/  IADD3 R45, R18.reuse, R11.reuse, R122 ;  /* 0x0000000b122d7210 */ /* 0x0c0fe40007ffe07a */
[----:B------:R-:W-:-:S02]  /*ff40*/  IADD3 R46, R18, R11, R130 ;  /* 0x0000000b122e7210 */ /* 0x000fc40007ffe082 */
[----:B------:R0:W2:Y:S03]  /*ff50*/  SHFL.IDX PT, R11, R41, RZ, 0x1e1f ;  /* 0x001e1fff290b7589 */ /* 0x0000a600000e0000 */
[----:B------:R-:W-:Y:S05]  /*ff60*/  @!P1 BRA `(.L_x_536) ;  /* 0x0000000000589947 */ /* 0x000fea0003800000 */
[----:B------:R-:W-:Y:S02]  /*ff70*/  ISETP.NE.AND P5, PT, R6, RZ, PT ;  /* 0x000000ff0600720c */ /* 0x000fe40003fa5270 */
[----:B------:R-:W-:-:S11]  /*ff80*/  ISETP.NE.AND P4, PT, R7, RZ, PT ;  /* 0x000000ff0700720c */ /* 0x000fd60003f85270 */
[----:B-1--4-:R-:W-:Y:S02]  /*ff90*/  @P5 IADD3 R36, P1, R16, R43, RZ ;  /* 0x0000002b10245210 */ /* 0x012fe40007f3e0ff */
[----:B------:R-:W-:-:S03]  /*ffa0*/  @P4 SHF.L.U32 R12, R170, 0x4, RZ ;  /* 0x00000004aa0c4819 */ /* 0x000fc600000006ff */
[----:B--2---:R-:W-:Y:S01]  /*ffb0*/  @P5 IMAD.X R37, R11, 0x1, R17, P1 ;  /* 0x000000010b255824 */ /* 0x004fe200008e0611 */
[----:B------:R-:W-:-:S04]  /*ffc0*/  @P4 IADD3 R38, P1, R12, R43, RZ ;  /* 0x0000002b0c264210 */ /* 0x000fc80007f3e0ff */
[----:B------:R-:W-:Y:S02]  /*ffd0*/  @P4 LEA.HI.X.SX32 R39, R12, R11, 0x1, P1 ;  /* 0x0000000b0c274211 */ /* 0x000fe400008f0eff */
[----:B------:R-:W-:-:S13]  /*ffe0*/  ISETP.NE.AND P1, PT, R8, RZ, PT ;  /* 0x000000ff0800720c */ /* 0x000fda0003f25270 */
[----:B------:R-:W-:-:S05]  /*fff0*/  @P1 IMAD.SHL.U32 R12, R171, 0x10, RZ ;  /* 0x00000010ab0c1824 */ /* 0x000fca00078e00ff */
[----:B------:R-:W-:-:S04]  /*10000*/  @P1 IADD3 R34, P6, R12, R43, RZ ;  /* 0x0000002b0c221210 */ /* 0x000fc80007fde0ff */
[----:B------:R-:W-:Y:S02]  /*10010*/  @P1 LEA.HI.X.SX32 R35, R12, R11, 0x1, P6 ;  /* 0x0000000b0c231211 */ /* 0x000fe400030f0eff */
[----:B------:R-:W1:Y:S04]  /*10020*/  @P5 LDS.128 R12, [R42+0xa400] ;  /* 0x00a400002a0c5984 */ /* 0x000e680000000c00 */
[----:B-1----:R1:W-:Y:S01]  /*10030*/  @P5 ST.E.128 desc[UR50][R36.64], R12 ;  /* 0x0000000c24005985 */ /* 0x0023e2000c101d32 */
[----:B------:R-:W-:-:S03]  /*10040*/  ISETP.NE.AND P5, PT, R9, RZ, PT ;  /* 0x000000ff0900720c */ /* 0x000fc60003fa5270 */
[----:B------:R-:W2:Y:S10]  /*10050*/  @P4 LDS.128 R12, [R44+0xa400] ;  /* 0x00a400002c0c4984 */ /* 0x000eb40000000c00 */
[----:B-1----:R-:W-:-:S05]  /*10060*/  @P5 IADD3 R36, P6, R168, R43, RZ ;  /* 0x0000002ba8245210 */ /* 0x002fca0007fde0ff */
[----:B------:R-:W-:Y:S01]  /*10070*/  @P5 IMAD.X R37, R11, 0x1, R194, P6 ;  /* 0x000000010b255824 */ /* 0x000fe200030e06c2 */
[----:B--2---:R-:W-:Y:S04]  /*10080*/  @P4 ST.E.128 desc[UR50][R38.64], R12 ;  /* 0x0000000c26004985 */ /* 0x004fe8000c101d32 */
[----:B------:R-:W1:Y:S04]  /*10090*/  @P1 LDS.128 R12, [R45+0xa400] ;  /* 0x00a400002d0c1984 */ /* 0x000e680000000c00 */
[----:B-1----:R-:W-:Y:S04]  /*100a0*/  @P1 ST.E.128 desc[UR50][R34.64], R12 ;  /* 0x0000000c22001985 */ /* 0x002fe8000c101d32 */
[----:B------:R-:W1:Y:S04]  /*100b0*/  @P5 LDS.128 R12, [R46+0xa400] ;  /* 0x00a400002e0c5984 */ /* 0x000e680000000c00 */
[----:B-1----:R1:W-:Y:S02]  /*100c0*/  @P5 ST.E.128 desc[UR50][R36.64], R12 ;  /* 0x0000000c24005985 */ /* 0x0023e4000c101d32 */
.L_x_536:
[----:B------:R-:W-:Y:S05]  /*100d0*/  BSYNC B0 ;  /* 0x0000000000007941 */ /* 0x000fea0003800000 */
.L_x_535:
[----:B------:R-:W-:Y:S01]  /*100e0*/  ISETP.GE.AND P1, PT, R90, 0x81, PT ;  /* 0x000000815a00780c */ /* 0x000fe20003f26270 */
[----:B0-----:R-:W0:Y:S01]  /*100f0*/  SHFL.IDX PT, R41, R41, 0x1, 0x1e1f ;  /* 0x003e1f0029297f89 */ /* 0x001e2200000e0000 */
[----:B------:R-:W-:Y:S03]  /*10100*/  BSSY B0, `(.L_x_537) ;  /* 0x0000019000007945 */ /* 0x000fe60003800000 */
[----:B--2---:R2:W0:Y:S08]  /*10110*/  SHFL.IDX PT, R11, R40, 0x1, 0x1e1f ;  /* 0x003e1f00280b7f89 */ /* 0x00443000000e0000 */
[----:B--2---:R-:W-:Y:S05]  /*10120*/  @!P1 BRA `(.L_x_538) ;  /* 0x0000000000589947 */ /* 0x004fea0003800000 */
[----:B------:R-:W-:Y:S02]  /*10130*/  ISETP.NE.AND P5, PT, R6, RZ, PT ;  /* 0x000000ff0600720c */ /* 0x000fe40003fa5270 */
[----:B------:R-:W-:-:S11]  /*10140*/  ISETP.NE.AND P4, PT, R7, RZ, PT ;  /* 0x000000ff0700720c */ /* 0x000fd60003f85270 */
[----:B01----:R-:W-:Y:S02]  /*10150*/  @P5 IADD3 R36, P1, R16, R11, RZ ;  /* 0x0000000b10245210 */ /* 0x003fe40007f3e0ff */
[----:B------:R-:W-:-:S03]  /*10160*/  @P4 SHF.L.U32 R12, R170, 0x4, RZ ;  /* 0x00000004aa0c4819 */ /* 0x000fc600000006ff */
[----:B------:R-:W-:Y:S01]  /*10170*/  @P5 IMAD.X R37, R41, 0x1, R17, P1 ;  /* 0x0000000129255824 */ /* 0x000fe200008e0611 */
[----:B------:R-:W-:-:S04]  /*10180*/  @P4 IADD3 R38, P1, R12, R11, RZ ;  /* 0x0000000b0c264210 */ /* 0x000fc80007f3e0ff */
[----:B------:R-:W-:Y:S02]  /*10190*/  @P4 LEA.HI.X.SX32 R39, R12, R41, 0x1, P1 ;  /* 0x000000290c274211 */ /* 0x000fe400008f0eff */
[----:B------:R-:W-:-:S13]  /*101a0*/  ISETP.NE.AND P1, PT, R8, RZ, PT ;  /* 0x000000ff0800720c */ /* 0x000fda0003f25270 */
[----:B------:R-:W-:-:S05]  /*101b0*/  @P1 IMAD.SHL.U32 R12, R171, 0x10, RZ ;  /* 0x00000010ab0c1824 */ /* 0x000fca00078e00ff */
[----:B------:R-:W-:-:S04]  /*101c0*/  @P1 IADD3 R34, P6, R12, R11, RZ ;  /* 0x0000000b0c221210 */ /* 0x000fc80007fde0ff */
[----:B------:R-:W-:Y:S02]  /*101d0*/  @P1 LEA.HI.X.SX32 R35, R12, R41, 0x1, P6 ;  /* 0x000000290c231211 */ /* 0x000fe400030f0eff */
[----:B------:R-:W0:Y:S04]  /*101e0*/  @P5 LDS.128 R12, [R42+0xe400] ;  /* 0x00e400002a0c5984 */ /* 0x000e280000000c00 */
[----:B0-----:R0:W-:Y:S01]  /*101f0*/  @P5 ST.E.128 desc[UR50][R36.64], R12 ;  /* 0x0000000c24005985 */ /* 0x0011e2000c101d32 */
[----:B------:R-:W-:-:S03]  /*10200*/  ISETP.NE.AND P5, PT, R9, RZ, PT ;  /* 0x000000ff0900720c */ /* 0x000fc60003fa5270 */
[----:B------:R-:W1:Y:S10]  /*10210*/  @P4 LDS.128 R12, [R44+0xe400] ;  /* 0x00e400002c0c4984 */ /* 0x000e740000000c00 */
[----:B0-----:R-:W-:-:S05]  /*10220*/  @P5 IADD3 R36, P6, R168, R11, RZ ;  /* 0x0000000ba8245210 */ /* 0x001fca0007fde0ff */
[----:B------:R-:W-:Y:S01]  /*10230*/  @P5 IMAD.X R37, R41, 0x1, R194, P6 ;  /* 0x0000000129255824 */ /* 0x000fe200030e06c2 */
[----:B-1----:R-:W-:Y:S04]  /*10240*/  @P4 ST.E.128 desc[UR50][R38.64], R12 ;  /* 0x0000000c26004985 */ /* 0x002fe8000c101d32 */
[----:B------:R-:W0:Y:S04]  /*10250*/  @P1 LDS.128 R12, [R45+0xe400] ;  /* 0x00e400002d0c1984 */ /* 0x000e280000000c00 */
[----:B0-----:R-:W-:Y:S04]  /*10260*/  @P1 ST.E.128 desc[UR50][R34.64], R12 ;  /* 0x0000000c22001985 */ /* 0x001fe8000c101d32 */
[----:B------:R-:W0:Y:S04]  /*10270*/  @P5 LDS.128 R12, [R46+0xe400] ;  /* 0x00e400002e0c5984 */ /* 0x000e280000000c00 */
[----:B0-----:R2:W-:Y:S02]  /*10280*/  @P5 ST.E.128 desc[UR50][R36.64], R12 ;  /* 0x0000000c24005985 */ /* 0x0015e4000c101d32 */
.L_x_538:
[----:B------:R-:W-:Y:S05]  /*10290*/  BSYNC B0 ;  /* 0x0000000000007941 */ /* 0x000fea0003800000 */
.L_x_537:
[----:B0-----:R-:W5:Y:S01]  /*102a0*/  LDL R11, [R1] ;  /* 0x00000000010b7983 */ /* 0x001f620000100800 */
[----:B-1----:R-:W-:Y:S01]  /*102b0*/  @!P2 VIADD R91, R91, 0x298c0 ;  /* 0x000298c05b5ba836 */ /* 0x002fe20000000000 */
[----:B------:R-:W-:Y:S01]  /*102c0*/  IADD3 R19, R19, 0x1, RZ ;  /* 0x0000000113137810 */ /* 0x000fe20007ffe0ff */
[----:B------:R-:W-:Y:S01]  /*102d0*/  @!PT LDS RZ, [RZ] ;  /* 0x00000000fffff984 */ /* 0x000fe20000000800 */
[----:B------:R-:W-:Y:S01]  /*102e0*/  @!PT LDS RZ, [RZ] ;  /* 0x00000000fffff984 */ /* 0x000fe20000000800 */
[----:B------:R-:W-:Y:S01]  /*102f0*/  @!PT LDS RZ, [RZ] ;  /* 0x00000000fffff984 */ /* 0x000fe20000000800 */
[----:B------:R-:W-:Y:S01]  /*10300*/  @!PT LDS RZ, [RZ] ;  /* 0x00000000fffff984 */ /* 0x000fe20000000800 */
[----:B------:R0:W-:Y:S06]  /*10310*/  MEMBAR.ALL.CTA ;  /* 0x0000000000007992 */ /* 0x0001ec0000008000 */
[----:B0-----:R-:W0:Y:S02]  /*10320*/  FENCE.VIEW.ASYNC.S ;  /* 0x00000000000073c6 */ /* 0x001e240000000000 */
[----:B0-----:R0:W-:Y:S01]  /*10330*/  BAR.SYNC.DEFER_BLOCKING R158, 0x80 ;  /* 0x0002009e0000751d */ /* 0x0011e20000010000 */
[----:B------:R-:W-:-:S02]  /*10340*/  ISETP.NE.AND P1, PT, R19, 0x2, PT ;  /* 0x000000021300780c */ /* 0x000fc40003f25270 */
[----:B------:R-:W-:Y:S02]  /*10350*/  @!P2 PRMT R91, RZ, 0x654, R91 ;  /* 0x00000654ff5ba816 */ /* 0x000fe4000000005b */
[----:B------:R-:W-:Y:S02]  /*10360*/  SEL R19, R19, RZ, P1 ;  /* 0x000000ff13137207 */ /* 0x000fe40000800000 */
[----:B------:R0:W-:Y:S01]  /*10370*/  @!P2 SYNCS.ARRIVE.TRANS64.RED.A1T0 RZ, [R91+URZ], RZ ;  /* 0x000000ff5bffa9a7 */ /* 0x0001e2000810043f */
[----:B-----5:R-:W-:Y:S02]  /*10380*/  LOP3.LUT P4, RZ, R11, 0x2, RZ, 0xc0, !PT ;  /* 0x000000020bff7812 */ /* 0x020fe4000788c0ff */
[----:B------:R-:W-:-:S04]  /*10390*/  SEL R11, RZ, 0x1, P1 ;  /* 0x00000001ff0b7807 */ /* 0x000fc80000800000 */
[----:B------:R-:W-:-:S07]  /*103a0*/  LOP3.LUT R196, R196, R11, RZ, 0x3c, !PT ;  /* 0x0000000bc4c47212 */ /* 0x000fce00078e3cff */
[----:B0-----:R-:W-:Y:S05]  /*103b0*/  @P4 BRA `(.L_x_539) ;  /* 0xffffff2400fc4947 */ /* 0x001fea000383ffff */
[----:B--2---:R-:W0:Y:S01]  /*103c0*/  S2R R12, SR_TID.X ;  /* 0x00000000000c7919 */ /* 0x004e220000002100 */
[----:B------:R-:W-:Y:S02]  /*103d0*/  PLOP3.LUT P0, PT, PT, PT, PT, 0x8, 0x0 ;  /* 0x000000000000781c */ /* 0x000fe40003f0e170 */
[----:B0-----:R-:W-:-:S04]  /*103e0*/  SHF.R.U32.HI R12, RZ, 0x7, R12 ;  /* 0x00000007ff0c7819 */ /* 0x001fc8000001160c */
[----:B------:R-:W-:-:S13]  /*103f0*/  ISETP.NE.AND P4, PT, R12, 0x1, PT ;  /* 0x000000010c00780c */ /* 0x000fda0003f85270 */
[----:B------:R-:W-:Y:S06]  /*10400*/  @!P4 BAR.ARV 0x9, 0x100 ;  /* 0x024400000000cb1d */ /* 0x000fec0000002000 */
.L_x_429:
[----:B------:R-:W-:Y:S01]  /*10410*/  IMAD.MOV.U32 R0, RZ, RZ, RZ ;  /* 0x000000ffff007224 */ /* 0x000fe200078e00ff */
[----:B------:R-:W-:Y:S06]  /*10420*/  @P0 BRA `(.L_x_540) ;  /* 0x00000000000c0947 */ /* 0x000fec0003800000 */
[----:B------:R-:W1:Y:S01]  /*10430*/  FENCE.VIEW.ASYNC.G ;  /* 0x00000000000073c6 */ /* 0x000e620000000100 */
[----:B------:R-:W-:Y:S05]  /*10440*/  WARPSYNC.ALL ;  /* 0x0000000000007948 */ /* 0x000fea0003800000 */
[----:B-1----:R-:W-:Y:S06]  /*10450*/  BAR.ARV 0xc, 0x180 ;  /* 0x0306000000007b1d */ /* 0x002fec0000002000 */
.L_x_540:
[----:B------:R-:W2:Y:S01]  /*10460*/  LDL R2, [R1] ;  /* 0x0000000001027983 */ /* 0x000ea20000100800 */
[----:B------:R-:W-:Y:S01]  /*10470*/  BSSY B0, `(.L_x_541) ;  /* 0x0000021000007945 */ /* 0x000fe20003800000 */
[----:B--2---:R-:W-:-:S13]  /*10480*/  LOP3.LUT P0, RZ, R2, 0x8, RZ, 0xc0, !PT ;  /* 0x0000000802ff7812 */ /* 0x004fda000780c0ff */
[----:B------:R-:W-:Y:S05]  /*10490*/  @!P0 BRA `(.L_x_542) ;  /* 0x0000000000788947 */ /* 0x000fea0003800000 */
[----:B------:R-:W-:Y:S01]  /*104a0*/  ISETP.NE.AND P0, PT, R219, RZ, PT ;  /* 0x000000ffdb00720c */ /* 0x000fe20003f05270 */
[----:B------:R-:W-:-:S03]  /*104b0*/  ULDC UR4, c[0x0][0x9f0] ;  /* 0x00027c0000047ab9 */ /* 0x000fc60000000800 */
[----:B0-----:R-:W-:-:S04]  /*104c0*/  SEL R6, R219, UR4, P0 ;  /* 0x00000004db067c07 */ /* 0x001fc80008000000 */
[-C--:B------:R-:W-:Y:S02]  /*104d0*/  IABS R5, R6.reuse ;  /* 0x0000000600057213 */ /* 0x080fe40000000000 */
[----:B------:R-:W-:Y:S02]  /*104e0*/  IADD3 R0, R147, -0x1, R6 ;  /* 0xffffffff93007810 */ /* 0x000fe40007ffe006 */
[----:B------:R-:W0:Y:S01]  /*104f0*/  I2F.RP R4, R5 ;  /* 0x0000000500047306 */ /* 0x000e220000209400 */
[----:B------:R-:W-:-:S04]  /*10500*/  IABS R9, R6 ;  /* 0x0000000600097213 */ /* 0x000fc80000000000 */
[----:B------:R-:W-:-:S03]  /*10510*/  IADD3 R9, RZ, -R9, RZ ;  /* 0x80000009ff097210 */ /* 0x000fc60007ffe0ff */
[----:B0-----:R-:W0:Y:S02]  /*10520*/  MUFU.RCP R4, R4 ;  /* 0x0000000400047308 */ /* 0x001e240000001000 */
[----:B0-----:R-:W-:Y:S01]  /*10530*/  VIADD R2, R4, 0xffffffe ;  /* 0x0ffffffe04027836 */ /* 0x001fe20000000000 */
[----:B------:R-:W-:Y:S02]  /*10540*/  IABS R4, R0 ;  /* 0x0000000000047213 */ /* 0x000fe40000000000 */
[----:B------:R-:W-:-:S03]  /*10550*/  LOP3.LUT R0, R0, R6, RZ, 0x3c, !PT ;  /* 0x0000000600007212 */ /* 0x000fc600078e3cff */
[----:B------:R0:W1:Y:S01]  /*10560*/  F2I.FTZ.U32.TRUNC.NTZ R3, R2 ;  /* 0x0000000200037305 */ /* 0x000062000021f000 */
[----:B------:R-:W-:Y:S01]  /*10570*/  ISETP.GE.AND P2, PT, R0, RZ, PT ;  /* 0x000000ff0000720c */ /* 0x000fe20003f46270 */
[----:B0-----:R-:W-:Y:S02]  /*10580*/  IMAD.MOV.U32 R2, RZ, RZ, RZ ;  /* 0x000000ffff027224 */ /* 0x001fe400078e00ff */
[----:B-1----:R-:W-:-:S04]  /*10590*/  IMAD.MOV R8, RZ, RZ, -R3 ;  /* 0x000000ffff087224 */ /* 0x002fc800078e0a03 */
[----:B------:R-:W-:-:S04]  /*105a0*/  IMAD R7, R8, R5, RZ ;  /* 0x0000000508077224 */ /* 0x000fc800078e02ff */
[----:B------:R-:W-:-:S04]  /*105b0*/  IMAD.HI.U32 R3, R3, R7, R2 ;  /* 0x0000000703037227 */ /* 0x000fc800078e0002 */
[----:B------:R-:W-:Y:S02]  /*105c0*/  IMAD.MOV.U32 R2, RZ, RZ, R9 ;  /* 0x000000ffff027224 */ /* 0x000fe400078e0009 */
        /* <DEDUP_REMOVED lines=11> */
.L_x_542:
[----:B------:R-:W-:Y:S05]  /*10680*/  BSYNC B0 ;  /* 0x0000000000007941 */ /* 0x000fea0003800000 */
.L_x_541:
[-C--:B------:R-:W-:Y:S01]  /*10690*/  IMAD R211, R226, R0.reuse, RZ ;  /* 0x00000000e2d37224 */ /* 0x080fe200078e02ff */
[----:B------:R-:W-:Y:S02]  /*106a0*/  PLOP3.LUT P0, PT, PT, PT, PT, 0x80, 0x0 ;  /* 0x000000000000781c */ /* 0x000fe40003f0f070 */
[----:B------:R-:W-:Y:S02]  /*106b0*/  CS2R R88, SRZ ;  /* 0x0000000000587805 */ /* 0x000fe4000001ff00 */
[----:B------:R-:W-:Y:S02]  /*106c0*/  MOV R14, RZ ;  /* 0x000000ff000e7202 */ /* 0x000fe40000000f00 */
[----:B------:R-:W-:Y:S02]  /*106d0*/  CS2R R10, SRZ ;  /* 0x00000000000a7805 */ /* 0x000fe4000001ff00 */
[----:B------:R-:W-:Y:S02]  /*106e0*/  VIADDMNMX R147, R211, R0, R147, PT ;  /* 0x00000000d3937246 */ /* 0x000fe40003800193 */
[----:B------:R-:W-:-:S02]  /*106f0*/  CS2R R110, SRZ ;  /* 0x00000000006e7805 */ /* 0x000fc4000001ff00 */
[----:B------:R-:W-:Y:S02]  /*10700*/  CS2R R52, SRZ ;  /* 0x0000000000347805 */ /* 0x000fe4000001ff00 */
[----:B------:R-:W-:Y:S02]  /*10710*/  CS2R R98, SRZ ;  /* 0x0000000000627805 */ /* 0x000fe4000001ff00 */
[----:B------:R-:W-:Y:S01]  /*10720*/  ISETP.GT.AND P1, PT, R147, R211, PT ;  /* 0x000000d39300720c */ /* 0x000fe20003f24270 */
[----:B------:R-:W-:Y:S01]  /*10730*/  IMAD.MOV.U32 R69, RZ, RZ, RZ ;  /* 0x000000ffff457224 */ /* 0x000fe200078e00ff */
[----:B------:R-:W-:Y:S01]  /*10740*/  CS2R R36, SRZ ;  /* 0x0000000000247805 */ /* 0x000fe2000001ff00 */
[----:B------:R-:W-:Y:S01]  /*10750*/  IMAD.MOV.U32 R63, RZ, RZ, RZ ;  /* 0x000000ffff3f7224 */ /* 0x000fe200078e00ff */
[----:B------:R-:W-:Y:S02]  /*10760*/  CS2R R114, SRZ ;  /* 0x0000000000727805 */ /* 0x000fe4000001ff00 */
[----:B------:R-:W-:Y:S01]  /*10770*/  CS2R R56, SRZ ;  /* 0x0000000000387805 */ /* 0x000fe2000001ff00 */
[----:B------:R-:W-:Y:S01]  /*10780*/  IMAD.MOV.U32 R119, RZ, RZ, RZ ;  /* 0x000000ffff777224 */ /* 0x000fe200078e00ff */
[----:B------:R-:W-:-:S02]  /*10790*/  CS2R R112, SRZ ;  /* 0x0000000000707805 */ /* 0x000fc4000001ff00 */
[----:B------:R-:W-:Y:S02]  /*107a0*/  CS2R R60, SRZ ;  /* 0x00000000003c7805 */ /* 0x000fe4000001ff00 */
[----:B------:R-:W-:Y:S02]  /*107b0*/  CS2R R84, SRZ ;  /* 0x0000000000547805 */ /* 0x000fe4000001ff00 */
[----:B------:R-:W-:Y:S02]  /*107c0*/  MOV R117, RZ ;  /* 0x000000ff00757202 */ /* 0x000fe40000000f00 */
[----:B------:R-:W-:Y:S02]  /*107d0*/  CS2R R44, SRZ ;  /* 0x00000000002c7805 */ /* 0x000fe4000001ff00 */
[----:B------:R-:W-:Y:S01]  /*107e0*/  CS2R R40, SRZ ;  /* 0x0000000000287805 */ /* 0x000fe2000001ff00 */
[----:B------:R-:W-:Y:S01]  /*107f0*/  IMAD.MOV.U32 R0, RZ, RZ, RZ ;  /* 0x000000ffff007224 */ /* 0x000fe200078e00ff */
[----:B------:R-:W-:-:S02]  /*10800*/  CS2R R48, SRZ ;  /* 0x0000000000307805 */ /* 0x000fc4000001ff00 */
[----:B------:R-:W-:Y:S01]  /*10810*/  CS2R R108, SRZ ;  /* 0x00000000006c7805 */ /* 0x000fe2000001ff00 */
[----:B------:R-:W-:Y:S01]  /*10820*/  IMAD.MOV.U32 R82, RZ, RZ, RZ ;  /* 0x000000ffff527224 */ /* 0x000fe200078e00ff */
[----:B------:R-:W-:Y:S01]  /*10830*/  CS2R R92, SRZ ;  /* 0x00000000005c7805 */ /* 0x000fe2000001ff00 */
[----:B------:R-:W-:Y:S01]  /*10840*/  IMAD.MOV.U32 R121, RZ, RZ, RZ ;  /* 0x000000ffff797224 */ /* 0x000fe200078e00ff */
[----:B------:R-:W-:Y:S01]  /*10850*/  MOV R39, RZ ;  /* 0x000000ff00277202 */ /* 0x000fe20000000f00 */
[----:B------:R-:W-:Y:S01]  /*10860*/  IMAD.MOV.U32 R94, RZ, RZ, RZ ;  /* 0x000000ffff5e7224 */ /* 0x000fe200078e00ff */
[----:B------:R-:W-:Y:S02]  /*10870*/  CS2R R80, SRZ ;  /* 0x0000000000507805 */ /* 0x000fe4000001ff00 */
[----:B------:R-:W-:Y:S02]  /*10880*/  CS2R R24, SRZ ;  /* 0x0000000000187805 */ /* 0x000fe4000001ff00 */
[----:B------:R-:W-:Y:S01]  /*10890*/  CS2R R90, SRZ ;  /* 0x00000000005a7805 */ /* 0x000fe2000001ff00 */
[----:B----4-:R-:W-:Y:S01]  /*108a0*/  IMAD.MOV.U32 R43, RZ, RZ, RZ ;  /* 0x000000ffff2b7224 */ /* 0x010fe200078e00ff */
[----:B------:R-:W-:Y:S01]  /*108b0*/  CS2R R76, SRZ ;  /* 0x00000000004c7805 */ /* 0x000fe2000001ff00 */
[----:B------:R-:W-:Y:S01]  /*108c0*/  IMAD.MOV.U32 R4, RZ, RZ, RZ ;  /* 0x000000ffff047224 */ /* 0x000fe200078e00ff */
[----:B------:R-:W-:Y:S01]  /*108d0*/  MOV R97, RZ ;  /* 0x000000ff00617202 */ /* 0x000fe20000000f00 */
[----:B------:R-:W-:Y:S01]  /*108e0*/  IMAD.MOV.U32 R64, RZ, RZ, RZ ;  /* 0x000000ffff407224 */ /* 0x000fe200078e00ff */
[----:B------:R-:W-:Y:S01]  /*108f0*/  MOV R78, RZ ;  /* 0x000000ff004e7202 */ /* 0x000fe20000000f00 */
[----:B------:R-:W-:Y:S01]  /*10900*/  IMAD.MOV.U32 R35, RZ, RZ, RZ ;  /* 0x000000ffff237224 */ /* 0x000fe200078e00ff */
[----:B------:R-:W-:Y:S01]  /*10910*/  CS2R R72, SRZ ;  /* 0x0000000000487805 */ /* 0x000fe2000001ff00 */
[----:B------:R-:W-:Y:S01]  /*10920*/  IMAD.MOV.U32 R12, RZ, RZ, RZ ;  /* 0x000000ffff0c7224 */ /* 0x000fe200078e00ff */
[----:B------:R-:W-:Y:S01]  /*10930*/  CS2R R8, SRZ ;  /* 0x0000000000087805 */ /* 0x000fe2000001ff00 */
[----:B------:R-:W-:Y:S01]  /*10940*/  IMAD.MOV.U32 R55, RZ, RZ, RZ ;  /* 0x000000ffff377224 */ /* 0x000fe200078e00ff */
[----:B0-----:R-:W-:Y:S01]  /*10950*/  CS2R R6, SRZ ;  /* 0x0000000000067805 */ /* 0x001fe2000001ff00 */
[----:B------:R-:W-:-:S02]  /*10960*/  IMAD.MOV.U32 R86, RZ, RZ, RZ ;  /* 0x000000ffff567224 */ /* 0x000fc400078e00ff */
[----:B------:R-:W-:Y:S01]  /*10970*/  IMAD.MOV.U32 R74, RZ, RZ, RZ ;  /* 0x000000ffff4a7224 */ /* 0x000fe200078e00ff */
[----:B------:R-:W-:Y:S06]  /*10980*/  @!P1 BRA `(.L_x_543) ;  /* 0x000000f800ac9947 */ /* 0x000fec0003800000 */
[----:B------:R-:W-:-:S03]  /*10990*/  UMOV UR4, 0xffffffff ;  /* 0xffffffff00047882 */ /* 0x000fc60000000000 */
[----:B------:R-:W-:Y:S05]  /*109a0*/  BRA.DIV UR4, `(.L_x_544) ;  /* 0x000001ca041c7947 */ /* 0x000fea000b800000 */
[----:B------:R-:W0:Y:S02]  /*109b0*/  S2R R0, SR_TID.X ;  /* 0x0000000000007919 */ /* 0x000e240000002100 */
[----:B0-----:R-:W-:-:S04]  /*109c0*/  IADD3 R2, R0, -0x80, RZ ;  /* 0xffffff8000027810 */ /* 0x001fc80007ffe0ff */
[----:B------:R-:W-:-:S04]  /*109d0*/  SHF.R.S32.HI R0, RZ, 0x1f, R2 ;  /* 0x0000001fff007819 */ /* 0x000fc80000011402 */
[----:B------:R-:W-:-:S04]  /*109e0*/  LEA.HI R0, R0, R2, RZ, 0x7 ;  /* 0x0000000200007211 */ /* 0x000fc800078f38ff */
[----:B------:R-:W-:-:S05]  /*109f0*/  SHF.R.S32.HI R0, RZ, 0x7, R0 ;  /* 0x00000007ff007819 */ /* 0x000fca0000011400 */
[----:B------:R0:W1:Y:S02]  /*10a00*/  SHFL.IDX PT, R212, R0, RZ, 0x1f ;  /* 0x00001fff00d47589 */ /* 0x00006400000e0000 */
.L_x_806:
[----:B01----:R-:W-:Y:S01]  /*10a10*/  LEA.HI R0, R212, R212, RZ, 0x1 ;  /* 0x000000d4d4007211 */ /* 0x003fe200078f08ff */
[----:B------:R-:W-:-:S03]  /*10a20*/  ULOP3.LUT UP0, URZ, UR39, 0x9f, URZ, 0xc0, !UPT ;  /* 0x0000009f273f7892 */ /* 0x000fc6000f80c03f */
[----:B------:R-:W-:-:S03]  /*10a30*/  LOP3.LUT R3, R0, 0x3e, RZ, 0xc0, !PT ;  /* 0x0000003e00037812 */ /* 0x000fc600078ec0ff */
[----:B------:R-:W-:Y:S02]  /*10a40*/  PLOP3.LUT P0, PT, PT, PT, UP0, 0x80, 0x0 ;  /* 0x000000000000781c */ /* 0x000fe40003f0f008 */
[----:B------:R-:W-:-:S05]  /*10a50*/  IMAD.IADD R3, R212, 0x1, -R3 ;  /* 0x00000001d4037824 */ /* 0x000fca00078e0a03 */
[----:B------:R-:W-:-:S04]  /*10a60*/  LEA R3, R3, UR39, 0xc ;  /* 0x0000002703037c11 */ /* 0x000fc8000f8e60ff */
[----:B------:R-:W-:-:S04]  /*10a70*/  SHF.R.U32.HI R3, RZ, 0x4, R3 ;  /* 0x00000004ff037819 */ /* 0x000fc80000011603 */
[----:B------:R-:W-:Y:S01]  /*10a80*/  LOP3.LUT R44, R3, 0x3fff, RZ, 0xc0, !PT ;  /* 0x00003fff032c7812 */ /* 0x000fe200078ec0ff */
[----:B------:R-:W-:Y:S06]  /*10a90*/  @!P0 BRA `(.L_x_545) ;  /* 0x0000000000408947 */ /* 0x000fec0003800000 */
[----:B------:R-:W-:Y:S01]  /*10aa0*/  MOV R0, 0x0 ;  /* 0x0000000000007802 */ /* 0x000fe20000000f00 */
[----:B------:R-:W-:Y:S01]  /*10ab0*/  ULDC.64 UR4, c[0x4][0xc8] ;  /* 0x0100320000047ab9 */ /* 0x000fe20000000a00 */
[----:B------:R-:W-:Y:S01]  /*10ac0*/  ULDC.64 UR6, c[0x4][0xd0] ;  /* 0x0100340000067ab9 */ /* 0x000fe20000000a00 */
[----:B------:R-:W-:Y:S01]  /*10ad0*/  IMAD.U32 R4, RZ, RZ, UR4 ;  /* 0x00000004ff047e24 */ /* 0x000fe2000f8e00ff */
[----:B------:R0:W1:Y:S01]  /*10ae0*/  LDC.64 R2, c[0x4][R0] ;  /* 0x0100000000027b82 */ /* 0x0000620000000a00 */
[----:B------:R-:W-:Y:S01]  /*10af0*/  IMAD.U32 R5, RZ, RZ, UR5 ;  /* 0x00000005ff057e24 */ /* 0x000fe2000f8e00ff */
[----:B------:R-:W-:Y:S01]  /*10b00*/  ULDC.64 UR4, c[0x4][0x38] ;  /* 0x01000e0000047ab9 */ /* 0x000fe20000000a00 */
[----:B------:R-:W-:Y:S01]  /*10b10*/  MOV R6, UR6 ;  /* 0x0000000600067c02 */ /* 0x000fe20008000f00 */
[----:B------:R-:W-:Y:S01]  /*10b20*/  IMAD.U32 R7, RZ, RZ, UR7 ;  /* 0x00000007ff077e24 */ /* 0x000fe2000f8e00ff */
[----:B------:R-:W-:Y:S01]  /*10b30*/  MOV R8, 0x70 ;  /* 0x0000007000087802 */ /* 0x000fe20000000f00 */
[----:B------:R-:W-:-:S02]  /*10b40*/  IMAD.U32 R10, RZ, RZ, UR4 ;  /* 0x00000004ff0a7e24 */ /* 0x000fc4000f8e00ff */
[----:B------:R-:W-:Y:S02]  /*10b50*/  IMAD.U32 R11, RZ, RZ, UR5 ;  /* 0x00000005ff0b7e24 */ /* 0x000fe4000f8e00ff */
[----:B------:R-:W-:Y:S02]  /*10b60*/  IMAD.MOV.U32 R12, RZ, RZ, 0x1 ;  /* 0x00000001ff0c7424 */ /* 0x000fe400078e00ff */
[----:B0-----:R-:W-:-:S07]  /*10b70*/  IMAD.MOV.U32 R13, RZ, RZ, RZ ;  /* 0x000000ffff0d7224 */ /* 0x001fce00078e00ff */
[----:B------:R-:W-:-:S07]  /*10b80*/  LEPC R20, `(.L_x_545) ;  /* 0x000000001014794e */ /* 0x000fce0000000000 */
[----:B-1-3-5:R-:W-:Y:S05]  /*10b90*/  CALL.ABS.NOINC R2 ;  /* 0x0000000002007343 */ /* 0x02afea0003c00000 */
.L_x_545:
        /* <DEDUP_REMOVED lines=9> */
[----:B------:R-:W4:Y:S01]  /*10c30*/  @P1 LDC.64 R12, c[0x0][0x9c0] ;  /* 0x00027000ff0c1b82 */ /* 0x000f220000000a00 */
[----:B0-----:R-:W-:-:S02]  /*10c40*/  @P1 IMAD R2, R222, R8, RZ ;  /* 0x00000008de021224 */ /* 0x001fc400078e02ff */
[----:B------:R-:W-:-:S04]  /*10c50*/  @P1 IMAD.WIDE.U32 R4, R214, R8, RZ ;  /* 0x00000008d6041225 */ /* 0x000fc800078e00ff */
[----:B------:R-:W-:Y:S02]  /*10c60*/  @P1 IMAD R9, R214, R9, R2 ;  /* 0x00000009d6091224 */ /* 0x000fe400078e0202 */
[-C--:B-1----:R-:W-:Y:S02]  /*10c70*/  @P0 IMAD R0, R222, R6.reuse, RZ ;  /* 0x00000006de000224 */ /* 0x082fe400078e02ff */
[----:B------:R-:W-:Y:S01]  /*10c80*/  @P0 IMAD.WIDE.U32 R2, R214, R6, RZ ;  /* 0x00000006d6020225 */ /* 0x000fe200078e00ff */
[----:B------:R-:W-:-:S03]  /*10c90*/  @P1 IADD3 R5, R5, R9, RZ ;  /* 0x0000000905051210 */ /* 0x000fc60007ffe0ff */
[----:B------:R-:W-:Y:S02]  /*10ca0*/  @P0 IMAD R7, R214, R7, R0 ;  /* 0x00000007d6070224 */ /* 0x000fe400078e0200 */
[----:B------:R-:W-:Y:S02]  /*10cb0*/  IMAD.MOV.U32 R0, RZ, RZ, 0x3f800000 ;  /* 0x3f800000ff007424 */ /* 0x000fe400078e00ff */
[----:B------:R-:W-:Y:S02]  /*10cc0*/  @P0 IMAD.IADD R3, R3, 0x1, R7 ;  /* 0x0000000103030824 */ /* 0x000fe400078e0207 */
[----:B--2---:R-:W-:-:S04]  /*10cd0*/  @P0 IMAD.WIDE.U32 R2, R169, R10, R2 ;  /* 0x0000000aa9020225 */ /* 0x004fc800078e0002 */
[C---:B----4-:R-:W-:Y:S01]  /*10ce0*/  @P1 IMAD.WIDE.U32 R6, R169.reuse, R12, R4 ;  /* 0x0000000ca9061225 */ /* 0x050fe200078e0004 */
[----:B------:R-:W-:Y:S01]  /*10cf0*/  @P0 LEA R4, P2, R2, UR4, 0x2 ;  /* 0x0000000402040c11 */ /* 0x000fe2000f8410ff */
[----:B------:R-:W-:Y:S02]  /*10d00*/  ULDC UR4, c[0x0][0x3f4] ;  /* 0x0000fd0000047ab9 */ /* 0x000fe40000000800 */
[C---:B------:R-:W-:Y:S01]  /*10d10*/  @P0 IMAD R5, R169.reuse, R11, R3 ;  /* 0x0000000ba9050224 */ /* 0x040fe200078e0203 */
[----:B------:R-:W-:Y:S01]  /*10d20*/  @P1 LEA R8, P3, R6, UR6, 0x2 ;  /* 0x0000000606081c11 */ /* 0x000fe2000f8610ff */
[----:B------:R-:W-:-:S03]  /*10d30*/  @P1 IMAD R3, R169, R13, R7 ;  /* 0x0000000da9031224 */ /* 0x000fc600078e0207 */
[----:B------:R-:W-:Y:S02]  /*10d40*/  @P0 LEA.HI.X R5, R2, UR5, R5, 0x2, P2 ;  /* 0x0000000502050c11 */ /* 0x000fe400090f1405 */
[----:B------:R-:W-:Y:S01]  /*10d50*/  @P1 LEA.HI.X R9, R6, UR7, R3, 0x2, P3 ;  /* 0x0000000706091c11 */ /* 0x000fe200098f1403 */
[----:B------:R-:W-:-:S04]  /*10d60*/  IMAD.MOV.U32 R3, RZ, RZ, 0x3f800000 ;  /* 0x3f800000ff037424 */ /* 0x000fc800078e00ff */
[----:B------:R-:W2:Y:S04]  /*10d70*/  @P1 LDG.E R0, desc[UR50][R8.64] ;  /* 0x0000003208001981 */ /* 0x000ea8000c1e1900 */
[----:B------:R-:W2:Y:S01]  /*10d80*/  @P0 LDG.E R3, desc[UR50][R4.64] ;  /* 0x0000003204030981 */ /* 0x000ea2000c1e1900 */
[----:B------:R-:W-:Y:S01]  /*10d90*/  ISETP.LT.AND P0, PT, RZ, UR4, PT ;  /* 0x00000004ff007c0c */ /* 0x000fe2000bf01270 */
[----:B------:R-:W-:Y:S01]  /*10da0*/  ULDC UR4, c[0x0][0x9d8] ;  /* 0x0002760000047ab9 */ /* 0x000fe20000000800 */
[----:B--2---:R-:W-:-:S04]  /*10db0*/  FMUL.FTZ R0, R3, R0 ;  /* 0x0000000003007220 */ /* 0x004fc80000410000 */
[----:B------:R-:W-:-:S07]  /*10dc0*/  FMUL.FTZ R2, R0, UR4 ;  /* 0x0000000400027c20 */ /* 0x000fce0008410000 */
[----:B------:R-:W-:Y:S05]  /*10dd0*/  @P0 BRA `(.L_x_546) ;  /* 0x0000000000400947 */ /* 0x000fea0003800000 */
[----:B------:R-:W-:-:S04]  /*10de0*/  ULEA.HI UR4, UR37, UR37, URZ, 0x1 ;  /* 0x0000002525047291 */ /* 0x000fc8000f8f083f */
[----:B------:R-:W-:-:S04]  /*10df0*/  ULOP3.LUT UR4, UR4, 0xfffffffe, URZ, 0xc0, !UPT ;  /* 0xfffffffe04047892 */ /* 0x000fc8000f8ec03f */
[----:B------:R-:W-:-:S06]  /*10e00*/  UIADD3 UR4, UR37, -UR4, URZ ;  /* 0x8000000425047290 */ /* 0x000fcc000fffe03f */
[----:B------:R-:W-:-:S05]  /*10e10*/  IMAD.U32 R3, RZ, RZ, UR4 ;  /* 0x00000004ff037e24 */ /* 0x000fca000f8e00ff */
[----:B------:R-:W-:-:S04]  /*10e20*/  SHF.L.U32 R3, R3, 0x1f, RZ ;  /* 0x0000001f03037819 */ /* 0x000fc800000006ff */
[----:B------:R0:W1:Y:S03]  /*10e30*/  SYNCS.PHASECHK.TRANS64.TRYWAIT P0, [R18+URZ+0x29800], R3 ;  /* 0x02980003120075a7 */ /* 0x000066000800017f */
[----:B-1----:R-:W-:Y:S05]  /*10e40*/  @!P0 NANOSLEEP.SYNCS 0x989680 ;  /* 0x009896800000895d */ /* 0x002fea0003900000 */
[----:B------:R-:W1:Y:S01]  /*10e50*/  @!P0 SYNCS.PHASECHK.TRANS64 P0, [R18+URZ+0x29800], R3 ;  /* 0x02980003120085a7 */ /* 0x000e62000800007f */
[----:B------:R-:W-:Y:S04]  /*10e60*/  BSSY B0, `(.L_x_547) ;  /* 0x0000006000007945 */ /* 0x000fe80003800000 */
[----:B-1----:R-:W-:Y:S05]  /*10e70*/  @P0 BRA `(.L_x_548) ;  /* 0x0000000000100947 */ /* 0x002fea0003800000 */
.L_x_549:
[----:B-1----:R1:W2:Y:S02]  /*10e80*/  SYNCS.PHASECHK.TRANS64.TRYWAIT P0, [R18+URZ+0x29800], R3 ;  /* 0x02980003120075a7 */ /* 0x0022a4000800017f */
[----:B--2---:R-:W-:Y:S05]  /*10e90*/  @!P0 NANOSLEEP.SYNCS 0x989680 ;  /* 0x009896800000895d */ /* 0x004fea0003900000 */
[----:B------:R-:W2:Y:S02]  /*10ea0*/  @!P0 SYNCS.PHASECHK.TRANS64 P0, [R18+URZ+0x29800], R3 ;  /* 0x02980003120085a7 */ /* 0x000ea4000800007f */
[----:B--2---:R-:W-:Y:S05]  /*10eb0*/  @!P0 BRA `(.L_x_549) ;  /* 0xfffffffc00f08947 */ /* 0x004fea000383ffff */
.L_x_548:
[----:B------:R-:W-:Y:S05]  /*10ec0*/  BSYNC B0 ;  /* 0x0000000000007941 */ /* 0x000fea0003800000 */
.L_x_547:
[----:B------:R-:W-:Y:S05]  /*10ed0*/  BRA `(.L_x_550) ;  /* 0x0000006c00207947 */ /* 0x000fea0003800000 */
.L_x_546:
[----:B------:R-:W0:Y:S01]  /*10ee0*/  LDC.64 R24, c[0x0][0x3e8] ;  /* 0x0000fa00ff187b82 */ /* 0x000e220000000a00 */
[----:B------:R-:W-:Y:S01]  /*10ef0*/  ULOP3.LUT UP0, URZ, UR39, 0x1bf, URZ, 0xc0, !UPT ;  /* 0x000001bf273f7892 */ /* 0x000fe2000f80c03f */
[----:B-----5:R-:W-:Y:S01]  /*10f00*/  SHF.R.S32.HI R0, RZ, 0x1f, R138 ;  /* 0x0000001fff007819 */ /* 0x020fe2000001148a */
[----:B------:R-:W-:Y:S01]  /*10f10*/  ULDC.64 UR4, c[0x0][0x3f8] ;  /* 0x0000fe0000047ab9 */ /* 0x000fe20000000a00 */
[----:B------:R-:W-:-:S03]  /*10f20*/  ULDC.64 UR6, c[0x0][0x408] ;  /* 0x0001020000067ab9 */ /* 0x000fc60000000a00 */
[----:B------:R-:W-:Y:S01]  /*10f30*/  PLOP3.LUT P0, PT, PT, PT, UP0, 0x80, 0x0 ;  /* 0x000000000000781c */ /* 0x000fe20003f0f008 */
[----:B------:R-:W1:Y:S01]  /*10f40*/  LDC.64 R4, c[0x0][0x400] ;  /* 0x00010000ff047b82 */ /* 0x000e620000000a00 */
[C---:B------:R-:W-:Y:S02]  /*10f50*/  IMAD R3, R0.reuse, UR4, RZ ;  /* 0x0000000400037c24 */ /* 0x040fe4000f8e02ff */
[----:B------:R-:W-:Y:S02]  /*10f60*/  IMAD R7, R0, UR6, RZ ;  /* 0x0000000600077c24 */ /* 0x000fe4000f8e02ff */
[C---:B------:R-:W-:Y:S02]  /*10f70*/  IMAD R3, R138.reuse, UR5, R3 ;  /* 0x000000058a037c24 */ /* 0x040fe4000f8e0203 */
[C---:B------:R-:W-:Y:S02]  /*10f80*/  IMAD R7, R138.reuse, UR7, R7 ;  /* 0x000000078a077c24 */ /* 0x040fe4000f8e0207 */
[----:B0-----:R-:W-:-:S05]  /*10f90*/  IMAD.WIDE.U32 R24, R138, UR4, R24 ;  /* 0x000000048a187c25 */ /* 0x001fca000f8e0018 */
[----:B------:R-:W-:Y:S01]  /*10fa0*/  IADD3 R26, R3, R25, RZ ;  /* 0x00000019031a7210 */ /* 0x000fe20007ffe0ff */
[----:B-1----:R-:W-:-:S04]  /*10fb0*/  IMAD.WIDE.U32 R138, R138, UR6, R4 ;  /* 0x000000068a8a7c25 */ /* 0x002fc8000f8e0004 */
[----:B------:R-:W-:Y:S01]  /*10fc0*/  IMAD.IADD R37, R7, 0x1, R139 ;  /* 0x0000000107257824 */ /* 0x000fe200078e028b */
        /* <DEDUP_REMOVED lines=16> */
[----:B-1-3--:R-:W-:Y:S05]  /*110d0*/  CALL.ABS.NOINC R14 ;  /* 0x000000000e007343 */ /* 0x00afea0003c00000 */
.L_x_551:
[----:B------:R-:W-:Y:S01]  /*110e0*/  ULDC.U8 UR4, c[0x0][0x410] ;  /* 0x0001040000047ab9 */ /* 0x000fe20000000000 */
[----:B------:R-:W-:Y:S01]  /*110f0*/  BSSY B0, `(.L_x_552) ;  /* 0x000069e000007945 */ /* 0x000fe20003800000 */
[----:B------:R-:W-:Y:S01]  /*11100*/  ISETP.NE.AND P0, PT, RZ, UR4, PT ;  /* 0x00000004ff007c0c */ /* 0x000fe2000bf05270 */
[----:B------:R-:W-:-:S12]  /*11110*/  IMAD R5, R137, 0x80, R195 ;  /* 0x0000008089057824 */ /* 0x000fd800078e02c3 */
[----:B------:R-:W-:Y:S05]  /*11120*/  @!P0 BRA `(.L_x_553) ;  /* 0x0000003400388947 */ /* 0x000fea0003800000 */
[----:B------:R-:W-:-:S03]  /*11130*/  UMOV UR4, 0xffffffff ;  /* 0xffffffff00047882 */ /* 0x000fc60000000000 */
[----:B------:R-:W-:Y:S05]  /*11140*/  BRA.DIV UR4, `(.L_x_554) ;  /* 0x000001c204747947 */ /* 0x000fea000b800000 */
[----:B------:R0:W1:Y:S04]  /*11150*/  SHFL.IDX PT, R3, R24, RZ, 0x1e1f ;  /* 0x001e1fff18037589 */ /* 0x00006800000e0000 */
[----:B------:R0:W2:Y:S04]  /*11160*/  SHFL.IDX PT, R14, R138, RZ, 0x1e1f ;  /* 0x001e1fff8a0e7589 */ /* 0x0000a800000e0000 */
[----:B------:R0:W4:Y:S04]  /*11170*/  SHFL.IDX PT, R0, R26, RZ, 0x1e1f ;  /* 0x001e1fff1a007589 */ /* 0x00012800000e0000 */
[----:B------:R0:W0:Y:S02]  /*11180*/  SHFL.IDX PT, R4, R37, RZ, 0x1e1f ;  /* 0x001e1fff25047589 */ /* 0x00002400000e0000 */
.L_x_812:
[----:B------:R-:W-:Y:S01]  /*11190*/  ULDC UR4, c[0x0][0x448] ;  /* 0x0001120000047ab9 */ /* 0x000fe20000000800 */
[----:B------:R-:W-:Y:S01]  /*111a0*/  BSSY B1, `(.L_x_555) ;  /* 0x000004d000017945 */ /* 0x000fe20003800000 */
[----:B------:R-:W-:Y:S01]  /*111b0*/  IMAD R152, R152, UR4, RZ ;  /* 0x0000000498987c24 */ /* 0x000fe2000f8e02ff */
[----:B------:R-:W-:Y:S02]  /*111c0*/  CS2R R8, SRZ ;  /* 0x0000000000087805 */ /* 0x000fe4000001ff00 */
[----:B------:R-:W-:Y:S02]  /*111d0*/  CS2R R20, SRZ ;  /* 0x0000000000147805 */ /* 0x000fe4000001ff00 */
[----:B0-----:R-:W-:Y:S02]  /*111e0*/  CS2R R24, SRZ ;  /* 0x0000000000187805 */ /* 0x001fe4000001ff00 */
[----:B------:R-:W-:Y:S02]  /*111f0*/  CS2R R30, SRZ ;  /* 0x00000000001e7805 */ /* 0x000fe4000001ff00 */
[----:B------:R-:W-:-:S02]  /*11200*/  ISETP.GE.AND P0, PT, R5, R152, PT ;  /* 0x000000980500720c */ /* 0x000fc40003f06270 */
        /* <DEDUP_REMOVED lines=8> */
[----:B------:R-:W-:Y:S06]  /*11290*/  @P0 BRA `(.L_x_556) ;  /* 0x0000000000f40947 */ /* 0x000fec0003800000 */
[----:B------:R-:W-:Y:S01]  /*112a0*/  ULDC UR4, c[0x0][0x3f4] ;  /* 0x0000fd0000047ab9 */ /* 0x000fe20000000800 */
[----:B------:R-:W-:Y:S02]  /*112b0*/  SHF.R.S32.HI R5, RZ, 0x1f, R197 ;  /* 0x0000001fff057819 */ /* 0x000fe400000114c5 */
[----:B------:R-:W-:Y:S02]  /*112c0*/  CS2R R32, SRZ ;  /* 0x0000000000207805 */ /* 0x000fe4000001ff00 */
[----:B------:R-:W-:Y:S02]  /*112d0*/  ISETP.GE.AND P4, PT, R197, UR4, PT ;  /* 0x00000004c5007c0c */ /* 0x000fe4000bf86270 */
[----:B------:R-:W-:Y:S02]  /*112e0*/  CS2R R34, SRZ ;  /* 0x0000000000227805 */ /* 0x000fe4000001ff00 */
[----:B------:R-:W-:Y:S02]  /*112f0*/  ISETP.GE.AND P3, PT, R199, UR4, PT ;  /* 0x00000004c7007c0c */ /* 0x000fe4000bf66270 */
[----:B------:R-:W-:-:S07]  /*11300*/  ISETP.GE.AND P2, PT, R200, UR4, PT ;  /* 0x00000004c8007c0c */ /* 0x000fce000bf46270 */
[C---:B--2---:R-:W-:Y:S02]  /*11310*/  @!P4 IADD3 R8, P1, R197.reuse, R14, RZ ;  /* 0x0000000ec508c210 */ /* 0x044fe40007f3e0ff */
[----:B-1----:R-:W-:-:S03]  /*11320*/  @!P4 IADD3 R6, P0, R197, R3, RZ ;  /* 0x00000003c506c210 */ /* 0x002fc60007f1e0ff */
[----:B------:R-:W-:Y:S01]  /*11330*/  @!P4 IMAD.X R9, R4, 0x1, R5, P1 ;  /* 0x000000010409c824 */ /* 0x000fe200008e0605 */
[----:B----4-:R-:W-:Y:S02]  /*11340*/  @!P4 IADD3.X R7, R0, R5, RZ, P0, !PT ;  /* 0x000000050007c210 */ /* 0x010fe400007fe4ff */
[----:B------:R-:W-:Y:S02]  /*11350*/  ISETP.GE.AND P1, PT, R198, UR4, PT ;  /* 0x00000004c6007c0c */ /* 0x000fe4000bf26270 */
[----:B------:R-:W5:Y:S01]  /*11360*/  @!P4 LD.E.64 R34, desc[UR50][R8.64] ;  /* 0x000000320822c980 */ /* 0x000f62000c101b00 */
[----:B------:R-:W-:-:S03]  /*11370*/  SHF.R.S32.HI R5, RZ, 0x1f, R199 ;  /* 0x0000001fff057819 */ /* 0x000fc600000114c7 */
[----:B------:R0:W5:Y:S01]  /*11380*/  @!P4 LD.E.64 R32, desc[UR50][R6.64] ;  /* 0x000000320620c980 */ /* 0x000162000c101b00 */
[CC--:B------:R-:W-:Y:S02]  /*11390*/  @!P3 IADD3 R10, P4, R199.reuse, R3.reuse, RZ ;  /* 0x00000003c70ab210 */ /* 0x0c0fe40007f9e0ff */
[-C--:B------:R-:W-:Y:S02]  /*113a0*/  @!P3 IADD3 R42, P5, R199, R14.reuse, RZ ;  /* 0x0000000ec72ab210 */ /* 0x080fe40007fbe0ff */
[----:B------:R-:W-:Y:S01]  /*113b0*/  SHF.R.S32.HI R13, RZ, 0x1f, R200 ;  /* 0x0000001fff0d7819 */ /* 0x000fe200000114c8 */
[--C-:B------:R-:W-:Y:S01]  /*113c0*/  @!P3 IMAD.X R11, R0, 0x1, R5.reuse, P4 ;  /* 0x00000001000bb824 */ /* 0x100fe200020e0605 */
[----:B------:R-:W-:Y:S01]  /*113d0*/  ISETP.GE.AND P0, PT, R22, UR4, PT ;  /* 0x0000000416007c0c */ /* 0x000fe2000bf06270 */
[----:B------:R-:W-:Y:S01]  /*113e0*/  @!P3 IMAD.X R43, R4, 0x1, R5, P5 ;  /* 0x00000001042bb824 */ /* 0x000fe200028e0605 */
[C---:B------:R-:W-:Y:S02]  /*113f0*/  @!P2 IADD3 R46, P4, R200.reuse, R3, RZ ;  /* 0x00000003c82ea210 */ /* 0x040fe40007f9e0ff */
[----:B------:R-:W-:-:S02]  /*11400*/  @!P2 IADD3 R48, P5, R200, R14, RZ ;  /* 0x0000000ec830a210 */ /* 0x000fc40007fbe0ff */
[----:B---3--:R-:W-:Y:S02]  /*11410*/  @!P2 IADD3.X R47, R0, R13, RZ, P4, !PT ;  /* 0x0000000d002fa210 */ /* 0x008fe400027fe4ff */
[----:B------:R-:W-:Y:S01]  /*11420*/  SHF.R.S32.HI R15, RZ, 0x1f, R198 ;  /* 0x0000001fff0f7819 */ /* 0x000fe200000114c6 */
[----:B------:R-:W-:Y:S01]  /*11430*/  @!P2 IMAD.X R49, R4, 0x1, R13, P5 ;  /* 0x000000010431a824 */ /* 0x000fe200028e060d */
[C---:B------:R-:W-:Y:S02]  /*11440*/  @!P1 IADD3 R50, P4, R198.reuse, R3, RZ ;  /* 0x00000003c6329210 */ /* 0x040fe40007f9e0ff */
[----:B------:R-:W-:-:S03]  /*11450*/  @!P1 IADD3 R52, P5, R198, R14, RZ ;  /* 0x0000000ec6349210 */ /* 0x000fc60007fbe0ff */
[--C-:B------:R-:W-:Y:S01]  /*11460*/  @!P1 IMAD.X R51, R0, 0x1, R15.reuse, P4 ;  /* 0x0000000100339824 */ /* 0x100fe200020e060f */
[----:B------:R-:W-:Y:S01]  /*11470*/  ISETP.GE.AND P4, PT, R201, UR4, PT ;  /* 0x00000004c9007c0c */ /* 0x000fe2000bf86270 */
[----:B------:R-:W-:Y:S01]  /*11480*/  @!P1 IMAD.X R53, R4, 0x1, R15, P5 ;  /* 0x0000000104359824 */ /* 0x000fe200028e060f */
[----:B------:R-:W-:Y:S02]  /*11490*/  @!P0 SHF.R.S32.HI R5, RZ, 0x1f, R22 ;  /* 0x0000001fff058819 */ /* 0x000fe40000011416 */
[----:B0-----:R-:W-:-:S04]  /*114a0*/  @!P0 IADD3 R6, P5, R22, R3, RZ ;  /* 0x0000000316068210 */ /* 0x001fc80007fbe0ff */
[----:B------:R-:W-:Y:S02]  /*114b0*/  @!P0 IADD3.X R7, R0, R5, RZ, P5, !PT ;  /* 0x0000000500078210 */ /* 0x000fe40002ffe4ff */
[----:B------:R-:W-:Y:S02]  /*114c0*/  @!P0 IADD3 R40, P5, R22, R14, RZ ;  /* 0x0000000e16288210 */ /* 0x000fe40007fbe0ff */
[----:B------:R-:W-:-:S03]  /*114d0*/  SHF.R.S32.HI R9, RZ, 0x1f, R201 ;  /* 0x0000001fff097819 */ /* 0x000fc600000114c9 */
[----:B------:R-:W-:Y:S01]  /*114e0*/  @!P0 IMAD.X R41, R4, 0x1, R5, P5 ;  /* 0x0000000104298824 */ /* 0x000fe200028e0605 */
[----:B------:R-:W-:Y:S02]  /*114f0*/  @!P4 IADD3 R54, P5, R201, R3, RZ ;  /* 0x00000003c936c210 */ /* 0x000fe40007fbe0ff */
[----:B------:R-:W-:-:S03]  /*11500*/  CS2R R30, SRZ ;  /* 0x00000000001e7805 */ /* 0x000fc6000001ff00 */
[--C-:B------:R-:W-:Y:S01]  /*11510*/  @!P4 IMAD.X R55, R0, 0x1, R9.reuse, P5 ;  /* 0x000000010037c824 */ /* 0x100fe200028e0609 */
[----:B------:R-:W-:Y:S02]  /*11520*/  @!P4 IADD3 R14, P5, R201, R14, RZ ;  /* 0x0000000ec90ec210 */ /* 0x000fe40007fbe0ff */
[----:B------:R0:W5:Y:S01]  /*11530*/  @!P3 LD.E.64 R30, desc[UR50][R10.64] ;  /* 0x000000320a1eb980 */ /* 0x000162000c101b00 */
[----:B------:R-:W-:Y:S02]  /*11540*/  CS2R R28, SRZ ;  /* 0x00000000001c7805 */ /* 0x000fe4000001ff00 */
[----:B------:R-:W-:Y:S02]  /*11550*/  CS2R R24, SRZ ;  /* 0x0000000000187805 */ /* 0x000fe4000001ff00 */
[----:B------:R-:W-:Y:S01]  /*11560*/  CS2R R26, SRZ ;  /* 0x00000000001a7805 */ /* 0x000fe2000001ff00 */
[----:B------:R-:W-:Y:S01]  /*11570*/  @!P4 IMAD.X R15, R4, 0x1, R9, P5 ;  /* 0x00000001040fc824 */ /* 0x000fe200028e0609 */
[----:B------:R-:W-:-:S02]  /*11580*/  CS2R R20, SRZ ;  /* 0x0000000000147805 */ /* 0x000fc4000001ff00 */
[----:B------:R-:W-:Y:S02]  /*11590*/  CS2R R12, SRZ ;  /* 0x00000000000c7805 */ /* 0x000fe4000001ff00 */
[----:B------:R-:W-:Y:S02]  /*115a0*/  CS2R R36, SRZ ;  /* 0x0000000000247805 */ /* 0x000fe4000001ff00 */
[----:B------:R-:W-:Y:S02]  /*115b0*/  CS2R R38, SRZ ;  /* 0x0000000000267805 */ /* 0x000fe4000001ff00 */
[----:B------:R-:W-:Y:S02]  /*115c0*/  CS2R R8, SRZ ;  /* 0x0000000000087805 */ /* 0x000fe4000001ff00 */
[----:B0-----:R-:W-:Y:S01]  /*115d0*/  CS2R R10, SRZ ;  /* 0x00000000000a7805 */ /* 0x001fe2000001ff00 */
[----:B------:R0:W5:Y:S04]  /*115e0*/  @!P3 LD.E.64 R28, desc[UR50][R42.64] ;  /* 0x000000322a1cb980 */ /* 0x000168000c101b00 */
[----:B------:R0:W5:Y:S04]  /*115f0*/  @!P2 LD.E.64 R24, desc[UR50][R46.64] ;  /* 0x000000322e18a980 */ /* 0x000168000c101b00 */
[----:B------:R0:W5:Y:S04]  /*11600*/  @!P2 LD.E.64 R26, desc[UR50][R48.64] ;  /* 0x00000032301aa980 */ /* 0x000168000c101b00 */
[----:B------:R0:W5:Y:S04]  /*11610*/  @!P1 LD.E.64 R20, desc[UR50][R50.64] ;  /* 0x0000003232149980 */ /* 0x000168000c101b00 */
[----:B------:R0:W5:Y:S04]  /*11620*/  @!P1 LD.E.64 R12, desc[UR50][R52.64] ;  /* 0x00000032340c9980 */ /* 0x000168000c101b00 */
[----:B------:R0:W5:Y:S04]  /*11630*/  @!P0 LD.E.64 R36, desc[UR50][R6.64] ;  /* 0x0000003206248980 */ /* 0x000168000c101b00 */
[----:B------:R0:W5:Y:S04]  /*11640*/  @!P0 LD.E.64 R38, desc[UR50][R40.64] ;  /* 0x0000003228268980 */ /* 0x000168000c101b00 */
[----:B------:R0:W5:Y:S04]  /*11650*/  @!P4 LD.E.64 R8, desc[UR50][R54.64] ;  /* 0x000000323608c980 */ /* 0x000168000c101b00 */
[----:B------:R0:W5:Y:S02]  /*11660*/  @!P4 LD.E.64 R10, desc[UR50][R14.64] ;  /* 0x000000320e0ac980 */ /* 0x000164000c101b00 */
.L_x_556:
[----:B------:R-:W-:Y:S05]  /*11670*/  BSYNC B1 ;  /* 0x0000000000017941 */ /* 0x000fea0003800000 */
.L_x_555:
[----:B------:R-:W-:Y:S01]  /*11680*/  ULEA.HI UR4, UR37, UR37, URZ, 0x1 ;  /* 0x0000002525047291 */ /* 0x000fe2000f8f083f */
[----:B----4-:R-:W-:Y:S01]  /*11690*/  IMAD R0, R137, -0x80, R152 ;  /* 0xffffff8089007824 */ /* 0x010fe200078e0298 */
[----:B------:R-:W-:Y:S02]  /*116a0*/  BSSY B1, `(.L_x_557) ;  /* 0x0000009000017945 */ /* 0x000fe40003800000 */
[----:B------:R-:W-:Y:S02]  /*116b0*/  ULOP3.LUT UR4, UR4, 0xfffffffe, URZ, 0xc0, !UPT ;  /* 0xfffffffe04047892 */ /* 0x000fe4000f8ec03f */
[----:B------:R-:W-:Y:S02]  /*116c0*/  VIMNMX R0, R0, 0x80, PT ;  /* 0x0000008000007848 */ /* 0x000fe40003fe0100 */
[----:B------:R-:W-:Y:S02]  /*116d0*/  UIADD3 UR4, UR37, -UR4, URZ ;  /* 0x8000000425047290 */ /* 0x000fe4000fffe03f */
[----:B------:R-:W-:-:S04]  /*116e0*/  ISETP.GE.AND P1, PT, R195, R0, PT ;  /* 0x00000000c300720c */ /* 0x000fc80003f26270 */
[----:B-1----:R-:W-:-:S04]  /*116f0*/  MOV R3, UR4 ;  /* 0x0000000400037c02 */ /* 0x002fc80008000f00 */
[----:B------:R-:W-:-:S04]  /*11700*/  SHF.L.U32 R3, R3, 0x1f, RZ ;  /* 0x0000001f03037819 */ /* 0x000fc800000006ff */
[----:B------:R-:W1:Y:S02]  /*11710*/  SYNCS.PHASECHK.TRANS64.TRYWAIT P0, [R18+URZ+0x29800], R3 ;  /* 0x02980003120075a7 */ /* 0x000e64000800017f */
[----:B-1----:R-:W-:Y:S05]  /*11720*/  @!P0 BRA `(.L_x_558) ;  /* 0x000001bc006c8947 */ /* 0x002fea0003800000 */
.L_x_813:
[----:B------:R-:W-:Y:S05]  /*11730*/  BSYNC B1 ;  /* 0x0000000000017941 */ /* 0x000fea0003800000 */
.L_x_557:
[----:B------:R-:W-:Y:S05]  /*11740*/  @P1 BRA `(.L_x_559) ;  /* 0x0000006000e01947 */ /* 0x000fea0003800000 */
[----:B------:R-:W4:Y:S01]  /*11750*/  LDC R0, c[0x0][0x3f4] ;  /* 0x0000fd00ff007b82 */ /* 0x000f220000000800 */
[----:B------:R-:W-:Y:S01]  /*11760*/  BSSY B1, `(.L_x_560) ;  /* 0x000007f000017945 */ /* 0x000fe20003800000 */
[-C--:B----4-:R-:W-:Y:S02]  /*11770*/  ISETP.GE.AND P0, PT, R22, R0.reuse, PT ;  /* 0x000000001600720c */ /* 0x090fe40003f06270 */
[-C--:B------:R-:W-:Y:S02]  /*11780*/  ISETP.GE.AND P1, PT, R197, R0.reuse, PT ;  /* 0x00000000c500720c */ /* 0x080fe40003f26270 */
[-C--:B------:R-:W-:Y:S02]  /*11790*/  ISETP.GE.AND P2, PT, R199, R0.reuse, PT ;  /* 0x00000000c700720c */ /* 0x080fe40003f46270 */
[-C--:B------:R-:W-:Y:S02]  /*117a0*/  ISETP.GE.AND P3, PT, R200, R0.reuse, PT ;  /* 0x00000000c800720c */ /* 0x080fe40003f66270 */
[----:B------:R-:W-:-:S02]  /*117b0*/  ISETP.GE.AND P4, PT, R198, R0, PT ;  /* 0x00000000c600720c */ /* 0x000fc40003f86270 */
[----:B------:R-:W-:Y:S01]  /*117c0*/  ISETP.GE.AND P5, PT, R201, R0, PT ;  /* 0x00000000c900720c */ /* 0x000fe20003fa6270 */
[----:B------:R-:W-:Y:S02]  /*117d0*/  IMAD.IADD R0, R18, 0x1, R213 ;  /* 0x0000000112007824 */ /* 0x000fe400078e02d5 */
[----:B------:R-:W-:Y:S10]  /*117e0*/  @P0 BRA `(.L_x_561) ;  /* 0x0000000400d80947 */ /* 0x000ff40003800000 */
[----:B0-----:R-:W0:Y:S01]  /*117f0*/  LDS.128 R4, [R0+0x14400] ;  /* 0x0144000000047984 */ /* 0x001e220000000c00 */
[----:B--2--5:R-:W-:Y:S02]  /*11800*/  SHF.R.U32.HI R14, RZ, 0x8, R36 ;  /* 0x00000008ff0e7819 */ /* 0x024fe40000011624 */
[----:B-1----:R-:W-:Y:S02]  /*11810*/  LOP3.LUT R3, R36, 0xff, RZ, 0xc0, !PT ;  /* 0x000000ff24037812 */ /* 0x002fe400078ec0ff */
[----:B------:R-:W-:Y:S02]  /*11820*/  LOP3.LUT R14, R14, 0xff, RZ, 0xc0, !PT ;  /* 0x000000ff0e0e7812 */ /* 0x000fe400078ec0ff */
[----:B------:R-:W-:Y:S02]  /*11830*/  SHF.R.U32.HI R40, RZ, 0x8, R37 ;  /* 0x00000008ff287819 */ /* 0x000fe40000011625 */
[----:B------:R-:W-:Y:S02]  /*11840*/  SHF.R.U32.HI R43, RZ, 0x8, R39 ;  /* 0x00000008ff2b7819 */ /* 0x000fe40000011627 */
[----:B------:R-:W-:-:S02]  /*11850*/  PRMT R3, R14, 0x7604, R3 ;  /* 0x000076040e037816 */ /* 0x000fc40000000003 */
[----:B------:R-:W-:Y:S02]  /*11860*/  LOP3.LUT R15, R37, 0xff, RZ, 0xc0, !PT ;  /* 0x000000ff250f7812 */ /* 0x000fe400078ec0ff */
[----:B------:R-:W-:Y:S02]  /*11870*/  LOP3.LUT R40, R40, 0xff, RZ, 0xc0, !PT ;  /* 0x000000ff28287812 */ /* 0x000fe400078ec0ff */
[----:B------:R-:W-:Y:S02]  /*11880*/  SHF.R.U32.HI R46, RZ, 0x10, R37 ;  /* 0x00000010ff2e7819 */ /* 0x000fe40000011625 */
[----:B------:R-:W-:Y:S02]  /*11890*/  SHF.R.U32.HI R14, RZ, 0x8, R38 ;  /* 0x00000008ff0e7819 */ /* 0x000fe40000011626 */
[----:B------:R-:W-:Y:S02]  /*118a0*/  SHF.R.U32.HI R45, RZ, 0x10, R39 ;  /* 0x00000010ff2d7819 */ /* 0x000fe40000011627 */
[----:B------:R-:W-:-:S02]  /*118b0*/  LOP3.LUT R42, R39, 0xff, RZ, 0xc0, !PT ;  /* 0x000000ff272a7812 */ /* 0x000fc400078ec0ff */
[----:B------:R-:W-:Y:S01]  /*118c0*/  LOP3.LUT R43, R43, 0xff, RZ, 0xc0, !PT ;  /* 0x000000ff2b2b7812 */ /* 0x000fe200078ec0ff */
[----:B------:R-:W-:Y:S01]  /*118d0*/  IMAD.U32 R45, R45, 0x10000, RZ ;  /* 0x000100002d2d7824 */ /* 0x000fe200078e00ff */
[----:B------:R-:W-:Y:S02]  /*118e0*/  PRMT R15, R40, 0x7604, R15 ;  /* 0x00007604280f7816 */ /* 0x000fe4000000000f */
[----:B------:R-:W-:Y:S01]  /*118f0*/  LOP3.LUT R41, R14, 0xff, RZ, 0xc0, !PT ;  /* 0x000000ff0e297812 */ /* 0x000fe200078ec0ff */
[----:B------:R-:W-:Y:S01]  /*11900*/  IMAD.U32 R14, R46, 0x10000, RZ ;  /* 0x000100002e0e7824 */ /* 0x000fe200078e00ff */
[----:B------:R-:W-:Y:S02]  /*11910*/  LOP3.LUT R40, R38, 0xff, RZ, 0xc0, !PT ;  /* 0x000000ff26287812 */ /* 0x000fe400078ec0ff */
[----:B------:R-:W-:Y:S02]  /*11920*/  PRMT R42, R43, 0x7604, R42 ;  /* 0x000076042b2a7816 */ /* 0x000fe4000000002a */
[----:B------:R-:W-:-:S02]  /*11930*/  PRMT R43, R41, 0x7604, R40 ;  /* 0x00007604292b7816 */ /* 0x000fc40000000028 */
[----:B------:R-:W-:Y:S02]  /*11940*/  LOP3.LUT R41, R15, 0xff0000, R14, 0xf8, !PT ;  /* 0x00ff00000f297812 */ /* 0x000fe400078ef80e */
[----:B------:R-:W-:Y:S02]  /*11950*/  LOP3.LUT R45, R42, 0xff0000, R45, 0xf8, !PT ;  /* 0x00ff00002a2d7812 */ /* 0x000fe400078ef82d */
[----:B------:R-:W-:Y:S02]  /*11960*/  LOP3.LUT R43, R43, 0xff0000, R38, 0xf8, !PT ;  /* 0x00ff00002b2b7812 */ /* 0x000fe400078ef826 */
[----:B------:R-:W-:Y:S02]  /*11970*/  LOP3.LUT R45, R45, 0xff000000, R39, 0xf8, !PT ;  /* 0xff0000002d2d7812 */ /* 0x000fe400078ef827 */
[----:B------:R-:W-:Y:S02]  /*11980*/  LOP3.LUT R41, R41, 0xff000000, R37, 0xf8, !PT ;  /* 0xff00000029297812 */ /* 0x000fe400078ef825 */
[----:B------:R-:W-:-:S02]  /*11990*/  LOP3.LUT R15, R3, 0xff0000, R36, 0xf8, !PT ;  /* 0x00ff0000030f7812 */ /* 0x000fc400078ef824 */
[----:B------:R-:W-:Y:S02]  /*119a0*/  LOP3.LUT R43, R43, 0xff000000, R38, 0xf8, !PT ;  /* 0xff0000002b2b7812 */ /* 0x000fe400078ef826 */
[-C--:B0-----:R-:W-:Y:S02]  /*119b0*/  F2FP.F16.E4M3.UNPACK_B R3, R6.reuse.H1 ;  /* 0x00000006ff03723e */ /* 0x081fe400030006ff */
[----:B------:R-:W-:Y:S02]  /*119c0*/  F2FP.F16.E4M3.UNPACK_B R42, R45 ;  /* 0x0000002dff2a723e */ /* 0x000fe400020006ff */
[----:B------:R-:W-:Y:S01]  /*119d0*/  F2FP.F16.E4M3.UNPACK_B R38, R41 ;  /* 0x00000029ff26723e */ /* 0x000fe200020006ff */
[--C-:B------:R-:W-:Y:S01]  /*119e0*/  HADD2.F32 R14, -RZ, R3.reuse.H1_H1 ;  /* 0x30000003ff0e7230 */ /* 0x100fe20000004100 */
[----:B------:R-:W-:Y:S01]  /*119f0*/  F2FP.F16.E4M3.UNPACK_B R6, R6 ;  /* 0x00000006ff06723e */ /* 0x000fe200020006ff */
[----:B------:R-:W-:Y:S01]  /*11a00*/  HADD2.F32 R46, -RZ, R42.H1_H1 ;  /* 0x3000002aff2e7230 */ /* 0x000fe20000004100 */
[----:B------:R-:W-:Y:S01]  /*11a10*/  LOP3.LUT R40, R15, 0xff000000, R36, 0xf8, !PT ;  /* 0xff0000000f287812 */ /* 0x000fe200078ef824 */
[----:B------:R-:W-:Y:S01]  /*11a20*/  HADD2.F32 R39, -RZ, R38.H1_H1 ;  /* 0x30000026ff277230 */ /* 0x000fe20000004100 */
[-C--:B------:R-:W-:Y:S01]  /*11a30*/  F2FP.F16.E4M3.UNPACK_B R36, R7.reuse ;  /* 0x00000007ff24723e */ /* 0x080fe200020006ff */
[----:B------:R-:W-:Y:S01]  /*11a40*/  HADD2.F32 R15, -RZ, R3.H0_H0 ;  /* 0x20000003ff0f7230 */ /* 0x000fe20000004100 */
[----:B------:R-:W-:Y:S01]  /*11a50*/  F2FP.F16.E4M3.UNPACK_B R37, R7.H1 ;  /* 0x00000007ff25723e */ /* 0x000fe200030006ff */
[C---:B------:R-:W-:Y:S01]  /*11a60*/  FMUL.FTZ R48, R14.reuse, R46 ;  /* 0x0000002e0e307220 */ /* 0x040fe20000410000 */
[----:B---3--:R-:W-:Y:S01]  /*11a70*/  FMUL.FTZ R47, R14, R39 ;  /* 0x000000270e2f7220 */ /* 0x008fe20000410000 */
[-C--:B------:R-:W-:Y:S01]  /*11a80*/  F2FP.F16.E4M3.UNPACK_B R7, R5.reuse ;  /* 0x00000005ff07723e */ /* 0x080fe200020006ff */
[----:B------:R-:W-:Y:S01]  /*11a90*/  HADD2.F32 R42, -RZ, R42.H0_H0 ;  /* 0x2000002aff2a7230 */ /* 0x000fe20000004100 */
[----:B------:R-:W-:Y:S01]  /*11aa0*/  F2FP.F16.E4M3.UNPACK_B R14, R5.H1 ;  /* 0x00000005ff0e723e */ /* 0x000fe200030006ff */
[----:B------:R-:W-:-:S02]  /*11ab0*/  HADD2.F32 R5, -RZ, R6.H1_H1 ;  /* 0x30000006ff057230 */ /* 0x000fc40000004100 */
[C---:B------:R-:W-:Y:S01]  /*11ac0*/  FFMA.FTZ R50, R15.reuse, R39, -R48 ;  /* 0x000000270f327223 */ /* 0x040fe20000010830 */
[----:B------:R-:W-:Y:S02]  /*11ad0*/  HADD2.F32 R38, -RZ, R38.H0_H0 ;  /* 0x20000026ff267230 */ /* 0x000fe40000004100 */
[----:B------:R-:W-:Y:S01]  /*11ae0*/  FFMA.FTZ R51, R15, R46, R47 ;  /* 0x0000002e0f337223 */ /* 0x000fe2000001002f */
[----:B------:R-:W-:Y:S01]  /*11af0*/  HADD2.F32 R6, -RZ, R6.H0_H0 ;  /* 0x20000006ff067230 */ /* 0x000fe20000004100 */
[----:B------:R-:W-:Y:S01]  /*11b00*/  F2FP.F16.E4M3.UNPACK_B R45, R45.H1 ;  /* 0x0000002dff2d723e */ /* 0x000fe200030006ff */
[C---:B------:R-:W-:Y:S01]  /*11b10*/  FMUL.FTZ R15, R5.reuse, R42 ;  /* 0x0000002a050f7220 */ /* 0x040fe20000410000 */
[----:B------:R-:W-:Y:S01]  /*11b20*/  F2FP.F16.E4M3.UNPACK_B R41, R41.H1 ;  /* 0x00000029ff29723e */ /* 0x000fe200030006ff */
[-C--:B------:R-:W-:Y:S01]  /*11b30*/  FMUL.FTZ R49, R5, R38.reuse ;  /* 0x0000002605317220 */ /* 0x080fe20000410000 */
[----:B------:R-:W-:Y:S02]  /*11b40*/  HADD2.F32 R5, -RZ, R36.H1_H1 ;  /* 0x30000024ff057230 */ /* 0x000fe40000004100 */
[----:B------:R-:W-:Y:S01]  /*11b50*/  FFMA.FTZ R47, R6, R38, -R15 ;  /* 0x00000026062f7223 */ /* 0x000fe2000001080f */
[----:B------:R-:W-:-:S02]  /*11b60*/  HADD2.F32 R39, -RZ, R45.H0_H0 ;  /* 0x2000002dff277230 */ /* 0x000fc40000004100 */
[----:B------:R-:W-:Y:S01]  /*11b70*/  FFMA.FTZ R48, R6, R42, R49 ;  /* 0x0000002a06307223 */ /* 0x000fe20000010031 */
[----:B------:R-:W-:Y:S01]  /*11b80*/  HADD2.F32 R15, -RZ, R41.H0_H0 ;  /* 0x20000029ff0f7230 */ /* 0x000fe20000004100 */
[----:B------:R-:W-:Y:S01]  /*11b90*/  F2FP.F16.E4M3.UNPACK_B R3, R4 ;  /* 0x00000004ff03723e */ /* 0x000fe200020006ff */
[----:B------:R-:W-:Y:S02]  /*11ba0*/  HADD2.F32 R36, -RZ, R36.H0_H0 ;  /* 0x20000024ff247230 */ /* 0x000fe40000004100 */
[C---:B------:R-:W-:Y:S01]  /*11bb0*/  FMUL.FTZ R49, R5.reuse, R39 ;  /* 0x0000002705317220 */ /* 0x040fe20000410000 */
[----:B------:R-:W-:Y:S02]  /*11bc0*/  HADD2.F32 R45, -RZ, R45.H1_H1 ;  /* 0x3000002dff2d7230 */ /* 0x000fe40000004100 */
[-C--:B------:R-:W-:Y:S01]  /*11bd0*/  FMUL.FTZ R5, R5, R15.reuse ;  /* 0x0000000f05057220 */ /* 0x080fe20000410000 */
[----:B------:R-:W-:Y:S02]  /*11be0*/  HADD2.F32 R6, -RZ, R37.H1_H1 ;  /* 0x30000025ff067230 */ /* 0x000fe40000004100 */
[----:B------:R-:W-:Y:S01]  /*11bf0*/  FFMA.FTZ R49, R36, R15, -R49 ;  /* 0x0000000f24317223 */ /* 0x000fe20000010831 */
[----:B------:R-:W-:-:S02]  /*11c00*/  HADD2.F32 R41, -RZ, R41.H1_H1 ;  /* 0x30000029ff297230 */ /* 0x000fc40000004100 */
[----:B------:R-:W-:Y:S01]  /*11c10*/  FFMA.FTZ R52, R36, R39, R5 ;  /* 0x0000002724347223 */ /* 0x000fe20000010005 */
[----:B------:R-:W-:Y:S02]  /*11c20*/  HADD2.F32 R37, -RZ, R37.H0_H0 ;  /* 0x20000025ff257230 */ /* 0x000fe40000004100 */
[C---:B------:R-:W-:Y:S01]  /*11c30*/  FMUL.FTZ R38, R6.reuse, R45 ;  /* 0x0000002d06267220 */ /* 0x040fe20000410000 */
[----:B------:R-:W-:Y:S01]  /*11c40*/  F2FP.F16.E4M3.UNPACK_B R5, R43 ;  /* 0x0000002bff05723e */ /* 0x000fe200020006ff */
[-C--:B------:R-:W-:Y:S01]  /*11c50*/  FMUL.FTZ R36, R6, R41.reuse ;  /* 0x0000002906247220 */ /* 0x080fe20000410000 */
[----:B------:R-:W-:Y:S01]  /*11c60*/  F2FP.F16.E4M3.UNPACK_B R4, R4.H1 ;  /* 0x00000004ff04723e */ /* 0x000fe200030006ff */
[C---:B------:R-:W-:Y:S01]  /*11c70*/  FFMA.FTZ R53, R37.reuse, R41, -R38 ;  /* 0x0000002925357223 */ /* 0x040fe20000010826 */
[-C--:B------:R-:W-:Y:S01]  /*11c80*/  F2FP.F16.E4M3.UNPACK_B R15, R40.reuse ;  /* 0x00000028ff0f723e */ /* 0x080fe200020006ff */
[----:B------:R-:W-:Y:S01]  /*11c90*/  FFMA.FTZ R54, R37, R45, R36 ;  /* 0x0000002d25367223 */ /* 0x000fe20000010024 */
[--C-:B------:R-:W-:Y:S01]  /*11ca0*/  HADD2.F32 R38, -RZ, R5.reuse.H1_H1 ;  /* 0x30000005ff267230 */ /* 0x100fe20000004100 */
[----:B------:R-:W-:Y:S01]  /*11cb0*/  F2FP.F16.E4M3.UNPACK_B R40, R40.H1 ;  /* 0x00000028ff28723e */ /* 0x000fe200030006ff */
[----:B------:R-:W-:Y:S01]  /*11cc0*/  HADD2.F32 R37, -RZ, R5.H0_H0 ;  /* 0x20000005ff257230 */ /* 0x000fe20000004100 */
[----:B------:R-:W-:Y:S01]  /*11cd0*/  F2FP.F16.E4M3.UNPACK_B R43, R43.H1 ;  /* 0x0000002bff2b723e */ /* 0x000fe200030006ff */
[----:B------:R-:W-:-:S02]  /*11ce0*/  HADD2.F32 R6, -RZ, R4.H1_H1 ;  /* 0x30000004ff067230 */ /* 0x000fc40000004100 */
[----:B------:R-:W-:Y:S02]  /*11cf0*/  HADD2.F32 R36, -RZ, R15.H1_H1 ;  /* 0x3000000fff247230 */ /* 0x000fe40000004100 */
[----:B------:R-:W-:Y:S02]  /*11d00*/  HADD2.F32 R5, -RZ, R4.H0_H0 ;  /* 0x20000004ff057230 */ /* 0x000fe40000004100 */
[C---:B------:R-:W-:Y:S01]  /*11d10*/  FMUL.FTZ R42, R6.reuse, R38 ;  /* 0x00000026062a7220 */ /* 0x040fe20000410000 */
[----:B------:R-:W-:Y:S02]  /*11d20*/  HADD2.F32 R4, -RZ, R3.H1_H1 ;  /* 0x30000003ff047230 */ /* 0x000fe40000004100 */
[-C--:B------:R-:W-:Y:S01]  /*11d30*/  FMUL.FTZ R46, R6, R36.reuse ;  /* 0x00000024062e7220 */ /* 0x080fe20000410000 */
[----:B------:R-:W-:Y:S02]  /*11d40*/  HADD2.F32 R15, -RZ, R15.H0_H0 ;  /* 0x2000000fff0f7230 */ /* 0x000fe40000004100 */
[----:B------:R-:W-:Y:S01]  /*11d50*/  FFMA.FTZ R42, R5, R36, -R42 ;  /* 0x00000024052a7223 */ /* 0x000fe2000001082a */
[----:B------:R-:W-:-:S02]  /*11d60*/  HADD2.F32 R3, -RZ, R3.H0_H0 ;  /* 0x20000003ff037230 */ /* 0x000fc40000004100 */
[C---:B------:R-:W-:Y:S01]  /*11d70*/  FMUL.FTZ R6, R4.reuse, R37 ;  /* 0x0000002504067220 */ /* 0x040fe20000410000 */
[----:B------:R-:W-:Y:S01]  /*11d80*/  FFMA.FTZ R39, R5, R38, R46 ;  /* 0x0000002605277223 */ /* 0x000fe2000001002e */
[-C--:B------:R-:W-:Y:S01]  /*11d90*/  FMUL.FTZ R4, R4, R15.reuse ;  /* 0x0000000f04047220 */ /* 0x080fe20000410000 */
[----:B------:R-:W-:Y:S02]  /*11da0*/  HADD2.F32 R5, -RZ, R40.H1_H1 ;  /* 0x30000028ff057230 */ /* 0x000fe40000004100 */
[C---:B------:R-:W-:Y:S01]  /*11db0*/  FFMA.FTZ R36, R3.reuse, R15, -R6 ;  /* 0x0000000f03247223 */ /* 0x040fe20000010806 */
[--C-:B------:R-:W-:Y:S02]  /*11dc0*/  HADD2.F32 R15, -RZ, R43.reuse.H1_H1 ;  /* 0x3000002bff0f7230 */ /* 0x100fe40000004100 */
[----:B------:R-:W-:Y:S01]  /*11dd0*/  FFMA.FTZ R37, R3, R37, R4 ;  /* 0x0000002503257223 */ /* 0x000fe20000010004 */
[----:B------:R-:W-:Y:S02]  /*11de0*/  HADD2.F32 R4, -RZ, R14.H1_H1 ;  /* 0x3000000eff047230 */ /* 0x000fe40000004100 */
[----:B------:R-:W-:-:S02]  /*11df0*/  HADD2.F32 R6, -RZ, R43.H0_H0 ;  /* 0x2000002bff067230 */ /* 0x000fc40000004100 */
[--C-:B------:R-:W-:Y:S02]  /*11e00*/  HADD2.F32 R3, -RZ, R7.reuse.H1_H1 ;  /* 0x30000007ff037230 */ /* 0x100fe40000004100 */
[C---:B------:R-:W-:Y:S01]  /*11e10*/  FMUL.FTZ R41, R4.reuse, R15 ;  /* 0x0000000f04297220 */ /* 0x040fe20000410000 */
[----:B------:R-:W-:Y:S02]  /*11e20*/  HADD2.F32 R40, -RZ, R40.H0_H0 ;  /* 0x20000028ff287230 */ /* 0x000fe40000004100 */
[-C--:B------:R-:W-:Y:S01]  /*11e30*/  FMUL.FTZ R38, R4, R5.reuse ;  /* 0x0000000504267220 */ /* 0x080fe20000410000 */
[----:B------:R-:W-:Y:S02]  /*11e40*/  HADD2.F32 R14, -RZ, R14.H0_H0 ;  /* 0x2000000eff0e7230 */ /* 0x000fe40000004100 */
[C---:B------:R-:W-:Y:S01]  /*11e50*/  FMUL.FTZ R4, R3.reuse, R6 ;  /* 0x0000000603047220 */ /* 0x040fe20000410000 */
[----:B------:R-:W-:Y:S02]  /*11e60*/  HADD2.F32 R7, -RZ, R7.H0_H0 ;  /* 0x20000007ff077230 */ /* 0x000fe40000004100 */
[-C--:B------:R-:W-:Y:S01]  /*11e70*/  FMUL.FTZ R3, R3, R40.reuse ;  /* 0x0000002803037220 */ /* 0x080fe20000410000 */
[C---:B------:R-:W-:Y:S01]  /*11e80*/  FFMA.FTZ R41, R14.reuse, R5, -R41 ;  /* 0x000000050e297223 */ /* 0x040fe20000010829 */
[----:B------:R-:W-:Y:S01]  /*11e90*/  FFMA.FTZ R38, R14, R15, R38 ;  /* 0x0000000f0e267223 */ /* 0x000fe20000010026 */
[C---:B------:R-:W-:Y:S01]  /*11ea0*/  FFMA.FTZ R5, R7.reuse, R40, -R4 ;  /* 0x0000002807057223 */ /* 0x040fe20000010804 */
[----:B------:R-:W-:Y:S01]  /*11eb0*/  FFMA.FTZ R14, R7, R6, R3 ;  /* 0x00000006070e7223 */ /* 0x000fe20000010003 */
[----:B------:R-:W-:-:S02]  /*11ec0*/  F2FP.SATFINITE.E4M3.F32.PACK_AB_MERGE_C R6, R51, R50, RZ ;  /* 0x000000323306723e */ /* 0x000fc400048070ff */
[----:B------:R-:W-:Y:S02]  /*11ed0*/  F2FP.SATFINITE.E4M3.F32.PACK_AB_MERGE_C R7, R54, R53, RZ ;  /* 0x000000353607723e */ /* 0x000fe400048070ff */
[----:B------:R-:W-:Y:S02]  /*11ee0*/  F2FP.SATFINITE.E4M3.F32.PACK_AB_MERGE_C R4, R39, R42, RZ ;  /* 0x0000002a2704723e */ /* 0x000fe400048070ff */
[----:B------:R-:W-:Y:S02]  /*11ef0*/  F2FP.SATFINITE.E4M3.F32.PACK_AB_MERGE_C R38, R38, R41, RZ ;  /* 0x000000292626723e */ /* 0x000fe400048070ff */
[----:B------:R-:W-:Y:S02]  /*11f00*/  F2FP.SATFINITE.E4M3.F32.PACK_AB_MERGE_C R6, R48, R47, R6 ;  /* 0x0000002f3006723e */ /* 0x000fe40004807006 */
[----:B------:R-:W-:Y:S02]  /*11f10*/  F2FP.SATFINITE.E4M3.F32.PACK_AB_MERGE_C R7, R52, R49, R7 ;  /* 0x000000313407723e */ /* 0x000fe40004807007 */
[----:B------:R-:W-:-:S02]  /*11f20*/  F2FP.SATFINITE.E4M3.F32.PACK_AB_MERGE_C R4, R37, R36, R4 ;  /* 0x000000242504723e */ /* 0x000fc40004807004 */
[----:B------:R-:W-:-:S05]  /*11f30*/  F2FP.SATFINITE.E4M3.F32.PACK_AB_MERGE_C R5, R14, R5, R38 ;  /* 0x000000050e05723e */ /* 0x000fca0004807026 */
[----:B------:R4:W-:Y:S02]  /*11f40*/  STS.128 [R0+0x14400], R4 ;  /* 0x0144000400007388 */ /* 0x0009e40000000c00 */
.L_x_561:
[----:B------:R-:W-:Y:S05]  /*11f50*/  BSYNC B1 ;  /* 0x0000000000017941 */ /* 0x000fea0003800000 */
.L_x_560:
[----:B------:R-:W-:Y:S04]  /*11f60*/  BSSY B1, `(.L_x_562) ;  /* 0x000007d000017945 */ /* 0x000fe80003800000 */
[----:B------:R-:W-:Y:S05]  /*11f70*/  @P1 BRA `(.L_x_563) ;  /* 0x0000000400ec1947 */ /* 0x000fea0003800000 */
[----:B0-----:R-:W4:Y:S01]  /*11f80*/  LDL R51, [R1+0x14] ;  /* 0x0000140001337983 */ /* 0x001f220000100800 */
[----:B-----5:R-:W-:Y:S02]  /*11f90*/  SHF.R.U32.HI R15, RZ, 0x8, R33 ;  /* 0x00000008ff0f7819 */ /* 0x020fe40000011621 */
[----:B------:R-:W-:Y:S02]  /*11fa0*/  SHF.R.U32.HI R40, RZ, 0x8, R35 ;  /* 0x00000008ff287819 */ /* 0x000fe40000011623 */
[----:B------:R-:W-:Y:S02]  /*11fb0*/  SHF.R.U32.HI R37, RZ, 0x8, R34 ;  /* 0x00000008ff257819 */ /* 0x000fe40000011622 */
[----:B------:R-:W-:Y:S02]  /*11fc0*/  LOP3.LUT R36, R33, 0xff, RZ, 0xc0, !PT ;  /* 0x000000ff21247812 */ /* 0x000fe400078ec0ff */
[----:B------:R-:W-:Y:S02]  /*11fd0*/  LOP3.LUT R41, R35, 0xff, RZ, 0xc0, !PT ;  /* 0x000000ff23297812 */ /* 0x000fe400078ec0ff */
[----:B------:R-:W-:-:S02]  /*11fe0*/  LOP3.LUT R15, R15, 0xff, RZ, 0xc0, !PT ;  /* 0x000000ff0f0f7812 */ /* 0x000fc400078ec0ff */
[----:B------:R-:W-:Y:S02]  /*11ff0*/  LOP3.LUT R40, R40, 0xff, RZ, 0xc0, !PT ;  /* 0x000000ff28287812 */ /* 0x000fe400078ec0ff */
[----:B-1----:R-:W-:Y:S02]  /*12000*/  SHF.R.U32.HI R3, RZ, 0x8, R32 ;  /* 0x00000008ff037819 */ /* 0x002fe40000011620 */
[----:B------:R-:W-:Y:S02]  /*12010*/  LOP3.LUT R38, R37, 0xff, RZ, 0xc0, !PT ;  /* 0x000000ff25267812 */ /* 0x000fe400078ec0ff */
[----:B------:R-:W-:Y:S02]  /*12020*/  PRMT R37, R15, 0x7604, R36 ;  /* 0x000076040f257816 */ /* 0x000fe40000000024 */
[----:B------:R-:W-:Y:S02]  /*12030*/  PRMT R41, R40, 0x7604, R41 ;  /* 0x0000760428297816 */ /* 0x000fe40000000029 */
[----:B------:R-:W-:-:S02]  /*12040*/  SHF.R.U32.HI R36, RZ, 0x10, R33 ;  /* 0x00000010ff247819 */ /* 0x000fc40000011621 */
[----:B------:R-:W-:Y:S02]  /*12050*/  SHF.R.U32.HI R40, RZ, 0x10, R35 ;  /* 0x00000010ff287819 */ /* 0x000fe40000011623 */
[----:B--2---:R-:W-:Y:S02]  /*12060*/  LOP3.LUT R14, R32, 0xff, RZ, 0xc0, !PT ;  /* 0x000000ff200e7812 */ /* 0x004fe400078ec0ff */
[----:B------:R-:W-:Y:S02]  /*12070*/  LOP3.LUT R39, R34, 0xff, RZ, 0xc0, !PT ;  /* 0x000000ff22277812 */ /* 0x000fe400078ec0ff */
[----:B------:R-:W-:Y:S02]  /*12080*/  LOP3.LUT R3, R3, 0xff, RZ, 0xc0, !PT ;  /* 0x000000ff03037812 */ /* 0x000fe400078ec0ff */
[----:B------:R-:W-:Y:S02]  /*12090*/  SHF.R.U32.HI R15, RZ, 0x10, R34 ;  /* 0x00000010ff0f7819 */ /* 0x000fe40000011622 */
[----:B------:R-:W-:-:S02]  /*120a0*/  LOP3.LUT R36, R36, 0xff, RZ, 0xc0, !PT ;  /* 0x000000ff24247812 */ /* 0x000fc400078ec0ff */
[----:B------:R-:W-:Y:S02]  /*120b0*/  LOP3.LUT R40, R40, 0xff, RZ, 0xc0, !PT ;  /* 0x000000ff28287812 */ /* 0x000fe400078ec0ff */
[----:B------:R-:W-:Y:S02]  /*120c0*/  PRMT R14, R3, 0x7604, R14 ;  /* 0x00007604030e7816 */ /* 0x000fe4000000000e */
[----:B------:R-:W-:Y:S02]  /*120d0*/  PRMT R39, R38, 0x7604, R39 ;  /* 0x0000760426277816 */ /* 0x000fe40000000027 */
[----:B------:R-:W-:Y:S02]  /*120e0*/  SHF.R.U32.HI R3, RZ, 0x10, R32 ;  /* 0x00000010ff037819 */ /* 0x000fe40000011620 */
[----:B------:R-:W-:Y:S02]  /*120f0*/  LOP3.LUT R38, R15, 0xff, RZ, 0xc0, !PT ;  /* 0x000000ff0f267812 */ /* 0x000fe400078ec0ff */
[----:B------:R-:W-:-:S02]  /*12100*/  PRMT R37, R36, 0x7054, R37 ;  /* 0x0000705424257816 */ /* 0x000fc40000000025 */
[----:B------:R-:W-:Y:S02]  /*12110*/  PRMT R41, R40, 0x7054, R41 ;  /* 0x0000705428297816 */ /* 0x000fe40000000029 */
[----:B------:R-:W-:Y:S02]  /*12120*/  LOP3.LUT R3, R3, 0xff, RZ, 0xc0, !PT ;  /* 0x000000ff03037812 */ /* 0x000fe400078ec0ff */
[----:B------:R-:W-:Y:S02]  /*12130*/  PRMT R39, R38, 0x7054, R39 ;  /* 0x0000705426277816 */ /* 0x000fe40000000027 */
[----:B------:R-:W-:Y:S02]  /*12140*/  LOP3.LUT R41, R41, 0xff000000, R35, 0xf8, !PT ;  /* 0xff00000029297812 */ /* 0x000fe400078ef823 */
[----:B------:R-:W-:Y:S02]  /*12150*/  LOP3.LUT R37, R37, 0xff000000, R33, 0xf8, !PT ;  /* 0xff00000025257812 */ /* 0x000fe400078ef821 */
[----:B------:R-:W-:-:S02]  /*12160*/  PRMT R15, R3, 0x7054, R14 ;  /* 0x00007054030f7816 */ /* 0x000fc4000000000e */
[----:B------:R-:W-:Y:S02]  /*12170*/  LOP3.LUT R39, R39, 0xff000000, R34, 0xf8, !PT ;  /* 0xff00000027277812 */ /* 0x000fe400078ef822 */
[----:B------:R-:W-:Y:S02]  /*12180*/  F2FP.F16.E4M3.UNPACK_B R38, R41 ;  /* 0x00000029ff26723e */ /* 0x000fe400020006ff */
[----:B------:R-:W-:Y:S02]  /*12190*/  F2FP.F16.E4M3.UNPACK_B R34, R37 ;  /* 0x00000025ff22723e */ /* 0x000fe400020006ff */
[----:B------:R-:W-:Y:S01]  /*121a0*/  LOP3.LUT R36, R15, 0xff000000, R32, 0xf8, !PT ;  /* 0xff0000000f247812 */ /* 0x000fe200078ef820 */
[----:B------:R-:W-:Y:S01]  /*121b0*/  HADD2.F32 R40, -RZ, R38.H1_H1 ;  /* 0x30000026ff287230 */ /* 0x000fe20000004100 */
[----:B------:R-:W-:Y:S01]  /*121c0*/  F2FP.F16.E4M3.UNPACK_B R41, R41.H1 ;  /* 0x00000029ff29723e */ /* 0x000fe200030006ff */
[----:B------:R-:W-:Y:S01]  /*121d0*/  HADD2.F32 R35, -RZ, R34.H1_H1 ;  /* 0x30000022ff237230 */ /* 0x000fe20000004100 */
[----:B------:R-:W-:Y:S01]  /*121e0*/  F2FP.F16.E4M3.UNPACK_B R37, R37.H1 ;  /* 0x00000025ff25723e */ /* 0x000fe200030006ff */
[----:B------:R-:W-:-:S02]  /*121f0*/  HADD2.F32 R38, -RZ, R38.H0_H0 ;  /* 0x20000026ff267230 */ /* 0x000fc40000004100 */
[----:B------:R-:W-:Y:S01]  /*12200*/  HADD2.F32 R34, -RZ, R34.H0_H0 ;  /* 0x20000022ff227230 */ /* 0x000fe20000004100 */
[----:B----4-:R-:W0:Y:S02]  /*12210*/  LDS.128 R4, [R51] ;  /* 0x0000000033047984 */ /* 0x010e240000000c00 */
[-C--:B0-----:R-:W-:Y:S02]  /*12220*/  F2FP.F16.E4M3.UNPACK_B R3, R6.reuse.H1 ;  /* 0x00000006ff03723e */ /* 0x081fe400030006ff */
[----:B------:R-:W-:Y:S02]  /*12230*/  F2FP.F16.E4M3.UNPACK_B R6, R6 ;  /* 0x00000006ff06723e */ /* 0x000fe400020006ff */
[-C--:B------:R-:W-:Y:S01]  /*12240*/  F2FP.F16.E4M3.UNPACK_B R32, R7.reuse ;  /* 0x00000007ff20723e */ /* 0x080fe200020006ff */
[--C-:B------:R-:W-:Y:S01]  /*12250*/  HADD2.F32 R14, -RZ, R3.reuse.H1_H1 ;  /* 0x30000003ff0e7230 */ /* 0x100fe20000004100 */
[----:B------:R-:W-:Y:S01]  /*12260*/  F2FP.F16.E4M3.UNPACK_B R33, R7.H1 ;  /* 0x00000007ff21723e */ /* 0x000fe200030006ff */
[----:B------:R-:W-:Y:S01]  /*12270*/  HADD2.F32 R15, -RZ, R3.H0_H0 ;  /* 0x20000003ff0f7230 */ /* 0x000fe20000004100 */
[----:B------:R-:W-:-:S02]  /*12280*/  F2FP.F16.E4M3.UNPACK_B R7, R5 ;  /* 0x00000005ff07723e */ /* 0x000fc400020006ff */
[CC--:B------:R-:W-:Y:S01]  /*12290*/  FMUL.FTZ R42, R14.reuse, R40.reuse ;  /* 0x000000280e2a7220 */ /* 0x0c0fe20000410000 */
[----:B------:R-:W-:Y:S01]  /*122a0*/  FMUL.FTZ R43, R14, R35 ;  /* 0x000000230e2b7220 */ /* 0x000fe20000410000 */
[----:B------:R-:W-:Y:S01]  /*122b0*/  F2FP.F16.E4M3.UNPACK_B R14, R5.H1 ;  /* 0x00000005ff0e723e */ /* 0x000fe200030006ff */
[--C-:B------:R-:W-:Y:S02]  /*122c0*/  HADD2.F32 R5, -RZ, R6.reuse.H1_H1 ;  /* 0x30000006ff057230 */ /* 0x100fe40000004100 */
[C---:B------:R-:W-:Y:S01]  /*122d0*/  FFMA.FTZ R45, R15.reuse, R35, -R42 ;  /* 0x000000230f2d7223 */ /* 0x040fe2000001082a */
[----:B------:R-:W-:Y:S01]  /*122e0*/  FFMA.FTZ R46, R15, R40, R43 ;  /* 0x000000280f2e7223 */ /* 0x000fe2000001002b */
[----:B------:R-:W-:Y:S01]  /*122f0*/  HADD2.F32 R6, -RZ, R6.H0_H0 ;  /* 0x20000006ff067230 */ /* 0x000fe20000004100 */
[----:B------:R-:W-:Y:S01]  /*12300*/  F2FP.F16.E4M3.UNPACK_B R3, R4 ;  /* 0x00000004ff03723e */ /* 0x000fe200020006ff */
[C---:B------:R-:W-:Y:S01]  /*12310*/  FMUL.FTZ R15, R5.reuse, R38 ;  /* 0x00000026050f7220 */ /* 0x040fe20000410000 */
[----:B------:R-:W-:Y:S01]  /*12320*/  FMUL.FTZ R43, R5, R34 ;  /* 0x00000022052b7220 */ /* 0x000fe20000410000 */
[----:B------:R-:W-:Y:S01]  /*12330*/  HADD2.F32 R5, -RZ, R32.H1_H1 ;  /* 0x30000020ff057230 */ /* 0x000fe20000004100 */
[----:B------:R-:W-:Y:S01]  /*12340*/  F2FP.F16.E4M3.UNPACK_B R4, R4.H1 ;  /* 0x00000004ff04723e */ /* 0x000fe200030006ff */
[----:B------:R-:W-:-:S02]  /*12350*/  HADD2.F32 R35, -RZ, R41.H0_H0 ;  /* 0x20000029ff237230 */ /* 0x000fc40000004100 */
[C---:B------:R-:W-:Y:S01]  /*12360*/  FFMA.FTZ R42, R6.reuse, R34, -R15 ;  /* 0x00000022062a7223 */ /* 0x040fe2000001080f */
[----:B------:R-:W-:Y:S02]  /*12370*/  HADD2.F32 R15, -RZ, R37.H0_H0 ;  /* 0x20000025ff0f7230 */ /* 0x000fe40000004100 */
[----:B------:R-:W-:Y:S01]  /*12380*/  FFMA.FTZ R43, R6, R38, R43 ;  /* 0x00000026062b7223 */ /* 0x000fe2000001002b */
[----:B------:R-:W-:Y:S02]  /*12390*/  HADD2.F32 R32, -RZ, R32.H0_H0 ;  /* 0x20000020ff207230 */ /* 0x000fe40000004100 */
[C---:B---3--:R-:W-:Y:S01]  /*123a0*/  FMUL.FTZ R47, R5.reuse, R35 ;  /* 0x00000023052f7220 */ /* 0x048fe20000410000 */
[----:B------:R-:W-:Y:S02]  /*123b0*/  HADD2.F32 R41, -RZ, R41.H1_H1 ;  /* 0x30000029ff297230 */ /* 0x000fe40000004100 */
[----:B------:R-:W-:Y:S01]  /*123c0*/  FMUL.FTZ R5, R5, R15 ;  /* 0x0000000f05057220 */ /* 0x000fe20000410000 */
[----:B------:R-:W-:-:S02]  /*123d0*/  HADD2.F32 R6, -RZ, R33.H1_H1 ;  /* 0x30000021ff067230 */ /* 0x000fc40000004100 */
[C---:B------:R-:W-:Y:S01]  /*123e0*/  FFMA.FTZ R47, R32.reuse, R15, -R47 ;  /* 0x0000000f202f7223 */ /* 0x040fe2000001082f */
[----:B------:R-:W-:Y:S02]  /*123f0*/  HADD2.F32 R37, -RZ, R37.H1_H1 ;  /* 0x30000025ff257230 */ /* 0x000fe40000004100 */
[----:B------:R-:W-:Y:S01]  /*12400*/  FFMA.FTZ R48, R32, R35, R5 ;  /* 0x0000002320307223 */ /* 0x000fe20000010005 */
[----:B------:R-:W-:Y:S02]  /*12410*/  HADD2.F32 R33, -RZ, R33.H0_H0 ;  /* 0x20000021ff217230 */ /* 0x000fe40000004100 */
[C---:B------:R-:W-:Y:S01]  /*12420*/  FMUL.FTZ R34, R6.reuse, R41 ;  /* 0x0000002906227220 */ /* 0x040fe20000410000 */
[----:B------:R-:W-:Y:S01]  /*12430*/  F2FP.F16.E4M3.UNPACK_B R5, R39 ;  /* 0x00000027ff05723e */ /* 0x000fe200020006ff */
[-C--:B------:R-:W-:Y:S01]  /*12440*/  FMUL.FTZ R32, R6, R37.reuse ;  /* 0x0000002506207220 */ /* 0x080fe20000410000 */
[----:B------:R-:W-:Y:S01]  /*12450*/  F2FP.F16.E4M3.UNPACK_B R15, R36 ;  /* 0x00000024ff0f723e */ /* 0x000fe200020006ff */
[----:B------:R-:W-:Y:S01]  /*12460*/  FFMA.FTZ R49, R33, R37, -R34 ;  /* 0x0000002521317223 */ /* 0x000fe20000010822 */
[----:B------:R-:W-:-:S02]  /*12470*/  HADD2.F32 R6, -RZ, R4.H1_H1 ;  /* 0x30000004ff067230 */ /* 0x000fc40000004100 */
[----:B------:R-:W-:Y:S01]  /*12480*/  FFMA.FTZ R50, R33, R41, R32 ;  /* 0x0000002921327223 */ /* 0x000fe20000010020 */
[--C-:B------:R-:W-:Y:S01]  /*12490*/  HADD2.F32 R34, -RZ, R5.reuse.H1_H1 ;  /* 0x30000005ff227230 */ /* 0x100fe20000004100 */
[----:B------:R-:W-:Y:S01]  /*124a0*/  F2FP.F16.E4M3.UNPACK_B R36, R36.H1 ;  /* 0x00000024ff24723e */ /* 0x000fe200030006ff */
[----:B------:R-:W-:Y:S01]  /*124b0*/  HADD2.F32 R33, -RZ, R5.H0_H0 ;  /* 0x20000005ff217230 */ /* 0x000fe20000004100 */
[----:B------:R-:W-:Y:S01]  /*124c0*/  F2FP.F16.E4M3.UNPACK_B R39, R39.H1 ;  /* 0x00000027ff27723e */ /* 0x000fe200030006ff */
[----:B------:R-:W-:Y:S02]  /*124d0*/  HADD2.F32 R32, -RZ, R15.H1_H1 ;  /* 0x3000000fff207230 */ /* 0x000fe40000004100 */
[----:B------:R-:W-:Y:S01]  /*124e0*/  FMUL.FTZ R38, R6, R34 ;  /* 0x0000002206267220 */ /* 0x000fe20000410000 */
[----:B------:R-:W-:Y:S02]  /*124f0*/  HADD2.F32 R5, -RZ, R4.H0_H0 ;  /* 0x20000004ff057230 */ /* 0x000fe40000004100 */
[----:B------:R-:W-:-:S02]  /*12500*/  HADD2.F32 R4, -RZ, R3.H1_H1 ;  /* 0x30000003ff047230 */ /* 0x000fc40000004100 */
[-C--:B------:R-:W-:Y:S01]  /*12510*/  FMUL.FTZ R40, R6, R32.reuse ;  /* 0x0000002006287220 */ /* 0x080fe20000410000 */
[----:B------:R-:W-:Y:S02]  /*12520*/  HADD2.F32 R15, -RZ, R15.H0_H0 ;  /* 0x2000000fff0f7230 */ /* 0x000fe40000004100 */
[C---:B------:R-:W-:Y:S01]  /*12530*/  FFMA.FTZ R38, R5.reuse, R32, -R38 ;  /* 0x0000002005267223 */ /* 0x040fe20000010826 */
[----:B------:R-:W-:Y:S02]  /*12540*/  HADD2.F32 R3, -RZ, R3.H0_H0 ;  /* 0x20000003ff037230 */ /* 0x000fe40000004100 */
[C---:B------:R-:W-:Y:S01]  /*12550*/  FMUL.FTZ R6, R4.reuse, R33 ;  /* 0x0000002104067220 */ /* 0x040fe20000410000 */
[----:B------:R-:W-:Y:S01]  /*12560*/  FFMA.FTZ R35, R5, R34, R40 ;  /* 0x0000002205237223 */ /* 0x000fe20000010028 */
[-C--:B------:R-:W-:Y:S01]  /*12570*/  FMUL.FTZ R4, R4, R15.reuse ;  /* 0x0000000f04047220 */ /* 0x080fe20000410000 */
[----:B------:R-:W-:Y:S02]  /*12580*/  HADD2.F32 R5, -RZ, R36.H1_H1 ;  /* 0x30000024ff057230 */ /* 0x000fe40000004100 */
[----:B------:R-:W-:Y:S01]  /*12590*/  FFMA.FTZ R32, R3, R15, -R6 ;  /* 0x0000000f03207223 */ /* 0x000fe20000010806 */
[----:B------:R-:W-:-:S02]  /*125a0*/  HADD2.F32 R15, -RZ, R39.H1_H1 ;  /* 0x30000027ff0f7230 */ /* 0x000fc40000004100 */
[----:B------:R-:W-:Y:S01]  /*125b0*/  FFMA.FTZ R33, R3, R33, R4 ;  /* 0x0000002103217223 */ /* 0x000fe20000010004 */
[----:B------:R-:W-:Y:S02]  /*125c0*/  HADD2.F32 R4, -RZ, R14.H1_H1 ;  /* 0x3000000eff047230 */ /* 0x000fe40000004100 */
[----:B------:R-:W-:Y:S02]  /*125d0*/  HADD2.F32 R6, -RZ, R39.H0_H0 ;  /* 0x20000027ff067230 */ /* 0x000fe40000004100 */
[----:B------:R-:W-:Y:S02]  /*125e0*/  HADD2.F32 R3, -RZ, R7.H1_H1 ;  /* 0x30000007ff037230 */ /* 0x000fe40000004100 */
[C---:B------:R-:W-:Y:S01]  /*125f0*/  FMUL.FTZ R37, R4.reuse, R15 ;  /* 0x0000000f04257220 */ /* 0x040fe20000410000 */
[----:B------:R-:W-:Y:S02]  /*12600*/  HADD2.F32 R36, -RZ, R36.H0_H0 ;  /* 0x20000024ff247230 */ /* 0x000fe40000004100 */
[----:B------:R-:W-:Y:S01]  /*12610*/  FMUL.FTZ R34, R4, R5 ;  /* 0x0000000504227220 */ /* 0x000fe20000410000 */
[----:B------:R-:W-:-:S02]  /*12620*/  HADD2.F32 R14, -RZ, R14.H0_H0 ;  /* 0x2000000eff0e7230 */ /* 0x000fc40000004100 */
[C---:B------:R-:W-:Y:S01]  /*12630*/  FMUL.FTZ R4, R3.reuse, R6 ;  /* 0x0000000603047220 */ /* 0x040fe20000410000 */
[----:B------:R-:W-:Y:S02]  /*12640*/  HADD2.F32 R7, -RZ, R7.H0_H0 ;  /* 0x20000007ff077230 */ /* 0x000fe40000004100 */
[-C--:B------:R-:W-:Y:S01]  /*12650*/  FMUL.FTZ R3, R3, R36.reuse ;  /* 0x0000002403037220 */ /* 0x080fe20000410000 */
[C---:B------:R-:W-:Y:S01]  /*12660*/  FFMA.FTZ R37, R14.reuse, R5, -R37 ;  /* 0x000000050e257223 */ /* 0x040fe20000010825 */
[----:B------:R-:W-:Y:S01]  /*12670*/  FFMA.FTZ R34, R14, R15, R34 ;  /* 0x0000000f0e227223 */ /* 0x000fe20000010022 */
[C---:B------:R-:W-:Y:S01]  /*12680*/  FFMA.FTZ R5, R7.reuse, R36, -R4 ;  /* 0x0000002407057223 */ /* 0x040fe20000010804 */
[----:B------:R-:W-:Y:S01]  /*12690*/  FFMA.FTZ R14, R7, R6, R3 ;  /* 0x00000006070e7223 */ /* 0x000fe20000010003 */
[----:B------:R-:W-:Y:S02]  /*126a0*/  F2FP.SATFINITE.E4M3.F32.PACK_AB_MERGE_C R6, R46, R45, RZ ;  /* 0x0000002d2e06723e */ /* 0x000fe400048070ff */
[----:B------:R-:W-:-:S02]  /*126b0*/  F2FP.SATFINITE.E4M3.F32.PACK_AB_MERGE_C R7, R50, R49, RZ ;  /* 0x000000313207723e */ /* 0x000fc400048070ff */
[----:B------:R-:W-:Y:S02]  /*126c0*/  F2FP.SATFINITE.E4M3.F32.PACK_AB_MERGE_C R4, R35, R38, RZ ;  /* 0x000000262304723e */ /* 0x000fe400048070ff */
[----:B------:R-:W-:Y:S02]  /*126d0*/  F2FP.SATFINITE.E4M3.F32.PACK_AB_MERGE_C R34, R34, R37, RZ ;  /* 0x000000252222723e */ /* 0x000fe400048070ff */
[----:B------:R-:W-:Y:S02]  /*126e0*/  F2FP.SATFINITE.E4M3.F32.PACK_AB_MERGE_C R6, R43, R42, R6 ;  /* 0x0000002a2b06723e */ /* 0x000fe40004807006 */
[----:B------:R-:W-:Y:S02]  /*126f0*/  F2FP.SATFINITE.E4M3.F32.PACK_AB_MERGE_C R7, R48, R47, R7 ;  /* 0x0000002f3007723e */ /* 0x000fe40004807007 */
[----:B------:R-:W-:Y:S02]  /*12700*/  F2FP.SATFINITE.E4M3.F32.PACK_AB_MERGE_C R4, R33, R32, R4 ;  /* 0x000000202104723e */ /* 0x000fe40004807004 */
[----:B------:R-:W-:-:S05]  /*12710*/  F2FP.SATFINITE.E4M3.F32.PACK_AB_MERGE_C R5, R14, R5, R34 ;  /* 0x000000050e05723e */ /* 0x000fca0004807022 */
[----:B------:R0:W-:Y:S02]  /*12720*/  STS.128 [R51], R4 ;  /* 0x0000000433007388 */ /* 0x0001e40000000c00 */
.L_x_563:
[----:B------:R-:W-:Y:S05]  /*12730*/  BSYNC B1 ;  /* 0x0000000000017941 */ /* 0x000fea0003800000 */
.L_x_562:
[----:B------:R-:W-:Y:S04]  /*12740*/  BSSY B1, `(.L_x_564) ;  /* 0x0000078000017945 */ /* 0x000fe80003800000 */
[----:B------:R-:W-:Y:S05]  /*12750*/  @P2 BRA `(.L_x_565) ;  /* 0x0000000400d82947 */ /* 0x000fea0003800000 */
[----:B0---4-:R-:W0:Y:S01]  /*12760*/  LDS.128 R4, [R0+0x16400] ;  /* 0x0164000000047984 */ /* 0x011e220000000c00 */
[----:B--2--5:R-:W-:Y:S02]  /*12770*/  SHF.R.U32.HI R14, RZ, 0x8, R30 ;  /* 0x00000008ff0e7819 */ /* 0x024fe4000001161e */
[----:B------:R-:W-:Y:S02]  /*12780*/  SHF.R.U32.HI R32, RZ, 0x8, R31 ;  /* 0x00000008ff207819 */ /* 0x000fe4000001161f */
[----:B-1----:R-:W-:Y:S02]  /*12790*/  LOP3.LUT R3, R30, 0xff, RZ, 0xc0, !PT ;  /* 0x000000ff1e037812 */ /* 0x002fe400078ec0ff */
[----:B------:R-:W-:Y:S02]  /*127a0*/  LOP3.LUT R14, R14, 0xff, RZ, 0xc0, !PT ;  /* 0x000000ff0e0e7812 */ /* 0x000fe400078ec0ff */
[----:B------:R-:W-:Y:S02]  /*127b0*/  SHF.R.U32.HI R35, RZ, 0x8, R29 ;  /* 0x00000008ff237819 */ /* 0x000fe4000001161d */
[----:B------:R-:W-:-:S02]  /*127c0*/  LOP3.LUT R15, R31, 0xff, RZ, 0xc0, !PT ;  /* 0x000000ff1f0f7812 */ /* 0x000fc400078ec0ff */
[----:B------:R-:W-:Y:S02]  /*127d0*/  LOP3.LUT R32, R32, 0xff, RZ, 0xc0, !PT ;  /* 0x000000ff20207812 */ /* 0x000fe400078ec0ff */
[----:B------:R-:W-:Y:S02]  /*127e0*/  PRMT R3, R14, 0x7604, R3 ;  /* 0x000076040e037816 */ /* 0x000fe40000000003 */
[----:B------:R-:W-:Y:S02]  /*127f0*/  SHF.R.U32.HI R37, RZ, 0x10, R29 ;  /* 0x00000010ff257819 */ /* 0x000fe4000001161d */
[----:B------:R-:W-:Y:S02]  /*12800*/  SHF.R.U32.HI R14, RZ, 0x8, R28 ;  /* 0x00000008ff0e7819 */ /* 0x000fe4000001161c */
[----:B------:R-:W-:Y:S01]  /*12810*/  SHF.R.U32.HI R36, RZ, 0x10, R31 ;  /* 0x00000010ff247819 */ /* 0x000fe2000001161f */
[----:B------:R-:W-:Y:S01]  /*12820*/  IMAD.U32 R37, R37, 0x10000, RZ ;  /* 0x0001000025257824 */ /* 0x000fe200078e00ff */
[----:B------:R-:W-:-:S02]  /*12830*/  LOP3.LUT R34, R29, 0xff, RZ, 0xc0, !PT ;  /* 0x000000ff1d227812 */ /* 0x000fc400078ec0ff */
[----:B------:R-:W-:Y:S02]  /*12840*/  LOP3.LUT R35, R35, 0xff, RZ, 0xc0, !PT ;  /* 0x000000ff23237812 */ /* 0x000fe400078ec0ff */
[----:B------:R-:W-:Y:S02]  /*12850*/  PRMT R15, R32, 0x7604, R15 ;  /* 0x00007604200f7816 */ /* 0x000fe4000000000f */
[----:B------:R-:W-:Y:S02]  /*12860*/  LOP3.LUT R32, R28, 0xff, RZ, 0xc0, !PT ;  /* 0x000000ff1c207812 */ /* 0x000fe400078ec0ff */
[----:B------:R-:W-:Y:S02]  /*12870*/  LOP3.LUT R33, R14, 0xff, RZ, 0xc0, !PT ;  /* 0x000000ff0e217812 */ /* 0x000fe400078ec0ff */
[----:B------:R-:W-:Y:S02]  /*12880*/  SHF.L.U32 R14, R36, 0x10, RZ ;  /* 0x00000010240e7819 */ /* 0x000fe400000006ff */
[----:B------:R-:W-:-:S02]  /*12890*/  PRMT R34, R35, 0x7604, R34 ;  /* 0x0000760423227816 */ /* 0x000fc40000000022 */
[----:B------:R-:W-:Y:S02]  /*128a0*/  PRMT R35, R33, 0x7604, R32 ;  /* 0x0000760421237816 */ /* 0x000fe40000000020 */
[----:B------:R-:W-:Y:S02]  /*128b0*/  LOP3.LUT R33, R15, 0xff0000, R14, 0xf8, !PT ;  /* 0x00ff00000f217812 */ /* 0x000fe400078ef80e */
[----:B------:R-:W-:Y:S02]  /*128c0*/  LOP3.LUT R37, R34, 0xff0000, R37, 0xf8, !PT ;  /* 0x00ff000022257812 */ /* 0x000fe400078ef825 */
[----:B------:R-:W-:Y:S02]  /*128d0*/  LOP3.LUT R33, R33, 0xff000000, R31, 0xf8, !PT ;  /* 0xff00000021217812 */ /* 0x000fe400078ef81f */
[----:B------:R-:W-:Y:S02]  /*128e0*/  LOP3.LUT R37, R37, 0xff000000, R29, 0xf8, !PT ;  /* 0xff00000025257812 */ /* 0x000fe400078ef81d */
[----:B------:R-:W-:-:S02]  /*128f0*/  LOP3.LUT R15, R3, 0xff0000, R30, 0xf8, !PT ;  /* 0x00ff0000030f7812 */ /* 0x000fc400078ef81e */
[-C--:B0-----:R-:W-:Y:S02]  /*12900*/  F2FP.F16.E4M3.UNPACK_B R3, R6.reuse.H1 ;  /* 0x00000006ff03723e */ /* 0x081fe400030006ff */
[----:B------:R-:W-:Y:S02]  /*12910*/  F2FP.F16.E4M3.UNPACK_B R34, R37 ;  /* 0x00000025ff22723e */ /* 0x000fe400020006ff */
[----:B------:R-:W-:Y:S01]  /*12920*/  F2FP.F16.E4M3.UNPACK_B R31, R33 ;  /* 0x00000021ff1f723e */ /* 0x000fe200020006ff */
[----:B------:R-:W-:Y:S01]  /*12930*/  HADD2.F32 R14, -RZ, R3.H1_H1 ;  /* 0x30000003ff0e7230 */ /* 0x000fe20000004100 */
[--C-:B------:R-:W-:Y:S01]  /*12940*/  LOP3.LUT R35, R35, 0xff0000, R28.reuse, 0xf8, !PT ;  /* 0x00ff000023237812 */ /* 0x100fe200078ef81c */
[--C-:B------:R-:W-:Y:S01]  /*12950*/  HADD2.F32 R36, -RZ, R34.reuse.H1_H1 ;  /* 0x30000022ff247230 */ /* 0x100fe20000004100 */
[----:B------:R-:W-:Y:S01]  /*12960*/  F2FP.F16.E4M3.UNPACK_B R6, R6 ;  /* 0x00000006ff06723e */ /* 0x000fe200020006ff */
[----:B------:R-:W-:Y:S01]  /*12970*/  HADD2.F32 R32, -RZ, R31.H1_H1 ;  /* 0x3000001fff207230 */ /* 0x000fe20000004100 */
[----:B------:R-:W-:Y:S01]  /*12980*/  LOP3.LUT R35, R35, 0xff000000, R28, 0xf8, !PT ;  /* 0xff00000023237812 */ /* 0x000fe200078ef81c */
[----:B------:R-:W-:Y:S01]  /*12990*/  HADD2.F32 R34, -RZ, R34.H0_H0 ;  /* 0x20000022ff227230 */ /* 0x000fe20000004100 */
[----:B------:R-:W-:Y:S01]  /*129a0*/  LOP3.LUT R30, R15, 0xff000000, R30, 0xf8, !PT ;  /* 0xff0000000f1e7812 */ /* 0x000fe200078ef81e */
[C---:B------:R-:W-:Y:S01]  /*129b0*/  FMUL.FTZ R38, R14.reuse, R36 ;  /* 0x000000240e267220 */ /* 0x040fe20000410000 */
[-C--:B------:R-:W-:Y:S01]  /*129c0*/  F2FP.F16.E4M3.UNPACK_B R28, R7.reuse ;  /* 0x00000007ff1c723e */ /* 0x080fe200020006ff */
[----:B------:R-:W-:Y:S01]  /*129d0*/  FMUL.FTZ R39, R14, R32 ;  /* 0x000000200e277220 */ /* 0x000fe20000410000 */
[----:B------:R-:W-:Y:S01]  /*129e0*/  F2FP.F16.E4M3.UNPACK_B R29, R7.H1 ;  /* 0x00000007ff1d723e */ /* 0x000fe200030006ff */
[----:B------:R-:W-:Y:S01]  /*129f0*/  HADD2.F32 R15, -RZ, R3.H0_H0 ;  /* 0x20000003ff0f7230 */ /* 0x000fe20000004100 */
[-C--:B------:R-:W-:Y:S01]  /*12a00*/  F2FP.F16.E4M3.UNPACK_B R7, R5.reuse ;  /* 0x00000005ff07723e */ /* 0x080fe200020006ff */
[----:B------:R-:W-:Y:S01]  /*12a10*/  HADD2.F32 R31, -RZ, R31.H0_H0 ;  /* 0x2000001fff1f7230 */ /* 0x000fe20000004100 */
[----:B------:R-:W-:Y:S01]  /*12a20*/  F2FP.F16.E4M3.UNPACK_B R14, R5.H1 ;  /* 0x00000005ff0e723e */ /* 0x000fe200030006ff */
[----:B------:R-:W-:-:S02]  /*12a30*/  HADD2.F32 R5, -RZ, R6.H1_H1 ;  /* 0x30000006ff057230 */ /* 0x000fc40000004100 */
[C---:B------:R-:W-:Y:S01]  /*12a40*/  FFMA.FTZ R38, R15.reuse, R32, -R38 ;  /* 0x000000200f267223 */ /* 0x040fe20000010826 */
        /* <DEDUP_REMOVED lines=71> */
.L_x_565:
[----:B------:R-:W-:Y:S05]  /*12ec0*/  BSYNC B1 ;  /* 0x0000000000017941 */ /* 0x000fea0003800000 */
.L_x_564:
        /* <DEDUP_REMOVED lines=43> */
[----:B----4-:R-:W0:Y:S02]  /*13180*/  LDS.128 R4, [R41+0x2000] ;  /* 0x0020000029047984 */ /* 0x010e240000000c00 */
        /* <DEDUP_REMOVED lines=24> */
[C---:B------:R-:W-:Y:S01]  /*13310*/  FMUL.FTZ R39, R5.reuse, R27 ;  /* 0x0000001b05277220 */ /* 0x040fe20000410000 */
        /* <DEDUP_REMOVED lines=55> */
[----:B------:R0:W-:Y:S02]  /*13690*/  STS.128 [R41+0x2000], R4 ;  /* 0x0020000429007388 */ /* 0x0001e40000000c00 */
.L_x_567:
[----:B------:R-:W-:Y:S05]  /*136a0*/  BSYNC B1 ;  /* 0x0000000000017941 */ /* 0x000fea0003800000 */
.L_x_566:
[----:B------:R-:W-:Y:S04]  /*136b0*/  BSSY B1, `(.L_x_568) ;  /* 0x0000078000017945 */ /* 0x000fe80003800000 */
[----:B------:R-:W-:Y:S05]  /*136c0*/  @P4 BRA `(.L_x_569) ;  /* 0x0000000400d84947 */ /* 0x000fea0003800000 */
[----:B0---4-:R-:W0:Y:S01]  /*136d0*/  LDS.128 R4, [R0+0x18400] ;  /* 0x0184000000047984 */ /* 0x011e220000000c00 */
        /* <DEDUP_REMOVED lines=25> */
[----:B0-----:R-:W-:-:S02]  /*13870*/  F2FP.F16.E4M3.UNPACK_B R3, R6.H1 ;  /* 0x00000006ff03723e */ /* 0x001fc400030006ff */
[--C-:B------:R-:W-:Y:S02]  /*13880*/  LOP3.LUT R27, R27, 0xff0000, R12.reuse, 0xf8, !PT ;  /* 0x00ff00001b1b7812 */ /* 0x100fe400078ef80c */
[----:B------:R-:W-:Y:S01]  /*13890*/  F2FP.F16.E4M3.UNPACK_B R26, R29 ;  /* 0x0000001dff1a723e */ /* 0x000fe200020006ff */
[--C-:B------:R-:W-:Y:S01]  /*138a0*/  HADD2.F32 R13, -RZ, R3.reuse.H0_H0 ;  /* 0x20000003ff0d7230 */ /* 0x100fe20000004100 */
[----:B------:R-:W-:Y:S02]  /*138b0*/  F2FP.F16.E4M3.UNPACK_B R21, R25 ;  /* 0x00000019ff15723e */ /* 0x000fe400020006ff */
[----:B------:R-:W-:Y:S01]  /*138c0*/  LOP3.LUT R27, R27, 0xff000000, R12, 0xf8, !PT ;  /* 0xff0000001b1b7812 */ /* 0x000fe200078ef80c */
[----:B------:R-:W-:Y:S01]  /*138d0*/  HADD2.F32 R12, -RZ, R3.H1_H1 ;  /* 0x30000003ff0c7230 */ /* 0x000fe20000004100 */
[----:B------:R-:W-:Y:S01]  /*138e0*/  F2FP.F16.E4M3.UNPACK_B R6, R6 ;  /* 0x00000006ff06723e */ /* 0x000fe200020006ff */
[--C-:B------:R-:W-:Y:S01]  /*138f0*/  HADD2.F32 R28, -RZ, R26.reuse.H1_H1 ;  /* 0x3000001aff1c7230 */ /* 0x100fe20000004100 */
[----:B------:R-:W-:Y:S01]  /*13900*/  LOP3.LUT R20, R15, 0xff000000, R20, 0xf8, !PT ;  /* 0xff0000000f147812 */ /* 0x000fe200078ef814 */
[--C-:B------:R-:W-:Y:S01]  /*13910*/  HADD2.F32 R24, -RZ, R21.reuse.H1_H1 ;  /* 0x30000015ff187230 */ /* 0x100fe20000004100 */
[-C--:B------:R-:W-:Y:S01]  /*13920*/  F2FP.F16.E4M3.UNPACK_B R14, R7.reuse ;  /* 0x00000007ff0e723e */ /* 0x080fe200020006ff */
[----:B------:R-:W-:Y:S01]  /*13930*/  HADD2.F32 R26, -RZ, R26.H0_H0 ;  /* 0x2000001aff1a7230 */ /* 0x000fe20000004100 */
[----:B------:R-:W-:Y:S01]  /*13940*/  F2FP.F16.E4M3.UNPACK_B R15, R7.H1 ;  /* 0x00000007ff0f723e */ /* 0x000fe200030006ff */
[C---:B------:R-:W-:Y:S01]  /*13950*/  FMUL.FTZ R30, R12.reuse, R28 ;  /* 0x0000001c0c1e7220 */ /* 0x040fe20000410000 */
[----:B------:R-:W-:Y:S01]  /*13960*/  FMUL.FTZ R31, R12, R24 ;  /* 0x000000180c1f7220 */ /* 0x000fe20000410000 */
        /* <DEDUP_REMOVED lines=76> */
.L_x_569:
[----:B------:R-:W-:Y:S05]  /*13e30*/  BSYNC B1 ;  /* 0x0000000000017941 */ /* 0x000fea0003800000 */
.L_x_568:
[----:B------:R-:W-:Y:S05]  /*13e40*/  @P5 BRA `(.L_x_559) ;  /* 0x0000003c00205947 */ /* 0x000fea0003800000 */
[----:B-----5:R-:W3:Y:S01]  /*13e50*/  LDL R31, [R1+0x14] ;  /* 0x00001400011f7983 */ /* 0x020ee20000100800 */
[----:B------:R-:W-:Y:S02]  /*13e60*/  SHF.R.U32.HI R12, RZ, 0x8, R9 ;  /* 0x00000008ff0c7819 */ /* 0x000fe40000011609 */
[----:B------:R-:W-:Y:S02]  /*13e70*/  SHF.R.U32.HI R20, RZ, 0x8, R11 ;  /* 0x00000008ff147819 */ /* 0x000fe4000001160b */
[----:B------:R-:W-:Y:S02]  /*13e80*/  LOP3.LUT R13, R9, 0xff, RZ, 0xc0, !PT ;  /* 0x000000ff090d7812 */ /* 0x000fe400078ec0ff */
[----:B------:R-:W-:Y:S02]  /*13e90*/  LOP3.LUT R21, R11, 0xff, RZ, 0xc0, !PT ;  /* 0x000000ff0b157812 */ /* 0x000fe400078ec0ff */
[----:B------:R-:W-:Y:S02]  /*13ea0*/  LOP3.LUT R12, R12, 0xff, RZ, 0xc0, !PT ;  /* 0x000000ff0c0c7812 */ /* 0x000fe400078ec0ff */
[----:B------:R-:W-:-:S02]  /*13eb0*/  LOP3.LUT R20, R20, 0xff, RZ, 0xc0, !PT ;  /* 0x000000ff14147812 */ /* 0x000fc400078ec0ff */
[----:B0---4-:R-:W-:Y:S02]  /*13ec0*/  SHF.R.U32.HI R0, RZ, 0x8, R8 ;  /* 0x00000008ff007819 */ /* 0x011fe40000011608 */
[----:B--2---:R-:W-:Y:S02]  /*13ed0*/  SHF.R.U32.HI R14, RZ, 0x8, R10 ;  /* 0x00000008ff0e7819 */ /* 0x004fe4000001160a */
[----:B------:R-:W-:Y:S02]  /*13ee0*/  PRMT R13, R12, 0x7604, R13 ;  /* 0x000076040c0d7816 */ /* 0x000fe4000000000d */
[----:B------:R-:W-:Y:S02]  /*13ef0*/  PRMT R21, R20, 0x7604, R21 ;  /* 0x0000760414157816 */ /* 0x000fe40000000015 */
[----:B------:R-:W-:Y:S02]  /*13f00*/  SHF.R.U32.HI R12, RZ, 0x10, R9 ;  /* 0x00000010ff0c7819 */ /* 0x000fe40000011609 */
[----:B------:R-:W-:-:S02]  /*13f10*/  SHF.R.U32.HI R20, RZ, 0x10, R11 ;  /* 0x00000010ff147819 */ /* 0x000fc4000001160b */
[----:B-1----:R-:W-:Y:S02]  /*13f20*/  LOP3.LUT R3, R8, 0xff, RZ, 0xc0, !PT ;  /* 0x000000ff08037812 */ /* 0x002fe400078ec0ff */
[----:B------:R-:W-:Y:S02]  /*13f30*/  LOP3.LUT R15, R10, 0xff, RZ, 0xc0, !PT ;  /* 0x000000ff0a0f7812 */ /* 0x000fe400078ec0ff */
[----:B------:R-:W-:Y:S02]  /*13f40*/  LOP3.LUT R0, R0, 0xff, RZ, 0xc0, !PT ;  /* 0x000000ff00007812 */ /* 0x000fe400078ec0ff */
[----:B------:R-:W-:Y:S02]  /*13f50*/  LOP3.LUT R14, R14, 0xff, RZ, 0xc0, !PT ;  /* 0x000000ff0e0e7812 */ /* 0x000fe400078ec0ff */
[----:B------:R-:W-:Y:S02]  /*13f60*/  LOP3.LUT R12, R12, 0xff, RZ, 0xc0, !PT ;  /* 0x000000ff0c0c7812 */ /* 0x000fe400078ec0ff */
[----:B------:R-:W-:-:S02]  /*13f70*/  LOP3.LUT R20, R20, 0xff, RZ, 0xc0, !PT ;  /* 0x000000ff14147812 */ /* 0x000fc400078ec0ff */
[----:B------:R-:W-:Y:S02]  /*13f80*/  PRMT R3, R0, 0x7604, R3 ;  /* 0x0000760400037816 */ /* 0x000fe40000000003 */
[----:B------:R-:W-:Y:S02]  /*13f90*/  PRMT R15, R14, 0x7604, R15 ;  /* 0x000076040e0f7816 */ /* 0x000fe4000000000f */
[----:B------:R-:W-:Y:S02]  /*13fa0*/  SHF.R.U32.HI R0, RZ, 0x10, R8 ;  /* 0x00000010ff007819 */ /* 0x000fe40000011608 */
[----:B------:R-:W-:Y:S02]  /*13fb0*/  SHF.R.U32.HI R14, RZ, 0x10, R10 ;  /* 0x00000010ff0e7819 */ /* 0x000fe4000001160a */
[----:B------:R-:W-:Y:S02]  /*13fc0*/  PRMT R13, R12, 0x7054, R13 ;  /* 0x000070540c0d7816 */ /* 0x000fe4000000000d */
[----:B------:R-:W-:-:S02]  /*13fd0*/  PRMT R21, R20, 0x7054, R21 ;  /* 0x0000705414157816 */ /* 0x000fc40000000015 */
[----:B------:R-:W-:Y:S02]  /*13fe0*/  LOP3.LUT R0, R0, 0xff, RZ, 0xc0, !PT ;  /* 0x000000ff00007812 */ /* 0x000fe400078ec0ff */
[----:B------:R-:W-:Y:S02]  /*13ff0*/  LOP3.LUT R14, R14, 0xff, RZ, 0xc0, !PT ;  /* 0x000000ff0e0e7812 */ /* 0x000fe400078ec0ff */
[----:B------:R-:W-:Y:S02]  /*14000*/  LOP3.LUT R21, R21, 0xff000000, R11, 0xf8, !PT ;  /* 0xff00000015157812 */ /* 0x000fe400078ef80b */
[----:B------:R-:W-:Y:S02]  /*14010*/  LOP3.LUT R13, R13, 0xff000000, R9, 0xf8, !PT ;  /* 0xff0000000d0d7812 */ /* 0x000fe400078ef809 */
[----:B------:R-:W-:Y:S02]  /*14020*/  PRMT R3, R0, 0x7054, R3 ;  /* 0x0000705400037816 */ /* 0x000fe40000000003 */
[----:B------:R-:W-:-:S02]  /*14030*/  PRMT R15, R14, 0x7054, R15 ;  /* 0x000070540e0f7816 */ /* 0x000fc4000000000f */
[----:B------:R-:W-:Y:S02]  /*14040*/  F2FP.F16.E4M3.UNPACK_B R24, R21 ;  /* 0x00000015ff18723e */ /* 0x000fe400020006ff */
[----:B------:R-:W-:Y:S02]  /*14050*/  F2FP.F16.E4M3.UNPACK_B R14, R13 ;  /* 0x0000000dff0e723e */ /* 0x000fe400020006ff */
[----:B------:R-:W-:Y:S01]  /*14060*/  LOP3.LUT R12, R3, 0xff000000, R8, 0xf8, !PT ;  /* 0xff000000030c7812 */ /* 0x000fe200078ef808 */
[----:B------:R-:W-:Y:S01]  /*14070*/  HADD2.F32 R25, -RZ, R24.H1_H1 ;  /* 0x30000018ff197230 */ /* 0x000fe20000004100 */
[----:B------:R-:W-:Y:S01]  /*14080*/  LOP3.LUT R20, R15, 0xff000000, R10, 0xf8, !PT ;  /* 0xff0000000f147812 */ /* 0x000fe200078ef80a */
[----:B------:R-:W-:Y:S01]  /*14090*/  HADD2.F32 R15, -RZ, R14.H1_H1 ;  /* 0x3000000eff0f7230 */ /* 0x000fe20000004100 */
[----:B------:R-:W-:Y:S01]  /*140a0*/  F2FP.F16.E4M3.UNPACK_B R21, R21.H1 ;  /* 0x00000015ff15723e */ /* 0x000fe200030006ff */
[----:B------:R-:W-:Y:S01]  /*140b0*/  HADD2.F32 R24, -RZ, R24.H0_H0 ;  /* 0x20000018ff187230 */ /* 0x000fe20000004100 */
[----:B------:R-:W-:Y:S01]  /*140c0*/  F2FP.F16.E4M3.UNPACK_B R13, R13.H1 ;  /* 0x0000000dff0d723e */ /* 0x000fe200030006ff */
[----:B------:R-:W-:Y:S01]  /*140d0*/  HADD2.F32 R14, -RZ, R14.H0_H0 ;  /* 0x2000000eff0e7230 */ /* 0x000fe20000004100 */
[----:B---3--:R-:W0:Y:S02]  /*140e0*/  LDS.128 R4, [R31+0x4000] ;  /* 0x004000001f047984 */ /* 0x008e240000000c00 */
[----:B0-----:R-:W-:-:S02]  /*140f0*/  F2FP.F16.E4M3.UNPACK_B R0, R6.H1 ;  /* 0x00000006ff00723e */ /* 0x001fc400030006ff */
[----:B------:R-:W-:Y:S02]  /*14100*/  F2FP.F16.E4M3.UNPACK_B R3, R6 ;  /* 0x00000006ff03723e */ /* 0x000fe400020006ff */
[-C--:B------:R-:W-:Y:S01]  /*14110*/  F2FP.F16.E4M3.UNPACK_B R10, R7.reuse ;  /* 0x00000007ff0a723e */ /* 0x080fe200020006ff */
[--C-:B------:R-:W-:Y:S01]  /*14120*/  HADD2.F32 R9, -RZ, R0.reuse.H1_H1 ;  /* 0x30000000ff097230 */ /* 0x100fe20000004100 */
[----:B------:R-:W-:Y:S01]  /*14130*/  F2FP.F16.E4M3.UNPACK_B R11, R7.H1 ;  /* 0x00000007ff0b723e */ /* 0x000fe200030006ff */
[----:B------:R-:W-:Y:S01]  /*14140*/  HADD2.F32 R8, -RZ, R0.H0_H0 ;  /* 0x20000000ff087230 */ /* 0x000fe20000004100 */
[-C--:B------:R-:W-:Y:S02]  /*14150*/  F2FP.F16.E4M3.UNPACK_B R6, R5.reuse ;  /* 0x00000005ff06723e */ /* 0x080fe400020006ff */
[----:B------:R-:W-:Y:S01]  /*14160*/  F2FP.F16.E4M3.UNPACK_B R7, R5.H1 ;  /* 0x00000005ff07723e */ /* 0x000fe200030006ff */
[C---:B------:R-:W-:Y:S01]  /*14170*/  FMUL.FTZ R27, R9.reuse, R25 ;  /* 0x00000019091b7220 */ /* 0x040fe20000410000 */
[-C--:B------:R-:W-:Y:S01]  /*14180*/  FMUL.FTZ R26, R9, R15.reuse ;  /* 0x0000000f091a7220 */ /* 0x080fe20000410000 */
[--C-:B------:R-:W-:Y:S01]  /*14190*/  HADD2.F32 R5, -RZ, R3.reuse.H1_H1 ;  /* 0x30000003ff057230 */ /* 0x100fe20000004100 */
[----:B------:R-:W-:Y:S01]  /*141a0*/  F2FP.F16.E4M3.UNPACK_B R0, R4 ;  /* 0x00000004ff00723e */ /* 0x000fe200020006ff */
[C---:B------:R-:W-:Y:S01]  /*141b0*/  FFMA.FTZ R27, R8.reuse, R15, -R27 ;  /* 0x0000000f081b7223 */ /* 0x040fe2000001081b */
[----:B------:R-:W-:Y:S01]  /*141c0*/  FFMA.FTZ R26, R8, R25, R26 ;  /* 0x00000019081a7223 */ /* 0x000fe2000001001a */
[----:B------:R-:W-:-:S02]  /*141d0*/  HADD2.F32 R3, -RZ, R3.H0_H0 ;  /* 0x20000003ff037230 */ /* 0x000fc40000004100 */
[C---:B------:R-:W-:Y:S01]  /*141e0*/  FMUL.FTZ R8, R5.reuse, R24 ;  /* 0x0000001805087220 */ /* 0x040fe20000410000 */
[----:B------:R-:W-:Y:S01]  /*141f0*/  FMUL.FTZ R15, R5, R14 ;  /* 0x0000000e050f7220 */ /* 0x000fe20000410000 */
[--C-:B------:R-:W-:Y:S01]  /*14200*/  HADD2.F32 R5, -RZ, R10.reuse.H1_H1 ;  /* 0x3000000aff057230 */ /* 0x100fe20000004100 */
[----:B------:R-:W-:Y:S01]  /*14210*/  F2FP.F16.E4M3.UNPACK_B R4, R4.H1 ;  /* 0x00000004ff04723e */ /* 0x000fe200030006ff */
[----:B------:R-:W-:Y:S02]  /*14220*/  HADD2.F32 R9, -RZ, R21.H0_H0 ;  /* 0x20000015ff097230 */ /* 0x000fe40000004100 */
[C---:B------:R-:W-:Y:S01]  /*14230*/  FFMA.FTZ R25, R3.reuse, R14, -R8 ;  /* 0x0000000e03197223 */ /* 0x040fe20000010808 */
[----:B------:R-:W-:Y:S01]  /*14240*/  FFMA.FTZ R24, R3, R24, R15 ;  /* 0x0000001803187223 */ /* 0x000fe2000001000f */
[----:B------:R-:W-:Y:S02]  /*14250*/  HADD2.F32 R8, -RZ, R13.H0_H0 ;  /* 0x2000000dff087230 */ /* 0x000fe40000004100 */
[----:B------:R-:W-:-:S02]  /*14260*/  HADD2.F32 R10, -RZ, R10.H0_H0 ;  /* 0x2000000aff0a7230 */ /* 0x000fc40000004100 */
[CC--:B------:R-:W-:Y:S01]  /*14270*/  FMUL.FTZ R15, R5.reuse, R9.reuse ;  /* 0x00000009050f7220 */ /* 0x0c0fe20000410000 */
[----:B------:R-:W-:Y:S02]  /*14280*/  HADD2.F32 R14, -RZ, R21.H1_H1 ;  /* 0x30000015ff0e7230 */ /* 0x000fe40000004100 */
[-C--:B------:R-:W-:Y:S01]  /*14290*/  FMUL.FTZ R5, R5, R8.reuse ;  /* 0x0000000805057220 */ /* 0x080fe20000410000 */
[----:B------:R-:W-:Y:S02]  /*142a0*/  HADD2.F32 R3, -RZ, R11.H1_H1 ;  /* 0x3000000bff037230 */ /* 0x000fe40000004100 */
[C---:B------:R-:W-:Y:S01]  /*142b0*/  FFMA.FTZ R21, R10.reuse, R8, -R15 ;  /* 0x000000080a157223 */ /* 0x040fe2000001080f */
[----:B------:R-:W-:Y:S02]  /*142c0*/  HADD2.F32 R8, -RZ, R13.H1_H1 ;  /* 0x3000000dff087230 */ /* 0x000fe40000004100 */
[----:B------:R-:W-:Y:S01]  /*142d0*/  FFMA.FTZ R28, R10, R9, R5 ;  /* 0x000000090a1c7223 */ /* 0x000fe20000010005 */
[----:B------:R-:W-:-:S02]  /*142e0*/  HADD2.F32 R11, -RZ, R11.H0_H0 ;  /* 0x2000000bff0b7230 */ /* 0x000fc40000004100 */
[C---:B------:R-:W-:Y:S01]  /*142f0*/  FMUL.FTZ R30, R3.reuse, R14 ;  /* 0x0000000e031e7220 */ /* 0x040fe20000410000 */
[----:B------:R-:W-:Y:S01]  /*14300*/  F2FP.F16.E4M3.UNPACK_B R9, R20 ;  /* 0x00000014ff09723e */ /* 0x000fe200020006ff */
[-C--:B------:R-:W-:Y:S01]  /*14310*/  FMUL.FTZ R10, R3, R8.reuse ;  /* 0x00000008030a7220 */ /* 0x080fe20000410000 */
[----:B------:R-:W-:Y:S02]  /*14320*/  HADD2.F32 R5, -RZ, R4.H1_H1 ;  /* 0x30000004ff057230 */ /* 0x000fe40000004100 */
[C---:B------:R-:W-:Y:S01]  /*14330*/  FFMA.FTZ R30, R11.reuse, R8, -R30 ;  /* 0x000000080b1e7223 */ /* 0x040fe2000001081e */
[----:B------:R-:W-:Y:S01]  /*14340*/  F2FP.F16.E4M3.UNPACK_B R8, R12 ;  /* 0x0000000cff08723e */ /* 0x000fe200020006ff */
[----:B------:R-:W-:Y:S01]  /*14350*/  FFMA.FTZ R29, R11, R14, R10 ;  /* 0x0000000e0b1d7223 */ /* 0x000fe2000001000a */
[--C-:B------:R-:W-:Y:S01]  /*14360*/  HADD2.F32 R13, -RZ, R9.reuse.H1_H1 ;  /* 0x30000009ff0d7230 */ /* 0x100fe20000004100 */
[----:B------:R-:W-:Y:S01]  /*14370*/  F2FP.F16.E4M3.UNPACK_B R12, R12.H1 ;  /* 0x0000000cff0c723e */ /* 0x000fe200030006ff */
[----:B------:R-:W-:Y:S01]  /*14380*/  HADD2.F32 R10, -RZ, R9.H0_H0 ;  /* 0x20000009ff0a7230 */ /* 0x000fe20000004100 */
[----:B------:R-:W-:Y:S01]  /*14390*/  F2FP.F16.E4M3.UNPACK_B R20, R20.H1 ;  /* 0x00000014ff14723e */ /* 0x000fe200030006ff */
[----:B------:R-:W-:-:S02]  /*143a0*/  HADD2.F32 R9, -RZ, R8.H1_H1 ;  /* 0x30000008ff097230 */ /* 0x000fc40000004100 */
[C---:B------:R-:W-:Y:S01]  /*143b0*/  FMUL.FTZ R11, R5.reuse, R13 ;  /* 0x0000000d050b7220 */ /* 0x040fe20000410000 */
[----:B------:R-:W-:Y:S02]  /*143c0*/  HADD2.F32 R3, -RZ, R0.H1_H1 ;  /* 0x30000000ff037230 */ /* 0x000fe40000004100 */
        /* <DEDUP_REMOVED lines=10> */
[----:B------:R-:W-:-:S02]  /*14470*/  HADD2.F32 R4, -RZ, R12.H1_H1 ;  /* 0x3000000cff047230 */ /* 0x000fc40000004100 */
[--C-:B------:R-:W-:Y:S02]  /*14480*/  HADD2.F32 R3, -RZ, R7.reuse.H1_H1 ;  /* 0x30000007ff037230 */ /* 0x100fe40000004100 */
[--C-:B------:R-:W-:Y:S02]  /*14490*/  HADD2.F32 R8, -RZ, R20.reuse.H1_H1 ;  /* 0x30000014ff087230 */ /* 0x100fe40000004100 */
[----:B------:R-:W-:Y:S02]  /*144a0*/  HADD2.F32 R9, -RZ, R20.H0_H0 ;  /* 0x20000014ff097230 */ /* 0x000fe40000004100 */
[C---:B------:R-:W-:Y:S01]  /*144b0*/  FMUL.FTZ R13, R3.reuse, R4 ;  /* 0x00000004030d7220 */ /* 0x040fe20000410000 */
[----:B------:R-:W-:Y:S02]  /*144c0*/  HADD2.F32 R0, -RZ, R6.H1_H1 ;  /* 0x30000006ff007230 */ /* 0x000fe40000004100 */
        /* <DEDUP_REMOVED lines=18> */
[----:B------:R0:W-:Y:S01]  /*145f0*/  STS.128 [R31+0x4000], R4 ;  /* 0x004000041f007388 */ /* 0x0001e20000000c00 */
[----:B------:R-:W-:Y:S05]  /*14600*/  BRA `(.L_x_559) ;  /* 0x0000003400307947 */ /* 0x000fea0003800000 */
.L_x_553:
[----:B------:R-:W-:-:S03]  /*14610*/  UMOV UR4, 0xffffffff ;  /* 0xffffffff00047882 */ /* 0x000fc60000000000 */
[----:B------:R-:W-:Y:S05]  /*14620*/  BRA.DIV UR4, `(.L_x_570) ;  /* 0x0000018e04c07947 */ /* 0x000fea000b800000 */
[----:B------:R0:W1:Y:S04]  /*14630*/  SHFL.IDX PT, R21, R24, RZ, 0x1e1f ;  /* 0x001e1fff18157589 */ /* 0x00006800000e0000 */
[----:B------:R0:W2:Y:S04]  /*14640*/  SHFL.IDX PT, R39, R138, RZ, 0x1e1f ;  /* 0x001e1fff8a277589 */ /* 0x0000a800000e0000 */
[----:B------:R0:W4:Y:S04]  /*14650*/  SHFL.IDX PT, R3, R26, RZ, 0x1e1f ;  /* 0x001e1fff1a037589 */ /* 0x00012800000e0000 */
[----:B------:R-:W0:Y:S02]  /*14660*/  SHFL.IDX PT, R37, R37, RZ, 0x1e1f ;  /* 0x001e1fff25257589 */ /* 0x000e2400000e0000 */
.L_x_819:
[----:B------:R-:W-:Y:S01]  /*14670*/  ULDC UR4, c[0x0][0x448] ;  /* 0x0001120000047ab9 */ /* 0x000fe20000000800 */
[----:B------:R-:W-:Y:S01]  /*14680*/  BSSY B1, `(.L_x_571) ;  /* 0x0000038000017945 */ /* 0x000fe20003800000 */
[----:B------:R-:W-:Y:S01]  /*14690*/  IMAD R0, R152, UR4, RZ ;  /* 0x0000000498007c24 */ /* 0x000fe2000f8e02ff */
[----:B------:R-:W-:Y:S02]  /*146a0*/  CS2R R28, SRZ ;  /* 0x00000000001c7805 */ /* 0x000fe4000001ff00 */
[----:B------:R-:W-:Y:S02]  /*146b0*/  CS2R R30, SRZ ;  /* 0x00000000001e7805 */ /* 0x000fe4000001ff00 */
[----:B------:R-:W-:Y:S02]  /*146c0*/  CS2R R6, SRZ ;  /* 0x0000000000067805 */ /* 0x000fe4000001ff00 */
        /* <DEDUP_REMOVED lines=8> */
[----:B0-----:R-:W-:Y:S02]  /*14750*/  CS2R R24, SRZ ;  /* 0x0000000000187805 */ /* 0x001fe4000001ff00 */
[----:B------:R-:W-:Y:S01]  /*14760*/  CS2R R26, SRZ ;  /* 0x00000000001a7805 */ /* 0x000fe2000001ff00 */
[----:B------:R-:W-:Y:S06]  /*14770*/  @P0 BRA `(.L_x_572) ;  /* 0x0000000000a00947 */ /* 0x000fec0003800000 */
[C---:B------:R-:W-:Y:S01]  /*14780*/  IADD3 R4, R16.reuse, 0x20, RZ ;  /* 0x0000002010047810 */ /* 0x040fe20007ffe0ff */
[----:B------:R-:W-:Y:S01]  /*14790*/  ULDC UR4, c[0x0][0x3f4] ;  /* 0x0000fd0000047ab9 */ /* 0x000fe20000000800 */
[C---:B------:R-:W-:Y:S01]  /*147a0*/  VIADD R5, R16.reuse, 0x40 ;  /* 0x0000004010057836 */ /* 0x040fe20000000000 */
[----:B------:R-:W-:Y:S02]  /*147b0*/  ISETP.GE.AND P2, PT, R16, UR4, PT ;  /* 0x0000000410007c0c */ /* 0x000fe4000bf46270 */
[----:B------:R-:W-:Y:S02]  /*147c0*/  CS2R R32, SRZ ;  /* 0x0000000000207805 */ /* 0x000fe4000001ff00 */
[----:B------:R-:W-:Y:S02]  /*147d0*/  ISETP.GE.AND P1, PT, R4, UR4, PT ;  /* 0x0000000404007c0c */ /* 0x000fe4000bf26270 */
[----:B------:R-:W-:Y:S02]  /*147e0*/  CS2R R34, SRZ ;  /* 0x0000000000227805 */ /* 0x000fe4000001ff00 */
[----:B------:R-:W-:-:S02]  /*147f0*/  ISETP.GE.AND P0, PT, R5, UR4, PT ;  /* 0x0000000405007c0c */ /* 0x000fc4000bf06270 */
[----:B------:R-:W-:Y:S02]  /*14800*/  CS2R R28, SRZ ;  /* 0x00000000001c7805 */ /* 0x000fe4000001ff00 */
[----:B------:R-:W-:Y:S02]  /*14810*/  CS2R R30, SRZ ;  /* 0x00000000001e7805 */ /* 0x000fe4000001ff00 */
[----:B------:R-:W-:Y:S02]  /*14820*/  CS2R R12, SRZ ;  /* 0x00000000000c7805 */ /* 0x000fe4000001ff00 */
[----:B------:R-:W-:Y:S02]  /*14830*/  CS2R R14, SRZ ;  /* 0x00000000000e7805 */ /* 0x000fe4000001ff00 */
[----:B-1----:R-:W-:Y:S01]  /*14840*/  @!P2 IADD3 R40, P3, R16, R21, RZ ;  /* 0x000000151028a210 */ /* 0x002fe20007f7e0ff */
[----:B------:R-:W-:Y:S02]  /*14850*/  @!P1 IMAD.SHL.U32 R46, R170, 0x10, RZ ;  /* 0x00000010aa2e9824 */ /* 0x000fe400078e00ff */
[----:B------:R-:W-:Y:S01]  /*14860*/  @!P0 IMAD.SHL.U32 R48, R171, 0x10, RZ ;  /* 0x00000010ab308824 */ /* 0x000fe200078e00ff */
[----:B----4-:R-:W-:-:S02]  /*14870*/  @!P2 IADD3.X R41, R3, R17, RZ, P3, !PT ;  /* 0x000000110329a210 */ /* 0x010fc40001ffe4ff */
[----:B------:R-:W-:Y:S02]  /*14880*/  @!P1 SHF.R.S32.HI R4, RZ, 0x1f, R46 ;  /* 0x0000001fff049819 */ /* 0x000fe4000001142e */
[C---:B------:R-:W-:Y:S02]  /*14890*/  @!P1 IADD3 R42, P5, R46.reuse, R21, RZ ;  /* 0x000000152e2a9210 */ /* 0x040fe40007fbe0ff */
[----:B------:R-:W-:Y:S02]  /*148a0*/  CS2R R24, SRZ ;  /* 0x0000000000187805 */ /* 0x000fe4000001ff00 */
[----:B--2---:R-:W-:Y:S02]  /*148b0*/  @!P1 IADD3 R46, P4, R46, R39, RZ ;  /* 0x000000272e2e9210 */ /* 0x004fe40007f9e0ff */
[----:B------:R-:W-:Y:S02]  /*148c0*/  CS2R R26, SRZ ;  /* 0x00000000001a7805 */ /* 0x000fe4000001ff00 */
[C---:B------:R-:W-:Y:S01]  /*148d0*/  @!P0 IADD3 R38, P3, R48.reuse, R21, RZ ;  /* 0x0000001530268210 */ /* 0x040fe20007f7e0ff */
[----:B------:R-:W-:Y:S01]  /*148e0*/  @!P1 IMAD.X R43, R3, 0x1, R4, P5 ;  /* 0x00000001032b9824 */ /* 0x000fe200028e0604 */
[----:B------:R-:W-:Y:S01]  /*148f0*/  @!P0 SHF.R.S32.HI R6, RZ, 0x1f, R48 ;  /* 0x0000001fff068819 */ /* 0x000fe20000011430 */
[----:B---3--:R-:W-:Y:S01]  /*14900*/  @!P1 IMAD.X R47, R37, 0x1, R4, P4 ;  /* 0x00000001252f9824 */ /* 0x008fe200020e0604 */
[----:B------:R-:W-:-:S02]  /*14910*/  @!P0 IADD3 R48, P5, R48, R39, RZ ;  /* 0x0000002730308210 */ /* 0x000fc40007fbe0ff */
[----:B------:R-:W-:Y:S02]  /*14920*/  CS2R R8, SRZ ;  /* 0x0000000000087805 */ /* 0x000fe4000001ff00 */
[----:B------:R-:W-:Y:S01]  /*14930*/  @!P2 IADD3 R20, P4, R16, R39, RZ ;  /* 0x000000271014a210 */ /* 0x000fe20007f9e0ff */
[----:B------:R-:W-:Y:S01]  /*14940*/  @!P0 IMAD.X R39, R3, 0x1, R6, P3 ;  /* 0x0000000103278824 */ /* 0x000fe200018e0606 */
[C---:B------:R-:W-:Y:S02]  /*14950*/  @!P0 IADD3.X R49, R37.reuse, R6, RZ, P5, !PT ;  /* 0x0000000625318210 */ /* 0x040fe40002ffe4ff */
[----:B------:R-:W-:Y:S02]  /*14960*/  CS2R R4, SRZ ;  /* 0x0000000000047805 */ /* 0x000fe4000001ff00 */
[----:B------:R-:W-:Y:S02]  /*14970*/  CS2R R6, SRZ ;  /* 0x0000000000067805 */ /* 0x000fe4000001ff00 */
[----:B------:R-:W-:Y:S01]  /*14980*/  CS2R R10, SRZ ;  /* 0x00000000000a7805 */ /* 0x000fe2000001ff00 */
[----:B------:R-:W-:Y:S01]  /*14990*/  @!P2 IMAD.X R21, R37, 0x1, R17, P4 ;  /* 0x000000012515a824 */ /* 0x000fe200020e0611 */
[----:B------:R0:W5:Y:S04]  /*149a0*/  @!P2 LD.E.128 R32, desc[UR50][R40.64] ;  /* 0x000000322820a980 */ /* 0x000168000c101d00 */
[----:B------:R0:W5:Y:S04]  /*149b0*/  @!P2 LD.E.128 R28, desc[UR50][R20.64] ;  /* 0x00000032141ca980 */ /* 0x000168000c101d00 */
[----:B------:R0:W5:Y:S04]  /*149c0*/  @!P1 LD.E.128 R12, desc[UR50][R42.64] ;  /* 0x000000322a0c9980 */ /* 0x000168000c101d00 */
[----:B------:R0:W5:Y:S04]  /*149d0*/  @!P1 LD.E.128 R4, desc[UR50][R46.64] ;  /* 0x000000322e049980 */ /* 0x000168000c101d00 */
[----:B------:R0:W5:Y:S04]  /*149e0*/  @!P0 LD.E.128 R24, desc[UR50][R38.64] ;  /* 0x0000003226188980 */ /* 0x000168000c101d00 */
[----:B------:R0:W5:Y:S02]  /*149f0*/  @!P0 LD.E.128 R8, desc[UR50][R48.64] ;  /* 0x0000003230088980 */ /* 0x000164000c101d00 */
.L_x_572:
[----:B------:R-:W-:Y:S05]  /*14a00*/  BSYNC B1 ;  /* 0x0000000000017941 */ /* 0x000fea0003800000 */
.L_x_571:
[----:B------:R-:W-:Y:S01]  /*14a10*/  ULEA.HI UR4, UR37, UR37, URZ, 0x1 ;  /* 0x0000002525047291 */ /* 0x000fe2000f8f083f */
[----:B------:R-:W-:Y:S01]  /*14a20*/  IMAD R0, R137, -0x80, R0 ;  /* 0xffffff8089007824 */ /* 0x000fe200078e0200 */
[----:B------:R-:W-:Y:S02]  /*14a30*/  BSSY B1, `(.L_x_573) ;  /* 0x0000009000017945 */ /* 0x000fe40003800000 */
[----:B------:R-:W-:Y:S02]  /*14a40*/  ULOP3.LUT UR4, UR4, 0xfffffffe, URZ, 0xc0, !UPT ;  /* 0xfffffffe04047892 */ /* 0x000fe4000f8ec03f */
[----:B------:R-:W-:Y:S02]  /*14a50*/  VIMNMX R0, R0, 0x80, PT ;  /* 0x0000008000007848 */ /* 0x000fe40003fe0100 */
[----:B------:R-:W-:Y:S02]  /*14a60*/  UIADD3 UR4, UR37, -UR4, URZ ;  /* 0x8000000425047290 */ /* 0x000fe4000fffe03f */
[----:B------:R-:W-:-:S04]  /*14a70*/  ISETP.GE.AND P1, PT, R195, R0, PT ;  /* 0x00000000c300720c */ /* 0x000fc80003f26270 */
[----:B----4-:R-:W-:-:S05]  /*14a80*/  IMAD.U32 R3, RZ, RZ, UR4 ;  /* 0x00000004ff037e24 */ /* 0x010fca000f8e00ff */
[----:B------:R-:W-:-:S04]  /*14a90*/  SHF.L.U32 R3, R3, 0x1f, RZ ;  /* 0x0000001f03037819 */ /* 0x000fc800000006ff */
[----:B------:R-:W4:Y:S02]  /*14aa0*/  SYNCS.PHASECHK.TRANS64.TRYWAIT P0, [R18+URZ+0x29800], R3 ;  /* 0x02980003120075a7 */ /* 0x000f24000800017f */
[----:B----4-:R-:W-:Y:S05]  /*14ab0*/  @!P0 BRA `(.L_x_574) ;  /* 0x0000018c00108947 */ /* 0x010fea0003800000 */
.L_x_820:
[----:B------:R-:W-:Y:S05]  /*14ac0*/  BSYNC B1 ;  /* 0x0000000000017941 */ /* 0x000fea0003800000 */
.L_x_573:
[----:B------:R-:W-:Y:S05]  /*14ad0*/  @P1 BRA `(.L_x_559) ;  /* 0x0000002c00fc1947 */ /* 0x000fea0003800000 */
[----:B----4-:R-:W4:Y:S01]  /*14ae0*/  LDC R3, c[0x0][0x3f4] ;  /* 0x0000fd00ff037b82 */ /* 0x010f220000000800 */
[C---:B------:R-:W-:Y:S01]  /*14af0*/  VIADD R0, R16.reuse, 0x20 ;  /* 0x0000002010007836 */ /* 0x040fe20000000000 */
[C---:B0-----:R-:W-:Y:S01]  /*14b00*/  IADD3 R20, R16.reuse, 0x40, RZ ;  /* 0x0000004010147810 */ /* 0x041fe20007ffe0ff */
[----:B------:R-:W-:Y:S01]  /*14b10*/  BSSY B1, `(.L_x_575) ;  /* 0x0000101000017945 */ /* 0x000fe20003800000 */
[-C--:B----4-:R-:W-:Y:S02]  /*14b20*/  ISETP.GE.AND P0, PT, R16, R3.reuse, PT ;  /* 0x000000031000720c */ /* 0x090fe40003f06270 */
[-C--:B------:R-:W-:Y:S02]  /*14b30*/  ISETP.GE.AND P1, PT, R0, R3.reuse, PT ;  /* 0x000000030000720c */ /* 0x080fe40003f26270 */
[----:B------:R-:W-:-:S09]  /*14b40*/  ISETP.GE.AND P2, PT, R20, R3, PT ;  /* 0x000000031400720c */ /* 0x000fd20003f46270 */
[----:B------:R-:W-:Y:S05]  /*14b50*/  @P0 BRA `(.L_x_576) ;  /* 0x0000000c00f00947 */ /* 0x000fea0003800000 */
[----:B------:R-:W4:Y:S01]  /*14b60*/  LDL R65, [R1+0x44] ;  /* 0x0000440001417983 */ /* 0x000f220000100800 */
[----:B-1----:R-:W0:Y:S01]  /*14b70*/  S2R R21, SR_TID.X ;  /* 0x0000000000157919 */ /* 0x002e220000002100 */
[----:B-----5:R-:W-:Y:S02]  /*14b80*/  SHF.R.U32.HI R0, RZ, 0x8, R32 ;  /* 0x00000008ff007819 */ /* 0x020fe40000011620 */
[----:B------:R-:W-:Y:S01]  /*14b90*/  LOP3.LUT R20, R32, 0xff, RZ, 0xc0, !PT ;  /* 0x000000ff20147812 */ /* 0x000fe200078ec0ff */
[----:B0-----:R-:W-:-:S05]  /*14ba0*/  VIADD R21, R21, 0xffffff80 ;  /* 0xffffff8015157836 */ /* 0x001fca0000000000 */
[----:B------:R-:W-:-:S04]  /*14bb0*/  LEA.HI R40, R21, R21, RZ, 0x1 ;  /* 0x0000001515287211 */ /* 0x000fc800078f08ff */
[----:B------:R-:W-:-:S05]  /*14bc0*/  LOP3.LUT R40, R40, 0xfffffffe, RZ, 0xc0, !PT ;  /* 0xfffffffe28287812 */ /* 0x000fca00078ec0ff */
[----:B------:R-:W-:Y:S01]  /*14bd0*/  IMAD.IADD R40, R21, 0x1, -R40 ;  /* 0x0000000115287824 */ /* 0x000fe200078e0a28 */
[----:B------:R-:W-:-:S04]  /*14be0*/  LOP3.LUT R21, R0, 0xff, RZ, 0xc0, !PT ;  /* 0x000000ff00157812 */ /* 0x000fc800078ec0ff */
[----:B------:R-:W-:Y:S02]  /*14bf0*/  LEA.HI R0, R3, R40, RZ, 0x1c ;  /* 0x0000002803007211 */ /* 0x000fe400078fe0ff */
[----:B------:R-:W-:Y:S02]  /*14c00*/  PRMT R45, R21, 0x7604, R20 ;  /* 0x00007604152d7816 */ /* 0x000fe40000000014 */
[----:B------:R-:W-:-:S04]  /*14c10*/  SHF.R.S32.HI R21, RZ, 0x1f, R0 ;  /* 0x0000001fff157819 */ /* 0x000fc80000011400 */
[----:B------:R-:W-:Y:S01]  /*14c20*/  LEA.HI R20, R21, R0, RZ, 0x2 ;  /* 0x0000000015147211 */ /* 0x000fe200078f10ff */
[----:B------:R-:W-:-:S03]  /*14c30*/  IMAD.SHL.U32 R0, R0, 0x10, RZ ;  /* 0x0000001000007824 */ /* 0x000fc600078e00ff */
[----:B------:R-:W-:Y:S02]  /*14c40*/  SHF.L.U32 R20, R20, 0xb, RZ ;  /* 0x0000000b14147819 */ /* 0x000fe400000006ff */
[----:B------:R-:W-:Y:S02]  /*14c50*/  LOP3.LUT R21, R205, 0x30, R0, 0xf8, !PT ;  /* 0x00000030cd157812 */ /* 0x000fe400078ef800 */
[----:B------:R-:W-:Y:S02]  /*14c60*/  SHF.R.U32.HI R37, RZ, 0x8, R33 ;  /* 0x00000008ff257819 */ /* 0x000fe40000011621 */
[----:B--2---:R-:W-:Y:S02]  /*14c70*/  SHF.R.U32.HI R39, RZ, 0x8, R34 ;  /* 0x00000008ff277819 */ /* 0x004fe40000011622 */
[----:B------:R-:W-:Y:S02]  /*14c80*/  LOP3.LUT R21, R21, R206, RZ, 0x3c, !PT ;  /* 0x000000ce15157212 */ /* 0x000fe400078e3cff */
[----:B------:R-:W-:-:S02]  /*14c90*/  LOP3.LUT R20, R20, 0xffffe000, RZ, 0xc0, !PT ;  /* 0xffffe00014147812 */ /* 0x000fc400078ec0ff */
[----:B------:R-:W-:Y:S02]  /*14ca0*/  LOP3.LUT R36, R33, 0xff, RZ, 0xc0, !PT ;  /* 0x000000ff21247812 */ /* 0x000fe400078ec0ff */
[----:B------:R-:W-:Y:S02]  /*14cb0*/  LOP3.LUT R38, R34, 0xff, RZ, 0xc0, !PT ;  /* 0x000000ff22267812 */ /* 0x000fe400078ec0ff */
[----:B------:R-:W-:Y:S02]  /*14cc0*/  LOP3.LUT R37, R37, 0xff, RZ, 0xc0, !PT ;  /* 0x000000ff25257812 */ /* 0x000fe400078ec0ff */
[----:B------:R-:W-:Y:S02]  /*14cd0*/  LOP3.LUT R39, R39, 0xff, RZ, 0xc0, !PT ;  /* 0x000000ff27277812 */ /* 0x000fe400078ec0ff */
[----:B------:R-:W-:Y:S02]  /*14ce0*/  IADD3 R21, R21, R207, R20 ;  /* 0x000000cf15157210 */ /* 0x000fe40007ffe014 */
[----:B------:R-:W-:-:S02]  /*14cf0*/  PRMT R46, R37, 0x7604, R36 ;  /* 0x00007604252e7816 */ /* 0x000fc40000000024 */
[----:B---3--:R-:W-:Y:S01]  /*14d00*/  PRMT R47, R39, 0x7604, R38 ;  /* 0x00007604272f7816 */ /* 0x008fe20000000026 */
[----:B------:R-:W-:Y:S01]  /*14d10*/  IMAD.IADD R0, R18, 0x1, R21 ;  /* 0x0000000112007824 */ /* 0x000fe200078e0215 */
[----:B------:R-:W-:Y:S02]  /*14d20*/  SHF.R.U32.HI R37, RZ, 0x8, R35 ;  /* 0x00000008ff257819 */ /* 0x000fe40000011623 */
[----:B------:R-:W-:Y:S02]  /*14d30*/  SHF.R.U32.HI R39, RZ, 0x8, R28 ;  /* 0x00000008ff277819 */ /* 0x000fe4000001161c */
[----:B------:R-:W-:Y:S02]  /*14d40*/  SHF.R.U32.HI R40, RZ, 0x8, R29 ;  /* 0x00000008ff287819 */ /* 0x000fe4000001161d */
[----:B------:R-:W-:Y:S02]  /*14d50*/  LOP3.LUT R36, R35, 0xff, RZ, 0xc0, !PT ;  /* 0x000000ff23247812 */ /* 0x000fe400078ec0ff */
[----:B------:R-:W-:-:S02]  /*14d60*/  LOP3.LUT R38, R28, 0xff, RZ, 0xc0, !PT ;  /* 0x000000ff1c267812 */ /* 0x000fc400078ec0ff */
[----:B------:R-:W-:Y:S02]  /*14d70*/  LOP3.LUT R37, R37, 0xff, RZ, 0xc0, !PT ;  /* 0x000000ff25257812 */ /* 0x000fe400078ec0ff */
[----:B------:R-:W-:Y:S02]  /*14d80*/  LOP3.LUT R39, R39, 0xff, RZ, 0xc0, !PT ;  /* 0x000000ff27277812 */ /* 0x000fe400078ec0ff */
[----:B------:R-:W-:Y:S02]  /*14d90*/  LOP3.LUT R21, R40, 0xff, RZ, 0xc0, !PT ;  /* 0x000000ff28157812 */ /* 0x000fe400078ec0ff */
[----:B------:R-:W0:Y:S01]  /*14da0*/  LDS.128 R40, [R0+0x14400] ;  /* 0x0144000000287984 */ /* 0x000e220000000c00 */
[----:B------:R-:W-:Y:S02]  /*14db0*/  PRMT R48, R37, 0x7604, R36 ;  /* 0x0000760425307816 */ /* 0x000fe40000000024 */
[----:B------:R-:W-:Y:S02]  /*14dc0*/  PRMT R51, R39, 0x7604, R38 ;  /* 0x0000760427337816 */ /* 0x000fe40000000026 */
[----:B------:R-:W-:-:S02]  /*14dd0*/  SHF.R.U32.HI R53, RZ, 0x8, R31 ;  /* 0x00000008ff357819 */ /* 0x000fc4000001161f */
[----:B------:R-:W-:Y:S02]  /*14de0*/  SHF.R.U32.HI R50, RZ, 0x8, R30 ;  /* 0x00000008ff327819 */ /* 0x000fe4000001161e */
[----:B------:R-:W-:Y:S02]  /*14df0*/  LOP3.LUT R20, R29, 0xff, RZ, 0xc0, !PT ;  /* 0x000000ff1d147812 */ /* 0x000fe400078ec0ff */
[----:B------:R-:W-:Y:S02]  /*14e00*/  LOP3.LUT R52, R31, 0xff, RZ, 0xc0, !PT ;  /* 0x000000ff1f347812 */ /* 0x000fe400078ec0ff */
[----:B------:R-:W-:Y:S02]  /*14e10*/  LOP3.LUT R53, R53, 0xff, RZ, 0xc0, !PT ;  /* 0x000000ff35357812 */ /* 0x000fe400078ec0ff */
[----:B------:R-:W-:Y:S02]  /*14e20*/  LOP3.LUT R49, R30, 0xff, RZ, 0xc0, !PT ;  /* 0x000000ff1e317812 */ /* 0x000fe400078ec0ff */
[----:B------:R-:W-:-:S02]  /*14e30*/  LOP3.LUT R50, R50, 0xff, RZ, 0xc0, !PT ;  /* 0x000000ff32327812 */ /* 0x000fc400078ec0ff */
[----:B------:R-:W-:Y:S02]  /*14e40*/  PRMT R20, R21, 0x7604, R20 ;  /* 0x0000760415147816 */ /* 0x000fe40000000014 */
[----:B------:R-:W-:Y:S02]  /*14e50*/  SHF.R.U32.HI R21, RZ, 0x10, R33 ;  /* 0x00000010ff157819 */ /* 0x000fe40000011621 */
[----:B------:R-:W-:Y:S02]  /*14e60*/  PRMT R52, R53, 0x7604, R52 ;  /* 0x0000760435347816 */ /* 0x000fe40000000034 */
[----:B------:R-:W-:Y:S02]  /*14e70*/  PRMT R57, R50, 0x7604, R49 ;  /* 0x0000760432397816 */ /* 0x000fe40000000031 */
[----:B------:R-:W-:Y:S02]  /*14e80*/  SHF.R.U32.HI R53, RZ, 0x10, R29 ;  /* 0x00000010ff357819 */ /* 0x000fe4000001161d */
[----:B------:R-:W-:Y:S01]  /*14e90*/  SHF.R.U32.HI R49, RZ, 0x10, R35 ;  /* 0x00000010ff317819 */ /* 0x000fe20000011623 */
[----:B------:R-:W-:Y:S01]  /*14ea0*/  IMAD.U32 R21, R21, 0x10000, RZ ;  /* 0x0001000015157824 */ /* 0x000fe200078e00ff */
[----:B------:R-:W-:-:S02]  /*14eb0*/  SHF.L.U32 R53, R53, 0x10, RZ ;  /* 0x0000001035357819 */ /* 0x000fc400000006ff */
[----:B------:R-:W-:Y:S01]  /*14ec0*/  SHF.R.U32.HI R59, RZ, 0x10, R31 ;  /* 0x00000010ff3b7819 */ /* 0x000fe2000001161f */
[----:B------:R-:W-:Y:S01]  /*14ed0*/  IMAD.U32 R49, R49, 0x10000, RZ ;  /* 0x0001000031317824 */ /* 0x000fe200078e00ff */
[----:B------:R-:W-:Y:S02]  /*14ee0*/  LOP3.LUT R55, R20, 0xff0000, R53, 0xf8, !PT ;  /* 0x00ff000014377812 */ /* 0x000fe400078ef835 */
[----:B------:R-:W-:Y:S01]  /*14ef0*/  LOP3.LUT R21, R46, 0xff0000, R21, 0xf8, !PT ;  /* 0x00ff00002e157812 */ /* 0x000fe200078ef815 */
[----:B------:R-:W-:Y:S01]  /*14f00*/  IMAD.U32 R59, R59, 0x10000, RZ ;  /* 0x000100003b3b7824 */ /* 0x000fe200078e00ff */
[----:B------:R-:W-:Y:S02]  /*14f10*/  LOP3.LUT R49, R48, 0xff0000, R49, 0xf8, !PT ;  /* 0x00ff000030317812 */ /* 0x000fe400078ef831 */
[----:B------:R-:W-:Y:S02]  /*14f20*/  LOP3.LUT R45, R45, 0xff0000, R32, 0xf8, !PT ;  /* 0x00ff00002d2d7812 */ /* 0x000fe400078ef820 */
[----:B------:R-:W-:-:S02]  /*14f30*/  LOP3.LUT R47, R47, 0xff0000, R34, 0xf8, !PT ;  /* 0x00ff00002f2f7812 */ /* 0x000fc400078ef822 */
[----:B------:R-:W-:Y:S02]  /*14f40*/  LOP3.LUT R55, R55, 0xff000000, R29, 0xf8, !PT ;  /* 0xff00000037377812 */ /* 0x000fe400078ef81d */
[----:B------:R-:W-:Y:S02]  /*14f50*/  LOP3.LUT R53, R21, 0xff000000, R33, 0xf8, !PT ;  /* 0xff00000015357812 */ /* 0x000fe400078ef821 */
[----:B------:R-:W-:Y:S02]  /*14f60*/  LOP3.LUT R59, R52, 0xff0000, R59, 0xf8, !PT ;  /* 0x00ff0000343b7812 */ /* 0x000fe400078ef83b */
[----:B------:R-:W-:Y:S02]  /*14f70*/  LOP3.LUT R45, R45, 0xff000000, R32, 0xf8, !PT ;  /* 0xff0000002d2d7812 */ /* 0x000fe400078ef820 */
[----:B------:R-:W-:Y:S02]  /*14f80*/  LOP3.LUT R54, R49, 0xff000000, R35, 0xf8, !PT ;  /* 0xff00000031367812 */ /* 0x000fe400078ef823 */
[----:B------:R-:W-:-:S02]  /*14f90*/  LOP3.LUT R20, R47, 0xff000000, R34, 0xf8, !PT ;  /* 0xff0000002f147812 */ /* 0x000fc400078ef822 */
[----:B------:R-:W-:Y:S02]  /*14fa0*/  F2FP.F16.E4M3.UNPACK_B R35, R55 ;  /* 0x00000037ff23723e */ /* 0x000fe400020006ff */
[----:B0-----:R-:W-:Y:S02]  /*14fb0*/  F2FP.F16.E4M3.UNPACK_B R32, R41 ;  /* 0x00000029ff20723e */ /* 0x001fe400020006ff */
[----:B------:R-:W-:Y:S02]  /*14fc0*/  F2FP.F16.E4M3.UNPACK_B R34, R53 ;  /* 0x00000035ff22723e */ /* 0x000fe400020006ff */
[----:B------:R-:W-:Y:S01]  /*14fd0*/  LOP3.LUT R59, R59, 0xff000000, R31, 0xf8, !PT ;  /* 0xff0000003b3b7812 */ /* 0x000fe200078ef81f */
[----:B------:R-:W-:Y:S01]  /*14fe0*/  HADD2.F32 R56, -RZ, R35.H0_H0 ;  /* 0x20000023ff387230 */ /* 0x000fe20000004100 */
[----:B------:R-:W-:Y:S01]  /*14ff0*/  LOP3.LUT R51, R51, 0xff0000, R28, 0xf8, !PT ;  /* 0x00ff000033337812 */ /* 0x000fe200078ef81c */
[----:B------:R-:W-:Y:S01]  /*15000*/  HADD2.F32 R29, -RZ, R32.H0_H0 ;  /* 0x20000020ff1d7230 */ /* 0x000fe20000004100 */
[----:B------:R-:W-:-:S02]  /*15010*/  LOP3.LUT R21, R57, 0xff0000, R30, 0xf8, !PT ;  /* 0x00ff000039157812 */ /* 0x000fc400078ef81e */
[----:B------:R-:W-:Y:S02]  /*15020*/  LOP3.LUT R57, R51, 0xff000000, R28, 0xf8, !PT ;  /* 0xff00000033397812 */ /* 0x000fe400078ef81c */
[-C--:B------:R-:W-:Y:S02]  /*15030*/  F2FP.F16.E4M3.UNPACK_B R49, R40.reuse ;  /* 0x00000028ff31723e */ /* 0x080fe400020006ff */
[----:B------:R-:W-:Y:S01]  /*15040*/  F2FP.F16.E4M3.UNPACK_B R50, R40.H1 ;  /* 0x00000028ff32723e */ /* 0x000fe200030006ff */
[----:B------:R-:W-:Y:S01]  /*15050*/  FMUL.FTZ R40, R29, R56 ;  /* 0x000000381d287220 */ /* 0x000fe20000410000 */
[-C--:B------:R-:W-:Y:S02]  /*15060*/  F2FP.F16.E4M3.UNPACK_B R51, R43.reuse ;  /* 0x0000002bff33723e */ /* 0x080fe400020006ff */
[----:B------:R-:W-:Y:S02]  /*15070*/  F2FP.F16.E4M3.UNPACK_B R52, R43.H1 ;  /* 0x0000002bff34723e */ /* 0x000fe400030006ff */
[----:B------:R-:W-:-:S02]  /*15080*/  F2FP.F16.E4M3.UNPACK_B R41, R41.H1 ;  /* 0x00000029ff29723e */ /* 0x000fc400030006ff */
[----:B------:R-:W-:Y:S01]  /*15090*/  F2FP.F16.E4M3.UNPACK_B R55, R55.H1 ;  /* 0x00000037ff37723e */ /* 0x000fe200030006ff */
[----:B------:R-:W-:Y:S01]  /*150a0*/  HADD2.F32 R32, -RZ, R32.H1_H1 ;  /* 0x30000020ff207230 */ /* 0x000fe20000004100 */
[----:B------:R-:W-:Y:S01]  /*150b0*/  F2FP.F16.E4M3.UNPACK_B R53, R53.H1 ;  /* 0x00000035ff35723e */ /* 0x000fe200030006ff */
[----:B----4-:R-:W0:Y:S02]  /*150c0*/  LDS.128 R36, [R65+0x14400] ;  /* 0x0144000041247984 */ /* 0x010e240000000c00 */
[----:B0-----:R-:W-:Y:S02]  /*150d0*/  F2FP.F16.E4M3.UNPACK_B R31, R37 ;  /* 0x00000025ff1f723e */ /* 0x001fe400020006ff */
[-C--:B------:R-:W-:Y:S02]  /*150e0*/  F2FP.F16.E4M3.UNPACK_B R47, R39.reuse ;  /* 0x00000027ff2f723e */ /* 0x080fe400020006ff */
[----:B------:R-:W-:Y:S02]  /*150f0*/  F2FP.F16.E4M3.UNPACK_B R48, R39.H1 ;  /* 0x00000027ff30723e */ /* 0x000fe400030006ff */
[----:B------:R-:W-:-:S02]  /*15100*/  F2FP.F16.E4M3.UNPACK_B R39, R36 ;  /* 0x00000024ff27723e */ /* 0x000fc400020006ff */
[----:B------:R-:W-:Y:S01]  /*15110*/  F2FP.F16.E4M3.UNPACK_B R46, R36.H1 ;  /* 0x00000024ff2e723e */ /* 0x000fe200030006ff */
[----:B------:R-:W-:Y:S02]  /*15120*/  HADD2.F32 R36, -RZ, R34.H0_H0 ;  /* 0x20000022ff247230 */ /* 0x000fe40000004100 */
[----:B------:R-:W-:-:S03]  /*15130*/  HADD2.F32 R33, -RZ, R31.H0_H0 ;  /* 0x2000001fff217230 */ /* 0x000fc60000004100 */
[-C--:B------:R-:W-:Y:S02]  /*15140*/  FMUL.FTZ R43, R29, R36.reuse ;  /* 0x000000241d2b7220 */ /* 0x080fe40000410000 */
[C---:B------:R-:W-:Y:S02]  /*15150*/  FFMA.FTZ R29, R33.reuse, R36, -R40 ;  /* 0x00000024211d7223 */ /* 0x040fe40000010828 */
[----:B------:R-:W-:Y:S01]  /*15160*/  FFMA.FTZ R33, R33, R56, R43 ;  /* 0x0000003821217223 */ /* 0x000fe2000001002b */
[----:B------:R-:W-:Y:S01]  /*15170*/  HADD2.F32 R43, -RZ, R35.H1_H1 ;  /* 0x30000023ff2b7230 */ /* 0x000fe20000004100 */
[----:B------:R-:W-:Y:S01]  /*15180*/  F2FP.F16.E4M3.UNPACK_B R37, R37.H1 ;  /* 0x00000025ff25723e */ /* 0x000fe200030006ff */
[----:B------:R-:W-:Y:S02]  /*15190*/  HADD2.F32 R36, -RZ, R34.H1_H1 ;  /* 0x30000022ff247230 */ /* 0x000fe40000004100 */
[----:B------:R-:W-:Y:S02]  /*151a0*/  HADD2.F32 R56, -RZ, R55.H0_H0 ;  /* 0x20000037ff387230 */ /* 0x000fe40000004100 */
[----:B------:R-:W-:-:S02]  /*151b0*/  HADD2.F32 R34, -RZ, R41.H0_H0 ;  /* 0x20000029ff227230 */ /* 0x000fc40000004100 */
[CC--:B------:R-:W-:Y:S01]  /*151c0*/  FMUL.FTZ R58, R32.reuse, R43.reuse ;  /* 0x0000002b203a7220 */ /* 0x0c0fe20000410000 */
[----:B------:R-:W-:Y:S02]  /*151d0*/  HADD2.F32 R31, -RZ, R31.H1_H1 ;  /* 0x3000001fff1f7230 */ /* 0x000fe40000004100 */
[----:B------:R-:W-:Y:S02]  /*151e0*/  HADD2.F32 R40, -RZ, R53.H0_H0 ;  /* 0x20000035ff287230 */ /* 0x000fe40000004100 */
[----:B------:R-:W-:Y:S01]  /*151f0*/  FMUL.FTZ R60, R32, R36 ;  /* 0x00000024203c7220 */ /* 0x000fe20000410000 */
[----:B------:R-:W-:Y:S02]  /*15200*/  HADD2.F32 R35, -RZ, R37.H0_H0 ;  /* 0x20000025ff237230 */ /* 0x000fe40000004100 */
[C---:B------:R-:W-:Y:S01]  /*15210*/  FMUL.FTZ R62, R34.reuse, R56 ;  /* 0x00000038223e7220 */ /* 0x040fe20000410000 */
[C---:B------:R-:W-:Y:S01]  /*15220*/  FFMA.FTZ R32, R31.reuse, R36, -R58 ;  /* 0x000000241f207223 */ /* 0x040fe2000001083a */
[-C--:B------:R-:W-:Y:S01]  /*15230*/  FMUL.FTZ R61, R34, R40.reuse ;  /* 0x00000028223d7220 */ /* 0x080fe20000410000 */
[----:B------:R-:W-:Y:S01]  /*15240*/  FFMA.FTZ R34, R31, R43, R60 ;  /* 0x0000002b1f227223 */ /* 0x000fe2000001003c */
[----:B------:R-:W-:Y:S01]  /*15250*/  F2FP.F16.E4M3.UNPACK_B R58, R59 ;  /* 0x0000003bff3a723e */ /* 0x000fe200020006ff */
[C---:B------:R-:W-:Y:S01]  /*15260*/  FFMA.FTZ R31, R35.reuse, R40, -R62 ;  /* 0x00000028231f7223 */ /* 0x040fe2000001083e */
[----:B------:R-:W-:Y:S01]  /*15270*/  F2FP.F16.E4M3.UNPACK_B R43, R54 ;  /* 0x00000036ff2b723e */ /* 0x000fe200020006ff */
[----:B------:R-:W-:Y:S01]  /*15280*/  FFMA.FTZ R35, R35, R56, R61 ;  /* 0x0000003823237223 */ /* 0x000fe2000001003d */
[----:B------:R-:W-:-:S02]  /*15290*/  HADD2.F32 R53, -RZ, R53.H1_H1 ;  /* 0x30000035ff357230 */ /* 0x000fc40000004100 */
[----:B------:R-:W-:Y:S02]  /*152a0*/  HADD2.F32 R56, -RZ, R55.H1_H1 ;  /* 0x30000037ff387230 */ /* 0x000fe40000004100 */
[----:B------:R-:W-:Y:S02]  /*152b0*/  HADD2.F32 R36, -RZ, R41.H1_H1 ;  /* 0x30000029ff247230 */ /* 0x000fe40000004100 */
[----:B------:R-:W-:Y:S02]  /*152c0*/  HADD2.F32 R60, -RZ, R58.H0_H0 ;  /* 0x2000003aff3c7230 */ /* 0x000fe40000004100 */
[----:B------:R-:W-:Y:S02]  /*152d0*/  HADD2.F32 R40, -RZ, R51.H0_H0 ;  /* 0x20000033ff287230 */ /* 0x000fe40000004100 */
[----:B------:R-:W-:Y:S02]  /*152e0*/  HADD2.F32 R55, -RZ, R43.H0_H0 ;  /* 0x2000002bff377230 */ /* 0x000fe40000004100 */
[----:B------:R-:W-:Y:S01]  /*152f0*/  FMUL.FTZ R62, R36, R56 ;  /* 0x00000038243e7220 */ /* 0x000fe20000410000 */
[----:B------:R-:W-:-:S02]  /*15300*/  HADD2.F32 R37, -RZ, R37.H1_H1 ;  /* 0x30000025ff257230 */ /* 0x000fc40000004100 */
[----:B------:R-:W-:Y:S01]  /*15310*/  FMUL.FTZ R61, R36, R53 ;  /* 0x00000035243d7220 */ /* 0x000fe20000410000 */
[----:B------:R-:W-:Y:S02]  /*15320*/  HADD2.F32 R41, -RZ, R47.H0_H0 ;  /* 0x2000002fff297230 */ /* 0x000fe40000004100 */
[C---:B------:R-:W-:Y:S01]  /*15330*/  FMUL.FTZ R64, R40.reuse, R60 ;  /* 0x0000003c28407220 */ /* 0x040fe20000410000 */
[----:B------:R-:W-:Y:S01]  /*15340*/  FMUL.FTZ R63, R40, R55 ;  /* 0x00000037283f7220 */ /* 0x000fe20000410000 */
[C---:B------:R-:W-:Y:S01]  /*15350*/  FFMA.FTZ R36, R37.reuse, R53, -R62 ;  /* 0x0000003525247223 */ /* 0x040fe2000001083e */
[----:B------:R-:W-:Y:S01]  /*15360*/  FFMA.FTZ R40, R37, R56, R61 ;  /* 0x0000003825287223 */ /* 0x000fe2000001003d */
[C---:B------:R-:W-:Y:S01]  /*15370*/  FFMA.FTZ R37, R41.reuse, R55, -R64 ;  /* 0x0000003729257223 */ /* 0x040fe20000010840 */
[----:B------:R-:W-:Y:S01]  /*15380*/  F2FP.F16.E4M3.UNPACK_B R59, R59.H1 ;  /* 0x0000003bff3b723e */ /* 0x000fe200030006ff */
[----:B------:R-:W-:Y:S01]  /*15390*/  FFMA.FTZ R41, R41, R60, R63 ;  /* 0x0000003c29297223 */ /* 0x000fe2000001003f */
[----:B------:R-:W-:Y:S01]  /*153a0*/  F2FP.F16.E4M3.UNPACK_B R54, R54.H1 ;  /* 0x00000036ff36723e */ /* 0x000fe200030006ff */
[----:B------:R-:W-:-:S02]  /*153b0*/  HADD2.F32 R60, -RZ, R58.H1_H1 ;  /* 0x3000003aff3c7230 */ /* 0x000fc40000004100 */
[----:B------:R-:W-:Y:S02]  /*153c0*/  HADD2.F32 R51, -RZ, R51.H1_H1 ;  /* 0x30000033ff337230 */ /* 0x000fe40000004100 */
[----:B------:R-:W-:Y:S02]  /*153d0*/  HADD2.F32 R56, -RZ, R43.H1_H1 ;  /* 0x3000002bff387230 */ /* 0x000fe40000004100 */
[----:B------:R-:W-:Y:S02]  /*153e0*/  HADD2.F32 R62, -RZ, R59.H0_H0 ;  /* 0x2000003bff3e7230 */ /* 0x000fe40000004100 */
[----:B------:R-:W-:Y:S02]  /*153f0*/  HADD2.F32 R53, -RZ, R52.H0_H0 ;  /* 0x20000034ff357230 */ /* 0x000fe40000004100 */
[C---:B------:R-:W-:Y:S01]  /*15400*/  FMUL.FTZ R64, R51.reuse, R60 ;  /* 0x0000003c33407220 */ /* 0x040fe20000410000 */
[----:B------:R-:W-:Y:S02]  /*15410*/  HADD2.F32 R58, -RZ, R54.H0_H0 ;  /* 0x20000036ff3a7230 */ /* 0x000fe40000004100 */
[----:B------:R-:W-:Y:S01]  /*15420*/  FMUL.FTZ R51, R51, R56 ;  /* 0x0000003833337220 */ /* 0x000fe20000410000 */
[----:B------:R-:W-:-:S02]  /*15430*/  HADD2.F32 R47, -RZ, R47.H1_H1 ;  /* 0x3000002fff2f7230 */ /* 0x000fc40000004100 */
[C---:B------:R-:W-:Y:S01]  /*15440*/  FMUL.FTZ R68, R53.reuse, R62 ;  /* 0x0000003e35447220 */ /* 0x040fe20000410000 */
[----:B------:R-:W-:Y:S02]  /*15450*/  HADD2.F32 R43, -RZ, R48.H0_H0 ;  /* 0x20000030ff2b7230 */ /* 0x000fe40000004100 */
[----:B------:R-:W-:Y:S01]  /*15460*/  FMUL.FTZ R53, R53, R58 ;  /* 0x0000003a35357220 */ /* 0x000fe20000410000 */
[----:B------:R-:W-:Y:S01]  /*15470*/  F2FP.F16.E4M3.UNPACK_B R55, R57.H1 ;  /* 0x00000039ff37723e */ /* 0x000fe200030006ff */
[----:B------:R-:W-:Y:S01]  /*15480*/  FFMA.FTZ R66, R47, R60, R51 ;  /* 0x0000003c2f427223 */ /* 0x000fe20000010033 */
[----:B------:R-:W-:Y:S01]  /*15490*/  F2FP.F16.E4M3.UNPACK_B R51, R45.H1 ;  /* 0x0000002dff33723e */ /* 0x000fe200030006ff */
[----:B------:R-:W-:Y:S01]  /*154a0*/  FFMA.FTZ R62, R43, R62, R53 ;  /* 0x0000003e2b3e7223 */ /* 0x000fe20000010035 */
[----:B------:R-:W-:Y:S01]  /*154b0*/  FFMA.FTZ R64, R47, R56, -R64 ;  /* 0x000000382f407223 */ /* 0x000fe20000010840 */
[----:B------:R-:W-:Y:S02]  /*154c0*/  HADD2.F32 R53, -RZ, R54.H1_H1 ;  /* 0x30000036ff357230 */ /* 0x000fe40000004100 */
[----:B------:R-:W-:-:S02]  /*154d0*/  HADD2.F32 R59, -RZ, R59.H1_H1 ;  /* 0x3000003bff3b7230 */ /* 0x000fc40000004100 */
[----:B------:R-:W-:Y:S02]  /*154e0*/  HADD2.F32 R52, -RZ, R52.H1_H1 ;  /* 0x30000034ff347230 */ /* 0x000fe40000004100 */
[----:B------:R-:W-:Y:S02]  /*154f0*/  HADD2.F32 R56, -RZ, R55.H0_H0 ;  /* 0x20000037ff387230 */ /* 0x000fe40000004100 */
[----:B------:R-:W-:Y:S02]  /*15500*/  HADD2.F32 R47, -RZ, R50.H0_H0 ;  /* 0x20000032ff2f7230 */ /* 0x000fe40000004100 */
[----:B------:R-:W-:Y:S02]  /*15510*/  HADD2.F32 R54, -RZ, R51.H0_H0 ;  /* 0x20000033ff367230 */ /* 0x000fe40000004100 */
[----:B------:R-:W-:Y:S01]  /*15520*/  FFMA.FTZ R68, R43, R58, -R68 ;  /* 0x0000003a2b447223 */ /* 0x000fe20000010844 */
[----:B------:R-:W-:Y:S02]  /*15530*/  HADD2.F32 R48, -RZ, R48.H1_H1 ;  /* 0x30000030ff307230 */ /* 0x000fe40000004100 */
[C---:B------:R-:W-:Y:S01]  /*15540*/  FMUL.FTZ R61, R52.reuse, R59 ;  /* 0x0000003b343d7220 */ /* 0x040fe20000410000 */
[----:B------:R-:W-:Y:S01]  /*15550*/  FMUL.FTZ R58, R52, R53 ;  /* 0x00000035343a7220 */ /* 0x000fe20000410000 */
[----:B------:R-:W-:-:S02]  /*15560*/  HADD2.F32 R43, -RZ, R46.H0_H0 ;  /* 0x2000002eff2b7230 */ /* 0x000fc40000004100 */
[C---:B------:R-:W-:Y:S01]  /*15570*/  FMUL.FTZ R52, R47.reuse, R56 ;  /* 0x000000382f347220 */ /* 0x040fe20000410000 */
[-C--:B------:R-:W-:Y:S01]  /*15580*/  FMUL.FTZ R47, R47, R54.reuse ;  /* 0x000000362f2f7220 */ /* 0x080fe20000410000 */
[----:B------:R-:W-:Y:S02]  /*15590*/  HADD2.F32 R55, -RZ, R55.H1_H1 ;  /* 0x30000037ff377230 */ /* 0x000fe40000004100 */
[----:B------:R-:W-:Y:S01]  /*155a0*/  HADD2.F32 R50, -RZ, R50.H1_H1 ;  /* 0x30000032ff327230 */ /* 0x000fe20000004100 */
[----:B------:R-:W-:Y:S01]  /*155b0*/  F2FP.F16.E4M3.UNPACK_B R57, R57 ;  /* 0x00000039ff39723e */ /* 0x000fe200020006ff */
[----:B------:R-:W-:Y:S02]  /*155c0*/  HADD2.F32 R51, -RZ, R51.H1_H1 ;  /* 0x30000033ff337230 */ /* 0x000fe40000004100 */
[C---:B------:R-:W-:Y:S01]  /*155d0*/  FFMA.FTZ R61, R48.reuse, R53, -R61 ;  /* 0x00000035303d7223 */ /* 0x040fe2000001083d */
[----:B------:R-:W-:Y:S01]  /*155e0*/  FFMA.FTZ R63, R48, R59, R58 ;  /* 0x0000003b303f7223 */ /* 0x000fe2000001003a */
[C---:B------:R-:W-:Y:S01]  /*155f0*/  FFMA.FTZ R53, R43.reuse, R54, -R52 ;  /* 0x000000362b357223 */ /* 0x040fe20000010834 */
[----:B------:R-:W-:Y:S01]  /*15600*/  FFMA.FTZ R58, R43, R56, R47 ;  /* 0x000000382b3a7223 */ /* 0x000fe2000001002f */
[----:B------:R-:W-:-:S02]  /*15610*/  HADD2.F32 R46, -RZ, R46.H1_H1 ;  /* 0x3000002eff2e7230 */ /* 0x000fc40000004100 */
[C---:B------:R-:W-:Y:S01]  /*15620*/  FMUL.FTZ R43, R50.reuse, R55 ;  /* 0x00000037322b7220 */ /* 0x040fe20000410000 */
[----:B------:R-:W-:Y:S01]  /*15630*/  F2FP.F16.E4M3.UNPACK_B R47, R45 ;  /* 0x0000002dff2f723e */ /* 0x000fe200020006ff */
[-C--:B------:R-:W-:Y:S01]  /*15640*/  FMUL.FTZ R50, R50, R51.reuse ;  /* 0x0000003332327220 */ /* 0x080fe20000410000 */
[----:B------:R-:W-:Y:S02]  /*15650*/  HADD2.F32 R48, -RZ, R57.H0_H0 ;  /* 0x20000039ff307230 */ /* 0x000fe40000004100 */
[----:B------:R-:W-:Y:S02]  /*15660*/  HADD2.F32 R45, -RZ, R49.H0_H0 ;  /* 0x20000031ff2d7230 */ /* 0x000fe40000004100 */
[C---:B------:R-:W-:Y:S01]  /*15670*/  FFMA.FTZ R60, R46.reuse, R51, -R43 ;  /* 0x000000332e3c7223 */ /* 0x040fe2000001082b */
[----:B------:R-:W-:Y:S01]  /*15680*/  FFMA.FTZ R55, R46, R55, R50 ;  /* 0x000000372e377223 */ /* 0x000fe20000010032 */
[----:B------:R-:W-:Y:S02]  /*15690*/  HADD2.F32 R46, -RZ, R47.H0_H0 ;  /* 0x2000002fff2e7230 */ /* 0x000fe40000004100 */
[----:B------:R-:W-:-:S02]  /*156a0*/  HADD2.F32 R43, -RZ, R39.H0_H0 ;  /* 0x20000027ff2b7230 */ /* 0x000fc40000004100 */
[----:B------:R-:W-:Y:S01]  /*156b0*/  FMUL.FTZ R52, R45, R48 ;  /* 0x000000302d347220 */ /* 0x000fe20000410000 */
[----:B------:R-:W-:Y:S01]  /*156c0*/  LOP3.LUT R28, R21, 0xff000000, R30, 0xf8, !PT ;  /* 0xff000000151c7812 */ /* 0x000fe200078ef81e */
[----:B------:R-:W-:Y:S01]  /*156d0*/  FMUL.FTZ R54, R45, R46 ;  /* 0x0000002e2d367220 */ /* 0x000fe20000410000 */
[----:B------:R-:W-:Y:S01]  /*156e0*/  F2FP.F16.E4M3.UNPACK_B R30, R42 ;  /* 0x0000002aff1e723e */ /* 0x000fe200020006ff */
[----:B------:R-:W-:Y:S01]  /*156f0*/  FFMA.FTZ R52, R43, R46, -R52 ;  /* 0x0000002e2b347223 */ /* 0x000fe20000010834 */
[----:B------:R-:W-:Y:S01]  /*15700*/  HADD2.F32 R50, -RZ, R57.H1_H1 ;  /* 0x30000039ff327230 */ /* 0x000fe20000004100 */
[----:B------:R-:W-:Y:S01]  /*15710*/  F2FP.F16.E4M3.UNPACK_B R42, R42.H1 ;  /* 0x0000002aff2a723e */ /* 0x000fe200030006ff */
[----:B------:R-:W-:Y:S02]  /*15720*/  HADD2.F32 R49, -RZ, R49.H1_H1 ;  /* 0x30000031ff317230 */ /* 0x000fe40000004100 */
[----:B------:R-:W-:Y:S01]  /*15730*/  HADD2.F32 R46, -RZ, R47.H1_H1 ;  /* 0x3000002fff2e7230 */ /* 0x000fe20000004100 */
[----:B------:R-:W-:Y:S01]  /*15740*/  F2FP.F16.E4M3.UNPACK_B R47, R28.H1 ;  /* 0x0000001cff2f723e */ /* 0x000fe200030006ff */
[----:B------:R-:W-:Y:S01]  /*15750*/  HADD2.F32 R39, -RZ, R39.H1_H1 ;  /* 0x30000027ff277230 */ /* 0x000fe20000004100 */
[----:B------:R-:W-:Y:S01]  /*15760*/  F2FP.F16.E4M3.UNPACK_B R21, R38 ;  /* 0x00000026ff15723e */ /* 0x000fe200020006ff */
[----:B------:R-:W-:Y:S01]  /*15770*/  FMUL.FTZ R56, R49, R50 ;  /* 0x0000003231387220 */ /* 0x000fe20000410000 */
[----:B------:R-:W-:Y:S01]  /*15780*/  F2FP.F16.E4M3.UNPACK_B R38, R38.H1 ;  /* 0x00000026ff26723e */ /* 0x000fe200030006ff */
[----:B------:R-:W-:Y:S01]  /*15790*/  FFMA.FTZ R54, R43, R48, R54 ;  /* 0x000000302b367223 */ /* 0x000fe20000010036 */
[----:B------:R-:W-:Y:S01]  /*157a0*/  F2FP.F16.E4M3.UNPACK_B R45, R20.H1 ;  /* 0x00000014ff2d723e */ /* 0x000fe200030006ff */
[----:B------:R-:W-:Y:S01]  /*157b0*/  FMUL.FTZ R51, R49, R46 ;  /* 0x0000002e31337220 */ /* 0x000fe20000410000 */
[----:B------:R-:W-:-:S02]  /*157c0*/  HADD2.F32 R48, -RZ, R47.H0_H0 ;  /* 0x2000002fff307230 */ /* 0x000fc40000004100 */
[----:B------:R-:W-:Y:S02]  /*157d0*/  HADD2.F32 R43, -RZ, R42.H0_H0 ;  /* 0x2000002aff2b7230 */ /* 0x000fe40000004100 */
[C---:B------:R-:W-:Y:S01]  /*157e0*/  FFMA.FTZ R49, R39.reuse, R46, -R56 ;  /* 0x0000002e27317223 */ /* 0x040fe20000010838 */
[----:B------:R-:W-:Y:S01]  /*157f0*/  FFMA.FTZ R51, R39, R50, R51 ;  /* 0x0000003227337223 */ /* 0x000fe20000010033 */
[--C-:B------:R-:W-:Y:S02]  /*15800*/  HADD2.F32 R46, -RZ, R45.reuse.H0_H0 ;  /* 0x2000002dff2e7230 */ /* 0x100fe40000004100 */
[----:B------:R-:W-:Y:S02]  /*15810*/  HADD2.F32 R39, -RZ, R38.H0_H0 ;  /* 0x20000026ff277230 */ /* 0x000fe40000004100 */
[----:B------:R-:W-:Y:S01]  /*15820*/  FMUL.FTZ R50, R43, R48 ;  /* 0x000000302b327220 */ /* 0x000fe20000410000 */
[----:B------:R-:W-:Y:S02]  /*15830*/  HADD2.F32 R45, -RZ, R45.H1_H1 ;  /* 0x3000002dff2d7230 */ /* 0x000fe40000004100 */
[----:B------:R-:W-:-:S02]  /*15840*/  HADD2.F32 R47, -RZ, R47.H1_H1 ;  /* 0x3000002fff2f7230 */ /* 0x000fc40000004100 */
[----:B------:R-:W-:Y:S02]  /*15850*/  HADD2.F32 R42, -RZ, R42.H1_H1 ;  /* 0x3000002aff2a7230 */ /* 0x000fe40000004100 */
[-C--:B------:R-:W-:Y:S01]  /*15860*/  FMUL.FTZ R56, R43, R46.reuse ;  /* 0x0000002e2b387220 */ /* 0x080fe20000410000 */
[C---:B------:R-:W-:Y:S01]  /*15870*/  FFMA.FTZ R50, R39.reuse, R46, -R50 ;  /* 0x0000002e27327223 */ /* 0x040fe20000010832 */
[----:B------:R-:W-:Y:S02]  /*15880*/  HADD2.F32 R38, -RZ, R38.H1_H1 ;  /* 0x30000026ff267230 */ /* 0x000fe40000004100 */
[C---:B------:R-:W-:Y:S01]  /*15890*/  FMUL.FTZ R43, R42.reuse, R47 ;  /* 0x0000002f2a2b7220 */ /* 0x040fe20000410000 */
[-C--:B------:R-:W-:Y:S01]  /*158a0*/  FMUL.FTZ R46, R42, R45.reuse ;  /* 0x0000002d2a2e7220 */ /* 0x080fe20000410000 */
[----:B------:R-:W-:Y:S02]  /*158b0*/  F2FP.F16.E4M3.UNPACK_B R42, R28 ;  /* 0x0000001cff2a723e */ /* 0x000fe400020006ff */
[----:B------:R-:W-:Y:S01]  /*158c0*/  F2FP.F16.E4M3.UNPACK_B R20, R20 ;  /* 0x00000014ff14723e */ /* 0x000fe200020006ff */
[----:B------:R-:W-:Y:S01]  /*158d0*/  FFMA.FTZ R57, R38, R45, -R43 ;  /* 0x0000002d26397223 */ /* 0x000fe2000001082b */
[----:B------:R-:W-:Y:S01]  /*158e0*/  FFMA.FTZ R56, R39, R48, R56 ;  /* 0x0000003027387223 */ /* 0x000fe20000010038 */
[----:B------:R-:W-:-:S02]  /*158f0*/  HADD2.F32 R43, -RZ, R42.H0_H0 ;  /* 0x2000002aff2b7230 */ /* 0x000fc40000004100 */
[----:B------:R-:W-:Y:S01]  /*15900*/  FFMA.FTZ R59, R38, R47, R46 ;  /* 0x0000002f263b7223 */ /* 0x000fe2000001002e */
[----:B------:R-:W-:Y:S02]  /*15910*/  HADD2.F32 R28, -RZ, R30.H0_H0 ;  /* 0x2000001eff1c7230 */ /* 0x000fe40000004100 */
[----:B------:R-:W-:Y:S02]  /*15920*/  HADD2.F32 R39, -RZ, R20.H0_H0 ;  /* 0x20000014ff277230 */ /* 0x000fe40000004100 */
[----:B------:R-:W-:Y:S02]  /*15930*/  HADD2.F32 R42, -RZ, R42.H1_H1 ;  /* 0x3000002aff2a7230 */ /* 0x000fe40000004100 */
[----:B------:R-:W-:Y:S02]  /*15940*/  HADD2.F32 R30, -RZ, R30.H1_H1 ;  /* 0x3000001eff1e7230 */ /* 0x000fe40000004100 */
[----:B------:R-:W-:Y:S02]  /*15950*/  HADD2.F32 R38, -RZ, R20.H1_H1 ;  /* 0x30000014ff267230 */ /* 0x000fe40000004100 */
[----:B------:R-:W-:Y:S01]  /*15960*/  FMUL.FTZ R45, R28, R43 ;  /* 0x0000002b1c2d7220 */ /* 0x000fe20000410000 */
[----:B------:R-:W-:-:S02]  /*15970*/  HADD2.F32 R20, -RZ, R21.H0_H0 ;  /* 0x20000015ff147230 */ /* 0x000fc40000004100 */
[-C--:B------:R-:W-:Y:S01]  /*15980*/  FMUL.FTZ R28, R28, R39.reuse ;  /* 0x000000271c1c7220 */ /* 0x080fe20000410000 */
[----:B------:R-:W-:Y:S02]  /*15990*/  HADD2.F32 R21, -RZ, R21.H1_H1 ;  /* 0x30000015ff157230 */ /* 0x000fe40000004100 */
[C---:B------:R-:W-:Y:S01]  /*159a0*/  FMUL.FTZ R46, R30.reuse, R42 ;  /* 0x0000002a1e2e7220 */ /* 0x040fe20000410000 */
[-C--:B------:R-:W-:Y:S01]  /*159b0*/  FMUL.FTZ R47, R30, R38.reuse ;  /* 0x000000261e2f7220 */ /* 0x080fe20000410000 */
[C---:B------:R-:W-:Y:S01]  /*159c0*/  FFMA.FTZ R30, R20.reuse, R39, -R45 ;  /* 0x00000027141e7223 */ /* 0x040fe2000001082d */
[----:B------:R-:W-:Y:S01]  /*159d0*/  FFMA.FTZ R20, R20, R43, R28 ;  /* 0x0000002b14147223 */ /* 0x000fe2000001001c */
[C---:B------:R-:W-:Y:S01]  /*159e0*/  FFMA.FTZ R39, R21.reuse, R38, -R46 ;  /* 0x0000002615277223 */ /* 0x040fe2000001082e */
[----:B------:R-:W-:Y:S01]  /*159f0*/  F2FP.SATFINITE.E4M3.F32.PACK_AB_MERGE_C R31, R36, R31, RZ ;  /* 0x0000001f241f723e */ /* 0x000fe200048070ff */
[----:B------:R-:W-:Y:S01]  /*15a00*/  FFMA.FTZ R47, R21, R42, R47 ;  /* 0x0000002a152f7223 */ /* 0x000fe2000001002f */
[----:B------:R-:W-:-:S02]  /*15a10*/  F2FP.SATFINITE.E4M3.F32.PACK_AB_MERGE_C R61, R61, R68, RZ ;  /* 0x000000443d3d723e */ /* 0x000fc400048070ff */
[----:B------:R-:W-:Y:S02]  /*15a20*/  F2FP.SATFINITE.E4M3.F32.PACK_AB_MERGE_C R35, R40, R35, RZ ;  /* 0x000000232823723e */ /* 0x000fe400048070ff */
[----:B------:R-:W-:Y:S02]  /*15a30*/  F2FP.SATFINITE.E4M3.F32.PACK_AB_MERGE_C R28, R60, R53, RZ ;  /* 0x000000353c1c723e */ /* 0x000fe400048070ff */
[----:B------:R-:W-:Y:S02]  /*15a40*/  F2FP.SATFINITE.E4M3.F32.PACK_AB_MERGE_C R50, R57, R50, RZ ;  /* 0x000000323932723e */ /* 0x000fe400048070ff */
[----:B------:R-:W-:Y:S02]  /*15a50*/  F2FP.SATFINITE.E4M3.F32.PACK_AB_MERGE_C R62, R63, R62, RZ ;  /* 0x0000003e3f3e723e */ /* 0x000fe400048070ff */
[----:B------:R-:W-:Y:S02]  /*15a60*/  F2FP.SATFINITE.E4M3.F32.PACK_AB_MERGE_C R55, R55, R58, RZ ;  /* 0x0000003a3737723e */ /* 0x000fe400048070ff */
[----:B------:R-:W-:-:S02]  /*15a70*/  F2FP.SATFINITE.E4M3.F32.PACK_AB_MERGE_C R56, R59, R56, RZ ;  /* 0x000000383b38723e */ /* 0x000fc400048070ff */
[----:B------:R-:W-:Y:S02]  /*15a80*/  F2FP.SATFINITE.E4M3.F32.PACK_AB_MERGE_C R29, R32, R29, R31 ;  /* 0x0000001d201d723e */ /* 0x000fe4000480701f */
[----:B------:R-:W-:Y:S02]  /*15a90*/  F2FP.SATFINITE.E4M3.F32.PACK_AB_MERGE_C R31, R64, R37, R61 ;  /* 0x00000025401f723e */ /* 0x000fe4000480703d */
[----:B------:R-:W-:Y:S02]  /*15aa0*/  F2FP.SATFINITE.E4M3.F32.PACK_AB_MERGE_C R33, R34, R33, R35 ;  /* 0x000000212221723e */ /* 0x000fe40004807023 */
[----:B------:R-:W-:Y:S02]  /*15ab0*/  F2FP.SATFINITE.E4M3.F32.PACK_AB_MERGE_C R28, R49, R52, R28 ;  /* 0x00000034311c723e */ /* 0x000fe4000480701c */
[----:B------:R-:W-:Y:S02]  /*15ac0*/  F2FP.SATFINITE.E4M3.F32.PACK_AB_MERGE_C R30, R39, R30, R50 ;  /* 0x0000001e271e723e */ /* 0x000fe40004807032 */
[----:B------:R-:W-:-:S02]  /*15ad0*/  F2FP.SATFINITE.E4M3.F32.PACK_AB_MERGE_C R35, R66, R41, R62 ;  /* 0x000000294223723e */ /* 0x000fc4000480703e */
[----:B------:R-:W-:Y:S02]  /*15ae0*/  F2FP.SATFINITE.E4M3.F32.PACK_AB_MERGE_C R32, R51, R54, R55 ;  /* 0x000000363320723e */ /* 0x000fe40004807037 */
[----:B------:R-:W-:Y:S01]  /*15af0*/  F2FP.SATFINITE.E4M3.F32.PACK_AB_MERGE_C R34, R47, R20, R56 ;  /* 0x000000142f22723e */ /* 0x000fe20004807038 */
[----:B------:R0:W-:Y:S04]  /*15b00*/  STS.128 [R65+0x14400], R28 ;  /* 0x0144001c41007388 */ /* 0x0001e80000000c00 */
[----:B------:R0:W-:Y:S02]  /*15b10*/  STS.128 [R0+0x14400], R32 ;  /* 0x0144002000007388 */ /* 0x0001e40000000c00 */
.L_x_576:
[----:B------:R-:W-:Y:S05]  /*15b20*/  BSYNC B1 ;  /* 0x0000000000017941 */ /* 0x000fea0003800000 */
.L_x_575:
[----:B------:R-:W-:Y:S04]  /*15b30*/  BSSY B1, `(.L_x_577) ;  /* 0x0000101000017945 */ /* 0x000fe80003800000 */
[----:B------:R-:W-:Y:S05]  /*15b40*/  @P1 BRA `(.L_x_578) ;  /* 0x0000000c00fc1947 */ /* 0x000fea0003800000 */
[----:B------:R-:W4:Y:S01]  /*15b50*/  LDL R59, [R1+0x40] ;  /* 0x00004000013b7983 */ /* 0x000f220000100800 */
[----:B0----5:R-:W-:Y:S02]  /*15b60*/  SHF.R.U32.HI R0, RZ, 0x8, R12 ;  /* 0x00000008ff007819 */ /* 0x021fe4000001160c */
[----:B-1----:R-:W-:Y:S02]  /*15b70*/  LOP3.LUT R21, R12, 0xff, RZ, 0xc0, !PT ;  /* 0x000000ff0c157812 */ /* 0x002fe400078ec0ff */
[----:B------:R-:W-:Y:S02]  /*15b80*/  LOP3.LUT R20, R0, 0xff, RZ, 0xc0, !PT ;  /* 0x000000ff00147812 */ /* 0x000fe400078ec0ff */
[----:B------:R-:W-:Y:S02]  /*15b90*/  LEA.HI R0, R3, R170, RZ, 0x1c ;  /* 0x000000aa03007211 */ /* 0x000fe400078fe0ff */
[----:B------:R-:W-:Y:S02]  /*15ba0*/  PRMT R37, R20, 0x7604, R21 ;  /* 0x0000760414257816 */ /* 0x000fe40000000015 */
[----:B------:R-:W-:-:S02]  /*15bb0*/  SHF.R.S32.HI R21, RZ, 0x1f, R0 ;  /* 0x0000001fff157819 */ /* 0x000fc40000011400 */
[----:B------:R-:W-:Y:S02]  /*15bc0*/  SHF.R.U32.HI R32, RZ, 0x8, R15 ;  /* 0x00000008ff207819 */ /* 0x000fe4000001160f */
[----:B------:R-:W-:Y:S01]  /*15bd0*/  LEA.HI R20, R21, R0, RZ, 0x2 ;  /* 0x0000000015147211 */ /* 0x000fe200078f10ff */
[----:B------:R-:W-:Y:S01]  /*15be0*/  IMAD.SHL.U32 R0, R0, 0x10, RZ ;  /* 0x0000001000007824 */ /* 0x000fe200078e00ff */
[----:B------:R-:W-:Y:S02]  /*15bf0*/  LOP3.LUT R31, R15, 0xff, RZ, 0xc0, !PT ;  /* 0x000000ff0f1f7812 */ /* 0x000fe400078ec0ff */
[----:B------:R-:W-:Y:S01]  /*15c00*/  SHF.R.U32.HI R30, RZ, 0x8, R4 ;  /* 0x00000008ff1e7819 */ /* 0x000fe20000011604 */
[----:B------:R-:W-:Y:S01]  /*15c10*/  IMAD.SHL.U32 R20, R20, 0x800, RZ ;  /* 0x0000080014147824 */ /* 0x000fe200078e00ff */
[----:B------:R-:W-:Y:S02]  /*15c20*/  LOP3.LUT R21, R205, 0x30, R0, 0xf8, !PT ;  /* 0x00000030cd157812 */ /* 0x000fe400078ef800 */
[----:B------:R-:W-:-:S02]  /*15c30*/  LOP3.LUT R0, R32, 0xff, RZ, 0xc0, !PT ;  /* 0x000000ff20007812 */ /* 0x000fc400078ec0ff */
[----:B------:R-:W-:Y:S02]  /*15c40*/  SHF.R.U32.HI R28, RZ, 0x8, R13 ;  /* 0x00000008ff1c7819 */ /* 0x000fe4000001160d */
[----:B------:R-:W-:Y:S02]  /*15c50*/  LOP3.LUT R33, R4, 0xff, RZ, 0xc0, !PT ;  /* 0x000000ff04217812 */ /* 0x000fe400078ec0ff */
[----:B------:R-:W-:Y:S02]  /*15c60*/  LOP3.LUT R30, R30, 0xff, RZ, 0xc0, !PT ;  /* 0x000000ff1e1e7812 */ /* 0x000fe400078ec0ff */
[----:B------:R-:W-:Y:S02]  /*15c70*/  PRMT R41, R0, 0x7604, R31 ;  /* 0x0000760400297816 */ /* 0x000fe4000000001f */
[----:B------:R-:W-:Y:S02]  /*15c80*/  LOP3.LUT R21, R21, R206, RZ, 0x3c, !PT ;  /* 0x000000ce15157212 */ /* 0x000fe400078e3cff */
[----:B------:R-:W-:-:S02]  /*15c90*/  LOP3.LUT R20, R20, 0xffffe000, RZ, 0xc0, !PT ;  /* 0xffffe00014147812 */ /* 0x000fc400078ec0ff */
[----:B------:R-:W-:Y:S02]  /*15ca0*/  SHF.R.U32.HI R0, RZ, 0x8, R5 ;  /* 0x00000008ff007819 */ /* 0x000fe40000011605 */
[----:B------:R-:W-:Y:S02]  /*15cb0*/  LOP3.LUT R29, R13, 0xff, RZ, 0xc0, !PT ;  /* 0x000000ff0d1d7812 */ /* 0x000fe400078ec0ff */
[----:B------:R-:W-:Y:S02]  /*15cc0*/  LOP3.LUT R28, R28, 0xff, RZ, 0xc0, !PT ;  /* 0x000000ff1c1c7812 */ /* 0x000fe400078ec0ff */
[----:B------:R-:W-:Y:S02]  /*15cd0*/  PRMT R43, R30, 0x7604, R33 ;  /* 0x000076041e2b7816 */ /* 0x000fe40000000021 */
[----:B------:R-:W-:Y:S02]  /*15ce0*/  IADD3 R21, R21, R207, R20 ;  /* 0x000000cf15157210 */ /* 0x000fe40007ffe014 */
[----:B------:R-:W-:-:S02]  /*15cf0*/  LOP3.LUT R33, R5, 0xff, RZ, 0xc0, !PT ;  /* 0x000000ff05217812 */ /* 0x000fc400078ec0ff */
[----:B------:R-:W-:Y:S02]  /*15d00*/  SHF.R.U32.HI R32, RZ, 0x8, R7 ;  /* 0x00000008ff207819 */ /* 0x000fe40000011607 */
[----:B------:R-:W-:Y:S02]  /*15d10*/  LOP3.LUT R0, R0, 0xff, RZ, 0xc0, !PT ;  /* 0x000000ff00007812 */ /* 0x000fe400078ec0ff */
[----:B------:R-:W-:Y:S02]  /*15d20*/  SHF.R.U32.HI R20, RZ, 0x8, R6 ;  /* 0x00000008ff147819 */ /* 0x000fe40000011606 */
[----:B------:R-:W-:Y:S02]  /*15d30*/  PRMT R36, R28, 0x7604, R29 ;  /* 0x000076041c247816 */ /* 0x000fe4000000001d */
[----:B------:R-:W-:Y:S02]  /*15d40*/  SHF.R.U32.HI R28, RZ, 0x8, R14 ;  /* 0x00000008ff1c7819 */ /* 0x000fe4000001160e */
[----:B------:R-:W-:-:S02]  /*15d50*/  LOP3.LUT R35, R6, 0xff, RZ, 0xc0, !PT ;  /* 0x000000ff06237812 */ /* 0x000fc400078ec0ff */
[----:B------:R-:W-:Y:S02]  /*15d60*/  LOP3.LUT R32, R32, 0xff, RZ, 0xc0, !PT ;  /* 0x000000ff20207812 */ /* 0x000fe400078ec0ff */
[----:B------:R-:W-:Y:S02]  /*15d70*/  PRMT R45, R0, 0x7604, R33 ;  /* 0x00007604002d7816 */ /* 0x000fe40000000021 */
[----:B------:R-:W-:Y:S02]  /*15d80*/  LOP3.LUT R20, R20, 0xff, RZ, 0xc0, !PT ;  /* 0x000000ff14147812 */ /* 0x000fe400078ec0ff */
[----:B---3--:R-:W-:Y:S02]  /*15d90*/  LOP3.LUT R47, R7, 0xff, RZ, 0xc0, !PT ;  /* 0x000000ff072f7812 */ /* 0x008fe400078ec0ff */
[----:B------:R-:W-:Y:S02]  /*15da0*/  IADD3 R0, R18, R21, RZ ;  /* 0x0000001512007210 */ /* 0x000fe40007ffe0ff */
[----:B------:R-:W-:-:S02]  /*15db0*/  LOP3.LUT R29, R14, 0xff, RZ, 0xc0, !PT ;  /* 0x000000ff0e1d7812 */ /* 0x000fc400078ec0ff */
[----:B------:R-:W-:Y:S02]  /*15dc0*/  LOP3.LUT R28, R28, 0xff, RZ, 0xc0, !PT ;  /* 0x000000ff1c1c7812 */ /* 0x000fe400078ec0ff */
[----:B------:R-:W-:Y:S02]  /*15dd0*/  PRMT R49, R20, 0x7604, R35 ;  /* 0x0000760414317816 */ /* 0x000fe40000000023 */
[----:B------:R-:W-:Y:S02]  /*15de0*/  PRMT R51, R32, 0x7604, R47 ;  /* 0x0000760420337816 */ /* 0x000fe4000000002f */
[----:B------:R-:W0:Y:S01]  /*15df0*/  LDS.128 R32, [R0+0x14400] ;  /* 0x0144000000207984 */ /* 0x000e220000000c00 */
[----:B--2---:R-:W-:Y:S02]  /*15e00*/  PRMT R39, R28, 0x7604, R29 ;  /* 0x000076041c277816 */ /* 0x004fe4000000001d */
[----:B------:R-:W-:Y:S02]  /*15e10*/  SHF.R.U32.HI R21, RZ, 0x10, R13 ;  /* 0x00000010ff157819 */ /* 0x000fe4000001160d */
[----:B------:R-:W-:-:S02]  /*15e20*/  SHF.R.U32.HI R20, RZ, 0x10, R12 ;  /* 0x00000010ff147819 */ /* 0x000fc4000001160c */
[----:B------:R-:W-:Y:S02]  /*15e30*/  LOP3.LUT R21, R21, 0xff, RZ, 0xc0, !PT ;  /* 0x000000ff15157812 */ /* 0x000fe400078ec0ff */
[----:B------:R-:W-:Y:S02]  /*15e40*/  LOP3.LUT R20, R20, 0xff, RZ, 0xc0, !PT ;  /* 0x000000ff14147812 */ /* 0x000fe400078ec0ff */
[----:B------:R-:W-:Y:S02]  /*15e50*/  SHF.R.U32.HI R38, RZ, 0x10, R14 ;  /* 0x00000010ff267819 */ /* 0x000fe4000001160e */
[----:B------:R-:W-:Y:S02]  /*15e60*/  PRMT R21, R21, 0x7054, R36 ;  /* 0x0000705415157816 */ /* 0x000fe40000000024 */
[----:B------:R-:W-:Y:S02]  /*15e70*/  SHF.R.U32.HI R36, RZ, 0x10, R5 ;  /* 0x00000010ff247819 */ /* 0x000fe40000011605 */
[----:B------:R-:W-:-:S02]  /*15e80*/  PRMT R37, R20, 0x7054, R37 ;  /* 0x0000705414257816 */ /* 0x000fc40000000025 */
[----:B------:R-:W-:Y:S02]  /*15e90*/  SHF.R.U32.HI R40, RZ, 0x10, R15 ;  /* 0x00000010ff287819 */ /* 0x000fe4000001160f */
[----:B------:R-:W-:Y:S02]  /*15ea0*/  LOP3.LUT R38, R38, 0xff, RZ, 0xc0, !PT ;  /* 0x000000ff26267812 */ /* 0x000fe400078ec0ff */
[----:B------:R-:W-:Y:S02]  /*15eb0*/  SHF.R.U32.HI R20, RZ, 0x10, R4 ;  /* 0x00000010ff147819 */ /* 0x000fe40000011604 */
[----:B------:R-:W-:Y:S02]  /*15ec0*/  LOP3.LUT R36, R36, 0xff, RZ, 0xc0, !PT ;  /* 0x000000ff24247812 */ /* 0x000fe400078ec0ff */
[----:B------:R-:W-:Y:S02]  /*15ed0*/  LOP3.LUT R40, R40, 0xff, RZ, 0xc0, !PT ;  /* 0x000000ff28287812 */ /* 0x000fe400078ec0ff */
[----:B------:R-:W-:-:S02]  /*15ee0*/  PRMT R39, R38, 0x7054, R39 ;  /* 0x0000705426277816 */ /* 0x000fc40000000027 */
[----:B------:R-:W-:Y:S02]  /*15ef0*/  LOP3.LUT R20, R20, 0xff, RZ, 0xc0, !PT ;  /* 0x000000ff14147812 */ /* 0x000fe400078ec0ff */
[----:B------:R-:W-:Y:S02]  /*15f00*/  SHF.R.U32.HI R38, RZ, 0x10, R6 ;  /* 0x00000010ff267819 */ /* 0x000fe40000011606 */
[----:B------:R-:W-:Y:S02]  /*15f10*/  PRMT R47, R36, 0x7054, R45 ;  /* 0x00007054242f7816 */ /* 0x000fe4000000002d */
[----:B------:R-:W-:Y:S02]  /*15f20*/  PRMT R41, R40, 0x7054, R41 ;  /* 0x0000705428297816 */ /* 0x000fe40000000029 */
[----:B------:R-:W-:Y:S02]  /*15f30*/  PRMT R43, R20, 0x7054, R43 ;  /* 0x00007054142b7816 */ /* 0x000fe4000000002b */
[----:B------:R-:W-:-:S02]  /*15f40*/  LOP3.LUT R38, R38, 0xff, RZ, 0xc0, !PT ;  /* 0x000000ff26267812 */ /* 0x000fc400078ec0ff */
[----:B------:R-:W-:Y:S02]  /*15f50*/  LOP3.LUT R47, R47, 0xff000000, R5, 0xf8, !PT ;  /* 0xff0000002f2f7812 */ /* 0x000fe400078ef805 */
[----:B------:R-:W-:Y:S02]  /*15f60*/  LOP3.LUT R21, R21, 0xff000000, R13, 0xf8, !PT ;  /* 0xff00000015157812 */ /* 0x000fe400078ef80d */
[----:B------:R-:W-:Y:S02]  /*15f70*/  SHF.R.U32.HI R40, RZ, 0x10, R7 ;  /* 0x00000010ff287819 */ /* 0x000fe40000011607 */
[----:B------:R-:W-:Y:S02]  /*15f80*/  LOP3.LUT R45, R41, 0xff000000, R15, 0xf8, !PT ;  /* 0xff000000292d7812 */ /* 0x000fe400078ef80f */
[----:B------:R-:W-:Y:S02]  /*15f90*/  LOP3.LUT R48, R43, 0xff000000, R4, 0xf8, !PT ;  /* 0xff0000002b307812 */ /* 0x000fe400078ef804 */
[----:B------:R-:W-:-:S02]  /*15fa0*/  PRMT R49, R38, 0x7054, R49 ;  /* 0x0000705426317816 */ /* 0x000fc40000000031 */
[----:B------:R-:W-:Y:S02]  /*15fb0*/  F2FP.F16.E4M3.UNPACK_B R43, R47 ;  /* 0x0000002fff2b723e */ /* 0x000fe400020006ff */
[----:B0-----:R-:W-:Y:S02]  /*15fc0*/  F2FP.F16.E4M3.UNPACK_B R15, R33 ;  /* 0x00000021ff0f723e */ /* 0x001fe400020006ff */
[----:B------:R-:W-:Y:S01]  /*15fd0*/  LOP3.LUT R42, R37, 0xff000000, R12, 0xf8, !PT ;  /* 0xff000000252a7812 */ /* 0x000fe200078ef80c */
[----:B------:R-:W-:Y:S01]  /*15fe0*/  HADD2.F32 R46, -RZ, R43.H0_H0 ;  /* 0x2000002bff2e7230 */ /* 0x000fe20000004100 */
[----:B------:R-:W-:Y:S02]  /*15ff0*/  F2FP.F16.E4M3.UNPACK_B R20, R21 ;  /* 0x00000015ff14723e */ /* 0x000fe400020006ff */
[----:B------:R-:W-:Y:S02]  /*16000*/  LOP3.LUT R40, R40, 0xff, RZ, 0xc0, !PT ;  /* 0x000000ff28287812 */ /* 0x000fe400078ec0ff */
[----:B------:R-:W-:Y:S01]  /*16010*/  LOP3.LUT R12, R39, 0xff000000, R14, 0xf8, !PT ;  /* 0xff000000270c7812 */ /* 0x000fe200078ef80e */
[----:B------:R-:W-:Y:S01]  /*16020*/  HADD2.F32 R41, -RZ, R20.H0_H0 ;  /* 0x20000014ff297230 */ /* 0x000fe20000004100 */
[----:B------:R-:W-:Y:S01]  /*16030*/  LOP3.LUT R5, R49, 0xff000000, R6, 0xf8, !PT ;  /* 0xff00000031057812 */ /* 0x000fe200078ef806 */
[--C-:B------:R-:W-:Y:S01]  /*16040*/  HADD2.F32 R6, -RZ, R15.reuse.H0_H0 ;  /* 0x2000000fff067230 */ /* 0x100fe20000004100 */
[----:B------:R-:W-:Y:S01]  /*16050*/  PRMT R51, R40, 0x7054, R51 ;  /* 0x0000705428337816 */ /* 0x000fe20000000033 */
[----:B------:R-:W-:Y:S01]  /*16060*/  HADD2.F32 R15, -RZ, R15.H1_H1 ;  /* 0x3000000fff0f7230 */ /* 0x000fe20000004100 */
[----:B------:R-:W-:-:S02]  /*16070*/  F2FP.F16.E4M3.UNPACK_B R39, R35 ;  /* 0x00000023ff27723e */ /* 0x000fc400020006ff */
[----:B------:R-:W-:Y:S01]  /*16080*/  F2FP.F16.E4M3.UNPACK_B R40, R35.H1 ;  /* 0x00000023ff28723e */ /* 0x000fe200030006ff */
[----:B------:R-:W-:Y:S01]  /*16090*/  FMUL.FTZ R49, R6, R41 ;  /* 0x0000002906317220 */ /* 0x000fe20000410000 */
[----:B------:R-:W-:Y:S02]  /*160a0*/  F2FP.F16.E4M3.UNPACK_B R35, R32.H1 ;  /* 0x00000020ff23723e */ /* 0x000fe400030006ff */
[----:B------:R-:W-:Y:S02]  /*160b0*/  F2FP.F16.E4M3.UNPACK_B R47, R47.H1 ;  /* 0x0000002fff2f723e */ /* 0x000fe400030006ff */
[----:B------:R-:W-:Y:S02]  /*160c0*/  LOP3.LUT R51, R51, 0xff000000, R7, 0xf8, !PT ;  /* 0xff00000033337812 */ /* 0x000fe400078ef807 */
[-C--:B------:R-:W-:Y:S02]  /*160d0*/  F2FP.F16.E4M3.UNPACK_B R7, R34.reuse ;  /* 0x00000022ff07723e */ /* 0x080fe400020006ff */
[----:B------:R-:W-:Y:S01]  /*160e0*/  F2FP.F16.E4M3.UNPACK_B R34, R34.H1 ;  /* 0x00000022ff22723e */ /* 0x000fe200030006ff */
[----:B----4-:R-:W0:Y:S02]  /*160f0*/  LDS.128 R28, [R59+0x14400] ;  /* 0x014400003b1c7984 */ /* 0x010e240000000c00 */
[----:B0-----:R-:W-:-:S02]  /*16100*/  F2FP.F16.E4M3.UNPACK_B R14, R29 ;  /* 0x0000001dff0e723e */ /* 0x001fc400020006ff */
[-C--:B------:R-:W-:Y:S02]  /*16110*/  F2FP.F16.E4M3.UNPACK_B R37, R31.reuse ;  /* 0x0000001fff25723e */ /* 0x080fe400020006ff */
[----:B------:R-:W-:Y:S01]  /*16120*/  F2FP.F16.E4M3.UNPACK_B R38, R31.H1 ;  /* 0x0000001fff26723e */ /* 0x000fe200030006ff */
[--C-:B------:R-:W-:Y:S01]  /*16130*/  HADD2.F32 R13, -RZ, R14.reuse.H0_H0 ;  /* 0x2000000eff0d7230 */ /* 0x100fe20000004100 */
[-C--:B------:R-:W-:Y:S01]  /*16140*/  F2FP.F16.E4M3.UNPACK_B R31, R28.reuse ;  /* 0x0000001cff1f723e */ /* 0x080fe200020006ff */
[----:B------:R-:W-:Y:S01]  /*16150*/  HADD2.F32 R14, -RZ, R14.H1_H1 ;  /* 0x3000000eff0e7230 */ /* 0x000fe20000004100 */
[----:B------:R-:W-:Y:S02]  /*16160*/  F2FP.F16.E4M3.UNPACK_B R36, R28.H1 ;  /* 0x0000001cff24723e */ /* 0x000fe400030006ff */
[----:B------:R-:W-:Y:S02]  /*16170*/  F2FP.F16.E4M3.UNPACK_B R28, R33.H1 ;  /* 0x00000021ff1c723e */ /* 0x000fe400030006ff */
[----:B------:R-:W-:Y:S01]  /*16180*/  F2FP.F16.E4M3.UNPACK_B R33, R32 ;  /* 0x00000020ff21723e */ /* 0x000fe200020006ff */
[----:B------:R-:W-:Y:S01]  /*16190*/  FMUL.FTZ R32, R6, R46 ;  /* 0x0000002e06207220 */ /* 0x000fe20000410000 */
[----:B------:R-:W-:-:S02]  /*161a0*/  F2FP.F16.E4M3.UNPACK_B R29, R29.H1 ;  /* 0x0000001dff1d723e */ /* 0x000fc400030006ff */
[----:B------:R-:W-:Y:S01]  /*161b0*/  F2FP.F16.E4M3.UNPACK_B R4, R30 ;  /* 0x0000001eff04723e */ /* 0x000fe200020006ff */
[C---:B------:R-:W-:Y:S01]  /*161c0*/  FFMA.FTZ R6, R13.reuse, R41, -R32 ;  /* 0x000000290d067223 */ /* 0x040fe20000010820 */
[----:B------:R-:W-:Y:S01]  /*161d0*/  F2FP.F16.E4M3.UNPACK_B R32, R21.H1 ;  /* 0x00000015ff20723e */ /* 0x000fe200030006ff */
[----:B------:R-:W-:Y:S01]  /*161e0*/  FFMA.FTZ R13, R13, R46, R49 ;  /* 0x0000002e0d0d7223 */ /* 0x000fe20000010031 */
[----:B------:R-:W-:Y:S01]  /*161f0*/  HADD2.F32 R41, -RZ, R20.H1_H1 ;  /* 0x30000014ff297230 */ /* 0x000fe20000004100 */
[----:B------:R-:W-:Y:S01]  /*16200*/  F2FP.F16.E4M3.UNPACK_B R30, R30.H1 ;  /* 0x0000001eff1e723e */ /* 0x000fe200030006ff */
[----:B------:R-:W-:Y:S02]  /*16210*/  HADD2.F32 R46, -RZ, R43.H1_H1 ;  /* 0x3000002bff2e7230 */ /* 0x000fe40000004100 */
[----:B------:R-:W-:Y:S02]  /*16220*/  HADD2.F32 R49, -RZ, R47.H0_H0 ;  /* 0x2000002fff317230 */ /* 0x000fe40000004100 */
[----:B------:R-:W-:Y:S01]  /*16230*/  FMUL.FTZ R55, R15, R41 ;  /* 0x000000290f377220 */ /* 0x000fe20000410000 */
[----:B------:R-:W-:-:S02]  /*16240*/  HADD2.F32 R20, -RZ, R28.H0_H0 ;  /* 0x2000001cff147230 */ /* 0x000fc40000004100 */
[-C--:B------:R-:W-:Y:S01]  /*16250*/  FMUL.FTZ R53, R15, R46.reuse ;  /* 0x0000002e0f357220 */ /* 0x080fe20000410000 */
[----:B------:R-:W-:Y:S02]  /*16260*/  HADD2.F32 R43, -RZ, R32.H0_H0 ;  /* 0x20000020ff2b7230 */ /* 0x000fe40000004100 */
[----:B------:R-:W-:Y:S02]  /*16270*/  HADD2.F32 R21, -RZ, R29.H0_H0 ;  /* 0x2000001dff157230 */ /* 0x000fe40000004100 */
[----:B------:R-:W-:Y:S01]  /*16280*/  FMUL.FTZ R50, R20, R49 ;  /* 0x0000003114327220 */ /* 0x000fe20000410000 */
[----:B------:R-:W-:Y:S01]  /*16290*/  FFMA.FTZ R15, R14, R41, -R53 ;  /* 0x000000290e0f7223 */ /* 0x000fe20000010835 */
[-C--:B------:R-:W-:Y:S01]  /*162a0*/  FMUL.FTZ R52, R20, R43.reuse ;  /* 0x0000002b14347220 */ /* 0x080fe20000410000 */
[----:B------:R-:W-:Y:S01]  /*162b0*/  FFMA.FTZ R14, R14, R46, R55 ;  /* 0x0000002e0e0e7223 */ /* 0x000fe20000010037 */
[C---:B------:R-:W-:Y:S01]  /*162c0*/  FFMA.FTZ R20, R21.reuse, R43, -R50 ;  /* 0x0000002b15147223 */ /* 0x040fe20000010832 */
[----:B------:R-:W-:Y:S01]  /*162d0*/  F2FP.F16.E4M3.UNPACK_B R50, R51 ;  /* 0x00000033ff32723e */ /* 0x000fe200020006ff */
[----:B------:R-:W-:Y:S01]  /*162e0*/  FFMA.FTZ R21, R21, R49, R52 ;  /* 0x0000003115157223 */ /* 0x000fe20000010034 */
[----:B------:R-:W-:Y:S01]  /*162f0*/  F2FP.F16.E4M3.UNPACK_B R46, R45 ;  /* 0x0000002dff2e723e */ /* 0x000fe200020006ff */
[----:B------:R-:W-:Y:S01]  /*16300*/  HADD2.F32 R49, -RZ, R47.H1_H1 ;  /* 0x3000002fff317230 */ /* 0x000fe20000004100 */
[----:B------:R-:W-:Y:S01]  /*16310*/  F2FP.F16.E4M3.UNPACK_B R51, R51.H1 ;  /* 0x00000033ff33723e */ /* 0x000fe200030006ff */
[----:B------:R-:W-:Y:S01]  /*16320*/  HADD2.F32 R28, -RZ, R28.H1_H1 ;  /* 0x3000001cff1c7230 */ /* 0x000fe20000004100 */
[----:B------:R-:W-:Y:S01]  /*16330*/  F2FP.F16.E4M3.UNPACK_B R45, R45.H1 ;  /* 0x0000002dff2d723e */ /* 0x000fe200030006ff */
[----:B------:R-:W-:-:S02]  /*16340*/  HADD2.F32 R43, -RZ, R32.H1_H1 ;  /* 0x30000020ff2b7230 */ /* 0x000fc40000004100 */
[----:B------:R-:W-:Y:S02]  /*16350*/  HADD2.F32 R52, -RZ, R50.H0_H0 ;  /* 0x20000032ff347230 */ /* 0x000fe40000004100 */
[C---:B------:R-:W-:Y:S01]  /*16360*/  FMUL.FTZ R54, R28.reuse, R49 ;  /* 0x000000311c367220 */ /* 0x040fe20000410000 */
[----:B------:R-:W-:Y:S02]  /*16370*/  HADD2.F32 R41, -RZ, R39.H0_H0 ;  /* 0x20000027ff297230 */ /* 0x000fe40000004100 */
[----:B------:R-:W-:Y:S01]  /*16380*/  FMUL.FTZ R28, R28, R43 ;  /* 0x0000002b1c1c7220 */ /* 0x000fe20000410000 */
[----:B------:R-:W-:Y:S02]  /*16390*/  HADD2.F32 R47, -RZ, R46.H0_H0 ;  /* 0x2000002eff2f7230 */ /* 0x000fe40000004100 */
[----:B------:R-:W-:Y:S02]  /*163a0*/  HADD2.F32 R29, -RZ, R29.H1_H1 ;  /* 0x3000001dff1d7230 */ /* 0x000fe40000004100 */
[----:B------:R-:W-:Y:S01]  /*163b0*/  FMUL.FTZ R55, R41, R52 ;  /* 0x0000003429377220 */ /* 0x000fe20000410000 */
[----:B------:R-:W-:-:S02]  /*163c0*/  HADD2.F32 R32, -RZ, R37.H0_H0 ;  /* 0x20000025ff207230 */ /* 0x000fc40000004100 */
[----:B------:R-:W-:Y:S01]  /*163d0*/  FMUL.FTZ R41, R41, R47 ;  /* 0x0000002f29297220 */ /* 0x000fe20000410000 */
[----:B------:R-:W-:Y:S02]  /*163e0*/  HADD2.F32 R50, -RZ, R50.H1_H1 ;  /* 0x30000032ff327230 */ /* 0x000fe40000004100 */
[C---:B------:R-:W-:Y:S01]  /*163f0*/  FFMA.FTZ R53, R29.reuse, R43, -R54 ;  /* 0x0000002b1d357223 */ /* 0x040fe20000010836 */
[----:B------:R-:W-:Y:S01]  /*16400*/  FFMA.FTZ R54, R29, R49, R28 ;  /* 0x000000311d367223 */ /* 0x000fe2000001001c */
[C---:B------:R-:W-:Y:S01]  /*16410*/  FFMA.FTZ R28, R32.reuse, R47, -R55 ;  /* 0x0000002f201c7223 */ /* 0x040fe20000010837 */
[----:B------:R-:W-:Y:S01]  /*16420*/  FFMA.FTZ R29, R32, R52, R41 ;  /* 0x00000034201d7223 */ /* 0x000fe20000010029 */
[----:B------:R-:W-:Y:S02]  /*16430*/  HADD2.F32 R39, -RZ, R39.H1_H1 ;  /* 0x30000027ff277230 */ /* 0x000fe40000004100 */
[----:B------:R-:W-:Y:S01]  /*16440*/  HADD2.F32 R47, -RZ, R51.H0_H0 ;  /* 0x20000033ff2f7230 */ /* 0x000fe20000004100 */
[----:B------:R-:W-:Y:S01]  /*16450*/  F2FP.SATFINITE.E4M3.F32.PACK_AB_MERGE_C R21, R54, R21, RZ ;  /* 0x000000153615723e */ /* 0x000fe200048070ff */
[----:B------:R-:W-:-:S02]  /*16460*/  HADD2.F32 R41, -RZ, R40.H0_H0 ;  /* 0x20000028ff297230 */ /* 0x000fc40000004100 */
[----:B------:R-:W-:Y:S01]  /*16470*/  FMUL.FTZ R52, R39, R50 ;  /* 0x0000003227347220 */ /* 0x000fe20000410000 */
[----:B------:R-:W-:Y:S01]  /*16480*/  HADD2.F32 R46, -RZ, R46.H1_H1 ;  /* 0x3000002eff2e7230 */ /* 0x000fe20000004100 */
[----:B------:R-:W-:Y:S01]  /*16490*/  F2FP.SATFINITE.E4M3.F32.PACK_AB_MERGE_C R13, R14, R13, R21 ;  /* 0x0000000d0e0d723e */ /* 0x000fe20004807015 */
[----:B------:R-:W-:Y:S02]  /*164a0*/  HADD2.F32 R43, -RZ, R45.H0_H0 ;  /* 0x2000002dff2b7230 */ /* 0x000fe40000004100 */
[----:B------:R-:W-:Y:S01]  /*164b0*/  FMUL.FTZ R49, R41, R47 ;  /* 0x0000002f29317220 */ /* 0x000fe20000410000 */
[----:B------:R-:W-:Y:S02]  /*164c0*/  HADD2.F32 R32, -RZ, R38.H0_H0 ;  /* 0x20000026ff207230 */ /* 0x000fe40000004100 */
[----:B------:R-:W-:Y:S01]  /*164d0*/  FMUL.FTZ R39, R39, R46 ;  /* 0x0000002e27277220 */ /* 0x000fe20000410000 */
[----:B------:R-:W-:Y:S02]  /*164e0*/  HADD2.F32 R37, -RZ, R37.H1_H1 ;  /* 0x30000025ff257230 */ /* 0x000fe40000004100 */
[----:B------:R-:W-:Y:S01]  /*164f0*/  FMUL.FTZ R58, R41, R43 ;  /* 0x0000002b293a7220 */ /* 0x000fe20000410000 */
[----:B------:R-:W-:-:S02]  /*16500*/  HADD2.F32 R51, -RZ, R51.H1_H1 ;  /* 0x30000033ff337230 */ /* 0x000fc40000004100 */
[C---:B------:R-:W-:Y:S01]  /*16510*/  FFMA.FTZ R57, R32.reuse, R43, -R49 ;  /* 0x0000002b20397223 */ /* 0x040fe20000010831 */
[----:B------:R-:W-:Y:S01]  /*16520*/  F2FP.F16.E4M3.UNPACK_B R43, R48.H1 ;  /* 0x00000030ff2b723e */ /* 0x000fe200030006ff */
[C---:B------:R-:W-:Y:S01]  /*16530*/  FFMA.FTZ R56, R37.reuse, R50, R39 ;  /* 0x0000003225387223 */ /* 0x040fe20000010027 */
[----:B------:R-:W-:Y:S01]  /*16540*/  F2FP.F16.E4M3.UNPACK_B R39, R42.H1 ;  /* 0x0000002aff27723e */ /* 0x000fe200030006ff */
[----:B------:R-:W-:Y:S01]  /*16550*/  FFMA.FTZ R55, R37, R46, -R52 ;  /* 0x0000002e25377223 */ /* 0x000fe20000010834 */
[----:B------:R-:W-:Y:S02]  /*16560*/  HADD2.F32 R40, -RZ, R40.H1_H1 ;  /* 0x30000028ff287230 */ /* 0x000fe40000004100 */
[----:B------:R-:W-:Y:S01]  /*16570*/  FFMA.FTZ R58, R32, R47, R58 ;  /* 0x0000002f203a7223 */ /* 0x000fe2000001003a */
[----:B------:R-:W-:Y:S01]  /*16580*/  HADD2.F32 R46, -RZ, R43.H0_H0 ;  /* 0x2000002bff2e7230 */ /* 0x000fe20000004100 */
[----:B------:R-:W-:Y:S01]  /*16590*/  F2FP.F16.E4M3.UNPACK_B R48, R48 ;  /* 0x00000030ff30723e */ /* 0x000fe200020006ff */
[----:B------:R-:W-:-:S02]  /*165a0*/  HADD2.F32 R37, -RZ, R35.H0_H0 ;  /* 0x20000023ff257230 */ /* 0x000fc40000004100 */
[C---:B------:R-:W-:Y:S01]  /*165b0*/  FMUL.FTZ R49, R40.reuse, R51 ;  /* 0x0000003328317220 */ /* 0x040fe20000410000 */
[----:B------:R-:W-:Y:S01]  /*165c0*/  HADD2.F32 R41, -RZ, R39.H0_H0 ;  /* 0x20000027ff297230 */ /* 0x000fe20000004100 */
[----:B------:R-:W-:Y:S01]  /*165d0*/  F2FP.F16.E4M3.UNPACK_B R42, R42 ;  /* 0x0000002aff2a723e */ /* 0x000fe200020006ff */
[----:B------:R-:W-:Y:S02]  /*165e0*/  HADD2.F32 R45, -RZ, R45.H1_H1 ;  /* 0x3000002dff2d7230 */ /* 0x000fe40000004100 */
[C---:B------:R-:W-:Y:S01]  /*165f0*/  FMUL.FTZ R47, R37.reuse, R46 ;  /* 0x0000002e252f7220 */ /* 0x040fe20000410000 */
[----:B------:R-:W-:Y:S02]  /*16600*/  HADD2.F32 R38, -RZ, R38.H1_H1 ;  /* 0x30000026ff267230 */ /* 0x000fe40000004100 */
[----:B------:R-:W-:Y:S01]  /*16610*/  FMUL.FTZ R37, R37, R41 ;  /* 0x0000002925257220 */ /* 0x000fe20000410000 */
[----:B------:R-:W-:Y:S02]  /*16620*/  HADD2.F32 R32, -RZ, R36.H0_H0 ;  /* 0x20000024ff207230 */ /* 0x000fe40000004100 */
[----:B------:R-:W-:Y:S01]  /*16630*/  FMUL.FTZ R40, R40, R45 ;  /* 0x0000002d28287220 */ /* 0x000fe20000410000 */
[----:B------:R-:W-:-:S02]  /*16640*/  HADD2.F32 R43, -RZ, R43.H1_H1 ;  /* 0x3000002bff2b7230 */ /* 0x000fc40000004100 */
[----:B------:R-:W-:Y:S01]  /*16650*/  FFMA.FTZ R60, R38, R45, -R49 ;  /* 0x0000002d263c7223 */ /* 0x000fe20000010831 */
[----:B------:R-:W-:Y:S02]  /*16660*/  HADD2.F32 R35, -RZ, R35.H1_H1 ;  /* 0x30000023ff237230 */ /* 0x000fe40000004100 */
[C---:B------:R-:W-:Y:S01]  /*16670*/  FFMA.FTZ R47, R32.reuse, R41, -R47 ;  /* 0x00000029202f7223 */ /* 0x040fe2000001082f */
[----:B------:R-:W-:Y:S02]  /*16680*/  HADD2.F32 R39, -RZ, R39.H1_H1 ;  /* 0x30000027ff277230 */ /* 0x000fe40000004100 */
[----:B------:R-:W-:Y:S01]  /*16690*/  FFMA.FTZ R45, R32, R46, R37 ;  /* 0x0000002e202d7223 */ /* 0x000fe20000010025 */
[----:B------:R-:W-:Y:S02]  /*166a0*/  HADD2.F32 R36, -RZ, R36.H1_H1 ;  /* 0x30000024ff247230 */ /* 0x000fe40000004100 */
[----:B------:R-:W-:Y:S01]  /*166b0*/  FMUL.FTZ R41, R35, R43 ;  /* 0x0000002b23297220 */ /* 0x000fe20000410000 */
[----:B------:R-:W-:-:S02]  /*166c0*/  HADD2.F32 R37, -RZ, R48.H0_H0 ;  /* 0x20000030ff257230 */ /* 0x000fc40000004100 */
[-C--:B------:R-:W-:Y:S01]  /*166d0*/  FMUL.FTZ R32, R35, R39.reuse ;  /* 0x0000002723207220 */ /* 0x080fe20000410000 */
[----:B------:R-:W-:Y:S02]  /*166e0*/  HADD2.F32 R35, -RZ, R33.H0_H0 ;  /* 0x20000021ff237230 */ /* 0x000fe40000004100 */
[----:B------:R-:W-:Y:S01]  /*166f0*/  FFMA.FTZ R50, R36, R39, -R41 ;  /* 0x0000002724327223 */ /* 0x000fe20000010829 */
[----:B------:R-:W-:Y:S01]  /*16700*/  FFMA.FTZ R51, R38, R51, R40 ;  /* 0x0000003326337223 */ /* 0x000fe20000010028 */
[----:B------:R-:W-:Y:S01]  /*16710*/  FFMA.FTZ R52, R36, R43, R32 ;  /* 0x0000002b24347223 */ /* 0x000fe20000010020 */
[----:B------:R-:W-:Y:S02]  /*16720*/  HADD2.F32 R36, -RZ, R42.H0_H0 ;  /* 0x2000002aff247230 */ /* 0x000fe40000004100 */
[----:B------:R-:W-:Y:S01]  /*16730*/  FMUL.FTZ R39, R35, R37 ;  /* 0x0000002523277220 */ /* 0x000fe20000410000 */
[----:B------:R-:W-:Y:S01]  /*16740*/  HADD2.F32 R32, -RZ, R31.H0_H0 ;  /* 0x2000001fff207230 */ /* 0x000fe20000004100 */
[----:B------:R-:W-:Y:S01]  /*16750*/  F2FP.SATFINITE.E4M3.F32.PACK_AB_MERGE_C R51, R51, R58, RZ ;  /* 0x0000003a3333723e */ /* 0x000fe200048070ff */
[----:B------:R-:W-:-:S02]  /*16760*/  HADD2.F32 R48, -RZ, R48.H1_H1 ;  /* 0x30000030ff307230 */ /* 0x000fc40000004100 */
[-C--:B------:R-:W-:Y:S01]  /*16770*/  FMUL.FTZ R35, R35, R36.reuse ;  /* 0x0000002423237220 */ /* 0x080fe20000410000 */
[----:B------:R-:W-:Y:S02]  /*16780*/  HADD2.F32 R33, -RZ, R33.H1_H1 ;  /* 0x30000021ff217230 */ /* 0x000fe40000004100 */
[C---:B------:R-:W-:Y:S01]  /*16790*/  FFMA.FTZ R38, R32.reuse, R36, -R39 ;  /* 0x0000002420267223 */ /* 0x040fe20000010827 */
[----:B------:R-:W-:Y:S01]  /*167a0*/  HADD2.F32 R42, -RZ, R42.H1_H1 ;  /* 0x3000002aff2a7230 */ /* 0x000fe20000004100 */
[----:B------:R-:W-:Y:S01]  /*167b0*/  F2FP.F16.E4M3.UNPACK_B R36, R5.H1 ;  /* 0x00000005ff24723e */ /* 0x000fe200030006ff */
[----:B------:R-:W-:Y:S02]  /*167c0*/  HADD2.F32 R31, -RZ, R31.H1_H1 ;  /* 0x3000001fff1f7230 */ /* 0x000fe40000004100 */
[C---:B------:R-:W-:Y:S01]  /*167d0*/  FMUL.FTZ R46, R33.reuse, R48 ;  /* 0x00000030212e7220 */ /* 0x040fe20000410000 */
[----:B------:R-:W-:Y:S01]  /*167e0*/  FFMA.FTZ R40, R32, R37, R35 ;  /* 0x0000002520287223 */ /* 0x000fe20000010023 */
[----:B------:R-:W-:Y:S01]  /*167f0*/  F2FP.F16.E4M3.UNPACK_B R35, R12.H1 ;  /* 0x0000000cff23723e */ /* 0x000fe200030006ff */
[----:B------:R-:W-:Y:S01]  /*16800*/  FMUL.FTZ R33, R33, R42 ;  /* 0x0000002a21217220 */ /* 0x000fe20000410000 */
[----:B------:R-:W-:-:S02]  /*16810*/  HADD2.F32 R37, -RZ, R36.H0_H0 ;  /* 0x20000024ff257230 */ /* 0x000fc40000004100 */
[C---:B------:R-:W-:Y:S01]  /*16820*/  FFMA.FTZ R41, R31.reuse, R42, -R46 ;  /* 0x0000002a1f297223 */ /* 0x040fe2000001082e */
[----:B------:R-:W-:Y:S02]  /*16830*/  HADD2.F32 R32, -RZ, R34.H0_H0 ;  /* 0x20000022ff207230 */ /* 0x000fe40000004100 */
[----:B------:R-:W-:Y:S01]  /*16840*/  FFMA.FTZ R43, R31, R48, R33 ;  /* 0x000000301f2b7223 */ /* 0x000fe20000010021 */
[----:B------:R-:W-:Y:S01]  /*16850*/  HADD2.F32 R33, -RZ, R35.H0_H0 ;  /* 0x20000023ff217230 */ /* 0x000fe20000004100 */
[----:B------:R-:W-:Y:S01]  /*16860*/  F2FP.F16.E4M3.UNPACK_B R12, R12 ;  /* 0x0000000cff0c723e */ /* 0x000fe200020006ff */
[----:B------:R-:W-:Y:S02]  /*16870*/  HADD2.F32 R31, -RZ, R30.H0_H0 ;  /* 0x2000001eff1f7230 */ /* 0x000fe40000004100 */
[C---:B------:R-:W-:Y:S01]  /*16880*/  FMUL.FTZ R42, R32.reuse, R37 ;  /* 0x00000025202a7220 */ /* 0x040fe20000410000 */
[----:B------:R-:W-:Y:S02]  /*16890*/  HADD2.F32 R39, -RZ, R36.H1_H1 ;  /* 0x30000024ff277230 */ /* 0x000fe40000004100 */
[----:B------:R-:W-:Y:S01]  /*168a0*/  FMUL.FTZ R32, R32, R33 ;  /* 0x0000002120207220 */ /* 0x000fe20000410000 */
[----:B------:R-:W-:-:S02]  /*168b0*/  HADD2.F32 R34, -RZ, R34.H1_H1 ;  /* 0x30000022ff227230 */ /* 0x000fc40000004100 */
[C---:B------:R-:W-:Y:S01]  /*168c0*/  FFMA.FTZ R42, R31.reuse, R33, -R42 ;  /* 0x000000211f2a7223 */ /* 0x040fe2000001082a */
[----:B------:R-:W-:Y:S01]  /*168d0*/  HADD2.F32 R35, -RZ, R35.H1_H1 ;  /* 0x30000023ff237230 */ /* 0x000fe20000004100 */
[----:B------:R-:W-:Y:S01]  /*168e0*/  F2FP.F16.E4M3.UNPACK_B R5, R5 ;  /* 0x00000005ff05723e */ /* 0x000fe200020006ff */
[----:B------:R-:W-:Y:S02]  /*168f0*/  HADD2.F32 R30, -RZ, R30.H1_H1 ;  /* 0x3000001eff1e7230 */ /* 0x000fe40000004100 */
[C---:B------:R-:W-:Y:S01]  /*16900*/  FMUL.FTZ R33, R34.reuse, R39 ;  /* 0x0000002722217220 */ /* 0x040fe20000410000 */
[----:B------:R-:W-:Y:S01]  /*16910*/  FFMA.FTZ R36, R31, R37, R32 ;  /* 0x000000251f247223 */ /* 0x000fe20000010020 */
[-C--:B------:R-:W-:Y:S01]  /*16920*/  FMUL.FTZ R34, R34, R35.reuse ;  /* 0x0000002322227220 */ /* 0x080fe20000410000 */
[----:B------:R-:W-:Y:S02]  /*16930*/  HADD2.F32 R31, -RZ, R12.H1_H1 ;  /* 0x3000000cff1f7230 */ /* 0x000fe40000004100 */
[----:B------:R-:W-:Y:S01]  /*16940*/  FFMA.FTZ R49, R30, R35, -R33 ;  /* 0x000000231e317223 */ /* 0x000fe20000010821 */
[----:B------:R-:W-:-:S02]  /*16950*/  HADD2.F32 R32, -RZ, R5.H0_H0 ;  /* 0x20000005ff207230 */ /* 0x000fc40000004100 */
[----:B------:R-:W-:Y:S01]  /*16960*/  FFMA.FTZ R39, R30, R39, R34 ;  /* 0x000000271e277223 */ /* 0x000fe20000010022 */
[----:B------:R-:W-:Y:S02]  /*16970*/  HADD2.F32 R30, -RZ, R12.H0_H0 ;  /* 0x2000000cff1e7230 */ /* 0x000fe40000004100 */
[----:B------:R-:W-:Y:S01]  /*16980*/  HADD2.F32 R12, -RZ, R7.H0_H0 ;  /* 0x20000007ff0c7230 */ /* 0x000fe20000004100 */
[----:B------:R-:W-:Y:S01]  /*16990*/  F2FP.SATFINITE.E4M3.F32.PACK_AB_MERGE_C R42, R49, R42, RZ ;  /* 0x0000002a312a723e */ /* 0x000fe200048070ff */
[----:B------:R-:W-:Y:S01]  /*169a0*/  HADD2.F32 R33, -RZ, R5.H1_H1 ;  /* 0x30000005ff217230 */ /* 0x000fe20000004100 */
[----:B------:R-:W-:Y:S01]  /*169b0*/  F2FP.SATFINITE.E4M3.F32.PACK_AB_MERGE_C R36, R39, R36, RZ ;  /* 0x000000242724723e */ /* 0x000fe200048070ff */
        /* <DEDUP_REMOVED lines=18> */
[----:B------:R-:W-:-:S02]  /*16ae0*/  F2FP.SATFINITE.E4M3.F32.PACK_AB_MERGE_C R6, R37, R34, R42 ;  /* 0x000000222506723e */ /* 0x000fc4000480702a */
[----:B------:R-:W-:Y:S02]  /*16af0*/  F2FP.SATFINITE.E4M3.F32.PACK_AB_MERGE_C R15, R56, R29, R51 ;  /* 0x0000001d380f723e */ /* 0x000fe40004807033 */
[----:B------:R-:W-:Y:S01]  /*16b00*/  F2FP.SATFINITE.E4M3.F32.PACK_AB_MERGE_C R12, R43, R40, R12 ;  /* 0x000000282b0c723e */ /* 0x000fe2000480700c */
[----:B------:R4:W-:Y:S01]  /*16b10*/  STS.128 [R59+0x14400], R4 ;  /* 0x014400043b007388 */ /* 0x0009e20000000c00 */
[----:B------:R-:W-:-:S05]  /*16b20*/  F2FP.SATFINITE.E4M3.F32.PACK_AB_MERGE_C R14, R30, R35, R36 ;  /* 0x000000231e0e723e */ /* 0x000fca0004807024 */
[----:B------:R4:W-:Y:S02]  /*16b30*/  STS.128 [R0+0x14400], R12 ;  /* 0x0144000c00007388 */ /* 0x0009e40000000c00 */
.L_x_578:
[----:B------:R-:W-:Y:S05]  /*16b40*/  BSYNC B1 ;  /* 0x0000000000017941 */ /* 0x000fea0003800000 */
.L_x_577:
[----:B------:R-:W-:Y:S05]  /*16b50*/  @P2 BRA `(.L_x_559) ;  /* 0x0000000c00dc2947 */ /* 0x000fea0003800000 */
[----:B------:R-:W3:Y:S01]  /*16b60*/  LDL R51, [R1+0x3c] ;  /* 0x00003c0001337983 */ /* 0x000ee20000100800 */
[----:B----45:R-:W-:Y:S02]  /*16b70*/  SHF.R.U32.HI R4, RZ, 0x8, R24 ;  /* 0x00000008ff047819 */ /* 0x030fe40000011618 */
[----:B0-----:R-:W-:Y:S02]  /*16b80*/  LOP3.LUT R0, R24, 0xff, RZ, 0xc0, !PT ;  /* 0x000000ff18007812 */ /* 0x001fe400078ec0ff */
[----:B------:R-:W-:Y:S02]  /*16b90*/  SHF.R.U32.HI R12, RZ, 0x8, R26 ;  /* 0x00000008ff0c7819 */ /* 0x000fe4000001161a */
[----:B------:R-:W-:Y:S02]  /*16ba0*/  LOP3.LUT R5, R4, 0xff, RZ, 0xc0, !PT ;  /* 0x000000ff04057812 */ /* 0x000fe400078ec0ff */
[----:B------:R-:W-:Y:S02]  /*16bb0*/  LEA.HI R3, R3, R171, RZ, 0x1c ;  /* 0x000000ab03037211 */ /* 0x000fe400078fe0ff */
[----:B------:R-:W-:-:S02]  /*16bc0*/  LOP3.LUT R4, R26, 0xff, RZ, 0xc0, !PT ;  /* 0x000000ff1a047812 */ /* 0x000fc400078ec0ff */
[----:B------:R-:W-:Y:S02]  /*16bd0*/  LOP3.LUT R13, R12, 0xff, RZ, 0xc0, !PT ;  /* 0x000000ff0c0d7812 */ /* 0x000fe400078ec0ff */
[----:B-1----:R-:W-:Y:S02]  /*16be0*/  PRMT R21, R5, 0x7604, R0 ;  /* 0x0000760405157816 */ /* 0x002fe40000000000 */
[----:B------:R-:W-:Y:S02]  /*16bf0*/  SHF.R.S32.HI R0, RZ, 0x1f, R3 ;  /* 0x0000001fff007819 */ /* 0x000fe40000011403 */
[----:B------:R-:W-:Y:S02]  /*16c00*/  PRMT R29, R13, 0x7604, R4 ;  /* 0x000076040d1d7816 */ /* 0x000fe40000000004 */
[----:B------:R-:W-:Y:S01]  /*16c10*/  LEA.HI R4, R0, R3, RZ, 0x2 ;  /* 0x0000000300047211 */ /* 0x000fe200078f10ff */
[----:B------:R-:W-:Y:S01]  /*16c20*/  IMAD.SHL.U32 R0, R3, 0x10, RZ ;  /* 0x0000001003007824 */ /* 0x000fe200078e00ff */
[----:B------:R-:W-:-:S02]  /*16c30*/  SHF.R.U32.HI R7, RZ, 0x8, R25 ;  /* 0x00000008ff077819 */ /* 0x000fc40000011619 */
[----:B------:R-:W-:Y:S01]  /*16c40*/  LOP3.LUT R6, R25, 0xff, RZ, 0xc0, !PT ;  /* 0x000000ff19067812 */ /* 0x000fe200078ec0ff */
[----:B------:R-:W-:Y:S01]  /*16c50*/  IMAD.SHL.U32 R4, R4, 0x800, RZ ;  /* 0x0000080004047824 */ /* 0x000fe200078e00ff */
[----:B------:R-:W-:Y:S02]  /*16c60*/  LOP3.LUT R3, R205, 0x30, R0, 0xf8, !PT ;  /* 0x00000030cd037812 */ /* 0x000fe400078ef800 */
[----:B------:R-:W-:Y:S02]  /*16c70*/  LOP3.LUT R7, R7, 0xff, RZ, 0xc0, !PT ;  /* 0x000000ff07077812 */ /* 0x000fe400078ec0ff */
[----:B------:R-:W-:Y:S02]  /*16c80*/  SHF.R.U32.HI R12, RZ, 0x8, R8 ;  /* 0x00000008ff0c7819 */ /* 0x000fe40000011608 */
[----:B------:R-:W-:Y:S02]  /*16c90*/  LOP3.LUT R3, R3, R206, RZ, 0x3c, !PT ;  /* 0x000000ce03037212 */ /* 0x000fe400078e3cff */
[----:B------:R-:W-:-:S02]  /*16ca0*/  LOP3.LUT R0, R4, 0xffffe000, RZ, 0xc0, !PT ;  /* 0xffffe00004007812 */ /* 0x000fc400078ec0ff */
[----:B------:R-:W-:Y:S02]  /*16cb0*/  PRMT R20, R7, 0x7604, R6 ;  /* 0x0000760407147816 */ /* 0x000fe40000000006 */
[----:B------:R-:W-:Y:S02]  /*16cc0*/  LOP3.LUT R7, R8, 0xff, RZ, 0xc0, !PT ;  /* 0x000000ff08077812 */ /* 0x000fe400078ec0ff */
[----:B------:R-:W-:Y:S02]  /*16cd0*/  LOP3.LUT R12, R12, 0xff, RZ, 0xc0, !PT ;  /* 0x000000ff0c0c7812 */ /* 0x000fe400078ec0ff */
[----:B------:R-:W-:Y:S02]  /*16ce0*/  IADD3 R3, R3, R207, R0 ;  /* 0x000000cf03037210 */ /* 0x000fe40007ffe000 */
[----:B------:R-:W-:Y:S02]  /*16cf0*/  PRMT R35, R12, 0x7604, R7 ;  /* 0x000076040c237816 */ /* 0x000fe40000000007 */
[----:B------:R-:W-:Y:S01]  /*16d00*/  SHF.R.U32.HI R6, RZ, 0x8, R27 ;  /* 0x00000008ff067819 */ /* 0x000fe2000001161b */
[----:B------:R-:W-:Y:S01]  /*16d10*/  IMAD.IADD R0, R18, 0x1, R3 ;  /* 0x0000000112007824 */ /* 0x000fe200078e0203 */
[----:B------:R-:W-:-:S02]  /*16d20*/  SHF.R.U32.HI R12, RZ, 0x8, R9 ;  /* 0x00000008ff0c7819 */ /* 0x000fc40000011609 */
[----:B------:R-:W-:Y:S02]  /*16d30*/  LOP3.LUT R5, R27, 0xff, RZ, 0xc0, !PT ;  /* 0x000000ff1b057812 */ /* 0x000fe400078ec0ff */
[----:B------:R-:W-:Y:S02]  /*16d40*/  LOP3.LUT R6, R6, 0xff, RZ, 0xc0, !PT ;  /* 0x000000ff06067812 */ /* 0x000fe400078ec0ff */
[----:B------:R-:W-:Y:S02]  /*16d50*/  LOP3.LUT R3, R12, 0xff, RZ, 0xc0, !PT ;  /* 0x000000ff0c037812 */ /* 0x000fe400078ec0ff */
[----:B------:R-:W0:Y:S01]  /*16d60*/  LDS.128 R12, [R0+0x14400] ;  /* 0x01440000000c7984 */ /* 0x000e220000000c00 */
[----:B------:R-:W-:Y:S02]  /*16d70*/  PRMT R28, R6, 0x7604, R5 ;  /* 0x00007604061c7816 */ /* 0x000fe40000000005 */
[----:B------:R-:W-:Y:S02]  /*16d80*/  SHF.R.U32.HI R34, RZ, 0x8, R11 ;  /* 0x00000008ff227819 */ /* 0x000fe4000001160b */
[----:B------:R-:W-:-:S02]  /*16d90*/  LOP3.LUT R33, R11, 0xff, RZ, 0xc0, !PT ;  /* 0x000000ff0b217812 */ /* 0x000fc400078ec0ff */
[----:B------:R-:W-:Y:S02]  /*16da0*/  LOP3.LUT R34, R34, 0xff, RZ, 0xc0, !PT ;  /* 0x000000ff22227812 */ /* 0x000fe400078ec0ff */
[----:B------:R-:W-:Y:S02]  /*16db0*/  LOP3.LUT R30, R9, 0xff, RZ, 0xc0, !PT ;  /* 0x000000ff091e7812 */ /* 0x000fe400078ec0ff */
[----:B------:R-:W-:Y:S02]  /*16dc0*/  PRMT R34, R34, 0x7604, R33 ;  /* 0x0000760422227816 */ /* 0x000fe40000000021 */
[----:B------:R-:W-:Y:S02]  /*16dd0*/  SHF.R.U32.HI R33, RZ, 0x10, R9 ;  /* 0x00000010ff217819 */ /* 0x000fe40000011609 */
[----:B------:R-:W-:Y:S02]  /*16de0*/  SHF.R.U32.HI R32, RZ, 0x8, R10 ;  /* 0x00000008ff207819 */ /* 0x000fe4000001160a */
[----:B------:R-:W-:Y:S01]  /*16df0*/  PRMT R30, R3, 0x7604, R30 ;  /* 0x00007604031e7816 */ /* 0x000fe2000000001e */
[----:B------:R-:W-:Y:S01]  /*16e00*/  IMAD.U32 R33, R33, 0x10000, RZ ;  /* 0x0001000021217824 */ /* 0x000fe200078e00ff */
[----:B------:R-:W-:-:S02]  /*16e10*/  SHF.R.U32.HI R41, RZ, 0x10, R11 ;  /* 0x00000010ff297819 */ /* 0x000fc4000001160b */
[----:B------:R-:W-:Y:S02]  /*16e20*/  SHF.R.U32.HI R3, RZ, 0x10, R25 ;  /* 0x00000010ff037819 */ /* 0x000fe40000011619 */
[----:B------:R-:W-:Y:S01]  /*16e30*/  LOP3.LUT R31, R10, 0xff, RZ, 0xc0, !PT ;  /* 0x000000ff0a1f7812 */ /* 0x000fe200078ec0ff */
[----:B------:R-:W-:Y:S01]  /*16e40*/  IMAD.U32 R41, R41, 0x10000, RZ ;  /* 0x0001000029297824 */ /* 0x000fe200078e00ff */
[----:B------:R-:W-:Y:S02]  /*16e50*/  LOP3.LUT R32, R32, 0xff, RZ, 0xc0, !PT ;  /* 0x000000ff20207812 */ /* 0x000fe400078ec0ff */
[----:B------:R-:W-:Y:S02]  /*16e60*/  SHF.L.U32 R3, R3, 0x10, RZ ;  /* 0x0000001003037819 */ /* 0x000fe400000006ff */
[----:B------:R-:W-:Y:S02]  /*16e70*/  PRMT R37, R32, 0x7604, R31 ;  /* 0x0000760420257816 */ /* 0x000fe4000000001f */
[----:B--2---:R-:W-:-:S02]  /*16e80*/  LOP3.LUT R39, R30, 0xff0000, R33, 0xf8, !PT ;  /* 0x00ff00001e277812 */ /* 0x004fc400078ef821 */
[----:B------:R-:W-:Y:S02]  /*16e90*/  SHF.R.U32.HI R31, RZ, 0x10, R27 ;  /* 0x00000010ff1f7819 */ /* 0x000fe4000001161b */
[--C-:B------:R-:W-:Y:S02]  /*16ea0*/  LOP3.LUT R21, R21, 0xff0000, R24.reuse, 0xf8, !PT ;  /* 0x00ff000015157812 */ /* 0x100fe400078ef818 */
        /* <DEDUP_REMOVED lines=9> */
[----:B------:R-:W-:Y:S02]  /*16f40*/  F2FP.F16.E4M3.UNPACK_B R38, R39 ;  /* 0x00000027ff26723e */ /* 0x000fe400020006ff */
[----:B0-----:R-:W-:-:S02]  /*16f50*/  F2FP.F16.E4M3.UNPACK_B R11, R13 ;  /* 0x0000000dff0b723e */ /* 0x001fc400020006ff */
[----:B------:R-:W-:Y:S01]  /*16f60*/  LOP3.LUT R37, R21, 0xff000000, R8, 0xf8, !PT ;  /* 0xff00000015257812 */ /* 0x000fe200078ef808 */
[--C-:B------:R-:W-:Y:S01]  /*16f70*/  HADD2.F32 R40, -RZ, R38.reuse.H0_H0 ;  /* 0x20000026ff287230 */ /* 0x100fe20000004100 */
[----:B------:R-:W-:Y:S01]  /*16f80*/  LOP3.LUT R31, R28, 0xff0000, R31, 0xf8, !PT ;  /* 0x00ff00001c1f7812 */ /* 0x000fe200078ef81f */
[----:B------:R-:W-:Y:S01]  /*16f90*/  HADD2.F32 R38, -RZ, R38.H1_H1 ;  /* 0x30000026ff267230 */ /* 0x000fe20000004100 */
[----:B------:R-:W-:Y:S02]  /*16fa0*/  LOP3.LUT R8, R25, 0xff000000, R10, 0xf8, !PT ;  /* 0xff00000019087812 */ /* 0x000fe400078ef80a */
[----:B------:R-:W-:Y:S02]  /*16fb0*/  F2FP.F16.E4M3.UNPACK_B R34, R33 ;  /* 0x00000021ff22723e */ /* 0x000fe400020006ff */
[----:B------:R-:W-:Y:S02]  /*16fc0*/  LOP3.LUT R35, R31, 0xff000000, R27, 0xf8, !PT ;  /* 0xff0000001f237812 */ /* 0x000fe400078ef81b */
[----:B------:R-:W-:Y:S01]  /*16fd0*/  LOP3.LUT R29, R29, 0xff0000, R26, 0xf8, !PT ;  /* 0x00ff00001d1d7812 */ /* 0x000fe200078ef81a */
[--C-:B------:R-:W-:Y:S01]  /*16fe0*/  HADD2.F32 R36, -RZ, R34.reuse.H0_H0 ;  /* 0x20000022ff247230 */ /* 0x100fe20000004100 */
[-C--:B------:R-:W-:Y:S01]  /*16ff0*/  F2FP.F16.E4M3.UNPACK_B R30, R15.reuse ;  /* 0x0000000fff1e723e */ /* 0x080fe200020006ff */
[----:B------:R-:W-:Y:S01]  /*17000*/  HADD2.F32 R34, -RZ, R34.H1_H1 ;  /* 0x30000022ff227230 */ /* 0x000fe20000004100 */
[----:B------:R-:W-:-:S02]  /*17010*/  F2FP.F16.E4M3.UNPACK_B R31, R15.H1 ;  /* 0x0000000fff1f723e */ /* 0x000fc400030006ff */
[-C--:B------:R-:W-:Y:S02]  /*17020*/  F2FP.F16.E4M3.UNPACK_B R15, R12.reuse ;  /* 0x0000000cff0f723e */ /* 0x080fe400020006ff */
[----:B------:R-:W-:Y:S02]  /*17030*/  F2FP.F16.E4M3.UNPACK_B R27, R12.H1 ;  /* 0x0000000cff1b723e */ /* 0x000fe400030006ff */
[----:B------:R-:W-:Y:S02]  /*17040*/  F2FP.F16.E4M3.UNPACK_B R28, R13.H1 ;  /* 0x0000000dff1c723e */ /* 0x000fe400030006ff */
[----:B------:R-:W-:Y:S02]  /*17050*/  F2FP.F16.E4M3.UNPACK_B R39, R39.H1 ;  /* 0x00000027ff27723e */ /* 0x000fe400030006ff */
[----:B------:R-:W-:Y:S02]  /*17060*/  F2FP.F16.E4M3.UNPACK_B R33, R33.H1 ;  /* 0x00000021ff21723e */ /* 0x000fe400030006ff */
[----:B------:R-:W-:-:S02]  /*17070*/  LOP3.LUT R3, R29, 0xff000000, R26, 0xf8, !PT ;  /* 0xff0000001d037812 */ /* 0x000fc400078ef81a */
[----:B------:R-:W-:Y:S01]  /*17080*/  F2FP.F16.E4M3.UNPACK_B R29, R14.H1 ;  /* 0x0000000eff1d723e */ /* 0x000fe200030006ff */
[----:B---3--:R-:W0:Y:S02]  /*17090*/  LDS.128 R4, [R51+0x14400] ;  /* 0x0144000033047984 */ /* 0x008e240000000c00 */
[-C--:B0-----:R-:W-:Y:S02]  /*170a0*/  F2FP.F16.E4M3.UNPACK_B R10, R5.reuse ;  /* 0x00000005ff0a723e */ /* 0x081fe400020006ff */
[----:B------:R-:W-:Y:S01]  /*170b0*/  F2FP.F16.E4M3.UNPACK_B R24, R5.H1 ;  /* 0x00000005ff18723e */ /* 0x000fe200030006ff */
[--C-:B------:R-:W-:Y:S01]  /*170c0*/  HADD2.F32 R5, -RZ, R11.reuse.H0_H0 ;  /* 0x2000000bff057230 */ /* 0x100fe20000004100 */
[-C--:B------:R-:W-:Y:S01]  /*170d0*/  F2FP.F16.E4M3.UNPACK_B R25, R7.reuse ;  /* 0x00000007ff19723e */ /* 0x080fe200020006ff */
[----:B------:R-:W-:Y:S01]  /*170e0*/  HADD2.F32 R9, -RZ, R10.H0_H0 ;  /* 0x2000000aff097230 */ /* 0x000fe20000004100 */
[----:B------:R-:W-:Y:S01]  /*170f0*/  F2FP.F16.E4M3.UNPACK_B R26, R7.H1 ;  /* 0x00000007ff1a723e */ /* 0x000fe200030006ff */
[----:B------:R-:W-:-:S02]  /*17100*/  HADD2.F32 R11, -RZ, R11.H1_H1 ;  /* 0x3000000bff0b7230 */ /* 0x000fc40000004100 */
[C---:B------:R-:W-:Y:S01]  /*17110*/  FMUL.FTZ R12, R5.reuse, R40 ;  /* 0x00000028050c7220 */ /* 0x040fe20000410000 */
[----:B------:R-:W-:Y:S01]  /*17120*/  F2FP.F16.E4M3.UNPACK_B R20, R4 ;  /* 0x00000004ff14723e */ /* 0x000fe200020006ff */
[----:B------:R-:W-:Y:S01]  /*17130*/  FMUL.FTZ R13, R5, R36 ;  /* 0x00000024050d7220 */ /* 0x000fe20000410000 */
[----:B------:R-:W-:Y:S01]  /*17140*/  F2FP.F16.E4M3.UNPACK_B R21, R4.H1 ;  /* 0x00000004ff15723e */ /* 0x000fe200030006ff */
[----:B------:R-:W-:Y:S01]  /*17150*/  FFMA.FTZ R5, R9, R36, -R12 ;  /* 0x0000002409057223 */ /* 0x000fe2000001080c */
[-C--:B------:R-:W-:Y:S01]  /*17160*/  F2FP.F16.E4M3.UNPACK_B R4, R6.reuse ;  /* 0x00000006ff04723e */ /* 0x080fe200020006ff */
[----:B------:R-:W-:Y:S01]  /*17170*/  HADD2.F32 R12, -RZ, R10.H1_H1 ;  /* 0x3000000aff0c7230 */ /* 0x000fe20000004100 */
[----:B------:R-:W-:Y:S01]  /*17180*/  F2FP.F16.E4M3.UNPACK_B R7, R6.H1 ;  /* 0x00000006ff07723e */ /* 0x000fe200030006ff */
[----:B------:R-:W-:Y:S01]  /*17190*/  HADD2.F32 R36, -RZ, R39.H0_H0 ;  /* 0x20000027ff247230 */ /* 0x000fe20000004100 */
[----:B------:R-:W-:Y:S01]  /*171a0*/  F2FP.F16.E4M3.UNPACK_B R6, R14 ;  /* 0x0000000eff06723e */ /* 0x000fe200020006ff */
[----:B------:R-:W-:-:S02]  /*171b0*/  HADD2.F32 R10, -RZ, R28.H0_H0 ;  /* 0x2000001cff0a7230 */ /* 0x000fc40000004100 */
[C---:B------:R-:W-:Y:S01]  /*171c0*/  FMUL.FTZ R43, R11.reuse, R38 ;  /* 0x000000260b2b7220 */ /* 0x040fe20000410000 */
[----:B------:R-:W-:Y:S02]  /*171d0*/  HADD2.F32 R14, -RZ, R33.H0_H0 ;  /* 0x20000021ff0e7230 */ /* 0x000fe40000004100 */
[----:B------:R-:W-:Y:S01]  /*171e0*/  FMUL.FTZ R11, R11, R34 ;  /* 0x000000220b0b7220 */ /* 0x000fe20000410000 */
[----:B------:R-:W-:Y:S01]  /*171f0*/  FFMA.FTZ R9, R9, R40, R13 ;  /* 0x0000002809097223 */ /* 0x000fe2000001000d */
[C---:B------:R-:W-:Y:S01]  /*17200*/  FMUL.FTZ R40, R10.reuse, R36 ;  /* 0x000000240a287220 */ /* 0x040fe20000410000 */
[----:B------:R-:W-:Y:S02]  /*17210*/  HADD2.F32 R13, -RZ, R24.H0_H0 ;  /* 0x20000018ff0d7230 */ /* 0x000fe40000004100 */
[----:B------:R-:W-:Y:S01]  /*17220*/  FMUL.FTZ R45, R10, R14 ;  /* 0x0000000e0a2d7220 */ /* 0x000fe20000410000 */
[C---:B------:R-:W-:Y:S01]  /*17230*/  FFMA.FTZ R10, R12.reuse, R34, -R43 ;  /* 0x000000220c0a7223 */ /* 0x040fe2000001082b */
[----:B------:R-:W-:Y:S01]  /*17240*/  FFMA.FTZ R12, R12, R38, R11 ;  /* 0x000000260c0c7223 */ /* 0x000fe2000001000b */
[----:B------:R-:W-:Y:S01]  /*17250*/  F2FP.F16.E4M3.UNPACK_B R38, R41 ;  /* 0x00000029ff26723e */ /* 0x000fe200020006ff */
[----:B------:R-:W-:Y:S01]  /*17260*/  HADD2.F32 R39, -RZ, R39.H1_H1 ;  /* 0x30000027ff277230 */ /* 0x000fe20000004100 */
[----:B------:R-:W-:Y:S01]  /*17270*/  F2FP.F16.E4M3.UNPACK_B R34, R35 ;  /* 0x00000023ff22723e */ /* 0x000fe200020006ff */
[----:B------:R-:W-:-:S02]  /*17280*/  HADD2.F32 R28, -RZ, R28.H1_H1 ;  /* 0x3000001cff1c7230 */ /* 0x000fc40000004100 */
[C---:B------:R-:W-:Y:S01]  /*17290*/  FFMA.FTZ R11, R13.reuse, R14, -R40 ;  /* 0x0000000e0d0b7223 */ /* 0x040fe20000010828 */
[----:B------:R-:W-:Y:S02]  /*172a0*/  HADD2.F32 R33, -RZ, R33.H1_H1 ;  /* 0x30000021ff217230 */ /* 0x000fe40000004100 */
[----:B------:R-:W-:Y:S01]  /*172b0*/  FFMA.FTZ R45, R13, R36, R45 ;  /* 0x000000240d2d7223 */ /* 0x000fe2000001002d */
[----:B------:R-:W-:Y:S02]  /*172c0*/  HADD2.F32 R24, -RZ, R24.H1_H1 ;  /* 0x30000018ff187230 */ /* 0x000fe40000004100 */
[C---:B------:R-:W-:Y:S01]  /*172d0*/  FMUL.FTZ R43, R28.reuse, R39 ;  /* 0x000000271c2b7220 */ /* 0x040fe20000410000 */
[----:B------:R-:W-:Y:S02]  /*172e0*/  HADD2.F32 R40, -RZ, R38.H0_H0 ;  /* 0x20000026ff287230 */ /* 0x000fe40000004100 */
[----:B------:R-:W-:Y:S01]  /*172f0*/  FMUL.FTZ R28, R28, R33 ;  /* 0x000000211c1c7220 */ /* 0x000fe20000410000 */
[----:B------:R-:W-:Y:S01]  /*17300*/  HADD2.F32 R14, -RZ, R30.H0_H0 ;  /* 0x2000001eff0e7230 */ /* 0x000fe20000004100 */
[----:B------:R-:W-:Y:S01]  /*17310*/  F2FP.F16.E4M3.UNPACK_B R35, R35.H1 ;  /* 0x00000023ff23723e */ /* 0x000fe200030006ff */
[----:B------:R-:W-:Y:S01]  /*17320*/  HADD2.F32 R36, -RZ, R34.H0_H0 ;  /* 0x20000022ff247230 */ /* 0x000fe20000004100 */
[----:B------:R-:W-:Y:S01]  /*17330*/  F2FP.F16.E4M3.UNPACK_B R41, R41.H1 ;  /* 0x00000029ff29723e */ /* 0x000fe200030006ff */
[----:B------:R-:W-:-:S02]  /*17340*/  HADD2.F32 R13, -RZ, R25.H0_H0 ;  /* 0x20000019ff0d7230 */ /* 0x000fc40000004100 */
[----:B------:R-:W-:Y:S01]  /*17350*/  FMUL.FTZ R48, R14, R40 ;  /* 0x000000280e307220 */ /* 0x000fe20000410000 */
[----:B------:R-:W-:Y:S01]  /*17360*/  FFMA.FTZ R42, R24, R33, -R43 ;  /* 0x00000021182a7223 */ /* 0x000fe2000001082b */
[-C--:B------:R-:W-:Y:S01]  /*17370*/  FMUL.FTZ R47, R14, R36.reuse ;  /* 0x000000240e2f7220 */ /* 0x080fe20000410000 */
[----:B------:R-:W-:Y:S01]  /*17380*/  FFMA.FTZ R46, R24, R39, R28 ;  /* 0x00000027182e7223 */ /* 0x000fe2000001001c */
[----:B------:R-:W-:Y:S02]  /*17390*/  HADD2.F32 R34, -RZ, R34.H1_H1 ;  /* 0x30000022ff227230 */ /* 0x000fe40000004100 */
[C---:B------:R-:W-:Y:S01]  /*173a0*/  FFMA.FTZ R48, R13.reuse, R36, -R48 ;  /* 0x000000240d307223 */ /* 0x040fe20000010830 */
[----:B------:R-:W-:Y:S02]  /*173b0*/  HADD2.F32 R38, -RZ, R38.H1_H1 ;  /* 0x30000026ff267230 */ /* 0x000fe40000004100 */
[----:B------:R-:W-:Y:S01]  /*173c0*/  FFMA.FTZ R47, R13, R40, R47 ;  /* 0x000000280d2f7223 */ /* 0x000fe2000001002f */
[----:B------:R-:W-:Y:S01]  /*173d0*/  HADD2.F32 R30, -RZ, R30.H1_H1 ;  /* 0x3000001eff1e7230 */ /* 0x000fe20000004100 */
[----:B------:R-:W-:Y:S01]  /*173e0*/  F2FP.SATFINITE.E4M3.F32.PACK_AB_MERGE_C R11, R42, R11, RZ ;  /* 0x0000000b2a0b723e */ /* 0x000fe200048070ff */
[----:B------:R-:W-:Y:S01]  /*173f0*/  HADD2.F32 R14, -RZ, R31.H0_H0 ;  /* 0x2000001fff0e7230 */ /* 0x000fe20000004100 */
[----:B------:R-:W-:Y:S01]  /*17400*/  F2FP.SATFINITE.E4M3.F32.PACK_AB_MERGE_C R45, R46, R45, RZ ;  /* 0x0000002d2e2d723e */ /* 0x000fe200048070ff */
[----:B------:R-:W-:-:S02]  /*17410*/  HADD2.F32 R24, -RZ, R35.H0_H0 ;  /* 0x20000023ff187230 */ /* 0x000fc40000004100 */
[C---:B------:R-:W-:Y:S01]  /*17420*/  FMUL.FTZ R36, R30.reuse, R38 ;  /* 0x000000261e247220 */ /* 0x040fe20000410000 */
[----:B------:R-:W-:Y:S02]  /*17430*/  HADD2.F32 R28, -RZ, R41.H0_H0 ;  /* 0x20000029ff1c7230 */ /* 0x000fe40000004100 */
[----:B------:R-:W-:Y:S01]  /*17440*/  FMUL.FTZ R33, R30, R34 ;  /* 0x000000221e217220 */ /* 0x000fe20000410000 */
[----:B------:R-:W-:Y:S02]  /*17450*/  HADD2.F32 R13, -RZ, R26.H0_H0 ;  /* 0x2000001aff0d7230 */ /* 0x000fe40000004100 */
[C---:B------:R-:W-:Y:S01]  /*17460*/  FMUL.FTZ R49, R14.reuse, R24 ;  /* 0x000000180e317220 */ /* 0x040fe20000410000 */
[----:B------:R-:W-:Y:S02]  /*17470*/  HADD2.F32 R25, -RZ, R25.H1_H1 ;  /* 0x30000019ff197230 */ /* 0x000fe40000004100 */
[----:B------:R-:W-:Y:S01]  /*17480*/  FMUL.FTZ R30, R14, R28 ;  /* 0x0000001c0e1e7220 */ /* 0x000fe20000410000 */
[----:B------:R-:W-:-:S02]  /*17490*/  HADD2.F32 R35, -RZ, R35.H1_H1 ;  /* 0x30000023ff237230 */ /* 0x000fc40000004100 */
[C---:B------:R-:W-:Y:S01]  /*174a0*/  FFMA.FTZ R49, R13.reuse, R28, R49 ;  /* 0x0000001c0d317223 */ /* 0x040fe20000010031 */
[-C--:B------:R-:W-:Y:S01]  /*174b0*/  F2FP.F16.E4M3.UNPACK_B R28, R37.reuse.H1 ;  /* 0x00000025ff1c723e */ /* 0x080fe200030006ff */
[----:B------:R-:W-:Y:S01]  /*174c0*/  FFMA.FTZ R43, R13, R24, -R30 ;  /* 0x000000180d2b7223 */ /* 0x000fe2000001081e */
[----:B------:R-:W-:Y:S01]  /*174d0*/  HADD2.F32 R41, -RZ, R41.H1_H1 ;  /* 0x30000029ff297230 */ /* 0x000fe20000004100 */
[----:B------:R-:W-:Y:S01]  /*174e0*/  F2FP.F16.E4M3.UNPACK_B R24, R32.H1 ;  /* 0x00000020ff18723e */ /* 0x000fe200030006ff */
[----:B------:R-:W-:Y:S02]  /*174f0*/  HADD2.F32 R31, -RZ, R31.H1_H1 ;  /* 0x3000001fff1f7230 */ /* 0x000fe40000004100 */
[C---:B------:R-:W-:Y:S01]  /*17500*/  FFMA.FTZ R39, R25.reuse, R34, -R36 ;  /* 0x0000002219277223 */ /* 0x040fe20000010824 */
[----:B------:R-:W-:Y:S01]  /*17510*/  FFMA.FTZ R40, R25, R38, R33 ;  /* 0x0000002619287223 */ /* 0x000fe20000010021 */
[----:B------:R-:W-:Y:S01]  /*17520*/  HADD2.F32 R26, -RZ, R26.H1_H1 ;  /* 0x3000001aff1a7230 */ /* 0x000fe20000004100 */
[----:B------:R-:W-:Y:S01]  /*17530*/  F2FP.F16.E4M3.UNPACK_B R37, R37 ;  /* 0x00000025ff25723e */ /* 0x000fe200020006ff */
[----:B------:R-:W-:-:S02]  /*17540*/  HADD2.F32 R30, -RZ, R28.H0_H0 ;  /* 0x2000001cff1e7230 */ /* 0x000fc40000004100 */
[C---:B------:R-:W-:Y:S01]  /*17550*/  FMUL.FTZ R33, R31.reuse, R41 ;  /* 0x000000291f217220 */ /* 0x040fe20000410000 */
[--C-:B------:R-:W-:Y:S02]  /*17560*/  HADD2.F32 R14, -RZ, R27.reuse.H0_H0 ;  /* 0x2000001bff0e7230 */ /* 0x100fe40000004100 */
[-C--:B------:R-:W-:Y:S01]  /*17570*/  FMUL.FTZ R36, R31, R35.reuse ;  /* 0x000000231f247220 */ /* 0x080fe20000410000 */
[----:B------:R-:W-:Y:S02]  /*17580*/  HADD2.F32 R25, -RZ, R24.H0_H0 ;  /* 0x20000018ff197230 */ /* 0x000fe40000004100 */
[----:B------:R-:W-:Y:S01]  /*17590*/  FFMA.FTZ R50, R26, R35, -R33 ;  /* 0x000000231a327223 */ /* 0x000fe20000010821 */
[----:B------:R-:W-:Y:S02]  /*175a0*/  HADD2.F32 R28, -RZ, R28.H1_H1 ;  /* 0x3000001cff1c7230 */ /* 0x000fe40000004100 */
[----:B------:R-:W-:Y:S01]  /*175b0*/  FMUL.FTZ R34, R14, R30 ;  /* 0x0000001e0e227220 */ /* 0x000fe20000410000 */
[----:B------:R-:W-:-:S02]  /*175c0*/  HADD2.F32 R27, -RZ, R27.H1_H1 ;  /* 0x3000001bff1b7230 */ /* 0x000fc40000004100 */
[----:B------:R-:W-:Y:S01]  /*175d0*/  FFMA.FTZ R52, R26, R41, R36 ;  /* 0x000000291a347223 */ /* 0x000fe20000010024 */
[----:B------:R-:W-:Y:S01]  /*175e0*/  HADD2.F32 R24, -RZ, R24.H1_H1 ;  /* 0x30000018ff187230 */ /* 0x000fe20000004100 */
[----:B------:R-:W-:Y:S01]  /*175f0*/  F2FP.F16.E4M3.UNPACK_B R32, R32 ;  /* 0x00000020ff20723e */ /* 0x000fe200020006ff */
[--C-:B------:R-:W-:Y:S02]  /*17600*/  HADD2.F32 R13, -RZ, R21.reuse.H0_H0 ;  /* 0x20000015ff0d7230 */ /* 0x100fe40000004100 */
[C---:B------:R-:W-:Y:S01]  /*17610*/  FMUL.FTZ R26, R27.reuse, R28 ;  /* 0x0000001c1b1a7220 */ /* 0x040fe20000410000 */
[----:B------:R-:W-:Y:S02]  /*17620*/  HADD2.F32 R21, -RZ, R21.H1_H1 ;  /* 0x30000015ff157230 */ /* 0x000fe40000004100 */
[----:B------:R-:W-:Y:S01]  /*17630*/  FMUL.FTZ R27, R27, R24 ;  /* 0x000000181b1b7220 */ /* 0x000fe20000410000 */
[-C--:B------:R-:W-:Y:S01]  /*17640*/  FMUL.FTZ R31, R14, R25.reuse ;  /* 0x000000190e1f7220 */ /* 0x080fe20000410000 */
[----:B------:R-:W-:Y:S01]  /*17650*/  FFMA.FTZ R34, R13, R25, -R34 ;  /* 0x000000190d227223 */ /* 0x000fe20000010822 */
[----:B------:R-:W-:-:S02]  /*17660*/  HADD2.F32 R25, -RZ, R37.H0_H0 ;  /* 0x20000025ff197230 */ /* 0x000fc40000004100 */
[C---:B------:R-:W-:Y:S01]  /*17670*/  FFMA.FTZ R33, R21.reuse, R24, -R26 ;  /* 0x0000001815217223 */ /* 0x040fe2000001081a */
[----:B------:R-:W-:Y:S02]  /*17680*/  HADD2.F32 R14, -RZ, R15.H0_H0 ;  /* 0x2000000fff0e7230 */ /* 0x000fe40000004100 */
[----:B------:R-:W-:Y:S01]  /*17690*/  FFMA.FTZ R35, R21, R28, R27 ;  /* 0x0000001c15237223 */ /* 0x000fe2000001001b */
[----:B------:R-:W-:Y:S02]  /*176a0*/  HADD2.F32 R21, -RZ, R32.H0_H0 ;  /* 0x20000020ff157230 */ /* 0x000fe40000004100 */
[----:B------:R-:W-:Y:S01]  /*176b0*/  FFMA.FTZ R30, R13, R30, R31 ;  /* 0x0000001e0d1e7223 */ /* 0x000fe2000001001f */
[----:B------:R-:W-:Y:S02]  /*176c0*/  HADD2.F32 R13, -RZ, R20.H0_H0 ;  /* 0x20000014ff0d7230 */ /* 0x000fe40000004100 */
[----:B------:R-:W-:Y:S01]  /*176d0*/  FMUL.FTZ R24, R14, R25 ;  /* 0x000000190e187220 */ /* 0x000fe20000410000 */
[----:B------:R-:W-:-:S02]  /*176e0*/  HADD2.F32 R37, -RZ, R37.H1_H1 ;  /* 0x30000025ff257230 */ /* 0x000fc40000004100 */
[-C--:B------:R-:W-:Y:S01]  /*176f0*/  FMUL.FTZ R14, R14, R21.reuse ;  /* 0x000000150e0e7220 */ /* 0x080fe20000410000 */
[----:B------:R-:W-:Y:S02]  /*17700*/  HADD2.F32 R15, -RZ, R15.H1_H1 ;  /* 0x3000000fff0f7230 */ /* 0x000fe40000004100 */
[C---:B------:R-:W-:Y:S01]  /*17710*/  FFMA.FTZ R27, R13.reuse, R21, -R24 ;  /* 0x000000150d1b7223 */ /* 0x040fe20000010818 */
[----:B------:R-:W-:Y:S01]  /*17720*/  HADD2.F32 R32, -RZ, R32.H1_H1 ;  /* 0x30000020ff207230 */ /* 0x000fe20000004100 */
[----:B------:R-:W-:Y:S01]  /*17730*/  F2FP.F16.E4M3.UNPACK_B R21, R8.H1 ;  /* 0x00000008ff15723e */ /* 0x000fe200030006ff */
[----:B------:R-:W-:Y:S01]  /*17740*/  FFMA.FTZ R25, R13, R25, R14 ;  /* 0x000000190d197223 */ /* 0x000fe2000001000e */
[----:B------:R-:W-:Y:S01]  /*17750*/  HADD2.F32 R20, -RZ, R20.H1_H1 ;  /* 0x30000014ff147230 */ /* 0x000fe20000004100 */
[----:B------:R-:W-:Y:S01]  /*17760*/  F2FP.F16.E4M3.UNPACK_B R13, R3.H1 ;  /* 0x00000003ff0d723e */ /* 0x000fe200030006ff */
[C---:B------:R-:W-:Y:S01]  /*17770*/  FMUL.FTZ R31, R15.reuse, R37 ;  /* 0x000000250f1f7220 */ /* 0x040fe20000410000 */
[----:B------:R-:W-:Y:S01]  /*17780*/  FMUL.FTZ R26, R15, R32 ;  /* 0x000000200f1a7220 */ /* 0x000fe20000410000 */
[----:B------:R-:W-:Y:S01]  /*17790*/  HADD2.F32 R24, -RZ, R21.H0_H0 ;  /* 0x20000015ff187230 */ /* 0x000fe20000004100 */
[----:B------:R-:W-:Y:S01]  /*177a0*/  F2FP.F16.E4M3.UNPACK_B R3, R3 ;  /* 0x00000003ff03723e */ /* 0x000fe200020006ff */
[----:B------:R-:W-:-:S02]  /*177b0*/  HADD2.F32 R14, -RZ, R29.H0_H0 ;  /* 0x2000001dff0e7230 */ /* 0x000fc40000004100 */
[C---:B------:R-:W-:Y:S01]  /*177c0*/  FFMA.FTZ R32, R20.reuse, R32, -R31 ;  /* 0x0000002014207223 */ /* 0x040fe2000001081f */
[----:B------:R-:W-:Y:S01]  /*177d0*/  FFMA.FTZ R28, R20, R37, R26 ;  /* 0x00000025141c7223 */ /* 0x000fe2000001001a */
[--C-:B------:R-:W-:Y:S01]  /*177e0*/  HADD2.F32 R15, -RZ, R13.reuse.H0_H0 ;  /* 0x2000000dff0f7230 */ /* 0x100fe20000004100 */
[----:B------:R-:W-:Y:S01]  /*177f0*/  F2FP.SATFINITE.E4M3.F32.PACK_AB_MERGE_C R49, R52, R49, RZ ;  /* 0x000000313431723e */ /* 0x000fe200048070ff */
[----:B------:R-:W-:Y:S02]  /*17800*/  HADD2.F32 R20, -RZ, R13.H1_H1 ;  /* 0x3000000dff147230 */ /* 0x000fe40000004100 */
[C---:B------:R-:W-:Y:S01]  /*17810*/  FMUL.FTZ R36, R14.reuse, R24 ;  /* 0x000000180e247220 */ /* 0x040fe20000410000 */
[----:B------:R-:W-:Y:S02]  /*17820*/  HADD2.F32 R13, -RZ, R7.H0_H0 ;  /* 0x20000007ff0d7230 */ /* 0x000fe40000004100 */
[----:B------:R-:W-:Y:S01]  /*17830*/  FMUL.FTZ R14, R14, R15 ;  /* 0x0000000f0e0e7220 */ /* 0x000fe20000410000 */
[----:B------:R-:W-:Y:S01]  /*17840*/  HADD2.F32 R26, -RZ, R21.H1_H1 ;  /* 0x30000015ff1a7230 */ /* 0x000fe20000004100 */
[----:B------:R-:W-:Y:S01]  /*17850*/  F2FP.SATFINITE.E4M3.F32.PACK_AB_MERGE_C R5, R10, R5, R11 ;  /* 0x000000050a05723e */ /* 0x000fe2000480700b */
[----:B------:R-:W-:-:S02]  /*17860*/  HADD2.F32 R29, -RZ, R29.H1_H1 ;  /* 0x3000001dff1d7230 */ /* 0x000fc40000004100 */
[----:B------:R-:W-:Y:S01]  /*17870*/  FFMA.FTZ R36, R13, R15, -R36 ;  /* 0x0000000f0d247223 */ /* 0x000fe20000010824 */
[----:B------:R-:W-:Y:S01]  /*17880*/  HADD2.F32 R7, -RZ, R7.H1_H1 ;  /* 0x30000007ff077230 */ /* 0x000fe20000004100 */
[----:B------:R-:W-:Y:S01]  /*17890*/  F2FP.SATFINITE.E4M3.F32.PACK_AB_MERGE_C R9, R12, R9, R45 ;  /* 0x000000090c09723e */ /* 0x000fe2000480702d */
[C---:B------:R-:W-:Y:S01]  /*178a0*/  FMUL.FTZ R38, R29.reuse, R26 ;  /* 0x0000001a1d267220 */ /* 0x040fe20000410000 */
[----:B------:R-:W-:Y:S01]  /*178b0*/  FMUL.FTZ R15, R29, R20 ;  /* 0x000000141d0f7220 */ /* 0x000fe20000410000 */
[----:B------:R-:W-:Y:S01]  /*178c0*/  FFMA.FTZ R29, R13, R24, R14 ;  /* 0x000000180d1d7223 */ /* 0x000fe2000001000e */
[----:B------:R-:W-:Y:S01]  /*178d0*/  F2FP.F16.E4M3.UNPACK_B R14, R8 ;  /* 0x00000008ff0e723e */ /* 0x000fe200020006ff */
[C---:B------:R-:W-:Y:S01]  /*178e0*/  FFMA.FTZ R31, R7.reuse, R20, -R38 ;  /* 0x00000014071f7223 */ /* 0x040fe20000010826 */
[----:B------:R-:W-:Y:S01]  /*178f0*/  FFMA.FTZ R26, R7, R26, R15 ;  /* 0x0000001a071a7223 */ /* 0x000fe2000001000f */
[----:B------:R-:W-:Y:S01]  /*17900*/  HADD2.F32 R7, -RZ, R6.H0_H0 ;  /* 0x20000006ff077230 */ /* 0x000fe20000004100 */
[----:B------:R-:W-:Y:S01]  /*17910*/  F2FP.SATFINITE.E4M3.F32.PACK_AB_MERGE_C R11, R40, R47, R49 ;  /* 0x0000002f280b723e */ /* 0x000fe20004807031 */
[----:B------:R-:W-:Y:S01]  /*17920*/  HADD2.F32 R20, -RZ, R14.H0_H0 ;  /* 0x2000000eff147230 */ /* 0x000fe20000004100 */
[----:B------:R-:W-:Y:S01]  /*17930*/  F2FP.SATFINITE.E4M3.F32.PACK_AB_MERGE_C R31, R31, R36, RZ ;  /* 0x000000241f1f723e */ /* 0x000fe200048070ff */
[--C-:B------:R-:W-:Y:S01]  /*17940*/  HADD2.F32 R8, -RZ, R3.reuse.H0_H0 ;  /* 0x20000003ff087230 */ /* 0x100fe20000004100 */
[----:B------:R-:W-:Y:S01]  /*17950*/  F2FP.SATFINITE.E4M3.F32.PACK_AB_MERGE_C R26, R26, R29, RZ ;  /* 0x0000001d1a1a723e */ /* 0x000fe200048070ff */
[----:B------:R-:W-:-:S02]  /*17960*/  HADD2.F32 R13, -RZ, R3.H1_H1 ;  /* 0x30000003ff0d7230 */ /* 0x000fc40000004100 */
[----:B------:R-:W-:Y:S02]  /*17970*/  HADD2.F32 R15, -RZ, R14.H1_H1 ;  /* 0x3000000eff0f7230 */ /* 0x000fe40000004100 */
[C---:B------:R-:W-:Y:S01]  /*17980*/  FMUL.FTZ R14, R7.reuse, R20 ;  /* 0x00000014070e7220 */ /* 0x040fe20000410000 */
[----:B------:R-:W-:Y:S02]  /*17990*/  HADD2.F32 R6, -RZ, R6.H1_H1 ;  /* 0x30000006ff067230 */ /* 0x000fe40000004100 */
[-C--:B------:R-:W-:Y:S01]  /*179a0*/  FMUL.FTZ R7, R7, R8.reuse ;  /* 0x0000000807077220 */ /* 0x080fe20000410000 */
[--C-:B------:R-:W-:Y:S02]  /*179b0*/  HADD2.F32 R3, -RZ, R4.reuse.H0_H0 ;  /* 0x20000004ff037230 */ /* 0x100fe40000004100 */
[----:B------:R-:W-:Y:S02]  /*179c0*/  HADD2.F32 R4, -RZ, R4.H1_H1 ;  /* 0x30000004ff047230 */ /* 0x000fe40000004100 */
[C---:B------:R-:W-:Y:S01]  /*179d0*/  FMUL.FTZ R21, R6.reuse, R15 ;  /* 0x0000000f06157220 */ /* 0x040fe20000410000 */
        /* <DEDUP_REMOVED lines=8> */
[----:B------:R-:W-:Y:S02]  /*17a60*/  F2FP.SATFINITE.E4M3.F32.PACK_AB_MERGE_C R7, R39, R48, R7 ;  /* 0x000000302707723e */ /* 0x000fe40004807007 */
[----:B------:R-:W-:Y:S02]  /*17a70*/  F2FP.SATFINITE.E4M3.F32.PACK_AB_MERGE_C R4, R32, R27, R4 ;  /* 0x0000001b2004723e */ /* 0x000fe40004807004 */
[----:B------:R-:W-:Y:S02]  /*17a80*/  F2FP.SATFINITE.E4M3.F32.PACK_AB_MERGE_C R6, R21, R6, R31 ;  /* 0x000000061506723e */ /* 0x000fe4000480701f */
[----:B------:R-:W-:-:S02]  /*17a90*/  F2FP.SATFINITE.E4M3.F32.PACK_AB_MERGE_C R8, R28, R25, R8 ;  /* 0x000000191c08723e */ /* 0x000fc40004807008 */
[----:B------:R-:W-:Y:S01]  /*17aa0*/  F2FP.SATFINITE.E4M3.F32.PACK_AB_MERGE_C R10, R24, R3, R26 ;  /* 0x00000003180a723e */ /* 0x000fe2000480701a */
[----:B------:R0:W-:Y:S04]  /*17ab0*/  STS.128 [R51+0x14400], R4 ;  /* 0x0144000433007388 */ /* 0x0001e80000000c00 */
[----:B------:R0:W-:Y:S02]  /*17ac0*/  STS.128 [R0+0x14400], R8 ;  /* 0x0144000800007388 */ /* 0x0001e40000000c00 */
.L_x_559:
[----:B------:R-:W-:Y:S05]  /*17ad0*/  BSYNC B0 ;  /* 0x0000000000007941 */ /* 0x000fea0003800000 */
.L_x_552:
[----:B------:R-:W-:Y:S01]  /*17ae0*/  @!PT LDS RZ, [RZ] ;  /* 0x00000000fffff984 */ /* 0x000fe20000000800 */
[----:B------:R-:W-:Y:S01]  /*17af0*/  @!PT LDS RZ, [RZ] ;  /* 0x00000000fffff984 */ /* 0x000fe20000000800 */
[----:B------:R-:W-:Y:S01]  /*17b00*/  @!PT LDS RZ, [RZ] ;  /* 0x00000000fffff984 */ /* 0x000fe20000000800 */
[----:B------:R-:W-:Y:S01]  /*17b10*/  @!PT LDS RZ, [RZ] ;  /* 0x00000000fffff984 */ /* 0x000fe20000000800 */
[----:B------:R1:W-:Y:S06]  /*17b20*/  MEMBAR.ALL.CTA ;  /* 0x0000000000007992 */ /* 0x0003ec0000008000 */
[----:B-1----:R-:W1:Y:S01]  /*17b30*/  FENCE.VIEW.ASYNC.S ;  /* 0x00000000000073c6 */ /* 0x002e620000000000 */
[----:B------:R-:W-:Y:S05]  /*17b40*/  WARPSYNC.ALL ;  /* 0x0000000000007948 */ /* 0x000fea0003800000 */
[----:B-1----:R-:W-:Y:S06]  /*17b50*/  BAR.SYNC.DEFER_BLOCKING 0xd, 0x100 ;  /* 0x0344000000007b1d */ /* 0x002fec0000010000 */
.L_x_550:
[----:B0---4-:R-:W-:-:S04]  /*17b60*/  MOV R0, UR48 ;  /* 0x0000003000007c02 */ /* 0x011fc80008000f00 */
[----:B------:R-:W-:-:S13]  /*17b70*/  ISETP.NE.AND P0, PT, R0, 0x3, PT ;  /* 0x000000030000780c */ /* 0x000fda0003f05270 */
[----:B------:R-:W-:Y:S05]  /*17b80*/  @!P0 BRA `(.L_x_579) ;  /* 0x0000000000048947 */ /* 0x000fea0003800000 */
[----:B------:R-:W-:Y:S01]  /*17b90*/  BPT.TRAP 0x1 ;  /* 0x000000040000795c */ /* 0x000fe20000300000 */
.L_x_579:
[----:B------:R-:W-:Y:S01]  /*17ba0*/  IMAD R0, R202, 0x8, R18 ;  /* 0x00000008ca007824 */ /* 0x000fe200078e0212 */
[----:B-1----:R-:W-:-:S04]  /*17bb0*/  SHF.L.U32 R3, R208, 0x1f, RZ ;  /* 0x0000001fd0037819 */ /* 0x002fc800000006ff */
[----:B------:R0:W1:Y:S01]  /*17bc0*/  SYNCS.PHASECHK.TRANS64.TRYWAIT P1, [R0+URZ+0x29830], R3 ;  /* 0x02983003000075a7 */ /* 0x000062000802017f */
[----:B------:R-:W-:Y:S05]  /*17bd0*/  @!P0 BRA `(.L_x_580) ;  /* 0x0000000000048947 */ /* 0x000fea0003800000 */
[----:B------:R-:W-:Y:S01]  /*17be0*/  BPT.TRAP 0x1 ;  /* 0x000000040000795c */ /* 0x000fe20000300000 */
.L_x_580:
[----:B-----5:R-:W-:Y:S01]  /*17bf0*/  IMAD.MOV.U32 R25, RZ, RZ, RZ ;  /* 0x000000ffff197224 */ /* 0x020fe200078e00ff */
[----:B-1----:R-:W-:Y:S06]  /*17c00*/  @P1 BRA `(.L_x_581) ;  /* 0x0000000000081947 */ /* 0x002fec0003800000 */
[----:B------:R-:W1:Y:S02]  /*17c10*/  SYNCS.PHASECHK.TRANS64.TRYWAIT P1, [R0+URZ+0x29830], R3 ;  /* 0x02983003000075a7 */ /* 0x000e64000802017f */
[----:B-1----:R-:W-:Y:S05]  /*17c20*/  @!P1 BRA `(.L_x_582) ;  /* 0x0000015800c89947 */ /* 0x002fea0003800000 */
.L_x_581:
[----:B------:R-:W-:Y:S05]  /*17c30*/  WARPSYNC.ALL ;  /* 0x0000000000007948 */ /* 0x000fea0003800000 */
[----:B01----:R-:W-:Y:S01]  /*17c40*/  VIADD R3, R18, 0x1a400 ;  /* 0x0001a40012037836 */ /* 0x003fe20000000000 */
[----:B------:R-:W-:Y:S01]  /*17c50*/  R2UR UR28, R44 ;  /* 0x000000002c1c72ca */ /* 0x000fe200000e0000 */
[----:B------:R-:W-:Y:S01]  /*17c60*/  IMAD.MOV.U32 R5, RZ, RZ, -0x7fffffe0 ;  /* 0x80000020ff057424 */ /* 0x000fe200078e00ff */
[----:B------:R-:W-:Y:S01]  /*17c70*/  WARPGROUP.ARRIVE ;  /* 0x00000000000079c5 */ /* 0x000fe20000000000 */
[----:B------:R-:W-:Y:S01]  /*17c80*/  UMOV UR29, 0x80000020 ;  /* 0x80000020001d7882 */ /* 0x000fe20000000000 */
[----:B------:R-:W-:Y:S01]  /*17c90*/  SHF.R.U32.HI R3, RZ, 0x4, R3 ;  /* 0x00000004ff037819 */ /* 0x000fe20000011603 */
[----:B------:R-:W-:Y:S01]  /*17ca0*/  IMAD.MOV.U32 R7, RZ, RZ, -0x7fffffe0 ;  /* 0x80000020ff077424 */ /* 0x000fe200078e00ff */
[----:B------:R-:W-:Y:S01]  /*17cb0*/  R2UR UR31, R5 ;  /* 0x00000000051f72ca */ /* 0x000fe200000e0000 */
[----:B------:R-:W-:Y:S01]  /*17cc0*/  UMOV UR5, UR29 ;  /* 0x0000001d00057c82 */ /* 0x000fe20008000000 */
[----:B------:R-:W-:Y:S01]  /*17cd0*/  LOP3.LUT R3, R3, 0x3fff, RZ, 0xc0, !PT ;  /* 0x00003fff03037812 */ /* 0x000fe200078ec0ff */
[----:B------:R-:W-:Y:S01]  /*17ce0*/  IMAD.MOV.U32 R11, RZ, RZ, -0x7fffffe0 ;  /* 0x80000020ff0b7424 */ /* 0x000fe200078e00ff */
[----:B------:R-:W-:Y:S01]  /*17cf0*/  R2UR UR7, R7 ;  /* 0x00000000070772ca */ /* 0x000fe200000e0000 */
[----:B------:R-:W-:Y:S01]  /*17d00*/  UMOV UR9, UR29 ;  /* 0x0000001d00097c82 */ /* 0x000fe20008000000 */
[----:B------:R-:W-:Y:S01]  /*17d10*/  LOP3.LUT R9, R3, 0x10000, RZ, 0xfc, !PT ;  /* 0x0001000003097812 */ /* 0x000fe200078efcff */
[----:B------:R-:W-:Y:S01]  /*17d20*/  ULOP3.LUT UR28, UR28, 0x10000, URZ, 0xfc, !UPT ;  /* 0x000100001c1c7892 */ /* 0x000fe2000f8efc3f */
[----:B------:R-:W-:Y:S01]  /*17d30*/  R2UR UR11, R11 ;  /* 0x000000000b0b72ca */ /* 0x000fe200000e0000 */
[----:B------:R-:W-:Y:S01]  /*17d40*/  UMOV UR13, UR29 ;  /* 0x0000001d000d7c82 */ /* 0x000fe20008000000 */
[----:B------:R-:W-:Y:S01]  /*17d50*/  R2UR UR15, R7 ;  /* 0x00000000070f72ca */ /* 0x000fe200000e0000 */
[----:B------:R-:W-:Y:S01]  /*17d60*/  IMAD R4, R202, 0x780, R9 ;  /* 0x00000780ca047824 */ /* 0x000fe200078e0209 */
[----:B------:R-:W-:Y:S01]  /*17d70*/  R2UR UR19, R11 ;  /* 0x000000000b1372ca */ /* 0x000fe200000e0000 */
[----:B------:R-:W-:Y:S01]  /*17d80*/  UMOV UR17, UR29 ;  /* 0x0000001d00117c82 */ /* 0x000fe20008000000 */
[----:B------:R-:W-:Y:S01]  /*17d90*/  UMOV UR4, UR28 ;  /* 0x0000001c00047c82 */ /* 0x000fe20008000000 */
[C---:B------:R-:W-:Y:S01]  /*17da0*/  VIADD R10, R4.reuse, 0x100 ;  /* 0x00000100040a7836 */ /* 0x040fe20000000000 */
[C---:B------:R-:W-:Y:S01]  /*17db0*/  R2UR UR30, R4.reuse ;  /* 0x00000000041e72ca */ /* 0x040fe200000e0000 */
[----:B------:R-:W-:Y:S01]  /*17dc0*/  UMOV UR8, UR28 ;  /* 0x0000001c00087c82 */ /* 0x000fe20008000000 */
[----:B------:R-:W-:Y:S01]  /*17dd0*/  IADD3 R6, R4, 0x80, RZ ;  /* 0x0000008004067810 */ /* 0x000fe20007ffe0ff */
[----:B------:R-:W-:Y:S01]  /*17de0*/  UMOV UR12, UR28 ;  /* 0x0000001c000c7c82 */ /* 0x000fe20008000000 */
[----:B------:R-:W-:Y:S01]  /*17df0*/  R2UR UR10, R10 ;  /* 0x000000000a0a72ca */ /* 0x000fe200000e0000 */
[----:B------:R-:W-:Y:S01]  /*17e00*/  VIADD R10, R4, 0x200 ;  /* 0x00000200040a7836 */ /* 0x000fe20000000000 */
[----:B------:R-:W-:Y:S01]  /*17e10*/  R2UR UR6, R6 ;  /* 0x00000000060672ca */ /* 0x000fe200000e0000 */
[----:B------:R-:W-:Y:S01]  /*17e20*/  UMOV UR16, UR28 ;  /* 0x0000001c00107c82 */ /* 0x000fe20008000000 */
[----:B------:R-:W-:Y:S01]  /*17e30*/  IADD3 R6, R4, 0x180, RZ ;  /* 0x0000018004067810 */ /* 0x000fe20007ffe0ff */
[----:B------:R-:W-:Y:S01]  /*17e40*/  IMAD.MOV.U32 R7, RZ, RZ, -0x7fffffe0 ;  /* 0x80000020ff077424 */ /* 0x000fe200078e00ff */
[----:B------:R-:W-:Y:S01]  /*17e50*/  R2UR UR18, R10 ;  /* 0x000000000a1272ca */ /* 0x000fe200000e0000 */
[----:B------:R-:W-:Y:S01]  /*17e60*/  UIADD3 UR44, UR28, 0x2, URZ ;  /* 0x000000021c2c7890 */ /* 0x000fe2000fffe03f */
[----:B------:R-:W-:Y:S01]  /*17e70*/  R2UR UR14, R6 ;  /* 0x00000000060e72ca */ /* 0x000fe200000e0000 */
[----:B------:R-:W-:Y:S01]  /*17e80*/  QGMMA.64x32x32.F32.E4M3.E4M3 R92, gdesc[UR28], RZ, !UPT, gsb0 ;  /* 0x006000001c5c79f3 */ /* 0x000fe2000c0008ff */
[C---:B------:R-:W-:Y:S01]  /*17e90*/  VIADD R6, R4.reuse, 0x2 ;  /* 0x0000000204067836 */ /* 0x040fe20000000000 */
[----:B------:R-:W-:Y:S01]  /*17ea0*/  R2UR UR47, R7 ;  /* 0x00000000072f72ca */ /* 0x000fe200000e0000 */
[----:B------:R-:W-:Y:S01]  /*17eb0*/  UMOV UR45, 0x80000020 ;  /* 0x80000020002d7882 */ /* 0x000fe20000000000 */
[----:B------:R-:W-:Y:S01]  /*17ec0*/  IMAD.MOV.U32 R11, RZ, RZ, -0x7fffffe0 ;  /* 0x80000020ff0b7424 */ /* 0x000fe200078e00ff */
[C---:B------:R-:W-:Y:S01]  /*17ed0*/  IADD3 R10, R4.reuse, 0x82, RZ ;  /* 0x00000082040a7810 */ /* 0x040fe20007ffe0ff */
[----:B------:R-:W-:Y:S01]  /*17ee0*/  VIADD R12, R4, 0x102 ;  /* 0x00000102040c7836 */ /* 0x000fe20000000000 */
[----:B------:R-:W-:Y:S01]  /*17ef0*/  R2UR UR46, R6 ;  /* 0x00000000062e72ca */ /* 0x000fe200000e0000 */
[----:B------:R-:W-:Y:S01]  /*17f00*/  IMAD.MOV.U32 R13, RZ, RZ, -0x7fffffe0 ;  /* 0x80000020ff0d7424 */ /* 0x000fe200078e00ff */
[----:B------:R-:W-:Y:S01]  /*17f10*/  IADD3 R6, R4, 0x182, RZ ;  /* 0x0000018204067810 */ /* 0x000fe20007ffe0ff */
[----:B------:R-:W-:Y:S01]  /*17f20*/  IMAD.MOV.U32 R7, RZ, RZ, -0x7fffffe0 ;  /* 0x80000020ff077424 */ /* 0x000fe200078e00ff */
[----:B------:R-:W-:-:S04]  /*17f30*/  MOV R5, 0x80000020 ;  /* 0x8000002000057802 */ /* 0x000fc80000000f00 */
[----:B------:R-:W-:Y:S01]  /*17f40*/  R2UR UR43, R5 ;  /* 0x00000000052b72ca */ /* 0x000fe200000e0000 */
[----:B------:R-:W-:Y:S02]  /*17f50*/  WARPGROUP.DEPBAR.LE gsb0, 0x0 ;  /* 0x00008000000079c5 */ /* 0x000fe40000010000 */
[----:B------:R-:W-:-:S06]  /*17f60*/  WARPGROUP.ARRIVE ;  /* 0x00000000000079c5 */ /* 0x000fcc0000000000 */
[----:B------:R-:W-:Y:S01]  /*17f70*/  QGMMA.64x32x32.F32.E4M3.E4M3 R76, gdesc[UR4], RZ, !UPT, gsb0 ;  /* 0x00600000044c79f3 */ /* 0x000fe2000c0008ff */
[----:B------:R-:W-:Y:S01]  /*17f80*/  R2UR UR6, R10 ;  /* 0x000000000a0672ca */ /* 0x000fe200000e0000 */
[----:B------:R-:W-:Y:S01]  /*17f90*/  UMOV UR4, UR44 ;  /* 0x0000002c00047c82 */ /* 0x000fe20008000000 */
[----:B------:R-:W-:Y:S01]  /*17fa0*/  R2UR UR7, R11 ;  /* 0x000000000b0772ca */ /* 0x000fe200000e0000 */
[----:B------:R-:W-:Y:S01]  /*17fb0*/  UMOV UR5, UR45 ;  /* 0x0000002d00057c82 */ /* 0x000fe20008000000 */
[----:B------:R-:W-:Y:S01]  /*17fc0*/  VIADD R10, R4, 0x202 ;  /* 0x00000202040a7836 */ /* 0x000fe20000000000 */
[----:B------:R-:W-:Y:S01]  /*17fd0*/  MOV R11, 0x80000020 ;  /* 0x80000020000b7802 */ /* 0x000fe20000000f00 */
[----:B------:R-:W-:Y:S02]  /*17fe0*/  WARPGROUP.DEPBAR.LE gsb0, 0x0 ;  /* 0x00008000000079c5 */ /* 0x000fe40000010000 */
[----:B------:R-:W-:-:S06]  /*17ff0*/  WARPGROUP.ARRIVE ;  /* 0x00000000000079c5 */ /* 0x000fcc0000000000 */
[----:B------:R-:W-:Y:S01]  /*18000*/  QGMMA.64x32x32.F32.E4M3.E4M3 R60, gdesc[UR8], RZ, !UPT, gsb0 ;  /* 0x00600000083c79f3 */ /* 0x000fe2000c0008ff */
[----:B------:R-:W-:Y:S01]  /*18010*/  R2UR UR10, R12 ;  /* 0x000000000c0a72ca */ /* 0x000fe200000e0000 */
[----:B------:R-:W-:Y:S01]  /*18020*/  UMOV UR8, UR44 ;  /* 0x0000002c00087c82 */ /* 0x000fe20008000000 */
[----:B------:R-:W-:Y:S01]  /*18030*/  R2UR UR11, R13 ;  /* 0x000000000d0b72ca */ /* 0x000fe200000e0000 */
[----:B------:R-:W-:Y:S01]  /*18040*/  UMOV UR9, UR45 ;  /* 0x0000002d00097c82 */ /* 0x000fe20008000000 */
[----:B------:R-:W-:Y:S02]  /*18050*/  VIADD R12, R4, 0x380 ;  /* 0x00000380040c7836 */ /* 0x000fe40000000000 */
[----:B------:R-:W-:Y:S01]  /*18060*/  IMAD.MOV.U32 R13, RZ, RZ, -0x7fffffe0 ;  /* 0x80000020ff0d7424 */ /* 0x000fe200078e00ff */
[----:B------:R-:W-:Y:S02]  /*18070*/  WARPGROUP.DEPBAR.LE gsb0, 0x0 ;  /* 0x00008000000079c5 */ /* 0x000fe40000010000 */
[----:B---3--:R-:W-:-:S06]  /*18080*/  WARPGROUP.ARRIVE ;  /* 0x00000000000079c5 */ /* 0x008fcc0000000000 */
        /* <DEDUP_REMOVED lines=8> */
[----:B--2---:R-:W-:-:S06]  /*18110*/  WARPGROUP.ARRIVE ;  /* 0x00000000000079c5 */ /* 0x004fcc0000000000 */
        /* <DEDUP_REMOVED lines=8> */
[----:B------:R-:W-:-:S06]  /*181a0*/  WARPGROUP.ARRIVE ;  /* 0x00000000000079c5 */ /* 0x000fcc0000000000 */
[----:B------:R-:W-:Y:S03]  /*181b0*/  QGMMA.64x32x32.F32.E4M3.E4M3 R92, gdesc[UR44], R92, gsb0 ;  /* 0x006000002c5c79f3 */ /* 0x000fe6000800085c */
[----:B------:R-:W-:Y:S02]  /*181c0*/  WARPGROUP.DEPBAR.LE gsb0, 0x0 ;  /* 0x00008000000079c5 */ /* 0x000fe40000010000 */
[----:B------:R-:W-:-:S06]  /*181d0*/  WARPGROUP.ARRIVE ;  /* 0x00000000000079c5 */ /* 0x000fcc0000000000 */
[----:B------:R-:W-:Y:S01]  /*181e0*/  QGMMA.64x32x32.F32.E4M3.E4M3 R76, gdesc[UR4], R76, gsb0 ;  /* 0x00600000044c79f3 */ /* 0x000fe2000800084c */
[----:B------:R-:W-:Y:S01]  /*181f0*/  R2UR UR6, R6 ;  /* 0x00000000060672ca */ /* 0x000fe200000e0000 */
[----:B------:R-:W-:Y:S01]  /*18200*/  UIADD3 UR4, UR28, 0x200, URZ ;  /* 0x000002001c047890 */ /* 0x000fe2000fffe03f */
[----:B------:R-:W-:Y:S01]  /*18210*/  R2UR UR7, R7 ;  /* 0x00000000070772ca */ /* 0x000fe200000e0000 */
[----:B------:R-:W-:Y:S01]  /*18220*/  UMOV UR5, 0x80000020 ;  /* 0x8000002000057882 */ /* 0x000fe20000000000 */
[----:B------:R-:W-:Y:S01]  /*18230*/  VIADD R6, R4, 0x400 ;  /* 0x0000040004067836 */ /* 0x000fe20000000000 */
[----:B------:R-:W-:Y:S01]  /*18240*/  UMOV UR21, UR5 ;  /* 0x0000000500157c82 */ /* 0x000fe20008000000 */
[----:B------:R-:W-:Y:S02]  /*18250*/  IMAD.MOV.U32 R7, RZ, RZ, -0x7fffffe0 ;  /* 0x80000020ff077424 */ /* 0x000fe400078e00ff */
[----:B------:R-:W-:Y:S01]  /*18260*/  UMOV UR20, UR4 ;  /* 0x0000000400147c82 */ /* 0x000fe20008000000 */
[----:B------:R-:W-:-:S02]  /*18270*/  WARPGROUP.DEPBAR.LE gsb0, 0x0 ;  /* 0x00008000000079c5 */ /* 0x000fc40000010000 */
[----:B------:R-:W-:-:S06]  /*18280*/  WARPGROUP.ARRIVE ;  /* 0x00000000000079c5 */ /* 0x000fcc0000000000 */
[----:B------:R-:W-:Y:S01]  /*18290*/  QGMMA.64x32x32.F32.E4M3.E4M3 R60, gdesc[UR8], R60, gsb0 ;  /* 0x00600000083c79f3 */ /* 0x000fe2000800083c */
[----:B------:R-:W-:Y:S01]  /*182a0*/  R2UR UR10, R10 ;  /* 0x000000000a0a72ca */ /* 0x000fe200000e0000 */
[----:B------:R-:W-:Y:S01]  /*182b0*/  UMOV UR8, UR4 ;  /* 0x0000000400087c82 */ /* 0x000fe20008000000 */
[----:B------:R-:W-:Y:S01]  /*182c0*/  R2UR UR11, R11 ;  /* 0x000000000b0b72ca */ /* 0x000fe200000e0000 */
[----:B------:R-:W-:Y:S01]  /*182d0*/  UMOV UR9, UR5 ;  /* 0x0000000500097c82 */ /* 0x000fe20008000000 */
[----:B------:R-:W-:Y:S01]  /*182e0*/  IMAD.MOV.U32 R11, RZ, RZ, -0x7fffffe0 ;  /* 0x80000020ff0b7424 */ /* 0x000fe200078e00ff */
[----:B------:R-:W-:-:S04]  /*182f0*/  IADD3 R10, R4, 0x480, RZ ;  /* 0x00000480040a7810 */ /* 0x000fc80007ffe0ff */
[----:B------:R-:W-:Y:S02]  /*18300*/  R2UR UR22, R10 ;  /* 0x000000000a1672ca */ /* 0x000fe400000e0000 */
[----:B------:R-:W-:Y:S01]  /*18310*/  R2UR UR23, R11 ;  /* 0x000000000b1772ca */ /* 0x000fe200000e0000 */
[----:B------:R-:W-:Y:S01]  /*18320*/  IMAD.MOV.U32 R11, RZ, RZ, -0x7fffffe0 ;  /* 0x80000020ff0b7424 */ /* 0x000fe200078e00ff */
[----:B------:R-:W-:Y:S01]  /*18330*/  IADD3 R10, R4, 0x302, RZ ;  /* 0x00000302040a7810 */ /* 0x000fe20007ffe0ff */
[----:B------:R-:W-:Y:S02]  /*18340*/  WARPGROUP.DEPBAR.LE gsb0, 0x0 ;  /* 0x00008000000079c5 */ /* 0x000fe40000010000 */
[----:B------:R-:W-:-:S06]  /*18350*/  WARPGROUP.ARRIVE ;  /* 0x00000000000079c5 */ /* 0x000fcc0000000000 */
[----:B------:R-:W-:Y:S01]  /*18360*/  QGMMA.64x32x32.F32.E4M3.E4M3 R44, gdesc[UR12], R44, gsb0 ;  /* 0x006000000c2c79f3 */ /* 0x000fe2000800082c */
        /* <DEDUP_REMOVED lines=25> */
[----:B------:R-:W-:Y:S01]  /*18500*/  IMAD.MOV.U32 R7, RZ, RZ, -0x7fffffe0 ;  /* 0x80000020ff077424 */ /* 0x000fe200078e00ff */
[----:B------:R-:W-:Y:S01]  /*18510*/  IADD3 R6, R4, 0x402, RZ ;  /* 0x0000040204067810 */ /* 0x000fe20007ffe0ff */
[----:B------:R-:W-:Y:S02]  /*18520*/  UMOV UR25, UR9 ;  /* 0x0000000900197c82 */ /* 0x000fe40008000000 */
        /* <DEDUP_REMOVED lines=8> */
[----:B------:R-:W-:Y:S01]  /*185b0*/  VIADD R10, R4, 0x482 ;  /* 0x00000482040a7836 */ /* 0x000fe20000000000 */
[----:B------:R-:W-:-:S04]  /*185c0*/  MOV R11, 0x80000020 ;  /* 0x80000020000b7802 */ /* 0x000fc80000000f00 */
[----:B------:R-:W-:Y:S01]  /*185d0*/  R2UR UR26, R10 ;  /* 0x000000000a1a72ca */ /* 0x000fe200000e0000 */
[----:B------:R-:W-:Y:S01]  /*185e0*/  VIADD R10, R4, 0x580 ;  /* 0x00000580040a7836 */ /* 0x000fe20000000000 */
[----:B------:R-:W-:Y:S01]  /*185f0*/  R2UR UR27, R11 ;  /* 0x000000000b1b72ca */ /* 0x000fe200000e0000 */
        /* <DEDUP_REMOVED lines=75> */
[C---:B------:R-:W-:Y:S01]  /*18ab0*/  IADD3 R6, R4.reuse, 0x682, RZ ;  /* 0x0000068204067810 */ /* 0x040fe20007ffe0ff */
[----:B------:R-:W-:Y:S01]  /*18ac0*/  VIADD R4, R4, 0x702 ;  /* 0x0000070204047836 */ /* 0x000fe20000000000 */
[----:B------:R-:W-:Y:S01]  /*18ad0*/  UMOV UR41, UR17 ;  /* 0x0000001100297c82 */ /* 0x000fe20008000000 */
[----:B------:R-:W-:-:S03]  /*18ae0*/  UMOV UR40, UR16 ;  /* 0x0000001000287c82 */ /* 0x000fc60008000000 */
[----:B------:R-:W-:Y:S01]  /*18af0*/  R2UR UR42, R4 ;  /* 0x00000000042a72ca */ /* 0x000fe200000e0000 */
[----:B------:R-:W-:Y:S02]  /*18b00*/  WARPGROUP.DEPBAR.LE gsb0, 0x0 ;  /* 0x00008000000079c5 */ /* 0x000fe40000010000 */
[----:B------:R-:W-:-:S06]  /*18b10*/  WARPGROUP.ARRIVE ;  /* 0x00000000000079c5 */ /* 0x000fcc0000000000 */
[----:B------:R-:W-:Y:S01]  /*18b20*/  QGMMA.64x32x32.F32.E4M3.E4M3 R60, gdesc[UR20], R60, gsb0 ;  /* 0x00600000143c79f3 */ /* 0x000fe2000800083c */
[----:B------:R-:W-:Y:S01]  /*18b30*/  R2UR UR22, R10 ;  /* 0x000000000a1672ca */ /* 0x000fe200000e0000 */
[----:B------:R-:W-:Y:S01]  /*18b40*/  UMOV UR20, UR16 ;  /* 0x0000001000147c82 */ /* 0x000fe20008000000 */
[----:B------:R-:W-:Y:S01]  /*18b50*/  R2UR UR23, R11 ;  /* 0x000000000b1772ca */ /* 0x000fe200000e0000 */
[----:B------:R-:W-:Y:S01]  /*18b60*/  UMOV UR21, UR17 ;  /* 0x0000001100157c82 */ /* 0x000fe20008000000 */
        /* <DEDUP_REMOVED lines=30> */
[----:B------:R-:W-:Y:S05]  /*18d50*/  @!P0 BRA `(.L_x_583) ;  /* 0x0000000000048947 */ /* 0x000fea0003800000 */
[----:B------:R-:W-:Y:S01]  /*18d60*/  BPT.TRAP 0x1 ;  /* 0x000000040000795c */ /* 0x000fe20000300000 */
.L_x_583:
[C---:B------:R-:W-:Y:S01]  /*18d70*/  FMUL.FTZ R3, R2.reuse, R92 ;  /* 0x0000005c02037220 */ /* 0x040fe20000410000 */
[C---:B------:R-:W-:Y:S01]  /*18d80*/  FMUL.FTZ R4, R2.reuse, R93 ;  /* 0x0000005d02047220 */ /* 0x040fe20000410000 */
[C---:B------:R-:W-:Y:S01]  /*18d90*/  FMUL.FTZ R8, R2.reuse, R96 ;  /* 0x0000006002087220 */ /* 0x040fe20000410000 */
        /* <DEDUP_REMOVED lines=9> */
[----:B------:R-:W-:Y:S01]  /*18e30*/  IADD3 R34, R159, 0xa0, -R218 ;  /* 0x000000a09f227810 */ /* 0x000fe20007ffe8da */
        /* <DEDUP_REMOVED lines=8> */
[----:B------:R-:W-:Y:S01]  /*18ec0*/  IMAD R34, R147, -0xa0, R34 ;  /* 0xffffff6093227824 */ /* 0x000fe200078e0222 */
[----:B------:R-:W2:Y:S01]  /*18ed0*/  MUFU.TANH R8, R8 ;  /* 0x0000000800087308 */ /* 0x000ea20000002400 */
[C---:B------:R-:W-:Y:S01]  /*18ee0*/  FMUL.FTZ R6, R2.reuse, R95 ;  /* 0x0000005f02067220 */ /* 0x040fe20000410000 */
[C---:B------:R-:W-:Y:S01]  /*18ef0*/  FMUL.FTZ R91, R2.reuse, R48 ;  /* 0x00000030025b7220 */ /* 0x040fe20000410000 */
[C---:B------:R-:W-:Y:S01]  /*18f00*/  FMUL.FTZ R15, R2.reuse, R101 ;  /* 0x00000065020f7220 */ /* 0x040fe20000410000 */
[C---:B------:R-:W-:Y:S01]  /*18f10*/  FMUL.FTZ R48, R2.reuse, R50 ;  /* 0x0000003202307220 */ /* 0x040fe20000410000 */
[C---:B------:R-:W-:Y:S01]  /*18f20*/  FMUL.FTZ R50, R2.reuse, R55 ;  /* 0x0000003702327220 */ /* 0x040fe20000410000 */
[C---:B------:R-:W-:Y:S01]  /*18f30*/  FMUL.FTZ R55, R2.reuse, R58 ;  /* 0x0000003a02377220 */ /* 0x040fe20000410000 */
[C---:B------:R-:W-:Y:S01]  /*18f40*/  FMUL.FTZ R10, R2.reuse, R98 ;  /* 0x00000062020a7220 */ /* 0x040fe20000410000 */
[----:B------:R-:W3:Y:S01]  /*18f50*/  MUFU.TANH R11, R11 ;  /* 0x0000000b000b7308 */ /* 0x000ee20000002400 */
[----:B------:R-:W-:Y:S01]  /*18f60*/  FMUL.FTZ R58, R2, R28 ;  /* 0x0000001c023a7220 */ /* 0x000fe20000410000 */
[----:B------:R-:W-:Y:S01]  /*18f70*/  ISETP.GT.AND P1, PT, R34, RZ, PT ;  /* 0x000000ff2200720c */ /* 0x000fe20003f24270 */
[----:B------:R-:W-:Y:S01]  /*18f80*/  FMUL.FTZ R26, R2, R104 ;  /* 0x00000068021a7220 */ /* 0x000fe20000410000 */
[----:B------:R-:W-:Y:S01]  /*18f90*/  ISETP.GT.AND P2, PT, R34, 0x1, PT ;  /* 0x000000012200780c */ /* 0x000fe20003f44270 */
[C---:B------:R-:W-:Y:S01]  /*18fa0*/  FMUL.FTZ R28, R2.reuse, R31 ;  /* 0x0000001f021c7220 */ /* 0x040fe20000410000 */
[C---:B------:R-:W-:Y:S01]  /*18fb0*/  FMUL.FTZ R31, R2.reuse, R32 ;  /* 0x00000020021f7220 */ /* 0x040fe20000410000 */
[C---:B------:R-:W-:Y:S01]  /*18fc0*/  FMUL.FTZ R7, R2.reuse, R99 ;  /* 0x0000006302077220 */ /* 0x040fe20000410000 */
[----:B------:R-:W4:Y:S01]  /*18fd0*/  MUFU.TANH R5, R5 ;  /* 0x0000000500057308 */ /* 0x000f220000002400 */
[C---:B------:R-:W-:Y:S01]  /*18fe0*/  FMUL.FTZ R32, R2.reuse, R33 ;  /* 0x0000002102207220 */ /* 0x040fe20000410000 */
[----:B------:R-:W-:Y:S01]  /*18ff0*/  FMUL.FTZ R33, R2, R36 ;  /* 0x0000002402217220 */ /* 0x000fe20000410000 */
[----:B------:R-:W-:Y:S01]  /*19000*/  ISETP.GT.AND P3, PT, R34, 0x8, PT ;  /* 0x000000082200780c */ /* 0x000fe20003f64270 */
[C---:B------:R-:W-:Y:S01]  /*19010*/  FMUL.FTZ R24, R2.reuse, R105 ;  /* 0x0000006902187220 */ /* 0x040fe20000410000 */
[----:B0-----:R-:W-:Y:S01]  /*19020*/  FSEL R3, R3, -INF , P1 ;  /* 0xff80000003037808 */ /* 0x001fe20000800000 */
[----:B------:R-:W-:Y:S01]  /*19030*/  FMUL.FTZ R36, R2, R37 ;  /* 0x0000002502247220 */ /* 0x000fe20000410000 */
[----:B-1----:R-:W-:Y:S01]  /*19040*/  FSEL R4, R4, -INF , P2 ;  /* 0xff80000004047808 */ /* 0x002fe20001000000 */
[----:B------:R-:W0:Y:S01]  /*19050*/  MUFU.TANH R14, R14 ;  /* 0x0000000e000e7308 */ /* 0x000e220000002400 */
[C---:B------:R-:W-:Y:S01]  /*19060*/  FMUL.FTZ R37, R2.reuse, R40 ;  /* 0x0000002802257220 */ /* 0x040fe20000410000 */
[C---:B------:R-:W-:Y:S01]  /*19070*/  FMUL.FTZ R40, R2.reuse, R41 ;  /* 0x0000002902287220 */ /* 0x040fe20000410000 */
[C---:B------:R-:W-:Y:S01]  /*19080*/  FMUL.FTZ R13, R2.reuse, R102 ;  /* 0x00000066020d7220 */ /* 0x040fe20000410000 */
[----:B------:R-:W-:Y:S01]  /*19090*/  FMUL.FTZ R92, R2, R76 ;  /* 0x0000004c025c7220 */ /* 0x000fe20000410000 */
[----:B------:R-:W-:Y:S01]  /*190a0*/  ISETP.GT.AND P4, PT, R34, 0x9, PT ;  /* 0x000000092200780c */ /* 0x000fe20003f84270 */
[----:B------:R-:W-:Y:S01]  /*190b0*/  FMUL.FTZ R12, R2, R103 ;  /* 0x00000067020c7220 */ /* 0x000fe20000410000 */
[----:B--2---:R-:W-:Y:S01]  /*190c0*/  FSEL R8, R8, -INF , P3 ;  /* 0xff80000008087808 */ /* 0x004fe20001800000 */
[----:B------:R-:W1:Y:S01]  /*190d0*/  MUFU.TANH R6, R6 ;  /* 0x0000000600067308 */ /* 0x000e620000002400 */
[----:B------:R-:W-:Y:S01]  /*190e0*/  FMNMX.FTZ R41, R3, R4, !PT ;  /* 0x0000000403297209 */ /* 0x000fe20007810000 */
[----:B------:R-:W-:Y:S01]  /*190f0*/  FMUL.FTZ R77, R2, R77 ;  /* 0x0000004d024d7220 */ /* 0x000fe20000410000 */
[----:B------:R-:W-:Y:S01]  /*19100*/  ISETP.GT.AND P5, PT, R34, 0x10, PT ;  /* 0x000000102200780c */ /* 0x000fe20003fa4270 */
[C---:B------:R-:W-:Y:S01]  /*19110*/  FMUL.FTZ R20, R2.reuse, R106 ;  /* 0x0000006a02147220 */ /* 0x040fe20000410000 */
[----:B---3--:R-:W-:Y:S01]  /*19120*/  FSEL R11, R11, -INF , P4 ;  /* 0xff8000000b0b7808 */ /* 0x008fe20002000000 */
[----:B------:R-:W-:Y:S01]  /*19130*/  FMUL.FTZ R76, R2, R78 ;  /* 0x0000004e024c7220 */ /* 0x000fe20000410000 */
[----:B------:R-:W-:Y:S01]  /*19140*/  FMNMX.FTZ R94, R8, R41, !PT ;  /* 0x00000029085e7209 */ /* 0x000fe20007810000 */
[----:B------:R-:W2:Y:S01]  /*19150*/  MUFU.TANH R15, R15 ;  /* 0x0000000f000f7308 */ /* 0x000ea20000002400 */
[----:B----4-:R-:W-:Y:S01]  /*19160*/  FSEL R5, R5, -INF , P1 ;  /* 0xff80000005057808 */ /* 0x010fe20000800000 */
[----:B------:R-:W-:Y:S01]  /*19170*/  FMUL.FTZ R78, R2, R81 ;  /* 0x00000051024e7220 */ /* 0x000fe20000410000 */
[----:B------:R-:W-:Y:S01]  /*19180*/  ISETP.GT.AND P1, PT, R34, 0x11, PT ;  /* 0x000000112200780c */ /* 0x000fe20003f24270 */
[----:B------:R-:W-:Y:S01]  /*19190*/  FMUL.FTZ R81, R2, R83 ;  /* 0x0000005302517220 */ /* 0x000fe20000410000 */
[----:B0-----:R-:W-:Y:S01]  /*191a0*/  FSEL R14, R14, -INF , P5 ;  /* 0xff8000000e0e7808 */ /* 0x001fe20002800000 */
[----:B------:R-:W-:Y:S01]  /*191b0*/  FMUL.FTZ R21, R2, R107 ;  /* 0x0000006b02157220 */ /* 0x000fe20000410000 */
[----:B------:R-:W-:Y:S01]  /*191c0*/  FMNMX.FTZ R41, R11, R94, !PT ;  /* 0x0000005e0b297209 */ /* 0x000fe20007810000 */
[----:B------:R-:W0:Y:S01]  /*191d0*/  MUFU.TANH R10, R10 ;  /* 0x0000000a000a7308 */ /* 0x000e220000002400 */
[----:B-1----:R-:W-:Y:S01]  /*191e0*/  FSEL R6, R6, -INF , P2 ;  /* 0xff80000006067808 */ /* 0x002fe20001000000 */
[----:B------:R-:W-:Y:S01]  /*191f0*/  FMUL.FTZ R83, R2, R84 ;  /* 0x0000005402537220 */ /* 0x000fe20000410000 */
[----:B------:R-:W-:Y:S01]  /*19200*/  ISETP.GT.AND P2, PT, R34, 0x18, PT ;  /* 0x000000182200780c */ /* 0x000fe20003f44270 */
[----:B------:R-:W-:Y:S01]  /*19210*/  FMUL.FTZ R84, R2, R86 ;  /* 0x0000005602547220 */ /* 0x000fe20000410000 */
[----:B------:R-:W-:Y:S01]  /*19220*/  FMNMX.FTZ R94, R14, R41, !PT ;  /* 0x000000290e5e7209 */ /* 0x000fe20007810000 */
[C---:B------:R-:W-:Y:S01]  /*19230*/  FMUL.FTZ R86, R2.reuse, R88 ;  /* 0x0000005802567220 */ /* 0x040fe20000410000 */
[C---:B------:R-:W-:Y:S01]  /*19240*/  FMUL.FTZ R88, R2.reuse, R90 ;  /* 0x0000005a02587220 */ /* 0x040fe20000410000 */
[----:B------:R-:W1:Y:S01]  /*19250*/  MUFU.TANH R26, R26 ;  /* 0x0000001a001a7308 */ /* 0x000e620000002400 */
[----:B--2---:R-:W-:Y:S01]  /*19260*/  FSEL R15, R15, -INF , P1 ;  /* 0xff8000000f0f7808 */ /* 0x004fe20000800000 */
[C---:B------:R-:W-:Y:S01]  /*19270*/  FMUL.FTZ R90, R2.reuse, R49 ;  /* 0x00000031025a7220 */ /* 0x040fe20000410000 */
[C---:B------:R-:W-:Y:S01]  /*19280*/  FMUL.FTZ R49, R2.reuse, R51 ;  /* 0x0000003302317220 */ /* 0x040fe20000410000 */
[C---:B------:R-:W-:Y:S01]  /*19290*/  FMUL.FTZ R51, R2.reuse, R54 ;  /* 0x0000003602337220 */ /* 0x040fe20000410000 */
[----:B------:R-:W-:Y:S01]  /*192a0*/  FMNMX.FTZ R41, R15, R94, !PT ;  /* 0x0000005e0f297209 */ /* 0x000fe20007810000 */
[C---:B------:R-:W-:Y:S01]  /*192b0*/  FMUL.FTZ R54, R2.reuse, R59 ;  /* 0x0000003b02367220 */ /* 0x040fe20000410000 */
[----:B------:R-:W-:Y:S01]  /*192c0*/  FMUL.FTZ R60, R2, R60 ;  /* 0x0000003c023c7220 */ /* 0x000fe20000410000 */
[----:B------:R-:W2:Y:S01]  /*192d0*/  MUFU.TANH R7, R7 ;  /* 0x0000000700077308 */ /* 0x000ea20000002400 */
[----:B0-----:R-:W-:Y:S01]  /*192e0*/  FSEL R10, R10, -INF , P3 ;  /* 0xff8000000a0a7808 */ /* 0x001fe20001800000 */
[----:B------:R-:W-:Y:S01]  /*192f0*/  FMUL.FTZ R61, R2, R61 ;  /* 0x0000003d023d7220 */ /* 0x000fe20000410000 */
[----:B------:R-:W-:Y:S01]  /*19300*/  ISETP.GT.AND P3, PT, R34, 0x19, PT ;  /* 0x000000192200780c */ /* 0x000fe20003f64270 */
[C---:B------:R-:W-:Y:S01]  /*19310*/  FMUL.FTZ R64, R2.reuse, R64 ;  /* 0x0000004002407220 */ /* 0x040fe20000410000 */
[C---:B------:R-:W-:Y:S01]  /*19320*/  FMUL.FTZ R65, R2.reuse, R65 ;  /* 0x0000004102417220 */ /* 0x040fe20000410000 */
[C---:B------:R-:W-:Y:S01]  /*19330*/  FMUL.FTZ R62, R2.reuse, R62 ;  /* 0x0000003e023e7220 */ /* 0x040fe20000410000 */
[----:B------:R-:W-:Y:S01]  /*19340*/  FMUL.FTZ R68, R2, R68 ;  /* 0x0000004402447220 */ /* 0x000fe20000410000 */
[----:B------:R-:W0:Y:S01]  /*19350*/  MUFU.TANH R24, R24 ;  /* 0x0000001800187308 */ /* 0x000e220000002400 */
[----:B-1----:R-:W-:Y:S01]  /*19360*/  FSEL R26, R26, -INF , P2 ;  /* 0xff8000001a1a7808 */ /* 0x002fe20001000000 */
[C---:B------:R-:W-:Y:S01]  /*19370*/  FMUL.FTZ R63, R2.reuse, R63 ;  /* 0x0000003f023f7220 */ /* 0x040fe20000410000 */
[C---:B------:R-:W-:Y:S01]  /*19380*/  FMUL.FTZ R69, R2.reuse, R69 ;  /* 0x0000004502457220 */ /* 0x040fe20000410000 */
[----:B------:R-:W-:Y:S01]  /*19390*/  FMUL.FTZ R66, R2, R66 ;  /* 0x0000004202427220 */ /* 0x000fe20000410000 */
[----:B------:R-:W-:Y:S01]  /*193a0*/  FMNMX.FTZ R59, R26, R41, !PT ;  /* 0x000000291a3b7209 */ /* 0x000fe20007810000 */
[C---:B------:R-:W-:Y:S01]  /*193b0*/  FMUL.FTZ R72, R2.reuse, R72 ;  /* 0x0000004802487220 */ /* 0x040fe20000410000 */
[C---:B------:R-:W-:Y:S01]  /*193c0*/  FMUL.FTZ R67, R2.reuse, R67 ;  /* 0x0000004302437220 */ /* 0x040fe20000410000 */
[----:B------:R-:W1:Y:S01]  /*193d0*/  MUFU.TANH R13, R13 ;  /* 0x0000000d000d7308 */ /* 0x000e620000002400 */
[----:B--2---:R-:W-:Y:S01]  /*193e0*/  FSEL R7, R7, -INF , P4 ;  /* 0xff80000007077808 */ /* 0x004fe20002000000 */
[----:B------:R-:W-:Y:S01]  /*193f0*/  FMUL.FTZ R73, R2, R73 ;  /* 0x0000004902497220 */ /* 0x000fe20000410000 */
[----:B------:R-:W-:Y:S01]  /*19400*/  ISETP.GT.AND P4, PT, R34, 0x20, PT ;  /* 0x000000202200780c */ /* 0x000fe20003f84270 */
[C---:B------:R-:W-:Y:S01]  /*19410*/  FMUL.FTZ R70, R2.reuse, R70 ;  /* 0x0000004602467220 */ /* 0x040fe20000410000 */
[C---:B------:R-:W-:Y:S01]  /*19420*/  FMUL.FTZ R44, R2.reuse, R44 ;  /* 0x0000002c022c7220 */ /* 0x040fe20000410000 */
[C---:B------:R-:W-:Y:S01]  /*19430*/  FMUL.FTZ R71, R2.reuse, R71 ;  /* 0x0000004702477220 */ /* 0x040fe20000410000 */
[----:B------:R-:W-:Y:S01]  /*19440*/  FMUL.FTZ R45, R2, R45 ;  /* 0x0000002d022d7220 */ /* 0x000fe20000410000 */
[----:B------:R-:W2:Y:S01]  /*19450*/  MUFU.TANH R92, R92 ;  /* 0x0000005c005c7308 */ /* 0x000ea20000002400 */
[----:B0-----:R-:W-:Y:S01]  /*19460*/  FSEL R24, R24, -INF , P3 ;  /* 0xff80000018187808 */ /* 0x001fe20001800000 */
[C---:B------:R-:W-:Y:S01]  /*19470*/  FMUL.FTZ R74, R2.reuse, R74 ;  /* 0x0000004a024a7220 */ /* 0x040fe20000410000 */
[C---:B------:R-:W-:Y:S01]  /*19480*/  FMUL.FTZ R75, R2.reuse, R75 ;  /* 0x0000004b024b7220 */ /* 0x040fe20000410000 */
[C---:B------:R-:W-:Y:S01]  /*19490*/  FMUL.FTZ R46, R2.reuse, R46 ;  /* 0x0000002e022e7220 */ /* 0x040fe20000410000 */
[C---:B------:R-:W-:Y:S01]  /*194a0*/  FMUL.FTZ R52, R2.reuse, R52 ;  /* 0x0000003402347220 */ /* 0x040fe20000410000 */
[C---:B------:R-:W-:Y:S01]  /*194b0*/  FMUL.FTZ R47, R2.reuse, R47 ;  /* 0x0000002f022f7220 */ /* 0x040fe20000410000 */
[----:B------:R-:W-:Y:S01]  /*194c0*/  FMUL.FTZ R53, R2, R53 ;  /* 0x0000003502357220 */ /* 0x000fe20000410000 */
[----:B------:R-:W0:Y:S01]  /*194d0*/  MUFU.TANH R12, R12 ;  /* 0x0000000c000c7308 */ /* 0x000e220000002400 */
[----:B-1----:R-:W-:Y:S01]  /*194e0*/  FSEL R13, R13, -INF , P5 ;  /* 0xff8000000d0d7808 */ /* 0x002fe20002800000 */
[----:B------:R-:W-:Y:S01]  /*194f0*/  ULDC UR52, c[0x0][0x988] ;  /* 0x0002620000347ab9 */ /* 0x000fe20000000800 */
[----:B------:R-:W-:Y:S01]  /*19500*/  ISETP.GT.AND P5, PT, R34, 0x21, PT ;  /* 0x000000212200780c */ /* 0x000fe20003fa4270 */
[----:B------:R-:W-:-:S02]  /*19510*/  IMAD.U32 R97, RZ, RZ, UR52 ;  /* 0x00000034ff617e24 */ /* 0x000fc4000f8e00ff */
[C---:B------:R-:W-:Y:S01]  /*19520*/  FMUL.FTZ R103, R2.reuse, R35 ;  /* 0x0000002302677220 */ /* 0x040fe20000410000 */
[C---:B------:R-:W-:Y:S01]  /*19530*/  FMUL.FTZ R99, R2.reuse, R39 ;  /* 0x0000002702637220 */ /* 0x040fe20000410000 */
[----:B------:R-:W-:Y:S01]  /*19540*/  FMUL.FTZ R104, R2, R38 ;  /* 0x0000002602687220 */ /* 0x000fe20000410000 */
[----:B------:R-:W1:Y:S01]  /*19550*/  MUFU.TANH R77, R77 ;  /* 0x0000004d004d7308 */ /* 0x000e620000002400 */
[----:B--2---:R-:W-:Y:S01]  /*19560*/  FSEL R41, R92, -INF , P4 ;  /* 0xff8000005c297808 */ /* 0x004fe20002000000 */
[----:B------:R-:W-:Y:S01]  /*19570*/  FMUL.FTZ R102, R2, R42 ;  /* 0x0000002a02667220 */ /* 0x000fe20000410000 */
[----:B------:R-:W-:Y:S01]  /*19580*/  FMNMX.FTZ R92, R24, R59, !PT ;  /* 0x0000003b185c7209 */ /* 0x000fe20007810000 */
[----:B------:R-:W-:Y:S01]  /*19590*/  FMUL.FTZ R101, R2, R43 ;  /* 0x0000002b02657220 */ /* 0x000fe20000410000 */
[----:B------:R-:W-:Y:S02]  /*195a0*/  ULDC UR49, c[0x0][0x988] ;  /* 0x0002620000317ab9 */ /* 0x000fe40000000800 */
[----:B------:R-:W-:Y:S01]  /*195b0*/  FMNMX.FTZ R92, R41, R92, !PT ;  /* 0x0000005c295c7209 */ /* 0x000fe20007810000 */
[----:B------:R-:W2:Y:S01]  /*195c0*/  MUFU.TANH R20, R20 ;  /* 0x0000001400147308 */ /* 0x000ea20000002400 */
[----:B0-----:R-:W-:-:S02]  /*195d0*/  FSEL R12, R12, -INF , P1 ;  /* 0xff8000000c0c7808 */ /* 0x001fc40000800000 */
        /* <DEDUP_REMOVED lines=179> */
[----:B0-----:R-:W-:-:S04]  /*1a110*/  FSEL R98, R40, -INF , P5 ;  /* 0xff80000028627808 */ /* 0x001fc80002800000 */
[----:B------:R-:W-:-:S03]  /*1a120*/  FMNMX.FTZ R31, R98, R31, !PT ;  /* 0x0000001f621f7209 */ /* 0x000fc60007810000 */
[----:B------:R-:W0:Y:S01]  /*1a130*/  MUFU.TANH R99, R99 ;  /* 0x0000006300637308 */ /* 0x000e220000002400 */
[----:B-1----:R-:W-:Y:S01]  /*1a140*/  FSEL R103, R103, -INF , P1 ;  /* 0xff80000067677808 */ /* 0x002fe20000800000 */
[----:B------:R-:W1:Y:S06]  /*1a150*/  SHFL.BFLY PT, R32, R31, 0x2, 0x1f ;  /* 0x0c401f001f207f89 */ /* 0x000e6c00000e0000 */
[----:B------:R-:W3:Y:S01]  /*1a160*/  MUFU.TANH R102, R102 ;  /* 0x0000006600667308 */ /* 0x000ee20000002400 */
[----:B--2---:R-:W-:-:S07]  /*1a170*/  FSEL R104, R104, -INF , P2 ;  /* 0xff80000068687808 */ /* 0x004fce0001000000 */
[----:B------:R-:W2:Y:S01]  /*1a180*/  MUFU.TANH R101, R101 ;  /* 0x0000006500657308 */ /* 0x000ea20000002400 */
[----:B0-----:R-:W-:Y:S02]  /*1a190*/  FSEL R99, R99, -INF , P3 ;  /* 0xff80000063637808 */ /* 0x001fe40001800000 */
[----:B---3--:R-:W-:Y:S02]  /*1a1a0*/  FSEL R102, R102, -INF , P4 ;  /* 0xff80000066667808 */ /* 0x008fe40002000000 */
[----:B-1----:R-:W-:Y:S02]  /*1a1b0*/  FMNMX.FTZ R32, R31, R32, !PT ;  /* 0x000000201f207209 */ /* 0x002fe40007810000 */
[----:B------:R-:W-:-:S03]  /*1a1c0*/  FMNMX.FTZ R31, R5, R6, !PT ;  /* 0x00000006051f7209 */ /* 0x000fc60007810000 */
[----:B------:R-:W0:Y:S01]  /*1a1d0*/  SHFL.BFLY PT, R33, R32, 0x1, 0x1f ;  /* 0x0c201f0020217f89 */ /* 0x000e2200000e0000 */
[----:B--2---:R-:W-:Y:S02]  /*1a1e0*/  FSEL R101, R101, -INF , P5 ;  /* 0xff80000065657808 */ /* 0x004fe40002800000 */
[----:B0-----:R-:W-:-:S04]  /*1a1f0*/  FMNMX.FTZ R92, R32, R33, !PT ;  /* 0x00000021205c7209 */ /* 0x001fc80007810000 */
[C---:B------:R-:W-:Y:S01]  /*1a200*/  FSETP.NEU.FTZ.AND P6, PT, R92.reuse, -INF , PT ;  /* 0xff8000005c00780b */ /* 0x040fe20003fdd000 */
[----:B------:R-:W-:-:S05]  /*1a210*/  FFMA.FTZ R97, R92, R97, -8 ;  /* 0xc10000005c617423 */ /* 0x000fca0000010061 */
[----:B------:R-:W-:-:S05]  /*1a220*/  FSEL R97, R97, RZ, P6 ;  /* 0x000000ff61617208 */ /* 0x000fca0003000000 */
[--C-:B------:R-:W-:Y:S01]  /*1a230*/  FFMA.FTZ R34, R24, UR52, -R97.reuse ;  /* 0x0000003418227c23 */ /* 0x100fe20008010861 */
[----:B------:R-:W-:Y:S01]  /*1a240*/  FMNMX.FTZ R24, R10, R31, !PT ;  /* 0x0000001f0a187209 */ /* 0x000fe20007810000 */
[--C-:B------:R-:W-:Y:S01]  /*1a250*/  FFMA.FTZ R41, R41, UR52, -R97.reuse ;  /* 0x0000003429297c23 */ /* 0x100fe20008010861 */
[----:B------:R-:W-:-:S01]  /*1a260*/  FFMA.FTZ R42, R64, UR52, -R97 ;  /* 0x00000034402a7c23 */ /* 0x000fc20008010861 */
[--C-:B------:R-:W-:Y:S01]  /*1a270*/  FFMA.FTZ R72, R72, UR52, -R97.reuse ;  /* 0x0000003448487c23 */ /* 0x100fe20008010861 */
[----:B------:R-:W-:Y:S01]  /*1a280*/  FMNMX.FTZ R24, R7, R24, !PT ;  /* 0x0000001807187209 */ /* 0x000fe20007810000 */
[--C-:B------:R-:W-:Y:S01]  /*1a290*/  FFMA.FTZ R73, R73, UR52, -R97.reuse ;  /* 0x0000003449497c23 */ /* 0x100fe20008010861 */
[----:B------:R-:W-:-:S01]  /*1a2a0*/  FFMA.FTZ R77, R77, UR52, -R97 ;  /* 0x000000344d4d7c23 */ /* 0x000fc20008010861 */
[--C-:B------:R-:W-:Y:S01]  /*1a2b0*/  FFMA.FTZ R79, R79, UR52, -R97.reuse ;  /* 0x000000344f4f7c23 */ /* 0x100fe20008010861 */
[----:B------:R-:W-:Y:S01]  /*1a2c0*/  FMNMX.FTZ R33, R13, R24, !PT ;  /* 0x000000180d217209 */ /* 0x000fe20007810000 */
[----:B------:R-:W-:Y:S01]  /*1a2d0*/  MUFU.EX2 R31, R34 ;  /* 0x00000022001f7308 */ /* 0x000fe20000000800 */
        /* <DEDUP_REMOVED lines=23> */
[----:B------:R0:W-:Y:S01]  /*1a450*/  MUFU.EX2 R34, R79 ;  /* 0x0000004f00227308 */ /* 0x0001e20000000800 */
[----:B------:R-:W-:-:S01]  /*1a460*/  FFMA.FTZ R68, R68, UR52, -R97 ;  /* 0x0000003444447c23 */ /* 0x000fc20008010861 */
[--C-:B------:R-:W-:Y:S01]  /*1a470*/  FFMA.FTZ R44, R44, UR52, -R97.reuse ;  /* 0x000000342c2c7c23 */ /* 0x100fe20008010861 */
[----:B------:R-:W-:Y:S01]  /*1a480*/  FMNMX.FTZ R35, R81, R32, !PT ;  /* 0x0000002051237209 */ /* 0x000fe20007810000 */
[--C-:B------:R-:W-:Y:S01]  /*1a490*/  FFMA.FTZ R32, R83, UR52, -R97.reuse ;  /* 0x0000003453207c23 */ /* 0x100fe20008010861 */
[----:B------:R-:W-:-:S01]  /*1a4a0*/  FFMA.FTZ R45, R45, UR52, -R97 ;  /* 0x000000342d2d7c23 */ /* 0x000fc20008010861 */
[----:B------:R-:W-:Y:S01]  /*1a4b0*/  FFMA.FTZ R52, R52, UR52, -R97 ;  /* 0x0000003434347c23 */ /* 0x000fe20008010861 */
[----:B------:R-:W-:Y:S01]  /*1a4c0*/  FMNMX.FTZ R36, R84, R35, !PT ;  /* 0x0000002354247209 */ /* 0x000fe20007810000 */
[----:B------:R-:W-:Y:S01]  /*1a4d0*/  MUFU.EX2 R3, R3 ;  /* 0x0000000300037308 */ /* 0x000fe20000000800 */
[----:B0-----:R-:W-:-:S02]  /*1a4e0*/  IMAD.U32 R79, RZ, RZ, UR52 ;  /* 0x00000034ff4f7e24 */ /* 0x001fc4000f8e00ff */
[--C-:B------:R-:W-:Y:S01]  /*1a4f0*/  FFMA.FTZ R53, R53, UR52, -R97.reuse ;  /* 0x0000003435357c23 */ /* 0x100fe20008010861 */
[----:B------:R-:W-:Y:S01]  /*1a500*/  FMNMX.FTZ R35, R85, R36, !PT ;  /* 0x0000002455237209 */ /* 0x000fe20007810000 */
[----:B------:R-:W-:-:S03]  /*1a510*/  FFMA.FTZ R57, R57, UR52, -R97 ;  /* 0x0000003439397c23 */ /* 0x000fc60008010861 */
[----:B------:R-:W-:Y:S01]  /*1a520*/  FMNMX.FTZ R36, R88, R35, !PT ;  /* 0x0000002358247209 */ /* 0x000fe20007810000 */
[----:B------:R-:W-:Y:S03]  /*1a530*/  MUFU.EX2 R4, R4 ;  /* 0x0000000400047308 */ /* 0x000fe60000000800 */
[----:B------:R-:W-:-:S04]  /*1a540*/  FMNMX.FTZ R39, R89, R36, !PT ;  /* 0x0000002459277209 */ /* 0x000fc80007810000 */
[----:B------:R-:W-:Y:S01]  /*1a550*/  FMNMX.FTZ R36, R62, R39, !PT ;  /* 0x000000273e247209 */ /* 0x000fe20007810000 */
[----:B------:R-:W-:Y:S03]  /*1a560*/  MUFU.EX2 R35, R82 ;  /* 0x0000005200237308 */ /* 0x000fe60000000800 */
[----:B------:R-:W-:-:S04]  /*1a570*/  FMNMX.FTZ R39, R63, R36, !PT ;  /* 0x000000243f277209 */ /* 0x000fc80007810000 */
[----:B------:R-:W-:Y:S01]  /*1a580*/  FMNMX.FTZ R36, R66, R39, !PT ;  /* 0x0000002742247209 */ /* 0x000fe20007810000 */
[----:B------:R-:W-:Y:S03]  /*1a590*/  MUFU.EX2 R8, R8 ;  /* 0x0000000800087308 */ /* 0x000fe60000000800 */
[----:B------:R-:W-:Y:S01]  /*1a5a0*/  FMNMX.FTZ R39, R67, R36, !PT ;  /* 0x0000002443277209 */ /* 0x000fe20007810000 */
[--C-:B------:R-:W-:Y:S01]  /*1a5b0*/  FFMA.FTZ R36, R60, UR52, -R97.reuse ;  /* 0x000000343c247c23 */ /* 0x100fe20008010861 */
[----:B------:R-:W-:-:S01]  /*1a5c0*/  FFMA.FTZ R60, R61, UR52, -R97 ;  /* 0x000000343d3c7c23 */ /* 0x000fc20008010861 */
[----:B------:R-:W-:Y:S01]  /*1a5d0*/  FFMA.FTZ R61, R65, UR52, -R97 ;  /* 0x00000034413d7c23 */ /* 0x000fe20008010861 */
[----:B------:R-:W-:Y:S01]  /*1a5e0*/  FMNMX.FTZ R40, R70, R39, !PT ;  /* 0x0000002746287209 */ /* 0x000fe20007810000 */
[----:B------:R-:W0:Y:S03]  /*1a5f0*/  MUFU.EX2 R11, R11 ;  /* 0x0000000b000b7308 */ /* 0x000e260000000800 */
[----:B------:R-:W-:-:S04]  /*1a600*/  FMNMX.FTZ R39, R71, R40, !PT ;  /* 0x0000002847277209 */ /* 0x000fc80007810000 */
[----:B------:R-:W-:Y:S01]  /*1a610*/  FMNMX.FTZ R40, R74, R39, !PT ;  /* 0x000000274a287209 */ /* 0x000fe20007810000 */
[----:B------:R-:W-:Y:S03]  /*1a620*/  MUFU.EX2 R14, R14 ;  /* 0x0000000e000e7308 */ /* 0x000fe60000000800 */
[----:B------:R-:W-:-:S04]  /*1a630*/  FMNMX.FTZ R41, R75, R40, !PT ;  /* 0x000000284b297209 */ /* 0x000fc80007810000 */
[----:B------:R-:W-:Y:S01]  /*1a640*/  FMNMX.FTZ R40, R46, R41, !PT ;  /* 0x000000292e287209 */ /* 0x000fe20007810000 */
[----:B------:R1:W-:Y:S01]  /*1a650*/  MUFU.EX2 R39, R60 ;  /* 0x0000003c00277308 */ /* 0x0003e20000000800 */
[----:B0-----:R-:W-:Y:S02]  /*1a660*/  F2FP.SATFINITE.E4M3.F32.PACK_AB_MERGE_C R172, R11, R8, RZ ;  /* 0x000000080bac723e */ /* 0x001fe400048070ff */
[----:B------:R-:W-:Y:S02]  /*1a670*/  FMNMX.FTZ R41, R47, R40, !PT ;  /* 0x000000282f297209 */ /* 0x000fe40007810000 */
[----:B------:R-:W-:Y:S02]  /*1a680*/  F2FP.SATFINITE.E4M3.F32.PACK_AB_MERGE_C R172, R4, R3, R172 ;  /* 0x0000000304ac723e */ /* 0x000fe400048070ac */
[----:B------:R-:W-:Y:S01]  /*1a690*/  FMNMX.FTZ R40, R48, R41, !PT ;  /* 0x0000002930287209 */ /* 0x000fe20007810000 */
[----:B------:R-:W-:Y:S03]  /*1a6a0*/  MUFU.EX2 R15, R15 ;  /* 0x0000000f000f7308 */ /* 0x000fe60000000800 */
[----:B------:R-:W-:-:S04]  /*1a6b0*/  FMNMX.FTZ R40, R49, R40, !PT ;  /* 0x0000002831287209 */ /* 0x000fc80007810000 */
[----:B------:R-:W-:Y:S01]  /*1a6c0*/  FMNMX.FTZ R41, R51, R40, !PT ;  /* 0x0000002833297209 */ /* 0x000fe20007810000 */
[----:B------:R-:W0:Y:S03]  /*1a6d0*/  MUFU.EX2 R26, R26 ;  /* 0x0000001a001a7308 */ /* 0x000e260000000800 */
[----:B-1----:R-:W-:Y:S01]  /*1a6e0*/  FMNMX.FTZ R60, R50, R41, !PT ;  /* 0x00000029323c7209 */ /* 0x002fe20007810000 */
[----:B------:R-:W-:-:S03]  /*1a6f0*/  FFMA.FTZ R41, R69, UR52, -R97 ;  /* 0x0000003445297c23 */ /* 0x000fc60008010861 */
[----:B------:R-:W-:Y:S01]  /*1a700*/  FMNMX.FTZ R65, R55, R60, !PT ;  /* 0x0000003c37417209 */ /* 0x000fe20007810000 */
[----:B------:R-:W1:Y:S03]  /*1a710*/  MUFU.EX2 R37, R37 ;  /* 0x0000002500257308 */ /* 0x000e660000000800 */
[----:B------:R-:W-:-:S04]  /*1a720*/  FMNMX.FTZ R60, R54, R65, !PT ;  /* 0x00000041363c7209 */ /* 0x000fc80007810000 */
[----:B------:R-:W-:Y:S01]  /*1a730*/  FMNMX.FTZ R65, R29, R60, !PT ;  /* 0x0000003c1d417209 */ /* 0x000fe20007810000 */
[----:B------:R-:W-:Y:S01]  /*1a740*/  MUFU.EX2 R32, R32 ;  /* 0x0000002000207308 */ /* 0x000fe20000000800 */
[----:B0-----:R-:W-:Y:S02]  /*1a750*/  F2FP.SATFINITE.E4M3.F32.PACK_AB_MERGE_C R174, R31, R26, RZ ;  /* 0x0000001a1fae723e */ /* 0x001fe400048070ff */
[----:B------:R-:W-:Y:S02]  /*1a760*/  FMNMX.FTZ R65, R28, R65, !PT ;  /* 0x000000411c417209 */ /* 0x000fe40007810000 */
[----:B------:R-:W-:Y:S02]  /*1a770*/  F2FP.SATFINITE.E4M3.F32.PACK_AB_MERGE_C R174, R15, R14, R174 ;  /* 0x0000000e0fae723e */ /* 0x000fe400048070ae */
[----:B------:R-:W-:Y:S01]  /*1a780*/  FMNMX.FTZ R64, R30, R65, !PT ;  /* 0x000000411e407209 */ /* 0x000fe20007810000 */
[----:B------:R0:W-:Y:S01]  /*1a790*/  MUFU.EX2 R60, R72 ;  /* 0x00000048003c7308 */ /* 0x0001e20000000800 */
[----:B-1----:R-:W-:-:S02]  /*1a7a0*/  F2FP.SATFINITE.E4M3.F32.PACK_AB_MERGE_C R176, R37, R34, RZ ;  /* 0x0000002225b0723e */ /* 0x002fc400048070ff */
[----:B------:R-:W-:Y:S02]  /*1a7b0*/  FMNMX.FTZ R69, R103, R64, !PT ;  /* 0x0000004067457209 */ /* 0x000fe40007810000 */
[----:B------:R-:W-:Y:S02]  /*1a7c0*/  F2FP.SATFINITE.E4M3.F32.PACK_AB_MERGE_C R176, R33, R24, R176 ;  /* 0x0000001821b0723e */ /* 0x000fe400048070b0 */
[----:B------:R-:W-:Y:S01]  /*1a7d0*/  FMNMX.FTZ R64, R104, R69, !PT ;  /* 0x0000004568407209 */ /* 0x000fe20007810000 */
[----:B------:R1:W2:Y:S03]  /*1a7e0*/  MUFU.EX2 R65, R73 ;  /* 0x0000004900417308 */ /* 0x0002a60000000800 */
[----:B------:R-:W-:-:S04]  /*1a7f0*/  FMNMX.FTZ R69, R99, R64, !PT ;  /* 0x0000004063457209 */ /* 0x000fc80007810000 */
[----:B------:R-:W-:Y:S01]  /*1a800*/  FMNMX.FTZ R64, R102, R69, !PT ;  /* 0x0000004566407209 */ /* 0x000fe20007810000 */
[----:B------:R-:W-:-:S01]  /*1a810*/  FFMA.FTZ R69, R90, UR52, -R97 ;  /* 0x000000345a457c23 */ /* 0x000fc20008010861 */
[----:B------:R-:W-:Y:S02]  /*1a820*/  MUFU.EX2 R38, R38 ;  /* 0x0000002600267308 */ /* 0x000fe40000000800 */
[----:B0-----:R-:W-:Y:S01]  /*1a830*/  FMNMX.FTZ R72, R101, R64, !PT ;  /* 0x0000004065487209 */ /* 0x001fe20007810000 */
[----:B------:R-:W-:Y:S01]  /*1a840*/  FFMA.FTZ R64, R91, UR52, -R97 ;  /* 0x000000345b407c23 */ /* 0x000fe20008010861 */
[----:B------:R-:W-:-:S03]  /*1a850*/  MOV R91, UR38 ;  /* 0x00000026005b7c02 */ /* 0x000fc60008000f00 */
[----:B-1----:R-:W0:Y:S01]  /*1a860*/  SHFL.BFLY PT, R73, R72, 0x2, 0x1f ;  /* 0x0c401f0048497f89 */ /* 0x002e2200000e0000 */
[----:B------:R-:W1:Y:S01]  /*1a870*/  MUFU.EX2 R43, R43 ;  /* 0x0000002b002b7308 */ /* 0x000e620000000800 */
[----:B--2---:R-:W-:-:S07]  /*1a880*/  F2FP.SATFINITE.E4M3.F32.PACK_AB_MERGE_C R182, R65, R60, RZ ;  /* 0x0000003c41b6723e */ /* 0x004fce00048070ff */
[----:B------:R-:W-:Y:S08]  /*1a890*/  MUFU.EX2 R36, R36 ;  /* 0x0000002400247308 */ /* 0x000ff00000000800 */
[----:B------:R-:W-:Y:S01]  /*1a8a0*/  MUFU.EX2 R42, R42 ;  /* 0x0000002a002a7308 */ /* 0x000fe20000000800 */
[----:B-1----:R-:W-:-:S04]  /*1a8b0*/  F2FP.SATFINITE.E4M3.F32.PACK_AB_MERGE_C R178, R43, R38, RZ ;  /* 0x000000262bb2723e */ /* 0x002fc800048070ff */
[----:B------:R-:W-:Y:S02]  /*1a8c0*/  F2FP.SATFINITE.E4M3.F32.PACK_AB_MERGE_C R178, R35, R32, R178 ;  /* 0x0000002023b2723e */ /* 0x000fe400048070b2 */
[----:B0-----:R-:W-:Y:S01]  /*1a8d0*/  FMNMX.FTZ R77, R72, R73, !PT ;  /* 0x00000049484d7209 */ /* 0x001fe20007810000 */
[--C-:B------:R-:W-:Y:S01]  /*1a8e0*/  FFMA.FTZ R72, R96, UR52, -R97.reuse ;  /* 0x0000003460487c23 */ /* 0x100fe20008010861 */
[----:B------:R-:W0:Y:S03]  /*1a8f0*/  MUFU.EX2 R61, R61 ;  /* 0x0000003d003d7308 */ /* 0x000e260000000800 */
[----:B------:R-:W1:Y:S05]  /*1a900*/  SHFL.BFLY PT, R90, R77, 0x1, 0x1f ;  /* 0x0c201f004d5a7f89 */ /* 0x000e6a00000e0000 */
[----:B------:R2:W-:Y:S08]  /*1a910*/  MUFU.EX2 R40, R68 ;  /* 0x0000004400287308 */ /* 0x0005f00000000800 */
[----:B------:R-:W3:Y:S01]  /*1a920*/  MUFU.EX2 R41, R41 ;  /* 0x0000002900297308 */ /* 0x000ee20000000800 */
[----:B0-----:R-:W-:Y:S01]  /*1a930*/  F2FP.SATFINITE.E4M3.F32.PACK_AB_MERGE_C R180, R61, R42, RZ ;  /* 0x0000002a3db4723e */ /* 0x001fe200048070ff */
[----:B--2---:R-:W-:-:S03]  /*1a940*/  FFMA.FTZ R68, R93, UR52, -R97 ;  /* 0x000000345d447c23 */ /* 0x004fc60008010861 */
[----:B------:R-:W-:-:S03]  /*1a950*/  F2FP.SATFINITE.E4M3.F32.PACK_AB_MERGE_C R180, R39, R36, R180 ;  /* 0x0000002427b4723e */ /* 0x000fc600048070b4 */
[----:B------:R-:W-:Y:S01]  /*1a960*/  MUFU.EX2 R44, R44 ;  /* 0x0000002c002c7308 */ /* 0x000fe20000000800 */
[----:B-1----:R-:W-:Y:S01]  /*1a970*/  FMNMX.FTZ R90, R77, R90, !PT ;  /* 0x0000005a4d5a7209 */ /* 0x002fe20007810000 */
[----:B------:R-:W-:-:S03]  /*1a980*/  FFMA.FTZ R77, R95, UR52, -R97 ;  /* 0x000000345f4d7c23 */ /* 0x000fc60008010861 */
[C---:B------:R-:W-:Y:S01]  /*1a990*/  FSETP.NEU.FTZ.AND P1, PT, R90.reuse, -INF , PT ;  /* 0xff8000005a00780b */ /* 0x040fe20003f3d000 */
[----:B------:R-:W-:-:S02]  /*1a9a0*/  FFMA.FTZ R82, R90, R79, -8 ;  /* 0xc10000005a527423 */ /* 0x000fc4000001004f */
[----:B------:R-:W-:Y:S01]  /*1a9b0*/  MUFU.EX2 R45, R45 ;  /* 0x0000002d002d7308 */ /* 0x000fe20000000800 */
[----:B------:R-:W-:-:S01]  /*1a9c0*/  FFMA.FTZ R79, R98, UR52, -R97 ;  /* 0x00000034624f7c23 */ /* 0x000fc20008010861 */
[----:B---3--:R-:W-:Y:S02]  /*1a9d0*/  F2FP.SATFINITE.E4M3.F32.PACK_AB_MERGE_C R182, R41, R40, R182 ;  /* 0x0000002829b6723e */ /* 0x008fe400048070b6 */
[----:B------:R-:W-:-:S04]  /*1a9e0*/  FSEL R82, R82, RZ, P1 ;  /* 0x000000ff52527208 */ /* 0x000fc80000800000 */
        /* <DEDUP_REMOVED lines=14> */
[----:B------:R-:W-:Y:S01]  /*1aad0*/  FFMA.FTZ R76, R80, UR52, -R82 ;  /* 0x00000034504c7c23 */ /* 0x000fe20008010852 */
[----:B------:R-:W-:-:S01]  /*1aae0*/  FADD.FTZ R75, R3, R4 ;  /* 0x00000004034b7221 */ /* 0x000fc20000010000 */
[----:B------:R-:W0:Y:S01]  /*1aaf0*/  MUFU.EX2 R6, R6 ;  /* 0x0000000600067308 */ /* 0x000e220000000800 */
[----:B------:R-:W-:-:S01]  /*1ab00*/  FFMA.FTZ R80, R88, UR52, -R82 ;  /* 0x0000003458507c23 */ /* 0x000fc20008010852 */
[--C-:B------:R-:W-:Y:S01]  /*1ab10*/  FFMA.FTZ R94, R21, UR52, -R82.reuse ;  /* 0x00000034155e7c23 */ /* 0x100fe20008010852 */
[----:B------:R-:W-:-:S01]  /*1ab20*/  FFMA.FTZ R13, R27, UR52, -R82 ;  /* 0x000000341b0d7c23 */ /* 0x000fc20008010852 */
[----:B------:R-:W-:Y:S01]  /*1ab30*/  FFMA.FTZ R27, R62, UR52, -R82 ;  /* 0x000000343e1b7c23 */ /* 0x000fe20008010852 */
[----:B------:R-:W-:-:S01]  /*1ab40*/  FADD.FTZ R96, R8, R75 ;  /* 0x0000004b08607221 */ /* 0x000fc20000010000 */
[--C-:B------:R-:W-:Y:S01]  /*1ab50*/  FFMA.FTZ R62, R63, UR52, -R82.reuse ;  /* 0x000000343f3e7c23 */ /* 0x100fe20008010852 */
[----:B------:R-:W-:-:S01]  /*1ab60*/  FFMA.FTZ R21, R85, UR52, -R82 ;  /* 0x0000003455157c23 */ /* 0x000fc20008010852 */
[----:B------:R-:W1:Y:S01]  /*1ab70*/  MUFU.EX2 R83, R83 ;  /* 0x0000005300537308 */ /* 0x000e620000000800 */
[----:B------:R-:W-:-:S01]  /*1ab80*/  FFMA.FTZ R63, R70, UR52, -R82 ;  /* 0x00000034463f7c23 */ /* 0x000fc20008010852 */
[--C-:B------:R-:W-:Y:S01]  /*1ab90*/  FFMA.FTZ R85, R89, UR52, -R82.reuse ;  /* 0x0000003459557c23 */ /* 0x100fe20008010852 */
[----:B------:R-:W-:-:S01]  /*1aba0*/  FFMA.FTZ R70, R74, UR52, -R82 ;  /* 0x000000344a467c23 */ /* 0x000fc20008010852 */
[----:B------:R-:W-:-:S02]  /*1abb0*/  VIADD R74, R0, 0x29840 ;  /* 0x00029840004a7836 */ /* 0x000fc40000000000 */
[----:B------:R-:W-:-:S01]  /*1abc0*/  FADD.FTZ R89, R11, R96 ;  /* 0x000000600b597221 */ /* 0x000fc20000010000 */
[--C-:B------:R-:W-:Y:S01]  /*1abd0*/  FFMA.FTZ R0, R46, UR52, -R82.reuse ;  /* 0x000000342e007c23 */ /* 0x100fe20008010852 */
[----:B------:R-:W-:-:S01]  /*1abe0*/  FFMA.FTZ R81, R81, UR52, -R82 ;  /* 0x0000003451517c23 */ /* 0x000fc20008010852 */
[----:B------:R-:W2:Y:S01]  /*1abf0*/  MUFU.EX2 R86, R86 ;  /* 0x0000005600567308 */ /* 0x000ea20000000800 */
[----:B0-----:R-:W-:-:S01]  /*1ac00*/  FADD.FTZ R88, R5, R6 ;  /* 0x0000000605587221 */ /* 0x001fc20000010000 */
[----:B------:R-:W-:Y:S01]  /*1ac10*/  PRMT R74, R91, 0x654, R74 ;  /* 0x000006545b4a7816 */ /* 0x000fe2000000004a */
[----:B------:R-:W-:-:S01]  /*1ac20*/  FFMA.FTZ R67, R67, UR52, -R82 ;  /* 0x0000003443437c23 */ /* 0x000fc20008010852 */
[--C-:B------:R-:W-:Y:S01]  /*1ac30*/  FFMA.FTZ R51, R51, UR52, -R82.reuse ;  /* 0x0000003433337c23 */ /* 0x100fe20008010852 */
[----:B------:R-:W-:-:S01]  /*1ac40*/  FFMA.FTZ R47, R47, UR52, -R82 ;  /* 0x000000342f2f7c23 */ /* 0x000fc20008010852 */
[----:B------:R0:W-:Y:S01]  /*1ac50*/  SYNCS.ARRIVE.TRANS64.RED.A1T0 RZ, [R74+URZ], RZ ;  /* 0x000000ff4aff79a7 */ /* 0x0001e2000810043f */
[----:B------:R-:W-:-:S01]  /*1ac60*/  FFMA.FTZ R49, R49, UR52, -R82 ;  /* 0x0000003431317c23 */ /* 0x000fc20008010852 */
[----:B------:R-:W3:Y:S01]  /*1ac70*/  MUFU.EX2 R7, R7 ;  /* 0x0000000700077308 */ /* 0x000ee20000000800 */
[----:B-1----:R-:W-:-:S01]  /*1ac80*/  FADD.FTZ R75, R83, R88 ;  /* 0x00000058534b7221 */ /* 0x002fc20000010000 */
[----:B------:R-:W-:Y:S01]  /*1ac90*/  FADD.FTZ R88, R14, R89 ;  /* 0x000000590e587221 */ /* 0x000fe20000010000 */
[----:B------:R-:W-:-:S01]  /*1aca0*/  FFMA.FTZ R50, R50, UR52, -R82 ;  /* 0x0000003432327c23 */ /* 0x000fc20008010852 */
[--C-:B------:R-:W-:Y:S01]  /*1acb0*/  FFMA.FTZ R55, R55, UR52, -R82.reuse ;  /* 0x0000003437377c23 */ /* 0x100fe20008010852 */
[----:B------:R-:W-:-:S01]  /*1acc0*/  FFMA.FTZ R54, R54, UR52, -R82 ;  /* 0x0000003436367c23 */ /* 0x000fc20008010852 */
[----:B------:R-:W-:Y:S01]  /*1acd0*/  FADD.FTZ R89, R15, R88 ;  /* 0x000000580f597221 */ /* 0x000fe20000010000 */
[----:B------:R-:W-:-:S01]  /*1ace0*/  FFMA.FTZ R30, R30, UR52, -R82 ;  /* 0x000000341e1e7c23 */ /* 0x000fc20008010852 */
[----:B------:R-:W0:Y:S01]  /*1acf0*/  MUFU.EX2 R10, R10 ;  /* 0x0000000a000a7308 */ /* 0x000e220000000800 */
[----:B--2---:R-:W-:-:S01]  /*1ad00*/  FADD.FTZ R46, R86, R75 ;  /* 0x0000004b562e7221 */ /* 0x004fc20000010000 */
[----:B------:R-:W-:Y:S01]  /*1ad10*/  FADD.FTZ R88, R26, R89 ;  /* 0x000000591a587221 */ /* 0x000fe20000010000 */
[----:B------:R-:W-:-:S01]  /*1ad20*/  FFMA.FTZ R103, R103, UR52, -R82 ;  /* 0x0000003467677c23 */ /* 0x000fc20008010852 */
[----:B------:R-:W-:Y:S01]  /*1ad30*/  F2FP.SATFINITE.E4M3.F32.PACK_AB_MERGE_C R173, R86, R83, RZ ;  /* 0x0000005356ad723e */ /* 0x000fe200048070ff */
[----:B------:R-:W-:-:S01]  /*1ad40*/  FFMA.FTZ R102, R102, UR52, -R82 ;  /* 0x0000003466667c23 */ /* 0x000fc20008010852 */
[----:B------:R-:W-:Y:S01]  /*1ad50*/  FADD.FTZ R89, R31, R88 ;  /* 0x000000581f597221 */ /* 0x000fe20000010000 */
[----:B------:R-:W-:-:S01]  /*1ad60*/  FFMA.FTZ R104, R104, UR52, -R82 ;  /* 0x0000003468687c23 */ /* 0x000fc20008010852 */
[----:B------:R-:W1:Y:S01]  /*1ad70*/  MUFU.EX2 R87, R87 ;  /* 0x0000005700577308 */ /* 0x000e620000000800 */
[----:B---3--:R-:W-:-:S01]  /*1ad80*/  FADD.FTZ R75, R7, R46 ;  /* 0x0000002e074b7221 */ /* 0x008fc20000010000 */
[----:B------:R-:W-:Y:S01]  /*1ad90*/  FFMA.FTZ R46, R48, UR52, -R82 ;  /* 0x00000034302e7c23 */ /* 0x000fe20008010852 */
[----:B------:R-:W-:-:S01]  /*1ada0*/  FADD.FTZ R48, R24, R89 ;  /* 0x0000005918307221 */ /* 0x000fc20000010000 */
[----:B------:R-:W-:Y:S01]  /*1adb0*/  F2FP.SATFINITE.E4M3.F32.PACK_AB_MERGE_C R173, R6, R5, R173 ;  /* 0x0000000506ad723e */ /* 0x000fe200048070ad */
[----:B------:R-:W-:-:S01]  /*1adc0*/  FFMA.FTZ R99, R99, UR52, -R82 ;  /* 0x0000003463637c23 */ /* 0x000fc20008010852 */
[----:B------:R-:W-:Y:S01]  /*1add0*/  IMAD.MOV.U32 R24, RZ, RZ, R25 ;  /* 0x000000ffff187224 */ /* 0x000fe200078e0019 */
[----:B------:R-:W-:Y:S01]  /*1ade0*/  MOV R86, R25 ;  /* 0x0000001900567202 */ /* 0x000fe20000000f00 */
[----:B------:R-:W2:Y:S01]  /*1adf0*/  MUFU.EX2 R94, R94 ;  /* 0x0000005e005e7308 */ /* 0x000ea20000000800 */
[----:B0-----:R-:W-:-:S01]  /*1ae00*/  FADD.FTZ R74, R10, R75 ;  /* 0x0000004b0a4a7221 */ /* 0x001fc20000010000 */
[----:B------:R-:W-:-:S06]  /*1ae10*/  IMAD.MOV.U32 R83, RZ, RZ, R25 ;  /* 0x000000ffff537224 */ /* 0x000fcc00078e0019 */
[----:B------:R-:W0:Y:S01]  /*1ae20*/  MUFU.EX2 R12, R12 ;  /* 0x0000000c000c7308 */ /* 0x000e220000000800 */
[----:B-1----:R-:W-:-:S07]  /*1ae30*/  FADD.FTZ R75, R87, R74 ;  /* 0x0000004a574b7221 */ /* 0x002fce0000010000 */
[----:B------:R-:W1:Y:S01]  /*1ae40*/  MUFU.EX2 R13, R13 ;  /* 0x0000000d000d7308 */ /* 0x000e620000000800 */
[----:B--2---:R-:W-:-:S01]  /*1ae50*/  FADD.FTZ R75, R94, R75 ;  /* 0x0000004b5e4b7221 */ /* 0x004fc20000010000 */
[----:B------:R-:W-:Y:S01]  /*1ae60*/  F2FP.SATFINITE.E4M3.F32.PACK_AB_MERGE_C R175, R94, R87, RZ ;  /* 0x000000575eaf723e */ /* 0x000fe200048070ff */
[----:B------:R-:W-:-:S03]  /*1ae70*/  IMAD.MOV.U32 R87, RZ, RZ, R25 ;  /* 0x000000ffff577224 */ /* 0x000fc600078e0019 */
[----:B------:R-:W-:Y:S02]  /*1ae80*/  F2FP.SATFINITE.E4M3.F32.PACK_AB_MERGE_C R175, R10, R7, R175 ;  /* 0x000000070aaf723e */ /* 0x000fe400048070af */
[----:B------:R-:W2:Y:S01]  /*1ae90*/  MUFU.EX2 R76, R76 ;  /* 0x0000004c004c7308 */ /* 0x000ea20000000800 */
[----:B0-----:R-:W-:-:S01]  /*1aea0*/  FADD.FTZ R74, R12, R75 ;  /* 0x0000004b0c4a7221 */ /* 0x001fc20000010000 */
[----:B------:R-:W-:Y:S01]  /*1aeb0*/  FADD.FTZ R75, R33, R48 ;  /* 0x00000030214b7221 */ /* 0x000fe20000010000 */
[----:B------:R-:W-:-:S01]  /*1aec0*/  FFMA.FTZ R48, R29, UR52, -R82 ;  /* 0x000000341d307c23 */ /* 0x000fc20008010852 */
[----:B------:R-:W-:Y:S02]  /*1aed0*/  IMAD.MOV.U32 R33, RZ, RZ, R25 ;  /* 0x000000ffff217224 */ /* 0x000fe400078e0019 */
[----:B------:R-:W-:-:S02]  /*1aee0*/  FADD.FTZ R88, R34, R75 ;  /* 0x0000004b22587221 */ /* 0x000fc40000010000 */
[----:B------:R-:W0:Y:S01]  /*1aef0*/  MUFU.EX2 R81, R81 ;  /* 0x0000005100517308 */ /* 0x000e220000000800 */
[----:B-1----:R-:W-:-:S01]  /*1af00*/  FADD.FTZ R89, R13, R74 ;  /* 0x0000004a0d597221 */ /* 0x002fc20000010000 */
[----:B------:R-:W-:Y:S01]  /*1af10*/  FADD.FTZ R29, R37, R88 ;  /* 0x00000058251d7221 */ /* 0x000fe20000010000 */
[----:B------:R-:W-:-:S01]  /*1af20*/  FFMA.FTZ R74, R28, UR52, -R82 ;  /* 0x000000341c4a7c23 */ /* 0x000fc20008010852 */
[----:B------:R-:W-:-:S02]  /*1af30*/  FFMA.FTZ R82, R101, UR52, -R82 ;  /* 0x0000003465527c23 */ /* 0x000fc40008010852 */
[----:B------:R-:W-:-:S01]  /*1af40*/  FADD.FTZ R88, R32, R29 ;  /* 0x0000001d20587221 */ /* 0x000fc20000010000 */
[----:B------:R-:W-:Y:S01]  /*1af50*/  IMAD.MOV.U32 R32, RZ, RZ, R25 ;  /* 0x000000ffff207224 */ /* 0x000fe200078e0019 */
[----:B------:R-:W1:Y:S01]  /*1af60*/  MUFU.EX2 R20, R20 ;  /* 0x0000001400147308 */ /* 0x000e620000000800 */
[----:B--2---:R-:W-:-:S07]  /*1af70*/  FADD.FTZ R96, R76, R89 ;  /* 0x000000594c607221 */ /* 0x004fce0000010000 */
[----:B------:R-:W2:Y:S01]  /*1af80*/  MUFU.EX2 R21, R21 ;  /* 0x0000001500157308 */ /* 0x000ea20000000800 */
[----:B0-----:R-:W-:-:S01]  /*1af90*/  FADD.FTZ R75, R81, R96 ;  /* 0x00000060514b7221 */ /* 0x001fc20000010000 */
[----:B------:R-:W-:Y:S01]  /*1afa0*/  F2FP.SATFINITE.E4M3.F32.PACK_AB_MERGE_C R76, R81, R76, RZ ;  /* 0x0000004c514c723e */ /* 0x000fe200048070ff */
[----:B------:R-:W-:-:S03]  /*1afb0*/  IMAD.MOV.U32 R81, RZ, RZ, R25 ;  /* 0x000000ffff517224 */ /* 0x000fc600078e0019 */
[----:B------:R-:W-:Y:S01]  /*1afc0*/  F2FP.SATFINITE.E4M3.F32.PACK_AB_MERGE_C R177, R13, R12, R76 ;  /* 0x0000000c0db1723e */ /* 0x000fe2000480704c */
[----:B------:R-:W-:Y:S01]  /*1afd0*/  IMAD.MOV.U32 R76, RZ, RZ, R25 ;  /* 0x000000ffff4c7224 */ /* 0x000fe200078e0019 */
[----:B------:R-:W0:Y:S01]  /*1afe0*/  MUFU.EX2 R80, R80 ;  /* 0x0000005000507308 */ /* 0x000e220000000800 */
[----:B-1----:R-:W-:-:S01]  /*1aff0*/  FADD.FTZ R96, R20, R75 ;  /* 0x0000004b14607221 */ /* 0x002fc20000010000 */
[----:B------:R-:W-:Y:S01]  /*1b000*/  FADD.FTZ R75, R35, R88 ;  /* 0x00000058234b7221 */ /* 0x000fe20000010000 */
[----:B------:R-:W-:-:S03]  /*1b010*/  IMAD.MOV.U32 R35, RZ, RZ, R25 ;  /* 0x000000ffff237224 */ /* 0x000fc600078e0019 */
[----:B------:R-:W-:Y:S01]  /*1b020*/  FADD.FTZ R88, R38, R75 ;  /* 0x0000004b26587221 */ /* 0x000fe20000010000 */
[----:B------:R-:W-:Y:S01]  /*1b030*/  MOV R38, R25 ;  /* 0x0000001900267202 */ /* 0x000fe20000000f00 */
[----:B------:R-:W1:Y:S01]  /*1b040*/  MUFU.EX2 R85, R85 ;  /* 0x0000005500557308 */ /* 0x000e620000000800 */
[----:B--2---:R-:W-:-:S01]  /*1b050*/  FADD.FTZ R89, R21, R96 ;  /* 0x0000006015597221 */ /* 0x004fc20000010000 */
[----:B------:R-:W-:-:S06]  /*1b060*/  IMAD.MOV.U32 R75, RZ, RZ, R25 ;  /* 0x000000ffff4b7224 */ /* 0x000fcc00078e0019 */
[----:B------:R-:W2:Y:S01]  /*1b070*/  MUFU.EX2 R27, R27 ;  /* 0x0000001b001b7308 */ /* 0x000ea20000000800 */
[----:B0-----:R-:W-:-:S07]  /*1b080*/  FADD.FTZ R96, R80, R89 ;  /* 0x0000005950607221 */ /* 0x001fce0000010000 */
[----:B------:R-:W0:Y:S01]  /*1b090*/  MUFU.EX2 R62, R62 ;  /* 0x0000003e003e7308 */ /* 0x000e220000000800 */
[----:B-1----:R-:W-:-:S01]  /*1b0a0*/  FADD.FTZ R96, R85, R96 ;  /* 0x0000006055607221 */ /* 0x002fc20000010000 */
[----:B------:R-:W-:Y:S01]  /*1b0b0*/  F2FP.SATFINITE.E4M3.F32.PACK_AB_MERGE_C R80, R85, R80, RZ ;  /* 0x000000505550723e */ /* 0x000fe200048070ff */
[----:B------:R-:W-:-:S03]  /*1b0c0*/  IMAD.MOV.U32 R85, RZ, RZ, R25 ;  /* 0x000000ffff557224 */ /* 0x000fc600078e0019 */
[----:B------:R-:W-:Y:S01]  /*1b0d0*/  F2FP.SATFINITE.E4M3.F32.PACK_AB_MERGE_C R179, R21, R20, R80 ;  /* 0x0000001415b3723e */ /* 0x000fe20004807050 */
[----:B------:R-:W-:Y:S01]  /*1b0e0*/  IMAD.MOV.U32 R80, RZ, RZ, R25 ;  /* 0x000000ffff507224 */ /* 0x000fe200078e0019 */
[----:B------:R-:W1:Y:S01]  /*1b0f0*/  MUFU.EX2 R84, R84 ;  /* 0x0000005400547308 */ /* 0x000e620000000800 */
[----:B--2---:R-:W-:-:S07]  /*1b100*/  FADD.FTZ R11, R27, R96 ;  /* 0x000000601b0b7221 */ /* 0x004fce0000010000 */
[----:B------:R2:W-:Y:S01]  /*1b110*/  MUFU.EX2 R28, R51 ;  /* 0x00000033001c7308 */ /* 0x0005e20000000800 */
[----:B0-----:R-:W-:-:S07]  /*1b120*/  FADD.FTZ R11, R62, R11 ;  /* 0x0000000b3e0b7221 */ /* 0x001fce0000010000 */
[----:B------:R-:W0:Y:S01]  /*1b130*/  MUFU.EX2 R67, R67 ;  /* 0x0000004300437308 */ /* 0x000e220000000800 */
[----:B--2---:R-:W-:-:S01]  /*1b140*/  FADD.FTZ R51, R43, R88 ;  /* 0x000000582b337221 */ /* 0x004fc20000010000 */
[----:B-1----:R-:W-:Y:S01]  /*1b150*/  FADD.FTZ R26, R84, R11 ;  /* 0x0000000b541a7221 */ /* 0x002fe20000010000 */
[----:B------:R-:W-:Y:S02]  /*1b160*/  IMAD.MOV.U32 R43, RZ, RZ, R25 ;  /* 0x000000ffff2b7224 */ /* 0x000fe400078e0019 */
[----:B------:R-:W-:Y:S01]  /*1b170*/  FADD.FTZ R8, R36, R51 ;  /* 0x0000003324087221 */ /* 0x000fe20000010000 */
[----:B------:R-:W-:Y:S02]  /*1b180*/  IMAD.MOV.U32 R36, RZ, RZ, R25 ;  /* 0x000000ffff247224 */ /* 0x000fe400078e0019 */
[----:B------:R-:W1:Y:S01]  /*1b190*/  MUFU.EX2 R63, R63 ;  /* 0x0000003f003f7308 */ /* 0x000e620000000800 */
[----:B------:R-:W-:-:S01]  /*1b1a0*/  FADD.FTZ R31, R39, R8 ;  /* 0x00000008271f7221 */ /* 0x000fc20000010000 */
[----:B------:R-:W-:-:S02]  /*1b1b0*/  IMAD.MOV.U32 R39, RZ, RZ, R25 ;  /* 0x000000ffff277224 */ /* 0x000fc400078e0019 */
[----:B------:R-:W-:Y:S02]  /*1b1c0*/  IMAD.MOV.U32 R51, RZ, RZ, R25 ;  /* 0x000000ffff337224 */ /* 0x000fe400078e0019 */
[----:B------:R-:W-:Y:S01]  /*1b1d0*/  FADD.FTZ R8, R42, R31 ;  /* 0x0000001f2a087221 */ /* 0x000fe20000010000 */
[----:B------:R-:W-:Y:S01]  /*1b1e0*/  MOV R42, R25 ;  /* 0x00000019002a7202 */ /* 0x000fe20000000f00 */
[----:B------:R-:W2:Y:S02]  /*1b1f0*/  MUFU.EX2 R66, R66 ;  /* 0x0000004200427308 */ /* 0x000ea40000000800 */
[----:B------:R-:W-:-:S01]  /*1b200*/  FADD.FTZ R61, R61, R8 ;  /* 0x000000083d3d7221 */ /* 0x000fc20000010000 */
[C---:B0-----:R-:W-:Y:S01]  /*1b210*/  FADD.FTZ R26, R67.reuse, R26 ;  /* 0x0000001a431a7221 */ /* 0x041fe20000010000 */
[----:B------:R-:W-:Y:S01]  /*1b220*/  F2FP.SATFINITE.E4M3.F32.PACK_AB_MERGE_C R67, R67, R84, RZ ;  /* 0x000000544343723e */ /* 0x000fe200048070ff */
[----:B------:R-:W-:Y:S02]  /*1b230*/  IMAD.MOV.U32 R84, RZ, RZ, R25 ;  /* 0x000000ffff547224 */ /* 0x000fe400078e0019 */
[----:B------:R-:W-:-:S01]  /*1b240*/  FADD.FTZ R34, R40, R61 ;  /* 0x0000003d28227221 */ /* 0x000fc20000010000 */
[----:B------:R-:W-:Y:S01]  /*1b250*/  IMAD.MOV.U32 R40, RZ, RZ, R25 ;  /* 0x000000ffff287224 */ /* 0x000fe200078e0019 */
[----:B------:R-:W-:Y:S01]  /*1b260*/  F2FP.SATFINITE.E4M3.F32.PACK_AB_MERGE_C R181, R62, R27, R67 ;  /* 0x0000001b3eb5723e */ /* 0x000fe20004807043 */
[----:B------:R-:W0:Y:S01]  /*1b270*/  MUFU.EX2 R70, R70 ;  /* 0x0000004600467308 */ /* 0x000e220000000800 */
[----:B-1----:R-:W-:-:S01]  /*1b280*/  FADD.FTZ R11, R63, R26 ;  /* 0x0000001a3f0b7221 */ /* 0x002fc20000010000 */
[----:B------:R-:W-:Y:S01]  /*1b290*/  FADD.FTZ R31, R41, R34 ;  /* 0x00000022291f7221 */ /* 0x000fe20000010000 */
[--C-:B------:R-:W-:Y:S01]  /*1b2a0*/  IMAD.MOV.U32 R27, RZ, RZ, R25.reuse ;  /* 0x000000ffff1b7224 */ /* 0x100fe200078e0019 */
[----:B------:R-:W-:Y:S01]  /*1b2b0*/  MOV R34, R25 ;  /* 0x0000001900227202 */ /* 0x000fe20000000f00 */
[----:B------:R-:W-:-:S02]  /*1b2c0*/  IMAD.MOV.U32 R41, RZ, RZ, R25 ;  /* 0x000000ffff297224 */ /* 0x000fc400078e0019 */
[----:B------:R-:W-:Y:S01]  /*1b2d0*/  FADD.FTZ R26, R60, R31 ;  /* 0x0000001f3c1a7221 */ /* 0x000fe20000010000 */
[----:B------:R-:W-:Y:S01]  /*1b2e0*/  IMAD.MOV.U32 R31, RZ, RZ, R25 ;  /* 0x000000ffff1f7224 */ /* 0x000fe200078e0019 */
[----:B------:R-:W1:Y:S01]  /*1b2f0*/  MUFU.EX2 R71, R71 ;  /* 0x0000004700477308 */ /* 0x000e620000000800 */
[----:B--2---:R-:W-:-:S01]  /*1b300*/  FADD.FTZ R37, R66, R11 ;  /* 0x0000000b42257221 */ /* 0x004fc20000010000 */
[----:B------:R-:W-:Y:S01]  /*1b310*/  FADD.FTZ R65, R65, R26 ;  /* 0x0000001a41417221 */ /* 0x000fe20000010000 */
[-C--:B------:R-:W-:Y:S01]  /*1b320*/  MOV R26, R25.reuse ;  /* 0x00000019001a7202 */ /* 0x080fe20000000f00 */
[--C-:B------:R-:W-:Y:S01]  /*1b330*/  IMAD.MOV.U32 R61, RZ, RZ, R25.reuse ;  /* 0x000000ffff3d7224 */ /* 0x100fe200078e0019 */
[----:B------:R-:W-:Y:S01]  /*1b340*/  MOV R62, R25 ;  /* 0x00000019003e7202 */ /* 0x000fe20000000f00 */
[----:B------:R-:W-:Y:S02]  /*1b350*/  IMAD.MOV.U32 R60, RZ, RZ, R25 ;  /* 0x000000ffff3c7224 */ /* 0x000fe400078e0019 */
[----:B------:R-:W2:Y:S01]  /*1b360*/  MUFU.EX2 R0, R0 ;  /* 0x0000000000007308 */ /* 0x000ea20000000800 */
[----:B0-----:R-:W-:-:S01]  /*1b370*/  FADD.FTZ R4, R70, R37 ;  /* 0x0000002546047221 */ /* 0x001fc20000010000 */
[----:B------:R-:W-:-:S02]  /*1b380*/  IMAD.MOV.U32 R37, RZ, RZ, R25 ;  /* 0x000000ffff257224 */ /* 0x000fc400078e0019 */
[----:B------:R-:W-:-:S04]  /*1b390*/  IMAD.MOV.U32 R67, RZ, RZ, R25 ;  /* 0x000000ffff437224 */ /* 0x000fc800078e0019 */
[----:B------:R-:W0:Y:S01]  /*1b3a0*/  MUFU.EX2 R47, R47 ;  /* 0x0000002f002f7308 */ /* 0x000e220000000800 */
[C---:B-1----:R-:W-:Y:S01]  /*1b3b0*/  F2FP.SATFINITE.E4M3.F32.PACK_AB_MERGE_C R70, R71.reuse, R70, RZ ;  /* 0x000000464746723e */ /* 0x042fe200048070ff */
[----:B------:R-:W-:Y:S01]  /*1b3c0*/  FADD.FTZ R71, R71, R4 ;  /* 0x0000000447477221 */ /* 0x000fe20000010000 */
[----:B------:R-:W-:-:S01]  /*1b3d0*/  FADD.FTZ R4, R44, R65 ;  /* 0x000000412c047221 */ /* 0x000fc20000010000 */
[--C-:B------:R-:W-:Y:S01]  /*1b3e0*/  IMAD.MOV.U32 R65, RZ, RZ, R25.reuse ;  /* 0x000000ffff417224 */ /* 0x100fe200078e0019 */
[----:B------:R-:W-:Y:S01]  /*1b3f0*/  F2FP.SATFINITE.E4M3.F32.PACK_AB_MERGE_C R183, R66, R63, R70 ;  /* 0x0000003f42b7723e */ /* 0x000fe20004807046 */
[----:B------:R-:W-:Y:S02]  /*1b400*/  IMAD.MOV.U32 R63, RZ, RZ, R25 ;  /* 0x000000ffff3f7224 */ /* 0x000fe400078e0019 */
[----:B------:R-:W-:-:S01]  /*1b410*/  FADD.FTZ R3, R45, R4 ;  /* 0x000000042d037221 */ /* 0x000fc20000010000 */
[----:B------:R-:W1:Y:S01]  /*1b420*/  MUFU.EX2 R46, R46 ;  /* 0x0000002e002e7308 */ /* 0x000e620000000800 */
[----:B--2---:R-:W-:-:S01]  /*1b430*/  FADD.FTZ R14, R0, R71 ;  /* 0x00000047000e7221 */ /* 0x004fc20000010000 */
[----:B------:R-:W-:Y:S01]  /*1b440*/  MOV R66, R25 ;  /* 0x0000001900427202 */ /* 0x000fe20000000f00 */
[----:B------:R-:W-:-:S01]  /*1b450*/  FADD.FTZ R4, R64, R3 ;  /* 0x0000000340047221 */ /* 0x000fc20000010000 */
[----:B------:R-:W-:Y:S01]  /*1b460*/  IMAD.MOV.U32 R71, RZ, RZ, R25 ;  /* 0x000000ffff477224 */ /* 0x000fe200078e0019 */
[----:B------:R-:W-:-:S03]  /*1b470*/  MOV R70, R25 ;  /* 0x0000001900467202 */ /* 0x000fc60000000f00 */
[----:B------:R-:W2:Y:S01]  /*1b480*/  MUFU.EX2 R69, R69 ;  /* 0x0000004500457308 */ /* 0x000ea20000000800 */
[----:B0-----:R-:W-:-:S07]  /*1b490*/  FADD.FTZ R15, R47, R14 ;  /* 0x0000000e2f0f7221 */ /* 0x001fce0000010000 */
[----:B------:R-:W0:Y:S01]  /*1b4a0*/  MUFU.EX2 R49, R49 ;  /* 0x0000003100317308 */ /* 0x000e220000000800 */
[----:B-1----:R-:W-:-:S07]  /*1b4b0*/  FADD.FTZ R14, R46, R15 ;  /* 0x0000000f2e0e7221 */ /* 0x002fce0000010000 */
[----:B------:R-:W1:Y:S01]  /*1b4c0*/  MUFU.EX2 R52, R52 ;  /* 0x0000003400347308 */ /* 0x000e620000000800 */
[C---:B--2---:R-:W-:Y:S01]  /*1b4d0*/  F2FP.SATFINITE.E4M3.F32.PACK_AB_MERGE_C R184, R69.reuse, R64, RZ ;  /* 0x0000004045b8723e */ /* 0x044fe200048070ff */
[----:B------:R-:W-:Y:S01]  /*1b4e0*/  FADD.FTZ R69, R69, R4 ;  /* 0x0000000445457221 */ /* 0x000fe20000010000 */
[--C-:B------:R-:W-:Y:S02]  /*1b4f0*/  IMAD.MOV.U32 R64, RZ, RZ, R25.reuse ;  /* 0x000000ffff407224 */ /* 0x100fe400078e0019 */
[----:B------:R-:W-:Y:S01]  /*1b500*/  F2FP.SATFINITE.E4M3.F32.PACK_AB_MERGE_C R184, R45, R44, R184 ;  /* 0x0000002c2db8723e */ /* 0x000fe200048070b8 */
[--C-:B------:R-:W-:Y:S02]  /*1b510*/  IMAD.MOV.U32 R45, RZ, RZ, R25.reuse ;  /* 0x000000ffff2d7224 */ /* 0x100fe400078e0019 */
[----:B------:R-:W2:Y:S01]  /*1b520*/  MUFU.EX2 R53, R53 ;  /* 0x0000003500357308 */ /* 0x000ea20000000800 */
[C---:B0-----:R-:W-:Y:S01]  /*1b530*/  F2FP.SATFINITE.E4M3.F32.PACK_AB_MERGE_C R46, R49.reuse, R46, RZ ;  /* 0x0000002e312e723e */ /* 0x041fe200048070ff */
[----:B------:R-:W-:Y:S01]  /*1b540*/  FADD.FTZ R49, R49, R14 ;  /* 0x0000000e31317221 */ /* 0x000fe20000010000 */
[----:B------:R-:W-:-:S02]  /*1b550*/  IMAD.MOV.U32 R44, RZ, RZ, R25 ;  /* 0x000000ffff2c7224 */ /* 0x000fc400078e0019 */
[----:B------:R-:W-:Y:S01]  /*1b560*/  F2FP.SATFINITE.E4M3.F32.PACK_AB_MERGE_C R185, R47, R0, R46 ;  /* 0x000000002fb9723e */ /* 0x000fe2000480702e */
[----:B------:R-:W-:-:S01]  /*1b570*/  FADD.FTZ R14, R28, R49 ;  /* 0x000000311c0e7221 */ /* 0x000fc20000010000 */
[----:B------:R-:W-:Y:S01]  /*1b580*/  IMAD.MOV.U32 R47, RZ, RZ, R25 ;  /* 0x000000ffff2f7224 */ /* 0x000fe200078e0019 */
[----:B------:R0:W3:Y:S01]  /*1b590*/  MUFU.EX2 R29, R50 ;  /* 0x00000032001d7308 */ /* 0x0000e20000000800 */
[----:B-1----:R-:W-:-:S01]  /*1b5a0*/  FADD.FTZ R4, R52, R69 ;  /* 0x0000004534047221 */ /* 0x002fc20000010000 */
[----:B------:R-:W-:Y:S01]  /*1b5b0*/  MOV R46, R25 ;  /* 0x00000019002e7202 */ /* 0x000fe20000000f00 */
[--C-:B------:R-:W-:Y:S02]  /*1b5c0*/  IMAD.MOV.U32 R49, RZ, RZ, R25.reuse ;  /* 0x000000ffff317224 */ /* 0x100fe400078e0019 */
[----:B------:R-:W-:-:S03]  /*1b5d0*/  IMAD.MOV.U32 R69, RZ, RZ, R25 ;  /* 0x000000ffff457224 */ /* 0x000fc600078e0019 */
[----:B------:R-:W-:Y:S01]  /*1b5e0*/  MUFU.EX2 R68, R68 ;  /* 0x0000004400447308 */ /* 0x000fe20000000800 */
[----:B--2---:R-:W-:-:S01]  /*1b5f0*/  FADD.FTZ R3, R53, R4 ;  /* 0x0000000435037221 */ /* 0x004fc20000010000 */
[----:B0-----:R-:W-:-:S06]  /*1b600*/  MOV R50, R25 ;  /* 0x0000001900327202 */ /* 0x001fcc0000000f00 */
[----:B------:R0:W1:Y:S01]  /*1b610*/  MUFU.EX2 R73, R78 ;  /* 0x0000004e00497308 */ /* 0x0000620000000800 */
[----:B---3--:R-:W-:-:S07]  /*1b620*/  FADD.FTZ R14, R29, R14 ;  /* 0x0000000e1d0e7221 */ /* 0x008fce0000010000 */
[----:B------:R-:W2:Y:S01]  /*1b630*/  MUFU.EX2 R55, R55 ;  /* 0x0000003700377308 */ /* 0x000ea20000000800 */
[----:B0-----:R-:W-:-:S07]  /*1b640*/  FFMA.FTZ R78, R100, UR52, -R97 ;  /* 0x00000034644e7c23 */ /* 0x001fce0008010861 */
[----:B------:R-:W0:Y:S01]  /*1b650*/  MUFU.EX2 R54, R54 ;  /* 0x0000003600367308 */ /* 0x000e220000000800 */
[----:B-1----:R-:W-:Y:S01]  /*1b660*/  F2FP.SATFINITE.E4M3.F32.PACK_AB_MERGE_C R186, R73, R68, RZ ;  /* 0x0000004449ba723e */ /* 0x002fe200048070ff */
[----:B------:R-:W-:-:S03]  /*1b670*/  FADD.FTZ R68, R68, R3 ;  /* 0x0000000344447221 */ /* 0x000fc60000010000 */
[----:B------:R-:W-:Y:S01]  /*1b680*/  F2FP.SATFINITE.E4M3.F32.PACK_AB_MERGE_C R186, R53, R52, R186 ;  /* 0x0000003435ba723e */ /* 0x000fe200048070ba */
[----:B------:R-:W-:-:S01]  /*1b690*/  FADD.FTZ R73, R73, R68 ;  /* 0x0000004449497221 */ /* 0x000fc20000010000 */
[----:B------:R-:W-:Y:S01]  /*1b6a0*/  IMAD.MOV.U32 R53, RZ, RZ, R25 ;  /* 0x000000ffff357224 */ /* 0x000fe200078e0019 */
[----:B------:R-:W-:Y:S01]  /*1b6b0*/  MUFU.EX2 R58, R58 ;  /* 0x0000003a003a7308 */ /* 0x000fe20000000800 */
[----:B--2---:R-:W-:-:S01]  /*1b6c0*/  FADD.FTZ R3, R55, R14 ;  /* 0x0000000e37037221 */ /* 0x004fc20000010000 */
[--C-:B------:R-:W-:Y:S02]  /*1b6d0*/  IMAD.MOV.U32 R52, RZ, RZ, R25.reuse ;  /* 0x000000ffff347224 */ /* 0x100fe400078e0019 */
[----:B------:R-:W-:-:S04]  /*1b6e0*/  IMAD.MOV.U32 R68, RZ, RZ, R25 ;  /* 0x000000ffff447224 */ /* 0x000fc800078e0019 */
[----:B------:R-:W1:Y:S01]  /*1b6f0*/  MUFU.EX2 R59, R59 ;  /* 0x0000003b003b7308 */ /* 0x000e620000000800 */
[----:B0-----:R-:W-:-:S01]  /*1b700*/  FADD.FTZ R3, R54, R3 ;  /* 0x0000000336037221 */ /* 0x001fc20000010000 */
[----:B------:R-:W-:Y:S02]  /*1b710*/  F2FP.SATFINITE.E4M3.F32.PACK_AB_MERGE_C R55, R54, R55, RZ ;  /* 0x000000373637723e */ /* 0x000fe400048070ff */
[----:B------:R-:W-:Y:S02]  /*1b720*/  MOV R54, R25 ;  /* 0x0000001900367202 */ /* 0x000fe40000000f00 */
[----:B------:R-:W-:Y:S01]  /*1b730*/  F2FP.SATFINITE.E4M3.F32.PACK_AB_MERGE_C R187, R29, R28, R55 ;  /* 0x0000001c1dbb723e */ /* 0x000fe20004807037 */
[--C-:B------:R-:W-:Y:S01]  /*1b740*/  IMAD.MOV.U32 R29, RZ, RZ, R25.reuse ;  /* 0x000000ffff1d7224 */ /* 0x100fe200078e0019 */
[----:B------:R-:W0:Y:S01]  /*1b750*/  MUFU.EX2 R56, R56 ;  /* 0x0000003800387308 */ /* 0x000e220000000800 */
[--C-:B------:R-:W-:Y:S02]  /*1b760*/  IMAD.MOV.U32 R28, RZ, RZ, R25.reuse ;  /* 0x000000ffff1c7224 */ /* 0x100fe400078e0019 */
[----:B------:R-:W-:-:S05]  /*1b770*/  IMAD.MOV.U32 R55, RZ, RZ, R25 ;  /* 0x000000ffff377224 */ /* 0x000fca00078e0019 */
[----:B------:R-:W2:Y:S01]  /*1b780*/  MUFU.EX2 R57, R57 ;  /* 0x0000003900397308 */ /* 0x000ea20000000800 */
[----:B-1----:R-:W-:-:S07]  /*1b790*/  F2FP.SATFINITE.E4M3.F32.PACK_AB_MERGE_C R5, R59, R58, RZ ;  /* 0x0000003a3b05723e */ /* 0x002fce00048070ff */
[----:B------:R1:W3:Y:S01]  /*1b7a0*/  MUFU.EX2 R8, R48 ;  /* 0x0000003000087308 */ /* 0x0002e20000000800 */
[----:B0-----:R-:W-:-:S01]  /*1b7b0*/  FADD.FTZ R4, R56, R73 ;  /* 0x0000004938047221 */ /* 0x001fc20000010000 */
[----:B------:R-:W-:-:S06]  /*1b7c0*/  IMAD.MOV.U32 R73, RZ, RZ, R25 ;  /* 0x000000ffff497224 */ /* 0x000fcc00078e0019 */
[----:B------:R0:W4:Y:S01]  /*1b7d0*/  MUFU.EX2 R11, R74 ;  /* 0x0000004a000b7308 */ /* 0x0001220000000800 */
[C---:B--2---:R-:W-:Y:S01]  /*1b7e0*/  F2FP.SATFINITE.E4M3.F32.PACK_AB_MERGE_C R188, R57.reuse, R56, R5 ;  /* 0x0000003839bc723e */ /* 0x044fe20004807005 */
[----:B------:R-:W-:Y:S01]  /*1b7f0*/  FADD.FTZ R57, R57, R4 ;  /* 0x0000000439397221 */ /* 0x000fe20000010000 */
[--C-:B-1----:R-:W-:Y:S02]  /*1b800*/  IMAD.MOV.U32 R48, RZ, RZ, R25.reuse ;  /* 0x000000ffff307224 */ /* 0x102fe400078e0019 */
[----:B------:R-:W-:Y:S02]  /*1b810*/  IMAD.MOV.U32 R56, RZ, RZ, R25 ;  /* 0x000000ffff387224 */ /* 0x000fe400078e0019 */
[----:B------:R-:W-:-:S01]  /*1b820*/  FADD.FTZ R58, R58, R57 ;  /* 0x000000393a3a7221 */ /* 0x000fc20000010000 */
[----:B------:R-:W-:Y:S01]  /*1b830*/  IMAD.MOV.U32 R57, RZ, RZ, R25 ;  /* 0x000000ffff397224 */ /* 0x000fe200078e0019 */
[----:B------:R-:W1:Y:S01]  /*1b840*/  MUFU.EX2 R30, R30 ;  /* 0x0000001e001e7308 */ /* 0x000e620000000800 */
[----:B---3--:R-:W-:-:S01]  /*1b850*/  FADD.FTZ R6, R8, R3 ;  /* 0x0000000308067221 */ /* 0x008fc20000010000 */
[----:B------:R-:W-:Y:S01]  /*1b860*/  FADD.FTZ R59, R59, R58 ;  /* 0x0000003a3b3b7221 */ /* 0x000fe20000010000 */
[----:B------:R-:W-:-:S02]  /*1b870*/  MOV R58, R25 ;  /* 0x00000019003a7202 */ /* 0x000fc40000000f00 */
[----:B0-----:R-:W-:-:S03]  /*1b880*/  MOV R74, R25 ;  /* 0x00000019004a7202 */ /* 0x001fc60000000f00 */
[----:B------:R-:W0:Y:S01]  /*1b890*/  MUFU.EX2 R103, R103 ;  /* 0x0000006700677308 */ /* 0x000e220000000800 */
[----:B----4-:R-:W-:-:S07]  /*1b8a0*/  FADD.FTZ R5, R11, R6 ;  /* 0x000000060b057221 */ /* 0x010fce0000010000 */
[----:B------:R-:W-:Y:S01]  /*1b8b0*/  MUFU.EX2 R78, R78 ;  /* 0x0000004e004e7308 */ /* 0x000fe20000000800 */
[----:B-1----:R-:W-:-:S07]  /*1b8c0*/  FADD.FTZ R4, R30, R5 ;  /* 0x000000051e047221 */ /* 0x002fce0000010000 */
[----:B------:R-:W1:Y:S01]  /*1b8d0*/  MUFU.EX2 R79, R79 ;  /* 0x0000004f004f7308 */ /* 0x000e620000000800 */
[C---:B0-----:R-:W-:Y:S01]  /*1b8e0*/  F2FP.SATFINITE.E4M3.F32.PACK_AB_MERGE_C R30, R103.reuse, R30, RZ ;  /* 0x0000001e671e723e */ /* 0x041fe200048070ff */
[----:B------:R-:W-:-:S03]  /*1b8f0*/  FADD.FTZ R103, R103, R4 ;  /* 0x0000000467677221 */ /* 0x000fc60000010000 */
[----:B------:R-:W-:Y:S02]  /*1b900*/  F2FP.SATFINITE.E4M3.F32.PACK_AB_MERGE_C R189, R11, R8, R30 ;  /* 0x000000080bbd723e */ /* 0x000fe4000480701e */
[----:B------:R-:W-:Y:S01]  /*1b910*/  MOV R30, R25 ;  /* 0x00000019001e7202 */ /* 0x000fe20000000f00 */
[----:B------:R-:W0:Y:S08]  /*1b920*/  MUFU.EX2 R72, R72 ;  /* 0x0000004800487308 */ /* 0x000e300000000800 */
[----:B------:R-:W2:Y:S01]  /*1b930*/  MUFU.EX2 R77, R77 ;  /* 0x0000004d004d7308 */ /* 0x000ea20000000800 */
[----:B-1----:R-:W-:-:S07]  /*1b940*/  F2FP.SATFINITE.E4M3.F32.PACK_AB_MERGE_C R5, R79, R78, RZ ;  /* 0x0000004e4f05723e */ /* 0x002fce00048070ff */
[----:B------:R-:W-:Y:S01]  /*1b950*/  MUFU.EX2 R102, R102 ;  /* 0x0000006600667308 */ /* 0x000fe20000000800 */
[----:B0-----:R-:W-:-:S01]  /*1b960*/  FADD.FTZ R4, R72, R59 ;  /* 0x0000003b48047221 */ /* 0x001fc20000010000 */
[----:B------:R-:W-:-:S06]  /*1b970*/  IMAD.MOV.U32 R59, RZ, RZ, R25 ;  /* 0x000000ffff3b7224 */ /* 0x000fcc00078e0019 */
[----:B------:R0:W1:Y:S01]  /*1b980*/  MUFU.EX2 R3, R82 ;  /* 0x0000005200037308 */ /* 0x0000620000000800 */
[C---:B--2---:R-:W-:Y:S01]  /*1b990*/  F2FP.SATFINITE.E4M3.F32.PACK_AB_MERGE_C R190, R77.reuse, R72, R5 ;  /* 0x000000484dbe723e */ /* 0x044fe20004807005 */
[----:B------:R-:W-:Y:S01]  /*1b9a0*/  FADD.FTZ R77, R77, R4 ;  /* 0x000000044d4d7221 */ /* 0x000fe20000010000 */
[----:B------:R-:W-:-:S03]  /*1b9b0*/  IMAD.MOV.U32 R72, RZ, RZ, R25 ;  /* 0x000000ffff487224 */ /* 0x000fc600078e0019 */
[----:B------:R-:W-:Y:S01]  /*1b9c0*/  FADD.FTZ R0, R78, R77 ;  /* 0x0000004d4e007221 */ /* 0x000fe20000010000 */
[--C-:B------:R-:W-:Y:S01]  /*1b9d0*/  IMAD.MOV.U32 R77, RZ, RZ, R25.reuse ;  /* 0x000000ffff4d7224 */ /* 0x100fe200078e0019 */
[----:B------:R-:W2:Y:S01]  /*1b9e0*/  MUFU.EX2 R104, R104 ;  /* 0x0000006800687308 */ /* 0x000ea20000000800 */
[-C--:B------:R-:W-:Y:S01]  /*1b9f0*/  MOV R78, R25.reuse ;  /* 0x00000019004e7202 */ /* 0x080fe20000000f00 */
[----:B------:R-:W-:Y:S01]  /*1ba00*/  FADD.FTZ R0, R79, R0 ;  /* 0x000000004f007221 */ /* 0x000fe20000010000 */
[----:B------:R-:W-:Y:S01]  /*1ba10*/  IMAD.MOV.U32 R79, RZ, RZ, R25 ;  /* 0x000000ffff4f7224 */ /* 0x000fe200078e0019 */
[----:B0-----:R-:W-:-:S04]  /*1ba20*/  MOV R82, R25 ;  /* 0x0000001900527202 */ /* 0x001fc80000000f00 */
[----:B------:R-:W0:Y:S01]  /*1ba30*/  MUFU.EX2 R99, R99 ;  /* 0x0000006300637308 */ /* 0x000e220000000800 */
[----:B-1----:R-:W-:Y:S01]  /*1ba40*/  F2FP.SATFINITE.E4M3.F32.PACK_AB_MERGE_C R4, R3, R102, RZ ;  /* 0x000000660304723e */ /* 0x002fe200048070ff */
[----:B--2---:R-:W-:-:S03]  /*1ba50*/  FADD.FTZ R6, R104, R103 ;  /* 0x0000006768067221 */ /* 0x004fc60000010000 */
[----:B0-----:R-:W-:Y:S01]  /*1ba60*/  F2FP.SATFINITE.E4M3.F32.PACK_AB_MERGE_C R191, R99, R104, R4 ;  /* 0x0000006863bf723e */ /* 0x001fe20004807004 */
[----:B------:R-:W-:Y:S02]  /*1ba70*/  VIADD R4, R147, 0xfffffffe ;  /* 0xfffffffe93047836 */ /* 0x000fe40000000000 */
[----:B------:R-:W-:-:S03]  /*1ba80*/  FADD.FTZ R5, R99, R6 ;  /* 0x0000000663057221 */ /* 0x000fc60000010000 */
[----:B------:R-:W-:Y:S01]  /*1ba90*/  ISETP.GE.AND P1, PT, R4, R211, PT ;  /* 0x000000d30400720c */ /* 0x000fe20003f26270 */
[----:B------:R-:W-:-:S04]  /*1baa0*/  FADD.FTZ R102, R102, R5 ;  /* 0x0000000566667221 */ /* 0x000fc80000010000 */
[----:B------:R-:W-:-:S08]  /*1bab0*/  FADD.FTZ R3, R3, R102 ;  /* 0x0000006603037221 */ /* 0x000fd00000010000 */
[----:B------:R-:W-:Y:S05]  /*1bac0*/  @!P1 BRA `(.L_x_584) ;  /* 0x0000003c009c9947 */ /* 0x000fea0003800000 */
[----:B------:R-:W-:Y:S01]  /*1bad0*/  IMAD.MOV.U32 R5, RZ, RZ, R90 ;  /* 0x000000ffff057224 */ /* 0x000fe200078e005a */
[----:B------:R-:W-:Y:S01]  /*1bae0*/  MOV R8, R202 ;  /* 0x000000ca00087202 */ /* 0x000fe20000000f00 */
[----:B------:R-:W-:Y:S01]  /*1baf0*/  IMAD.MOV.U32 R6, RZ, RZ, R92 ;  /* 0x000000ffff067224 */ /* 0x000fe200078e005c */
[----:B------:R-:W-:Y:S01]  /*1bb00*/  CS2R R86, SRZ ;  /* 0x0000000000567805 */ /* 0x000fe2000001ff00 */
[----:B------:R-:W-:Y:S01]  /*1bb10*/  IMAD.MOV.U32 R7, RZ, RZ, R208 ;  /* 0x000000ffff077224 */ /* 0x000fe200078e00d0 */
        /* <DEDUP_REMOVED lines=30> */
[----:B------:R-:W-:-:S07]  /*1bd00*/  CS2R R24, SRZ ;  /* 0x0000000000187805 */ /* 0x000fce000001ff00 */
.L_x_596:
[----:B------:R-:W-:Y:S01]  /*1bd10*/  ISETP.NE.AND P1, PT, R8, 0x1, PT ;  /* 0x000000010800780c */ /* 0x000fe20003f25270 */
[----:B------:R-:W-:Y:S05]  /*1bd20*/  YIELD ;  /* 0x0000000000007946 */ /* 0x000fea0003800000 */
[----:B------:R-:W-:Y:S02]  /*1bd30*/  SEL R208, RZ, 0x1, P1 ;  /* 0x00000001ffd07807 */ /* 0x000fe40000800000 */
[----:B------:R-:W-:Y:S02]  /*1bd40*/  ISETP.NE.AND P1, PT, R212, RZ, PT ;  /* 0x000000ffd400720c */ /* 0x000fe40003f25270 */
[----:B------:R-:W-:-:S11]  /*1bd50*/  LOP3.LUT R208, R7, R208, RZ, 0x3c, !PT ;  /* 0x000000d007d07212 */ /* 0x000fd600078e3cff */
[----:B------:R-:W-:Y:S05]  /*1bd60*/  @P1 BRA `(.L_x_585) ;  /* 0x00000000003c1947 */ /* 0x000fea0003800000 */
[----:B------:R-:W-:Y:S05]  /*1bd70*/  @!P0 BRA `(.L_x_586) ;  /* 0x0000000000048947 */ /* 0x000fea0003800000 */
[----:B------:R-:W-:Y:S01]  /*1bd80*/  BPT.TRAP 0x1 ;  /* 0x000000040000795c */ /* 0x000fe20000300000 */
.L_x_586:
[----:B------:R-:W-:-:S05]  /*1bd90*/  VIADD R10, R8, 0x1 ;  /* 0x00000001080a7836 */ /* 0x000fca0000000000 */
[----:B------:R-:W-:-:S04]  /*1bda0*/  ISETP.NE.AND P2, PT, R10, 0x2, PT ;  /* 0x000000020a00780c */ /* 0x000fc80003f45270 */
[----:B------:R-:W-:Y:S02]  /*1bdb0*/  SEL R11, R10, RZ, P2 ;  /* 0x000000ff0a0b7207 */ /* 0x000fe40001000000 */
[----:B------:R-:W-:-:S03]  /*1bdc0*/  SHF.L.U32 R10, R208, 0x1f, RZ ;  /* 0x0000001fd00a7819 */ /* 0x000fc600000006ff */
[----:B------:R-:W-:-:S04]  /*1bdd0*/  IMAD R11, R11, 0x8, R18 ;  /* 0x000000080b0b7824 */ /* 0x000fc800078e0212 */
[----:B------:R0:W1:Y:S01]  /*1bde0*/  SYNCS.PHASECHK.TRANS64.TRYWAIT P2, [R11+URZ+0x29830], R10 ;  /* 0x0298300a0b0075a7 */ /* 0x000062000804017f */
[----:B------:R-:W-:Y:S05]  /*1bdf0*/  @!P0 BRA `(.L_x_587) ;  /* 0x0000000000048947 */ /* 0x000fea0003800000 */
[----:B------:R-:W-:Y:S01]  /*1be00*/  BPT.TRAP 0x1 ;  /* 0x000000040000795c */ /* 0x000fe20000300000 */
.L_x_587:
[----:B------:R-:W-:Y:S04]  /*1be10*/  BSSY B0, `(.L_x_585) ;  /* 0x0000004000007945 */ /* 0x000fe80003800000 */
[----:B-1----:R-:W-:Y:S05]  /*1be20*/  @P2 BRA `(.L_x_588) ;  /* 0x0000000000082947 */ /* 0x002fea0003800000 */
[----:B------:R-:W1:Y:S02]  /*1be30*/  SYNCS.PHASECHK.TRANS64.TRYWAIT P2, [R11+URZ+0x29830], R10 ;  /* 0x0298300a0b0075a7 */ /* 0x000e64000804017f */
[----:B-1----:R-:W-:Y:S05]  /*1be40*/  @!P2 BRA `(.L_x_589) ;  /* 0x000001180054a947 */ /* 0x002fea0003800000 */
.L_x_588:
[----:B------:R-:W-:Y:S05]  /*1be50*/  BSYNC B0 ;  /* 0x0000000000007941 */ /* 0x000fea0003800000 */
.L_x_585:
[----:B01----:R-:W0:Y:S01]  /*1be60*/  S2R R10, SR_TID.X ;  /* 0x00000000000a7919 */ /* 0x003e220000002100 */
[----:B------:R-:W-:Y:S01]  /*1be70*/  VIADD R202, R8, 0x1 ;  /* 0x0000000108ca7836 */ /* 0x000fe20000000000 */
[----:B------:R-:W-:Y:S05]  /*1be80*/  WARPSYNC.ALL ;  /* 0x0000000000007948 */ /* 0x000fea0003800000 */
[C---:B------:R-:W-:Y:S01]  /*1be90*/  ISETP.NE.AND P2, PT, R202.reuse, 0x2, PT ;  /* 0x00000002ca00780c */ /* 0x040fe20003f45270 */
[----:B------:R-:W-:Y:S01]  /*1bea0*/  IMAD.MOV.U32 R11, RZ, RZ, -0x7fffffe0 ;  /* 0x80000020ff0b7424 */ /* 0x000fe200078e00ff */
[----:B------:R-:W-:Y:S01]  /*1beb0*/  UMOV UR20, UR28 ;  /* 0x0000001c00147c82 */ /* 0x000fe20008000000 */
[----:B------:R-:W-:Y:S01]  /*1bec0*/  UMOV UR21, UR29 ;  /* 0x0000001d00157c82 */ /* 0x000fe20008000000 */
[----:B------:R-:W-:Y:S01]  /*1bed0*/  SEL R202, R202, RZ, P2 ;  /* 0x000000ffcaca7207 */ /* 0x000fe20001000000 */
[----:B------:R-:W-:Y:S01]  /*1bee0*/  UMOV UR24, UR28 ;  /* 0x0000001c00187c82 */ /* 0x000fe20008000000 */
[----:B------:R-:W-:Y:S01]  /*1bef0*/  R2UR UR23, R11 ;  /* 0x000000000b1772ca */ /* 0x000fe200000e0000 */
[----:B------:R-:W-:Y:S01]  /*1bf00*/  UMOV UR25, UR29 ;  /* 0x0000001d00197c82 */ /* 0x000fe20008000000 */
[----:B------:R-:W-:Y:S01]  /*1bf10*/  MOV R13, 0x80000020 ;  /* 0x80000020000d7802 */ /* 0x000fe20000000f00 */
[----:B------:R-:W-:Y:S01]  /*1bf20*/  IMAD.MOV.U32 R21, RZ, RZ, -0x7fffffe0 ;  /* 0x80000020ff157424 */ /* 0x000fe200078e00ff */
[----:B------:R-:W-:Y:S01]  /*1bf30*/  UMOV UR32, UR28 ;  /* 0x0000001c00207c82 */ /* 0x000fe20008000000 */
[----:B------:R-:W-:Y:S01]  /*1bf40*/  IMAD.MOV.U32 R15, RZ, RZ, -0x7fffffe0 ;  /* 0x80000020ff0f7424 */ /* 0x000fe200078e00ff */
[----:B------:R-:W-:Y:S01]  /*1bf50*/  R2UR UR27, R13 ;  /* 0x000000000d1b72ca */ /* 0x000fe200000e0000 */
[----:B------:R-:W-:Y:S01]  /*1bf60*/  UMOV UR33, UR29 ;  /* 0x0000001d00217c82 */ /* 0x000fe20008000000 */
[----:B------:R-:W-:Y:S01]  /*1bf70*/  R2UR UR31, R21 ;  /* 0x00000000151f72ca */ /* 0x000fe200000e0000 */
[----:B------:R-:W-:Y:S01]  /*1bf80*/  UMOV UR40, UR28 ;  /* 0x0000001c00287c82 */ /* 0x000fe20008000000 */
[----:B------:R-:W-:Y:S01]  /*1bf90*/  R2UR UR35, R15 ;  /* 0x000000000f2372ca */ /* 0x000fe200000e0000 */
[----:B------:R-:W-:Y:S01]  /*1bfa0*/  UMOV UR41, UR29 ;  /* 0x0000001d00297c82 */ /* 0x000fe20008000000 */
[----:B------:R-:W-:Y:S01]  /*1bfb0*/  R2UR UR43, R13 ;  /* 0x000000000d2b72ca */ /* 0x000fe200000e0000 */
[----:B------:R-:W-:Y:S01]  /*1bfc0*/  IMAD.MOV.U32 R13, RZ, RZ, -0x7fffffe0 ;  /* 0x80000020ff0d7424 */ /* 0x000fe200078e00ff */
[----:B------:R-:W-:Y:S01]  /*1bfd0*/  R2UR UR47, R21 ;  /* 0x00000000152f72ca */ /* 0x000fe200000e0000 */
[----:B------:R-:W-:Y:S01]  /*1bfe0*/  IMAD.MOV.U32 R11, RZ, RZ, -0x7fffffe0 ;  /* 0x80000020ff0b7424 */ /* 0x000fe200078e00ff */
[----:B------:R-:W-:-:S02]  /*1bff0*/  MOV R15, 0x80000020 ;  /* 0x80000020000f7802 */ /* 0x000fc40000000f00 */
[----:B0-----:R-:W-:-:S04]  /*1c000*/  SHF.R.U32.HI R10, RZ, 0x7, R10 ;  /* 0x00000007ff0a7819 */ /* 0x001fc8000001160a */
[----:B------:R-:W-:Y:S01]  /*1c010*/  IADD3 R88, R10, 0x8, RZ ;  /* 0x000000080a587810 */ /* 0x000fe20007ffe0ff */
[----:B------:R-:W-:-:S04]  /*1c020*/  IMAD R10, R202, 0x780, R9 ;  /* 0x00000780ca0a7824 */ /* 0x000fc800078e0209 */
[----:B------:R0:W-:Y:S01]  /*1c030*/  BAR.SYNC.DEFER_BLOCKING R88, 0x100 ;  /* 0x000400580000751d */ /* 0x0001e20000010000 */
[C---:B------:R-:W-:Y:S01]  /*1c040*/  R2UR UR22, R10.reuse ;  /* 0x000000000a1672ca */ /* 0x040fe200000e0000 */
[C---:B------:R-:W-:Y:S02]  /*1c050*/  VIADD R12, R10.reuse, 0x80 ;  /* 0x000000800a0c7836 */ /* 0x040fe40000000000 */
[C---:B------:R-:W-:Y:S02]  /*1c060*/  VIADD R20, R10.reuse, 0x100 ;  /* 0x000001000a147836 */ /* 0x040fe40000000000 */
[----:B------:R-:W-:Y:S01]  /*1c070*/  VIADD R14, R10, 0x180 ;  /* 0x000001800a0e7836 */ /* 0x000fe20000000000 */
[----:B------:R-:W-:Y:S01]  /*1c080*/  R2UR UR26, R12 ;  /* 0x000000000c1a72ca */ /* 0x000fe200000e0000 */
[----:B------:R-:W-:Y:S01]  /*1c090*/  VIADD R12, R10, 0x200 ;  /* 0x000002000a0c7836 */ /* 0x000fe20000000000 */
[----:B------:R-:W-:Y:S02]  /*1c0a0*/  R2UR UR30, R20 ;  /* 0x00000000141e72ca */ /* 0x000fe400000e0000 */
[----:B------:R-:W-:Y:S01]  /*1c0b0*/  R2UR UR34, R14 ;  /* 0x000000000e2272ca */ /* 0x000fe200000e0000 */
[----:B------:R-:W-:Y:S01]  /*1c0c0*/  VIADD R14, R10, 0x82 ;  /* 0x000000820a0e7836 */ /* 0x000fe20000000000 */
[----:B------:R-:W-:Y:S01]  /*1c0d0*/  R2UR UR42, R12 ;  /* 0x000000000c2a72ca */ /* 0x000fe200000e0000 */
[C---:B------:R-:W-:Y:S01]  /*1c0e0*/  VIADD R12, R10.reuse, 0x102 ;  /* 0x000001020a0c7836 */ /* 0x040fe20000000000 */
[----:B------:R-:W-:-:S04]  /*1c0f0*/  IADD3 R20, R10, 0x2, RZ ;  /* 0x000000020a147810 */ /* 0x000fc80007ffe0ff */
[----:B------:R-:W-:Y:S01]  /*1c100*/  R2UR UR46, R20 ;  /* 0x00000000142e72ca */ /* 0x000fe200000e0000 */
[----:B------:R-:W-:-:S06]  /*1c110*/  WARPGROUP.ARRIVE ;  /* 0x00000000000079c5 */ /* 0x000fcc0000000000 */
[----:B------:R-:W-:Y:S01]  /*1c120*/  QGMMA.64x32x32.F32.E4M3.E4M3 R152, gdesc[UR20], RZ, !UPT, gsb0 ;  /* 0x00600000149879f3 */ /* 0x000fe2000c0008ff */
[----:B------:R-:W-:Y:S01]  /*1c130*/  R2UR UR22, R14 ;  /* 0x000000000e1672ca */ /* 0x000fe200000e0000 */
[----:B------:R-:W-:Y:S01]  /*1c140*/  UMOV UR20, UR44 ;  /* 0x0000002c00147c82 */ /* 0x000fe20008000000 */
[----:B------:R-:W-:Y:S01]  /*1c150*/  R2UR UR23, R15 ;  /* 0x000000000f1772ca */ /* 0x000fe200000e0000 */
[----:B------:R-:W-:Y:S01]  /*1c160*/  UMOV UR21, UR45 ;  /* 0x0000002d00157c82 */ /* 0x000fe20008000000 */
        /* <DEDUP_REMOVED lines=11> */
[----:B------:R-:W-:Y:S03]  /*1c220*/  QGMMA.64x32x32.F32.E4M3.E4M3 R120, gdesc[UR28], RZ, !UPT, gsb0 ;  /* 0x006000001c7879f3 */ /* 0x000fe6000c0008ff */
[----:B------:R-:W-:Y:S02]  /*1c230*/  WARPGROUP.DEPBAR.LE gsb0, 0x0 ;  /* 0x00008000000079c5 */ /* 0x000fe40000010000 */
[----:B------:R-:W-:-:S06]  /*1c240*/  WARPGROUP.ARRIVE ;  /* 0x00000000000079c5 */ /* 0x000fcc0000000000 */
[----:B------:R-:W-:Y:S01]  /*1c250*/  QGMMA.64x32x32.F32.E4M3.E4M3 R104, gdesc[UR32], RZ, !UPT, gsb0 ;  /* 0x00600000206879f3 */ /* 0x000fe2000c0008ff */
[----:B------:R-:W-:Y:S01]  /*1c260*/  R2UR UR34, R12 ;  /* 0x000000000c2272ca */ /* 0x000fe200000e0000 */
[----:B------:R-:W-:Y:S01]  /*1c270*/  UMOV UR32, UR44 ;  /* 0x0000002c00207c82 */ /* 0x000fe20008000000 */
[----:B------:R-:W-:Y:S01]  /*1c280*/  R2UR UR35, R13 ;  /* 0x000000000d2372ca */ /* 0x000fe200000e0000 */
[----:B------:R-:W-:Y:S01]  /*1c290*/  UMOV UR33, UR45 ;  /* 0x0000002d00217c82 */ /* 0x000fe20008000000 */
[----:B------:R-:W-:Y:S01]  /*1c2a0*/  IMAD.MOV.U32 R13, RZ, RZ, -0x7fffffe0 ;  /* 0x80000020ff0d7424 */ /* 0x000fe200078e00ff */
[----:B------:R-:W-:Y:S01]  /*1c2b0*/  IADD3 R12, R10, 0x202, RZ ;  /* 0x000002020a0c7810 */ /* 0x000fe20007ffe0ff */
[----:B------:R-:W-:Y:S02]  /*1c2c0*/  WARPGROUP.DEPBAR.LE gsb0, 0x0 ;  /* 0x00008000000079c5 */ /* 0x000fe40000010000 */
[----:B0-----:R-:W-:-:S06]  /*1c2d0*/  WARPGROUP.ARRIVE ;  /* 0x00000000000079c5 */ /* 0x001fcc0000000000 */
[----:B------:R-:W-:Y:S01]  /*1c2e0*/  QGMMA.64x32x32.F32.E4M3.E4M3 R88, gdesc[UR40], RZ, !UPT, gsb0 ;  /* 0x00600000285879f3 */ /* 0x000fe2000c0008ff */
[----:B------:R-:W-:Y:S01]  /*1c2f0*/  R2UR UR42, R12 ;  /* 0x000000000c2a72ca */ /* 0x000fe200000e0000 */
[----:B------:R-:W-:Y:S01]  /*1c300*/  UMOV UR40, UR44 ;  /* 0x0000002c00287c82 */ /* 0x000fe20008000000 */
[----:B------:R-:W-:Y:S01]  /*1c310*/  R2UR UR43, R13 ;  /* 0x000000000d2b72ca */ /* 0x000fe200000e0000 */
[----:B------:R-:W-:Y:S01]  /*1c320*/  UMOV UR41, UR45 ;  /* 0x0000002d00297c82 */ /* 0x000fe20008000000 */
[----:B------:R-:W-:Y:S02]  /*1c330*/  VIADD R12, R10, 0x280 ;  /* 0x000002800a0c7836 */ /* 0x000fe40000000000 */
[----:B------:R-:W-:-:S03]  /*1c340*/  IMAD.MOV.U32 R13, RZ, RZ, -0x7fffffe0 ;  /* 0x80000020ff0d7424 */ /* 0x000fc600078e00ff */
[----:B------:R-:W-:Y:S02]  /*1c350*/  R2UR UR6, R12 ;  /* 0x000000000c0672ca */ /* 0x000fe400000e0000 */
[----:B------:R-:W-:Y:S01]  /*1c360*/  R2UR UR7, R13 ;  /* 0x000000000d0772ca */ /* 0x000fe200000e0000 */
[----:B------:R-:W-:Y:S01]  /*1c370*/  IMAD.MOV.U32 R13, RZ, RZ, -0x7fffffe0 ;  /* 0x80000020ff0d7424 */ /* 0x000fe200078e00ff */
[----:B------:R-:W-:Y:S01]  /*1c380*/  IADD3 R12, R10, 0x300, RZ ;  /* 0x000003000a0c7810 */ /* 0x000fe20007ffe0ff */
[----:B------:R-:W-:Y:S02]  /*1c390*/  WARPGROUP.DEPBAR.LE gsb0, 0x0 ;  /* 0x00008000000079c5 */ /* 0x000fe40000010000 */
[----:B------:R-:W-:-:S06]  /*1c3a0*/  WARPGROUP.ARRIVE ;  /* 0x00000000000079c5 */ /* 0x000fcc0000000000 */
[----:B------:R-:W-:Y:S03]  /*1c3b0*/  QGMMA.64x32x32.F32.E4M3.E4M3 R152, gdesc[UR44], R152, gsb0 ;  /* 0x006000002c9879f3 */ /* 0x000fe60008000898 */
        /* <DEDUP_REMOVED lines=36> */
[----:B------:R-:W-:Y:S01]  /*1c600*/  R2UR UR10, R12 ;  /* 0x000000000c0a72ca */ /* 0x000fe200000e0000 */
[----:B------:R-:W-:Y:S01]  /*1c610*/  VIADD R12, R10, 0x302 ;  /* 0x000003020a0c7836 */ /* 0x000fe20000000000 */
[----:B------:R-:W-:Y:S01]  /*1c620*/  R2UR UR11, R13 ;  /* 0x000000000d0b72ca */ /* 0x000fe200000e0000 */
        /* <DEDUP_REMOVED lines=106> */
[C---:B------:R-:W-:Y:S01]  /*1ccd0*/  VIADD R12, R10.reuse, 0x682 ;  /* 0x000006820a0c7836 */ /* 0x040fe20000000000 */
[----:B------:R-:W-:Y:S01]  /*1cce0*/  IADD3 R10, R10, 0x702, RZ ;  /* 0x000007020a0a7810 */ /* 0x000fe20007ffe0ff */
        /* <DEDUP_REMOVED lines=31> */
[----:B------:R-:W-:Y:S05]  /*1cee0*/  @P1 BRA `(.L_x_590) ;  /* 0x0000000000281947 */ /* 0x000fea0003800000 */
[----:B------:R-:W-:Y:S05]  /*1cef0*/  @!P0 BRA `(.L_x_591) ;  /* 0x0000000000048947 */ /* 0x000fea0003800000 */
[----:B------:R-:W-:Y:S01]  /*1cf00*/  BPT.TRAP 0x1 ;  /* 0x000000040000795c */ /* 0x000fe20000300000 */
.L_x_591:
[----:B------:R-:W-:Y:S01]  /*1cf10*/  SHF.L.U32 R7, R7, 0x1f, RZ ;  /* 0x0000001f07077819 */ /* 0x000fe200000006ff */
[----:B------:R-:W-:-:S04]  /*1cf20*/  IMAD R10, R8, 0x8, R18 ;  /* 0x00000008080a7824 */ /* 0x000fc800078e0212 */
[----:B------:R0:W1:Y:S01]  /*1cf30*/  SYNCS.PHASECHK.TRANS64.TRYWAIT P1, [R10+URZ+0x29850], R7 ;  /* 0x029850070a0075a7 */ /* 0x000062000802017f */
[----:B------:R-:W-:Y:S05]  /*1cf40*/  @!P0 BRA `(.L_x_592) ;  /* 0x0000000000048947 */ /* 0x000fea0003800000 */
[----:B------:R-:W-:Y:S01]  /*1cf50*/  BPT.TRAP 0x1 ;  /* 0x000000040000795c */ /* 0x000fe20000300000 */
.L_x_592:
[----:B-1----:R-:W-:Y:S05]  /*1cf60*/  @P1 BRA `(.L_x_590) ;  /* 0x0000000000081947 */ /* 0x002fea0003800000 */
[----:B------:R-:W1:Y:S02]  /*1cf70*/  SYNCS.PHASECHK.TRANS64.TRYWAIT P1, [R10+URZ+0x29850], R7 ;  /* 0x029850070a0075a7 */ /* 0x000e64000802017f */
[----:B-1----:R-:W-:Y:S05]  /*1cf80*/  @!P1 BRA `(.L_x_593) ;  /* 0x0000010800189947 */ /* 0x002fea0003800000 */
.L_x_590:
[----:B01----:R-:W-:Y:S01]  /*1cf90*/  VIADD R7, R18, 0x400 ;  /* 0x0000040012077836 */ /* 0x003fe20000000000 */
[----:B------:R-:W-:Y:S01]  /*1cfa0*/  MOV R11, 0xc0000010 ;  /* 0xc0000010000b7802 */ /* 0x000fe20000000f00 */
[----:B------:R-:W-:Y:S05]  /*1cfb0*/  WARPSYNC.ALL ;  /* 0x0000000000007948 */ /* 0x000fea0003800000 */
[----:B------:R-:W-:Y:S01]  /*1cfc0*/  SHF.R.U32.HI R7, RZ, 0x4, R7 ;  /* 0x00000004ff077819 */ /* 0x000fe20000011607 */
[----:B------:R-:W-:Y:S01]  /*1cfd0*/  WARPGROUP.ARRIVE ;  /* 0x00000000000079c5 */ /* 0x000fe20000000000 */
[----:B------:R-:W-:Y:S01]  /*1cfe0*/  R2UR UR7, R11 ;  /* 0x000000000b0772ca */ /* 0x000fe200000e0000 */
[----:B------:R-:W-:Y:S01]  /*1cff0*/  IMAD.MOV.U32 R13, RZ, RZ, -0x3ffffff0 ;  /* 0xc0000010ff0d7424 */ /* 0x000fe200078e00ff */
[----:B------:R-:W-:-:S03]  /*1d000*/  LOP3.LUT R7, R7, 0x3fff, RZ, 0xc0, !PT ;  /* 0x00003fff07077812 */ /* 0x000fc600078ec0ff */
[----:B------:R-:W0:Y:S01]  /*1d010*/  S2R R14, SR_TID.X ;  /* 0x00000000000e7919 */ /* 0x000e220000002100 */
[----:B------:R-:W-:Y:S02]  /*1d020*/  MOV R11, 0xc0000010 ;  /* 0xc0000010000b7802 */ /* 0x000fe40000000f00 */
[----:B------:R-:W-:-:S05]  /*1d030*/  LOP3.LUT R7, R7, 0x10000, RZ, 0xfc, !PT ;  /* 0x0001000007077812 */ /* 0x000fca00078efcff */
[----:B------:R-:W-:-:S04]  /*1d040*/  IMAD R10, R8, 0x500, R7 ;  /* 0x00000500080a7824 */ /* 0x000fc800078e0207 */
[C---:B------:R-:W-:Y:S01]  /*1d050*/  VIADD R12, R10.reuse, 0x100 ;  /* 0x000001000a0c7836 */ /* 0x040fe20000000000 */
[----:B------:R-:W-:-:S13]  /*1d060*/  R2UR UR6, R10 ;  /* 0x000000000a0672ca */ /* 0x000fda00000e0000 */
[----:B------:R-:W-:Y:S01]  /*1d070*/  QGMMA.64x128x32.F32.E4M3.E4M3 R24, R172, gdesc[UR4], R24, gsb0 ;  /* 0x01e00004ac187df3 */ /* 0x000fe20008000818 */
[----:B------:R-:W-:Y:S01]  /*1d080*/  R2UR UR6, R12 ;  /* 0x000000000c0672ca */ /* 0x000fe200000e0000 */
[----:B------:R-:W-:Y:S01]  /*1d090*/  VIADD R12, R10, 0x200 ;  /* 0x000002000a0c7836 */ /* 0x000fe20000000000 */
[----:B------:R-:W-:Y:S02]  /*1d0a0*/  R2UR UR7, R13 ;  /* 0x000000000d0772ca */ /* 0x000fe400000e0000 */
[----:B------:R-:W-:Y:S02]  /*1d0b0*/  MOV R13, 0xc0000010 ;  /* 0xc0000010000d7802 */ /* 0x000fe40000000f00 */
[----:B0-----:R-:W-:-:S04]  /*1d0c0*/  SHF.R.U32.HI R14, RZ, 0x7, R14 ;  /* 0x00000007ff0e7819 */ /* 0x001fc8000001160e */
[----:B------:R-:W-:Y:S01]  /*1d0d0*/  IADD3 R7, -R14, 0xb, RZ ;  /* 0x0000000b0e077810 */ /* 0x000fe20007ffe1ff */
[----:B------:R-:W-:Y:S02]  /*1d0e0*/  WARPGROUP.DEPBAR.LE gsb0, 0x0 ;  /* 0x00008000000079c5 */ /* 0x000fe40000010000 */
[----:B------:R-:W-:-:S06]  /*1d0f0*/  WARPGROUP.ARRIVE ;  /* 0x00000000000079c5 */ /* 0x000fcc0000000000 */
[----:B------:R-:W-:Y:S01]  /*1d100*/  QGMMA.64x128x32.F32.E4M3.E4M3 R24, R176, gdesc[UR4], R24, gsb0 ;  /* 0x01e00004b0187df3 */ /* 0x000fe20008000818 */
[----:B------:R-:W-:Y:S01]  /*1d110*/  R2UR UR6, R12 ;  /* 0x000000000c0672ca */ /* 0x000fe200000e0000 */
[C---:B------:R-:W-:Y:S01]  /*1d120*/  VIADD R12, R10.reuse, 0x300 ;  /* 0x000003000a0c7836 */ /* 0x040fe20000000000 */
[----:B------:R-:W-:Y:S01]  /*1d130*/  R2UR UR7, R13 ;  /* 0x000000000d0772ca */ /* 0x000fe200000e0000 */
[----:B------:R-:W-:Y:S02]  /*1d140*/  IMAD.MOV.U32 R13, RZ, RZ, -0x3ffffff0 ;  /* 0xc0000010ff0d7424 */ /* 0x000fe400078e00ff */
[----:B------:R-:W-:Y:S01]  /*1d150*/  VIADD R10, R10, 0x400 ;  /* 0x000004000a0a7836 */ /* 0x000fe20000000000 */
[----:B------:R-:W-:Y:S02]  /*1d160*/  WARPGROUP.DEPBAR.LE gsb0, 0x0 ;  /* 0x00008000000079c5 */ /* 0x000fe40000010000 */
[----:B------:R-:W-:-:S07]  /*1d170*/  WARPGROUP.ARRIVE ;  /* 0x00000000000079c5 */ /* 0x000fce0000000000 */
[----:B------:R-:W-:Y:S01]  /*1d180*/  QGMMA.64x128x32.F32.E4M3.E4M3 R24, R180, gdesc[UR4], R24, gsb0 ;  /* 0x01e00004b4187df3 */ /* 0x000fe20008000818 */
[----:B------:R-:W-:Y:S02]  /*1d190*/  R2UR UR6, R12 ;  /* 0x000000000c0672ca */ /* 0x000fe400000e0000 */
[----:B------:R-:W-:Y:S01]  /*1d1a0*/  R2UR UR7, R13 ;  /* 0x000000000d0772ca */ /* 0x000fe200000e0000 */
[----:B------:R-:W-:Y:S02]  /*1d1b0*/  WARPGROUP.DEPBAR.LE gsb0, 0x0 ;  /* 0x00008000000079c5 */ /* 0x000fe40000010000 */
[----:B------:R-:W-:-:S10]  /*1d1c0*/  WARPGROUP.ARRIVE ;  /* 0x00000000000079c5 */ /* 0x000fd40000000000 */
[----:B------:R-:W-:Y:S01]  /*1d1d0*/  QGMMA.64x128x32.F32.E4M3.E4M3 R24, R184, gdesc[UR4], R24, gsb0 ;  /* 0x01e00004b8187df3 */ /* 0x000fe20008000818 */
[----:B------:R-:W-:Y:S02]  /*1d1e0*/  R2UR UR6, R10 ;  /* 0x000000000a0672ca */ /* 0x000fe400000e0000 */
[----:B------:R-:W-:Y:S01]  /*1d1f0*/  R2UR UR7, R11 ;  /* 0x000000000b0772ca */ /* 0x000fe200000e0000 */
[----:B------:R-:W-:Y:S02]  /*1d200*/  WARPGROUP.DEPBAR.LE gsb0, 0x0 ;  /* 0x00008000000079c5 */ /* 0x000fe40000010000 */
[----:B------:R-:W-:-:S10]  /*1d210*/  WARPGROUP.ARRIVE ;  /* 0x00000000000079c5 */ /* 0x000fd40000000000 */
[----:B------:R-:W-:Y:S03]  /*1d220*/  QGMMA.64x128x32.F32.E4M3.E4M3 R24, R188, gdesc[UR4], R24, gsb0 ;  /* 0x01e00004bc187df3 */ /* 0x000fe60008000818 */
[----:B------:R-:W-:Y:S02]  /*1d230*/  WARPGROUP.DEPBAR.LE gsb0, 0x0 ;  /* 0x00008000000079c5 */ /* 0x000fe40000010000 */
[----:B------:R0:W-:Y:S06]  /*1d240*/  BAR.ARV R7, 0x100 ;  /* 0x000400070000751d */ /* 0x0001ec0000002000 */
[----:B------:R-:W-:Y:S05]  /*1d250*/  @!P0 BRA `(.L_x_594) ;  /* 0x0000000000048947 */ /* 0x000fea0003800000 */
[----:B------:R-:W-:Y:S01]  /*1d260*/  BPT.TRAP 0x1 ;  /* 0x000000040000795c */ /* 0x000fe20000300000 */
.L_x_594:
[C---:B0-----:R-:W-:Y:S01]  /*1d270*/  FMUL.FTZ R7, R2.reuse, R152 ;  /* 0x0000009802077220 */ /* 0x041fe20000410000 */
[C---:B------:R-:W-:Y:S01]  /*1d280*/  FMUL.FTZ R10, R2.reuse, R153 ;  /* 0x00000099020a7220 */ /* 0x040fe20000410000 */
[C---:B------:R-:W-:Y:S01]  /*1d290*/  FMUL.FTZ R13, R2.reuse, R156 ;  /* 0x0000009c020d7220 */ /* 0x040fe20000410000 */
[----:B------:R-:W-:Y:S01]  /*1d2a0*/  FMUL.FTZ R20, R2, R159 ;  /* 0x0000009f02147220 */ /* 0x000fe20000410000 */
[----:B------:R-:W-:Y:S02]  /*1d2b0*/  IMAD R159, R202, 0x8, R18 ;  /* 0x00000008ca9f7824 */ /* 0x000fe400078e0212 */
[C---:B------:R-:W-:Y:S01]  /*1d2c0*/  FMUL.FTZ R14, R2.reuse, R157 ;  /* 0x0000009d020e7220 */ /* 0x040fe20000410000 */
[----:B------:R-:W0:Y:S01]  /*1d2d0*/  MUFU.TANH R7, R7 ;  /* 0x0000000700077308 */ /* 0x000e220000002400 */
[C---:B------:R-:W-:Y:S01]  /*1d2e0*/  FMUL.FTZ R21, R2.reuse, R160 ;  /* 0x000000a002157220 */ /* 0x040fe20000410000 */
[----:B------:R-:W-:Y:S02]  /*1d2f0*/  VIADD R159, R159, 0x29840 ;  /* 0x000298409f9f7836 */ /* 0x000fe40000000000 */
[----:B------:R-:W-:Y:S01]  /*1d300*/  FMUL.FTZ R152, R2, R161 ;  /* 0x000000a102987220 */ /* 0x000fe20000410000 */
[----:B------:R-:W-:-:S02]  /*1d310*/  IMAD.U32 R160, RZ, RZ, UR38 ;  /* 0x00000026ffa07e24 */ /* 0x000fc4000f8e00ff */
[C---:B------:R-:W-:Y:S01]  /*1d320*/  FMUL.FTZ R12, R2.reuse, R155 ;  /* 0x0000009b020c7220 */ /* 0x040fe20000410000 */
[C---:B------:R-:W-:Y:S01]  /*1d330*/  FMUL.FTZ R155, R2.reuse, R164 ;  /* 0x000000a4029b7220 */ /* 0x040fe20000410000 */
[----:B------:R-:W-:Y:S01]  /*1d340*/  FMUL.FTZ R156, R2, R165 ;  /* 0x000000a5029c7220 */ /* 0x000fe20000410000 */
[----:B------:R-:W1:Y:S01]  /*1d350*/  MUFU.TANH R10, R10 ;  /* 0x0000000a000a7308 */ /* 0x000e620000002400 */
[----:B------:R-:W-:Y:S01]  /*1d360*/  PRMT R159, R160, 0x654, R159 ;  /* 0x00000654a09f7816 */ /* 0x000fe2000000009f */
[C---:B------:R-:W-:Y:S01]  /*1d370*/  FMUL.FTZ R136, R2.reuse, R136 ;  /* 0x0000008802887220 */ /* 0x040fe20000410000 */
[C---:B------:R-:W-:Y:S01]  /*1d380*/  FMUL.FTZ R137, R2.reuse, R137 ;  /* 0x0000008902897220 */ /* 0x040fe20000410000 */
[C---:B------:R-:W-:Y:S01]  /*1d390*/  FMUL.FTZ R140, R2.reuse, R140 ;  /* 0x0000008c028c7220 */ /* 0x040fe20000410000 */
[----:B------:R0:W-:Y:S01]  /*1d3a0*/  SYNCS.ARRIVE.TRANS64.RED.A1T0 RZ, [R159+URZ], RZ ;  /* 0x000000ff9fff79a7 */ /* 0x0001e2000810043f */
[C---:B------:R-:W-:Y:S01]  /*1d3b0*/  FMUL.FTZ R141, R2.reuse, R141 ;  /* 0x0000008d028d7220 */ /* 0x040fe20000410000 */
[C---:B------:R-:W-:Y:S01]  /*1d3c0*/  FMUL.FTZ R144, R2.reuse, R144 ;  /* 0x0000009002907220 */ /* 0x040fe20000410000 */
[----:B------:R-:W2:Y:S01]  /*1d3d0*/  MUFU.TANH R13, R13 ;  /* 0x0000000d000d7308 */ /* 0x000ea20000002400 */
[C---:B------:R-:W-:Y:S01]  /*1d3e0*/  FMUL.FTZ R145, R2.reuse, R145 ;  /* 0x0000009102917220 */ /* 0x040fe20000410000 */
[C---:B------:R-:W-:Y:S01]  /*1d3f0*/  FMUL.FTZ R148, R2.reuse, R148 ;  /* 0x0000009402947220 */ /* 0x040fe20000410000 */
[C---:B------:R-:W-:Y:S01]  /*1d400*/  FMUL.FTZ R149, R2.reuse, R149 ;  /* 0x0000009502957220 */ /* 0x040fe20000410000 */
[C---:B------:R-:W-:Y:S01]  /*1d410*/  FMUL.FTZ R120, R2.reuse, R120 ;  /* 0x0000007802787220 */ /* 0x040fe20000410000 */
[----:B0-----:R-:W-:Y:S01]  /*1d420*/  FMNMX.FTZ R159, R7, R6, !PT ;  /* 0x00000006079f7209 */ /* 0x001fe20007810000 */
        /* <DEDUP_REMOVED lines=80> */
[----:B------:R-:W-:Y:S01]  /*1d930*/  FMUL.FTZ R103, R2, R103 ;  /* 0x0000006702677220 */ /* 0x000fe20000410000 */
[----:B------:R-:W-:Y:S01]  /*1d940*/  UMOV UR52, UR49 ;  /* 0x0000003100347c82 */ /* 0x000fe20008000000 */
        /* <DEDUP_REMOVED lines=57> */
[----:B0-----:R-:W-:-:S05]  /*1dce0*/  FMNMX.FTZ R160, R101, R160, !PT ;  /* 0x000000a065a07209 */ /* 0x001fca0007810000 */
[----:B------:R-:W0:Y:S02]  /*1dcf0*/  SHFL.BFLY PT, R92, R160, 0x2, 0x1f ;  /* 0x0c401f00a05c7f89 */ /* 0x000e2400000e0000 */
[----:B------:R-:W3:Y:S08]  /*1dd00*/  MUFU.TANH R15, R15 ;  /* 0x0000000f000f7308 */ /* 0x000ef00000002400 */
[----:B------:R-:W4:Y:S08]  /*1dd10*/  MUFU.TANH R20, R20 ;  /* 0x0000001400147308 */ /* 0x000f300000002400 */
[----:B------:R-:W5:Y:S01]  /*1dd20*/  MUFU.TANH R153, R153 ;  /* 0x0000009900997308 */ /* 0x000f620000002400 */
[----:B0-----:R-:W-:-:S07]  /*1dd30*/  FMNMX.FTZ R92, R160, R92, !PT ;  /* 0x0000005ca05c7209 */ /* 0x001fce0007810000 */
[----:B------:R-:W0:Y:S01]  /*1dd40*/  MUFU.TANH R154, R154 ;  /* 0x0000009a009a7308 */ /* 0x000e220000002400 */
[----:B------:R-:W1:Y:S07]  /*1dd50*/  SHFL.BFLY PT, R160, R92, 0x1, 0x1f ;  /* 0x0c201f005ca07f89 */ /* 0x000e6e00000e0000 */
[----:B------:R-:W0:Y:S08]  /*1dd60*/  MUFU.TANH R157, R157 ;  /* 0x0000009d009d7308 */ /* 0x000e300000002400 */
[----:B------:R-:W0:Y:S08]  /*1dd70*/  MUFU.TANH R158, R158 ;  /* 0x0000009e009e7308 */ /* 0x000e300000002400 */
[----:B------:R-:W0:Y:S01]  /*1dd80*/  MUFU.TANH R138, R138 ;  /* 0x0000008a008a7308 */ /* 0x000e220000002400 */
[----:B-1----:R-:W-:-:S02]  /*1dd90*/  FMNMX.FTZ R92, R92, R160, !PT ;  /* 0x000000a05c5c7209 */ /* 0x002fc40007810000 */
[----:B------:R-:W-:-:S05]  /*1dda0*/  FMNMX.FTZ R160, R11, R5, !PT ;  /* 0x000000050ba07209 */ /* 0x000fca0007810000 */
[----:B------:R-:W1:Y:S01]  /*1ddb0*/  MUFU.TANH R139, R139 ;  /* 0x0000008b008b7308 */ /* 0x000e620000002400 */
[----:B--2---:R-:W-:Y:S01]  /*1ddc0*/  FMNMX.FTZ R160, R12, R160, !PT ;  /* 0x000000a00ca07209 */ /* 0x004fe20007810000 */
[----:B------:R-:W-:-:S03]  /*1ddd0*/  FADD.FTZ R6, -R92, R6 ;  /* 0x000000065c067221 */ /* 0x000fc60000010100 */
[----:B---3--:R-:W-:Y:S01]  /*1dde0*/  FMNMX.FTZ R160, R15, R160, !PT ;  /* 0x000000a00fa07209 */ /* 0x008fe20007810000 */
[----:B------:R-:W-:Y:S02]  /*1ddf0*/  FMUL.FTZ R6, R6, UR52 ;  /* 0x0000003406067c20 */ /* 0x000fe40008410000 */
[----:B------:R-:W2:Y:S01]  /*1de00*/  MUFU.TANH R142, R142 ;  /* 0x0000008e008e7308 */ /* 0x000ea20000002400 */
[----:B----4-:R-:W-:-:S04]  /*1de10*/  FMNMX.FTZ R160, R20, R160, !PT ;  /* 0x000000a014a07209 */ /* 0x010fc80007810000 */
[----:B-----5:R-:W-:-:S03]  /*1de20*/  FMNMX.FTZ R160, R153, R160, !PT ;  /* 0x000000a099a07209 */ /* 0x020fc60007810000 */
[----:B------:R-:W3:Y:S01]  /*1de30*/  MUFU.TANH R143, R143 ;  /* 0x0000008f008f7308 */ /* 0x000ee20000002400 */
[----:B0-----:R-:W-:-:S04]  /*1de40*/  FMNMX.FTZ R160, R154, R160, !PT ;  /* 0x000000a09aa07209 */ /* 0x001fc80007810000 */
[----:B------:R-:W-:-:S03]  /*1de50*/  FMNMX.FTZ R160, R157, R160, !PT ;  /* 0x000000a09da07209 */ /* 0x000fc60007810000 */
[----:B------:R-:W0:Y:S01]  /*1de60*/  MUFU.TANH R146, R146 ;  /* 0x0000009200927308 */ /* 0x000e220000002400 */
[----:B------:R-:W-:-:S04]  /*1de70*/  FMNMX.FTZ R160, R158, R160, !PT ;  /* 0x000000a09ea07209 */ /* 0x000fc80007810000 */
[----:B------:R-:W-:-:S03]  /*1de80*/  FMNMX.FTZ R160, R138, R160, !PT ;  /* 0x000000a08aa07209 */ /* 0x000fc60007810000 */
[----:B------:R-:W4:Y:S01]  /*1de90*/  MUFU.TANH R147, R147 ;  /* 0x0000009300937308 */ /* 0x000f220000002400 */
[----:B-1----:R-:W-:-:S04]  /*1dea0*/  FMNMX.FTZ R160, R139, R160, !PT ;  /* 0x000000a08ba07209 */ /* 0x002fc80007810000 */
[----:B--2---:R-:W-:-:S03]  /*1deb0*/  FMNMX.FTZ R160, R142, R160, !PT ;  /* 0x000000a08ea07209 */ /* 0x004fc60007810000 */
[----:B------:R-:W1:Y:S01]  /*1dec0*/  MUFU.TANH R150, R150 ;  /* 0x0000009600967308 */ /* 0x000e620000002400 */
[----:B---3--:R-:W-:-:S04]  /*1ded0*/  FMNMX.FTZ R160, R143, R160, !PT ;  /* 0x000000a08fa07209 */ /* 0x008fc80007810000 */
[----:B0-----:R-:W-:-:S03]  /*1dee0*/  FMNMX.FTZ R160, R146, R160, !PT ;  /* 0x000000a092a07209 */ /* 0x001fc60007810000 */
[----:B------:R-:W0:Y:S01]  /*1def0*/  MUFU.TANH R151, R151 ;  /* 0x0000009700977308 */ /* 0x000e220000002400 */
[----:B----4-:R-:W-:-:S07]  /*1df00*/  FMNMX.FTZ R160, R147, R160, !PT ;  /* 0x000000a093a07209 */ /* 0x010fce0007810000 */
[----:B------:R-:W2:Y:S01]  /*1df10*/  MUFU.TANH R122, R122 ;  /* 0x0000007a007a7308 */ /* 0x000ea20000002400 */
[----:B-1----:R-:W-:-:S07]  /*1df20*/  FMNMX.FTZ R160, R150, R160, !PT ;  /* 0x000000a096a07209 */ /* 0x002fce0007810000 */
[----:B------:R-:W1:Y:S01]  /*1df30*/  MUFU.TANH R123, R123 ;  /* 0x0000007b007b7308 */ /* 0x000e620000002400 */
[----:B0-----:R-:W-:-:S07]  /*1df40*/  FMNMX.FTZ R160, R151, R160, !PT ;  /* 0x000000a097a07209 */ /* 0x001fce0007810000 */
[----:B------:R-:W0:Y:S01]  /*1df50*/  MUFU.TANH R126, R126 ;  /* 0x0000007e007e7308 */ /* 0x000e220000002400 */
[----:B--2---:R-:W-:-:S07]  /*1df60*/  FMNMX.FTZ R160, R122, R160, !PT ;  /* 0x000000a07aa07209 */ /* 0x004fce0007810000 */
        /* <DEDUP_REMOVED lines=42> */
[----:B------:R-:W-:Y:S01]  /*1e210*/  MUFU.EX2 R6, R6 ;  /* 0x0000000600067308 */ /* 0x000fe20000000800 */
[----:B-1----:R-:W-:-:S04]  /*1e220*/  FMNMX.FTZ R90, R102, R90, !PT ;  /* 0x0000005a665a7209 */ /* 0x002fc80007810000 */
[----:B0-----:R-:W-:-:S05]  /*1e230*/  FMNMX.FTZ R90, R161, R90, !PT ;  /* 0x0000005aa15a7209 */ /* 0x001fca0007810000 */
[----:B------:R-:W0:Y:S02]  /*1e240*/  SHFL.BFLY PT, R103, R90, 0x2, 0x1f ;  /* 0x0c401f005a677f89 */ /* 0x000e2400000e0000 */
[----:B0-----:R-:W-:-:S05]  /*1e250*/  FMNMX.FTZ R90, R90, R103, !PT ;  /* 0x000000675a5a7209 */ /* 0x001fca0007810000 */
[----:B------:R-:W0:Y:S02]  /*1e260*/  SHFL.BFLY PT, R103, R90, 0x1, 0x1f ;  /* 0x0c201f005a677f89 */ /* 0x000e2400000e0000 */
[----:B0-----:R-:W-:Y:S02]  /*1e270*/  FMNMX.FTZ R90, R90, R103, !PT ;  /* 0x000000675a5a7209 */ /* 0x001fe40007810000 */
[----:B------:R-:W-:-:S03]  /*1e280*/  MOV R103, UR52 ;  /* 0x0000003400677c02 */ /* 0x000fc60008000f00 */
[----:B------:R-:W-:Y:S02]  /*1e290*/  FADD.FTZ R5, -R90, R5 ;  /* 0x000000055a057221 */ /* 0x000fe40000010100 */
[----:B------:R-:W-:-:S01]  /*1e2a0*/  FFMA.FTZ R162, R92, R103, -8 ;  /* 0xc10000005ca27423 */ /* 0x000fc20000010067 */
[----:B------:R-:W-:Y:S01]  /*1e2b0*/  FFMA.FTZ R103, R90, R103, -8 ;  /* 0xc10000005a677423 */ /* 0x000fe20000010067 */
[----:B------:R-:W-:Y:S02]  /*1e2c0*/  FMUL.FTZ R5, R5, UR52 ;  /* 0x0000003405057c20 */ /* 0x000fe40008410000 */
[----:B------:R-:W-:Y:S01]  /*1e2d0*/  FFMA.FTZ R7, R7, UR52, -R162 ;  /* 0x0000003407077c23 */ /* 0x000fe200080108a2 */
[----:B------:R-:W-:-:S01]  /*1e2e0*/  FFMA.FTZ R11, R11, UR52, -R103 ;  /* 0x000000340b0b7c23 */ /* 0x000fc20008010867 */
[----:B------:R-:W-:Y:S01]  /*1e2f0*/  FFMA.FTZ R10, R10, UR52, -R162 ;  /* 0x000000340a0a7c23 */ /* 0x000fe200080108a2 */
[----:B------:R-:W-:-:S01]  /*1e300*/  FFMA.FTZ R12, R12, UR52, -R103 ;  /* 0x000000340c0c7c23 */ /* 0x000fc20008010867 */
[----:B------:R-:W-:Y:S01]  /*1e310*/  MUFU.EX2 R5, R5 ;  /* 0x0000000500057308 */ /* 0x000fe20000000800 */
[----:B------:R-:W-:-:S01]  /*1e320*/  FFMA.FTZ R13, R13, UR52, -R162 ;  /* 0x000000340d0d7c23 */ /* 0x000fc200080108a2 */
[----:B------:R-:W-:Y:S01]  /*1e330*/  FFMA.FTZ R15, R15, UR52, -R103 ;  /* 0x000000340f0f7c23 */ /* 0x000fe20008010867 */
[----:B------:R-:W-:-:S01]  /*1e340*/  FFMA.FTZ R14, R14, UR52, -R162 ;  /* 0x000000340e0e7c23 */ /* 0x000fc200080108a2 */
[----:B------:R-:W-:Y:S01]  /*1e350*/  FFMA.FTZ R20, R20, UR52, -R103 ;  /* 0x0000003414147c23 */ /* 0x000fe20008010867 */
[----:B------:R-:W-:-:S01]  /*1e360*/  FFMA.FTZ R21, R21, UR52, -R162 ;  /* 0x0000003415157c23 */ /* 0x000fc200080108a2 */
[----:B------:R-:W-:Y:S01]  /*1e370*/  FFMA.FTZ R153, R153, UR52, -R103 ;  /* 0x0000003499997c23 */ /* 0x000fe20008010867 */
[----:B------:R-:W-:-:S01]  /*1e380*/  FFMA.FTZ R152, R152, UR52, -R162 ;  /* 0x0000003498987c23 */ /* 0x000fc200080108a2 */
[----:B------:R-:W0:Y:S01]  /*1e390*/  MUFU.EX2 R7, R7 ;  /* 0x0000000700077308 */ /* 0x000e220000000800 */
[----:B------:R-:W-:-:S01]  /*1e3a0*/  FFMA.FTZ R154, R154, UR52, -R103 ;  /* 0x000000349a9a7c23 */ /* 0x000fc20008010867 */
[----:B------:R-:W-:Y:S01]  /*1e3b0*/  FFMA.FTZ R155, R155, UR52, -R162 ;  /* 0x000000349b9b7c23 */ /* 0x000fe200080108a2 */
[----:B------:R-:W-:-:S01]  /*1e3c0*/  FFMA.FTZ R157, R157, UR52, -R103 ;  /* 0x000000349d9d7c23 */ /* 0x000fc20008010867 */
[----:B------:R-:W-:Y:S01]  /*1e3d0*/  FFMA.FTZ R156, R156, UR52, -R162 ;  /* 0x000000349c9c7c23 */ /* 0x000fe200080108a2 */
[----:B------:R-:W-:-:S01]  /*1e3e0*/  FFMA.FTZ R158, R158, UR52, -R103 ;  /* 0x000000349e9e7c23 */ /* 0x000fc20008010867 */
[----:B------:R-:W-:Y:S01]  /*1e3f0*/  FFMA.FTZ R136, R136, UR52, -R162 ;  /* 0x0000003488887c23 */ /* 0x000fe200080108a2 */
[----:B------:R-:W-:-:S01]  /*1e400*/  FFMA.FTZ R138, R138, UR52, -R103 ;  /* 0x000000348a8a7c23 */ /* 0x000fc20008010867 */
[----:B------:R-:W1:Y:S01]  /*1e410*/  MUFU.EX2 R11, R11 ;  /* 0x0000000b000b7308 */ /* 0x000e620000000800 */
[----:B------:R-:W-:-:S01]  /*1e420*/  FFMA.FTZ R137, R137, UR52, -R162 ;  /* 0x0000003489897c23 */ /* 0x000fc200080108a2 */
[----:B------:R-:W-:Y:S01]  /*1e430*/  FFMA.FTZ R139, R139, UR52, -R103 ;  /* 0x000000348b8b7c23 */ /* 0x000fe20008010867 */
        /* <DEDUP_REMOVED lines=14> */
[----:B-1----:R-:W-:-:S01]  /*1e520*/  FFMA.FTZ R3, R5, R3, R11 ;  /* 0x0000000305037223 */ /* 0x002fc2000001000b */
        /* <DEDUP_REMOVED lines=64> */
[----:B------:R-:W-:-:S06]  /*1e930*/  FFMA.FTZ R103, R161, UR52, -R103 ;  /* 0x00000034a1677c23 */ /* 0x000fcc0008010867 */
        /* <DEDUP_REMOVED lines=140> */
.L_x_595:
[----:B------:R-:W-:Y:S01]  /*1f200*/  IMAD R8, R8, 0x8, R18 ;  /* 0x0000000808087824 */ /* 0x000fe200078e0212 */
[----:B------:R-:W-:Y:S01]  /*1f210*/  ISETP.GT.AND P1, PT, R4, R211, PT ;  /* 0x000000d30400720c */ /* 0x000fe20003f24270 */
[----:B------:R-:W-:Y:S01]  /*1f220*/  IMAD.U32 R161, RZ, RZ, UR38 ;  /* 0x00000026ffa17e24 */ /* 0x000fe2000f8e00ff */
[----:B------:R-:W-:Y:S01]  /*1f230*/  F2FP.SATFINITE.E4M3.F32.PACK_AB_MERGE_C R13, R14, R13, RZ ;  /* 0x0000000d0e0d723e */ /* 0x000fe200048070ff */
[----:B------:R-:W-:Y:S01]  /*1f240*/  VIADD R8, R8, 0x29860 ;  /* 0x0002986008087836 */ /* 0x000fe20000000000 */
[----:B------:R-:W-:Y:S01]  /*1f250*/  F2FP.SATFINITE.E4M3.F32.PACK_AB_MERGE_C R15, R20, R15, RZ ;  /* 0x0000000f140f723e */ /* 0x000fe200048070ff */
[-C--:B------:R-:W-:Y:S01]  /*1f260*/  FMUL.FTZ R24, R24, R6.reuse ;  /* 0x0000000618187220 */ /* 0x080fe20000410000 */
[----:B------:R-:W-:Y:S01]  /*1f270*/  F2FP.SATFINITE.E4M3.F32.PACK_AB_MERGE_C R155, R156, R155, RZ ;  /* 0x0000009b9c9b723e */ /* 0x000fe200048070ff */
[-C--:B------:R-:W-:Y:S01]  /*1f280*/  FMUL.FTZ R25, R25, R6.reuse ;  /* 0x0000000619197220 */ /* 0x080fe20000410000 */
[----:B------:R-:W-:Y:S01]  /*1f290*/  PRMT R8, R161, 0x654, R8 ;  /* 0x00000654a1087816 */ /* 0x000fe20000000008 */
[-C--:B------:R-:W-:Y:S01]  /*1f2a0*/  FMUL.FTZ R28, R28, R6.reuse ;  /* 0x000000061c1c7220 */ /* 0x080fe20000410000 */
[----:B------:R-:W-:Y:S01]  /*1f2b0*/  F2FP.SATFINITE.E4M3.F32.PACK_AB_MERGE_C R157, R158, R157, RZ ;  /* 0x0000009d9e9d723e */ /* 0x000fe200048070ff */
[----:B------:R-:W-:Y:S01]  /*1f2c0*/  FMUL.FTZ R29, R29, R6 ;  /* 0x000000061d1d7220 */ /* 0x000fe20000410000 */
[----:B------:R-:W-:Y:S01]  /*1f2d0*/  F2FP.SATFINITE.E4M3.F32.PACK_AB_MERGE_C R140, R141, R140, RZ ;  /* 0x0000008c8d8c723e */ /* 0x000fe200048070ff */
[----:B------:R0:W-:Y:S01]  /*1f2e0*/  SYNCS.ARRIVE.TRANS64.RED.A1T0 RZ, [R8+URZ], RZ ;  /* 0x000000ff08ff79a7 */ /* 0x0001e2000810043f */
        /* <DEDUP_REMOVED lines=98> */
[----:B------:R-:W-:Y:S02]  /*1f910*/  IADD3 R4, R4, -0x1, RZ ;  /* 0xffffffff04047810 */ /* 0x000fe40007ffe0ff */
[----:B0-----:R-:W-:Y:S01]  /*1f920*/  MOV R8, R202 ;  /* 0x000000ca00087202 */ /* 0x001fe20000000f00 */
[----:B------:R-:W-:Y:S06]  /*1f930*/  @P1 BRA `(.L_x_596) ;  /* 0xffffffc000f41947 */ /* 0x000fec000383ffff */
.L_x_584:
[----:B------:R-:W-:Y:S05]  /*1f940*/  WARPSYNC.ALL ;  /* 0x0000000000007948 */ /* 0x000fea0003800000 */
[----:B------:R-:W-:Y:S06]  /*1f950*/  BAR.ARV 0x8, 0x180 ;  /* 0x0206000000007b1d */ /* 0x000fec0000002000 */
[----:B------:R-:W-:Y:S05]  /*1f960*/  @!P0 BRA `(.L_x_597) ;  /* 0x0000000000048947 */ /* 0x000fea0003800000 */
[----:B------:R-:W-:Y:S01]  /*1f970*/  BPT.TRAP 0x1 ;  /* 0x000000040000795c */ /* 0x000fe20000300000 */
.L_x_597:
[----:B------:R-:W-:Y:S01]  /*1f980*/  IMAD R11, R202, 0x8, R18 ;  /* 0x00000008ca0b7824 */ /* 0x000fe200078e0212 */
[----:B------:R-:W-:-:S04]  /*1f990*/  SHF.L.U32 R2, R208, 0x1f, RZ ;  /* 0x0000001fd0027819 */ /* 0x000fc800000006ff */
[----:B------:R0:W1:Y:S01]  /*1f9a0*/  SYNCS.PHASECHK.TRANS64.TRYWAIT P1, [R11+URZ+0x29850], R2 ;  /* 0x029850020b0075a7 */ /* 0x000062000802017f */
[----:B------:R-:W-:Y:S05]  /*1f9b0*/  @!P0 BRA `(.L_x_598) ;  /* 0x0000000000048947 */ /* 0x000fea0003800000 */
[----:B------:R-:W-:Y:S01]  /*1f9c0*/  BPT.TRAP 0x1 ;  /* 0x000000040000795c */ /* 0x000fe20000300000 */
.L_x_598:
[----:B------:R-:W-:-:S05]  /*1f9d0*/  VIADD R18, R18, 0x400 ;  /* 0x0000040012127836 */ /* 0x000fca0000000000 */
[----:B------:R-:W-:-:S04]  /*1f9e0*/  SHF.R.U32.HI R18, RZ, 0x4, R18 ;  /* 0x00000004ff127819 */ /* 0x000fc80000011612 */
[----:B------:R-:W-:-:S04]  /*1f9f0*/  LOP3.LUT R18, R18, 0x3fff, RZ, 0xc0, !PT ;  /* 0x00003fff12127812 */ /* 0x000fc800078ec0ff */
[----:B------:R-:W-:Y:S01]  /*1fa00*/  LOP3.LUT R5, R18, 0x10000, RZ, 0xfc, !PT ;  /* 0x0001000012057812 */ /* 0x000fe200078efcff */
[----:B-1----:R-:W-:Y:S06]  /*1fa10*/  @P1 BRA `(.L_x_599) ;  /* 0x0000000000081947 */ /* 0x002fec0003800000 */
[----:B------:R-:W1:Y:S02]  /*1fa20*/  SYNCS.PHASECHK.TRANS64.TRYWAIT P1, [R11+URZ+0x29850], R2 ;  /* 0x029850020b0075a7 */ /* 0x000e64000802017f */
[----:B-1----:R-:W-:Y:S05]  /*1fa30*/  @!P1 BRA `(.L_x_600) ;  /* 0x000000dc00809947 */ /* 0x002fea0003800000 */
.L_x_599:
[----:B------:R-:W-:Y:S01]  /*1fa40*/  IMAD R4, R202, 0x500, R5 ;  /* 0x00000500ca047824 */ /* 0x000fe200078e0205 */
[----:B------:R-:W-:Y:S05]  /*1fa50*/  WARPSYNC.ALL ;  /* 0x0000000000007948 */ /* 0x000fea0003800000 */
[----:B------:R-:W-:Y:S01]  /*1fa60*/  IMAD.MOV.U32 R5, RZ, RZ, -0x3ffffff0 ;  /* 0xc0000010ff057424 */ /* 0x000fe200078e00ff */
[C---:B------:R-:W-:Y:S01]  /*1fa70*/  R2UR UR6, R4.reuse ;  /* 0x00000000040672ca */ /* 0x040fe200000e0000 */
[----:B------:R-:W-:Y:S01]  /*1fa80*/  WARPGROUP.ARRIVE ;  /* 0x00000000000079c5 */ /* 0x000fe20000000000 */
[----:B------:R-:W-:Y:S01]  /*1fa90*/  IMAD.MOV.U32 R7, RZ, RZ, -0x3ffffff0 ;  /* 0xc0000010ff077424 */ /* 0x000fe200078e00ff */
[----:B------:R-:W-:Y:S01]  /*1faa0*/  IADD3 R6, R4, 0x100, RZ ;  /* 0x0000010004067810 */ /* 0x000fe20007ffe0ff */
[----:B------:R-:W-:Y:S01]  /*1fab0*/  ULDC.64 UR4, c[0x0][0x9a0] ;  /* 0x0002680000047ab9 */ /* 0x000fe20000000a00 */
[----:B------:R-:W-:-:S02]  /*1fac0*/  R2UR UR7, R5 ;  /* 0x00000000050772ca */ /* 0x000fc400000e0000 */
[----:B------:R-:W-:-:S04]  /*1fad0*/  ISETP.NE.U32.AND P1, PT, RZ, UR4, PT ;  /* 0x00000004ff007c0c */ /* 0x000fc8000bf25070 */
[----:B------:R-:W-:-:S07]  /*1fae0*/  ISETP.NE.AND.EX P1, PT, RZ, UR5, PT, P1 ;  /* 0x00000005ff007c0c */ /* 0x000fce000bf25310 */
[----:B------:R-:W-:Y:S01]  /*1faf0*/  QGMMA.64x128x32.F32.E4M3.E4M3 R24, R172, gdesc[UR4], R24, gsb0 ;  /* 0x01e00004ac187df3 */ /* 0x000fe20008000818 */
[----:B------:R-:W-:Y:S02]  /*1fb00*/  R2UR UR6, R6 ;  /* 0x00000000060672ca */ /* 0x000fe400000e0000 */
[----:B------:R-:W-:-:S03]  /*1fb10*/  R2UR UR7, R7 ;  /* 0x00000000070772ca */ /* 0x000fc600000e0000 */
[----:B------:R-:W0:Y:S08]  /*1fb20*/  @P1 LDC.64 R6, c[0x0][0x9c8] ;  /* 0x00027200ff061b82 */ /* 0x000e300000000a00 */
[----:B------:R-:W2:Y:S01]  /*1fb30*/  @P1 LDC.64 R8, c[0x0][0x9d0] ;  /* 0x00027400ff081b82 */ /* 0x000ea20000000a00 */
[----:B01----:R-:W-:-:S04]  /*1fb40*/  @P1 IMAD R2, R222, R6, RZ ;  /* 0x00000006de021224 */ /* 0x003fc800078e02ff */
[C---:B------:R-:W-:Y:S02]  /*1fb50*/  @P1 IMAD R5, R214.reuse, R7, R2 ;  /* 0x00000007d6051224 */ /* 0x040fe400078e0202 */
[----:B------:R-:W-:-:S04]  /*1fb60*/  @P1 IMAD.WIDE.U32 R6, R214, R6, RZ ;  /* 0x00000006d6061225 */ /* 0x000fc800078e00ff */
[----:B------:R-:W-:Y:S02]  /*1fb70*/  @P1 IMAD.IADD R7, R7, 0x1, R5 ;  /* 0x0000000107071824 */ /* 0x000fe400078e0205 */
[----:B------:R-:W-:Y:S02]  /*1fb80*/  IMAD.MOV.U32 R2, RZ, RZ, 0x3f800000 ;  /* 0x3f800000ff027424 */ /* 0x000fe400078e00ff */
[----:B--2---:R-:W-:-:S04]  /*1fb90*/  @P1 IMAD.WIDE.U32 R6, R169, R8, R6 ;  /* 0x00000008a9061225 */ /* 0x004fc800078e0006 */
[----:B------:R-:W-:Y:S01]  /*1fba0*/  @P1 IMAD R9, R169, R9, R7 ;  /* 0x00000009a9091224 */ /* 0x000fe200078e0207 */
[C---:B------:R-:W-:Y:S01]  /*1fbb0*/  @P1 LEA R8, P2, R6.reuse, UR4, 0x2 ;  /* 0x0000000406081c11 */ /* 0x040fe2000f8410ff */
[----:B------:R-:W-:Y:S02]  /*1fbc0*/  WARPGROUP.DEPBAR.LE gsb0, 0x0 ;  /* 0x00008000000079c5 */ /* 0x000fe40000010000 */
[----:B------:R-:W-:Y:S01]  /*1fbd0*/  WARPGROUP.ARRIVE ;  /* 0x00000000000079c5 */ /* 0x000fe20000000000 */
[----:B------:R-:W-:Y:S01]  /*1fbe0*/  @P1 LEA.HI.X R9, R6, UR5, R9, 0x2, P2 ;  /* 0x0000000506091c11 */ /* 0x000fe200090f1409 */
[----:B------:R-:W-:Y:S01]  /*1fbf0*/  IMAD.MOV.U32 R7, RZ, RZ, -0x3ffffff0 ;  /* 0xc0000010ff077424 */ /* 0x000fe200078e00ff */
[----:B------:R-:W-:-:S03]  /*1fc00*/  IADD3 R6, R4, 0x200, RZ ;  /* 0x0000020004067810 */ /* 0x000fc60007ffe0ff */
[----:B------:R-:W-:Y:S01]  /*1fc10*/  QGMMA.64x128x32.F32.E4M3.E4M3 R24, R176, gdesc[UR4], R24, gsb0 ;  /* 0x01e00004b0187df3 */ /* 0x000fe20008000818 */
[----:B------:R-:W-:Y:S01]  /*1fc20*/  R2UR UR6, R6 ;  /* 0x00000000060672ca */ /* 0x000fe200000e0000 */
[----:B------:R0:W2:Y:S01]  /*1fc30*/  @P1 LDG.E R2, desc[UR50][R8.64] ;  /* 0x0000003208021981 */ /* 0x0000a2000c1e1900 */
[----:B------:R-:W-:Y:S01]  /*1fc40*/  R2UR UR7, R7 ;  /* 0x00000000070772ca */ /* 0x000fe200000e0000 */
[----:B------:R-:W-:Y:S02]  /*1fc50*/  VIADD R6, R4, 0x300 ;  /* 0x0000030004067836 */ /* 0x000fe40000000000 */
[----:B------:R-:W-:Y:S01]  /*1fc60*/  IMAD.MOV.U32 R7, RZ, RZ, -0x3ffffff0 ;  /* 0xc0000010ff077424 */ /* 0x000fe200078e00ff */
[----:B------:R-:W-:Y:S02]  /*1fc70*/  WARPGROUP.DEPBAR.LE gsb0, 0x0 ;  /* 0x00008000000079c5 */ /* 0x000fe40000010000 */
[----:B------:R-:W-:-:S07]  /*1fc80*/  WARPGROUP.ARRIVE ;  /* 0x00000000000079c5 */ /* 0x000fce0000000000 */
[----:B------:R-:W-:Y:S01]  /*1fc90*/  QGMMA.64x128x32.F32.E4M3.E4M3 R24, R180, gdesc[UR4], R24, gsb0 ;  /* 0x01e00004b4187df3 */ /* 0x000fe20008000818 */
[----:B------:R-:W-:Y:S02]  /*1fca0*/  R2UR UR6, R6 ;  /* 0x00000000060672ca */ /* 0x000fe400000e0000 */
[----:B------:R-:W-:Y:S01]  /*1fcb0*/  R2UR UR7, R7 ;  /* 0x00000000070772ca */ /* 0x000fe200000e0000 */
[----:B------:R-:W-:Y:S01]  /*1fcc0*/  IMAD.MOV.U32 R5, RZ, RZ, -0x3ffffff0 ;  /* 0xc0000010ff057424 */ /* 0x000fe200078e00ff */
[----:B------:R-:W-:Y:S01]  /*1fcd0*/  IADD3 R4, R4, 0x400, RZ ;  /* 0x0000040004047810 */ /* 0x000fe20007ffe0ff */
[----:B------:R-:W1:Y:S04]  /*1fce0*/  SHFL.BFLY PT, R7, R0, 0x2, 0x1f ;  /* 0x0c401f0000077f89 */ /* 0x000e6800000e0000 */
[----:B------:R-:W3:Y:S01]  /*1fcf0*/  SHFL.BFLY PT, R6, R3, 0x2, 0x1f ;  /* 0x0c401f0003067f89 */ /* 0x000ee200000e0000 */
[----:B------:R-:W-:-:S02]  /*1fd00*/  WARPGROUP.DEPBAR.LE gsb0, 0x0 ;  /* 0x00008000000079c5 */ /* 0x000fc40000010000 */
[----:B------:R-:W-:-:S06]  /*1fd10*/  WARPGROUP.ARRIVE ;  /* 0x00000000000079c5 */ /* 0x000fcc0000000000 */
[----:B------:R-:W-:Y:S01]  /*1fd20*/  QGMMA.64x128x32.F32.E4M3.E4M3 R24, R184, gdesc[UR4], R24, gsb0 ;  /* 0x01e00004b8187df3 */ /* 0x000fe20008000818 */
[----:B------:R-:W-:Y:S02]  /*1fd30*/  R2UR UR6, R4 ;  /* 0x00000000040672ca */ /* 0x000fe400000e0000 */
[----:B------:R-:W-:Y:S01]  /*1fd40*/  R2UR UR7, R5 ;  /* 0x00000000050772ca */ /* 0x000fe200000e0000 */
        /* <DEDUP_REMOVED lines=19> */
[----:B------:R-:W1:Y:S01]  /*1fe80*/  @P3 MUFU.LG2 R4, R4 ;  /* 0x0000000400043308 */ /* 0x000e620000000c00 */
[----:B------:R-:W-:-:S07]  /*1fe90*/  MOV R5, UR52 ;  /* 0x0000003400057c02 */ /* 0x000fce0008000f00 */
[----:B------:R-:W3:Y:S01]  /*1fea0*/  @P1 MUFU.RCP R7, R10 ;  /* 0x0000000a00071308 */ /* 0x000ee20000001000 */
[----:B------:R-:W-:Y:S02]  /*1feb0*/  IMAD.U32 R6, RZ, RZ, UR52 ;  /* 0x00000034ff067e24 */ /* 0x000fe4000f8e00ff */
[----:B------:R-:W-:Y:S01]  /*1fec0*/  @P2 FMUL.FTZ R5, R5, 0.69314718246459960938 ;  /* 0x3f31721805052820 */ /* 0x000fe20000410000 */
[----:B0-----:R-:W-:Y:S01]  /*1fed0*/  @P2 FMUL.FTZ R0, R0, 0.69314718246459960938 ;  /* 0x3f31721800002820 */ /* 0x001fe20000410000 */
[----:B------:R-:W-:Y:S01]  /*1fee0*/  @P3 FMUL.FTZ R6, R6, 0.69314718246459960938 ;  /* 0x3f31721806063820 */ /* 0x000fe20000410000 */
[----:B------:R-:W-:Y:S02]  /*1fef0*/  IMAD.MOV.U32 R88, RZ, RZ, -0x800000 ;  /* 0xff800000ff587424 */ /* 0x000fe400078e00ff */
[----:B-1----:R-:W-:Y:S01]  /*1ff00*/  @P3 FMUL.FTZ R9, R4, 0.69314718246459960938 ;  /* 0x3f31721804093820 */ /* 0x002fe20000410000 */
[----:B------:R-:W-:Y:S02]  /*1ff10*/  IMAD.MOV.U32 R89, RZ, RZ, -0x800000 ;  /* 0xff800000ff597424 */ /* 0x000fe400078e00ff */
[----:B------:R-:W-:Y:S01]  /*1ff20*/  @P2 FFMA.FTZ R88, R5, R92, R0 ;  /* 0x0000005c05582223 */ /* 0x000fe20000010000 */
[----:B--2---:R-:W-:Y:S01]  /*1ff30*/  FMUL.FTZ R3, R3, R2 ;  /* 0x0000000203037220 */ /* 0x004fe20000410000 */
[----:B------:R-:W-:Y:S01]  /*1ff40*/  @P3 FFMA.FTZ R89, R6, R90, R9 ;  /* 0x0000005a06593223 */ /* 0x000fe20000010009 */
[----:B---3--:R-:W-:Y:S01]  /*1ff50*/  FMUL.FTZ R5, R7, R2 ;  /* 0x0000000207057220 */ /* 0x008fe20000410000 */
[----:B------:R-:W-:-:S02]  /*1ff60*/  WARPGROUP.DEPBAR.LE gsb0, 0x0 ;  /* 0x00008000000079c5 */ /* 0x000fc40000010000 */
[----:B------:R-:W-:Y:S05]  /*1ff70*/  @!P0 BRA `(.L_x_601) ;  /* 0x0000000000048947 */ /* 0x000fea0003800000 */
[----:B------:R-:W-:Y:S01]  /*1ff80*/  BPT.TRAP 0x1 ;  /* 0x000000040000795c */ /* 0x000fe20000300000 */
.L_x_601:
[----:B------:R-:W-:Y:S01]  /*1ff90*/  IMAD.U32 R7, RZ, RZ, UR38 ;  /* 0x00000026ff077e24 */ /* 0x000fe2000f8e00ff */
[----:B------:R-:W-:Y:S01]  /*1ffa0*/  IADD3 R0, R11, 0x29860, RZ ;  /* 0x000298600b007810 */ /* 0x000fe20007ffe0ff */
[----:B------:R-:W-:Y:S02]  /*1ffb0*/  VIADD R202, R202, 0x1 ;  /* 0x00000001caca7836 */ /* 0x000fe40000000000 */
[-C--:B------:R-:W-:Y:S01]  /*1ffc0*/  FMUL.FTZ R91, R77, R3.reuse ;  /* 0x000000034d5b7220 */ /* 0x080fe20000410000 */
[-C--:B------:R-:W-:Y:S01]  /*1ffd0*/  FMUL.FTZ R6, R85, R3.reuse ;  /* 0x0000000355067220 */ /* 0x080fe20000410000 */
[----:B------:R-:W-:Y:S01]  /*1ffe0*/  PRMT R2, R7, 0x654, R0 ;  /* 0x0000065407027816 */ /* 0x000fe20000000000 */
[-C--:B------:R-:W-:Y:S01]  /*1fff0*/  FMUL.FTZ R117, R40, R3.reuse ;  /* 0x0000000328757220 */ /* 0x080fe20000410000 */
[----:B------:R-:W-:Y:S01]  /*20000*/  ISETP.NE.AND P1, PT, R202, 0x2, PT ;  /* 0x00000002ca00780c */ /* 0x000fe20003f25270 */
[-C--:B------:R-:W-:Y:S01]  /*20010*/  FMUL.FTZ R113, R48, R3.reuse ;  /* 0x0000000330717220 */ /* 0x080fe20000410000 */
[----:B------:R0:W-:Y:S01]  /*20020*/  SYNCS.ARRIVE.TRANS64.RED.A1T0 RZ, [R2+URZ], RZ ;  /* 0x000000ff02ff79a7 */ /* 0x0001e2000810043f */
        /* <DEDUP_REMOVED lines=28> */
[----:B------:R-:W-:Y:S01]  /*201f0*/  SEL R3, RZ, 0x1, P1 ;  /* 0x00000001ff037807 */ /* 0x000fe20000800000 */
        /* <DEDUP_REMOVED lines=32> */
[----:B------:R-:W-:Y:S01]  /*20400*/  FMUL.FTZ R74, R83, R5 ;  /* 0x00000005534a7220 */ /* 0x000fe20000410000 */
[----:B------:R-:W-:Y:S01]  /*20410*/  LOP3.LUT R208, R208, R3, RZ, 0x3c, !PT ;  /* 0x00000003d0d07212 */ /* 0x000fe200078e3cff */
[----:B------:R-:W-:Y:S01]  /*20420*/  UIADD3 UR37, UR37, 0x1, URZ ;  /* 0x0000000125257890 */ /* 0x000fe2000fffe03f */
[----:B0-----:R-:W-:-:S11]  /*20430*/  SEL R202, R202, RZ, P1 ;  /* 0x000000ffcaca7207 */ /* 0x001fd60000800000 */
.L_x_543:
[----:B------:R-:W-:Y:S05]  /*20440*/  WARPSYNC.ALL ;  /* 0x0000000000007948 */ /* 0x000fea0003800000 */
[----:B------:R-:W0:Y:S08]  /*20450*/  S2UR UR38, SR_CgaCtaId ;  /* 0x00000000002679c3 */ /* 0x000e300000008800 */
[----:B------:R-:W-:Y:S01]  /*20460*/  BAR.SYNC.DEFER_BLOCKING 0x5, 0x180 ;  /* 0x0146000000007b1d */ /* 0x000fe20000010000 */
[----:B------:R-:W-:-:S05]  /*20470*/  ISETP.NE.AND P1, PT, R219, RZ, PT ;  /* 0x000000ffdb00720c */ /* 0x000fca0003f25270 */
[----:B------:R-:W-:Y:S01]  /*20480*/  UMOV UR4, 0x400 ;  /* 0x0000040000047882 */ /* 0x000fe20000000000 */
[----:B------:R-:W-:Y:S07]  /*20490*/  BSSY B0, `(.L_x_602) ;  /* 0x0000423000007945 */ /* 0x000fee0003800000 */
[----:B------:R-:W1:Y:S01]  /*204a0*/  @!P1 LDC R219, c[0x0][0xad4] ;  /* 0x0002b500ffdb9b82 */ /* 0x000e620000000800 */
[----:B0-----:R-:W-:-:S06]  /*204b0*/  ULEA UR4, UR38, UR4, 0x18 ;  /* 0x0000000426047291 */ /* 0x001fcc000f8ec03f */
[----:B------:R-:W-:-:S05]  /*204c0*/  IMAD.U32 R18, RZ, RZ, UR4 ;  /* 0x00000004ff127e24 */ /* 0x000fca000f8e00ff */
[----:B-----5:R0:W2:Y:S01]  /*204d0*/  LDS.128 R136, [R18+0x298d0] ;  /* 0x0298d00012887984 */ /* 0x0200a20000000c00 */
[----:B------:R-:W-:Y:S06]  /*204e0*/  BAR.ARV 0x4, 0x180 ;  /* 0x0106000000007b1d */ /* 0x000fec0000002000 */
[----:B------:R-:W-:Y:S05]  /*204f0*/  @P0 BRA `(.L_x_603) ;  /* 0x00000034005c0947 */ /* 0x000fea0003800000 */
[----:B------:R-:W4:Y:S01]  /*20500*/  LDL R20, [R1+0x54] ;  /* 0x0000540001147983 */ /* 0x000f220000100800 */
[----:B------:R-:W-:Y:S01]  /*20510*/  ULDC.64 UR4, c[0x4][0x40] ;  /* 0x0100100000047ab9 */ /* 0x000fe20000000a00 */
[----:B------:R-:W0:Y:S01]  /*20520*/  S2R R13, SR_TID.X ;  /* 0x00000000000d7919 */ /* 0x000e220000002100 */
[----:B------:R-:W3:Y:S01]  /*20530*/  S2R R15, SR_SWINHI ;  /* 0x00000000000f7919 */ /* 0x000ee20000002f00 */
[----:B0-----:R-:W-:Y:S02]  /*20540*/  SHF.L.U32 R2, R13, 0x2, RZ ;  /* 0x000000020d027819 */ /* 0x001fe400000006ff */
[----:B------:R-:W-:Y:S02]  /*20550*/  MOV R58, R18 ;  /* 0x00000012003a7202 */ /* 0x000fe40000000f00 */
[----:B---3--:R-:W-:Y:S02]  /*20560*/  MOV R59, R15 ;  /* 0x0000000f003b7202 */ /* 0x008fe40000000f00 */
[----:B------:R-:W-:-:S04]  /*20570*/  LOP3.LUT R2, R2, 0xc, RZ, 0xc0, !PT ;  /* 0x0000000c02027812 */ /* 0x000fc800078ec0ff */
[----:B------:R-:W-:-:S05]  /*20580*/  IADD3 R2, P0, R2, UR4, RZ ;  /* 0x0000000402027c10 */ /* 0x000fca000ff1e0ff */
[----:B------:R-:W-:Y:S01]  /*20590*/  IMAD.X R3, RZ, RZ, UR5, P0 ;  /* 0x00000005ff037e24 */ /* 0x000fe200080e06ff */
[----:B------:R-:W-:-:S04]  /*205a0*/  LOP3.LUT P0, R13, R13, 0x3, RZ, 0xc0, !PT ;  /* 0x000000030d0d7812 */ /* 0x000fc8000780c0ff */
[----:B------:R0:W5:Y:S01]  /*205b0*/  LDG.E.CONSTANT R5, desc[UR50][R2.64] ;  /* 0x0000003202057981 */ /* 0x000162000c1e9900 */
[----:B------:R-:W-:-:S04]  /*205c0*/  ISETP.EQ.OR P0, PT, R13, 0x3, !P0 ;  /* 0x000000030d00780c */ /* 0x000fc80004702670 */
[----:B------:R-:W-:Y:S02]  /*205d0*/  SEL R96, R10, R11, P0 ;  /* 0x0000000b0a607207 */ /* 0x000fe40000000000 */
[----:B------:R-:W-:Y:S02]  /*205e0*/  SEL R67, R11, R10, P0 ;  /* 0x0000000a0b437207 */ /* 0x000fe40000000000 */
[----:B------:R-:W-:Y:S02]  /*205f0*/  SEL R13, R14, R99, P0 ;  /* 0x000000630e0d7207 */ /* 0x000fe40000000000 */
[----:B------:R-:W-:Y:S01]  /*20600*/  SEL R99, R99, R14, P0 ;  /* 0x0000000e63637207 */ /* 0x000fe20000000000 */
[----:B------:R-:W-:Y:S01]  /*20610*/  UMOV UR4, 0xffffffff ;  /* 0xffffffff00047882 */ /* 0x000fe20000000000 */
[----:B----4-:R-:W-:-:S03]  /*20620*/  IMAD.WIDE R32, R20, 0x2, R58 ;  /* 0x0000000214207825 */ /* 0x010fc600078e023a */
[C---:B------:R-:W-:Y:S02]  /*20630*/  IADD3 R31, P5, R32.reuse, 0x4060, RZ ;  /* 0x00004060201f7810 */ /* 0x040fe40007fbe0ff */
[C---:B------:R-:W-:Y:S02]  /*20640*/  IADD3 R29, P1, R32.reuse, 0x4040, RZ ;  /* 0x00004040201d7810 */ /* 0x040fe40007f3e0ff */
[----:B------:R-:W-:Y:S02]  /*20650*/  LOP3.LUT R30, R31, 0x380, RZ, 0xc0, !PT ;  /* 0x000003801f1e7812 */ /* 0x000fe400078ec0ff */
[----:B------:R-:W-:Y:S02]  /*20660*/  LOP3.LUT R28, R29, 0x380, RZ, 0xc0, !PT ;  /* 0x000003801d1c7812 */ /* 0x000fe400078ec0ff */
[----:B0-----:R-:W-:Y:S02]  /*20670*/  IADD3 R3, P3, R32, 0x4000, RZ ;  /* 0x0000400020037810 */ /* 0x001fe40007f7e0ff */
[----:B------:R-:W-:-:S02]  /*20680*/  SHF.R.U64 R30, R30, 0x3, RZ ;  /* 0x000000031e1e7819 */ /* 0x000fc400000012ff */
[----:B------:R-:W-:Y:S02]  /*20690*/  SHF.R.U64 R28, R28, 0x3, RZ ;  /* 0x000000031c1c7819 */ /* 0x000fe400000012ff */
[----:B------:R-:W-:Y:S02]  /*206a0*/  LOP3.LUT R20, R3, 0x380, RZ, 0xc0, !PT ;  /* 0x0000038003147812 */ /* 0x000fe400078ec0ff */
[----:B------:R-:W-:Y:S01]  /*206b0*/  LOP3.LUT R30, R30, R31, RZ, 0x3c, !PT ;  /* 0x0000001f1e1e7212 */ /* 0x000fe200078e3cff */
[--C-:B------:R-:W-:Y:S01]  /*206c0*/  IMAD.X R31, RZ, RZ, R33.reuse, P5 ;  /* 0x000000ffff1f7224 */ /* 0x100fe200028e0621 */
[----:B------:R-:W-:Y:S01]  /*206d0*/  LOP3.LUT R28, R28, R29, RZ, 0x3c, !PT ;  /* 0x0000001d1c1c7212 */ /* 0x000fe200078e3cff */
[----:B------:R-:W-:Y:S01]  /*206e0*/  IMAD.X R29, RZ, RZ, R33, P1 ;  /* 0x000000ffff1d7224 */ /* 0x000fe200008e0621 */
[C---:B------:R-:W-:Y:S02]  /*206f0*/  IADD3 R21, P4, R32.reuse, 0x60, RZ ;  /* 0x0000006020157810 */ /* 0x040fe40007f9e0ff */
[----:B------:R-:W-:-:S02]  /*20700*/  IADD3 R15, P5, R32, 0x40, RZ ;  /* 0x00000040200f7810 */ /* 0x000fc40007fbe0ff */
[----:B------:R-:W-:Y:S02]  /*20710*/  SHF.R.U64 R20, R20, 0x3, RZ ;  /* 0x0000000314147819 */ /* 0x000fe400000012ff */
[C---:B------:R-:W-:Y:S02]  /*20720*/  IADD3 R11, P1, R32.reuse, 0x20, RZ ;  /* 0x00000020200b7810 */ /* 0x040fe40007f3e0ff */
[----:B------:R-:W-:Y:S02]  /*20730*/  IADD3 R27, P2, R32, 0x4020, RZ ;  /* 0x00004020201b7810 */ /* 0x000fe40007f5e0ff */
[----:B------:R-:W-:Y:S02]  /*20740*/  LOP3.LUT R14, R21, 0x380, RZ, 0xc0, !PT ;  /* 0x00000380150e7812 */ /* 0x000fe400078ec0ff */
[----:B------:R-:W-:Y:S02]  /*20750*/  LOP3.LUT R20, R20, R3, RZ, 0x3c, !PT ;  /* 0x0000000314147212 */ /* 0x000fe400078e3cff */
[----:B------:R-:W-:-:S02]  /*20760*/  LOP3.LUT R10, R15, 0x380, RZ, 0xc0, !PT ;  /* 0x000003800f0a7812 */ /* 0x000fc400078ec0ff */
[----:B------:R-:W-:Y:S02]  /*20770*/  LOP3.LUT R2, R11, 0x380, RZ, 0xc0, !PT ;  /* 0x000003800b027812 */ /* 0x000fe400078ec0ff */
[----:B------:R-:W-:Y:S02]  /*20780*/  LOP3.LUT R26, R27, 0x380, RZ, 0xc0, !PT ;  /* 0x000003801b1a7812 */ /* 0x000fe400078ec0ff */
[----:B------:R-:W-:Y:S02]  /*20790*/  LOP3.LUT R3, R32, 0x380, RZ, 0xc0, !PT ;  /* 0x0000038020037812 */ /* 0x000fe400078ec0ff */
[----:B------:R-:W-:Y:S02]  /*207a0*/  SHF.R.U64 R14, R14, 0x3, RZ ;  /* 0x000000030e0e7819 */ /* 0x000fe400000012ff */
[----:B------:R-:W-:Y:S02]  /*207b0*/  SHF.R.U64 R10, R10, 0x3, RZ ;  /* 0x000000030a0a7819 */ /* 0x000fe400000012ff */
[----:B------:R-:W-:-:S02]  /*207c0*/  SHF.R.U64 R2, R2, 0x3, RZ ;  /* 0x0000000302027819 */ /* 0x000fc400000012ff */
[----:B------:R-:W-:Y:S02]  /*207d0*/  SHF.R.U64 R26, R26, 0x3, RZ ;  /* 0x000000031a1a7819 */ /* 0x000fe400000012ff */
[----:B------:R-:W-:Y:S02]  /*207e0*/  SHF.R.U64 R3, R3, 0x3, RZ ;  /* 0x0000000303037819 */ /* 0x000fe400000012ff */
[----:B------:R-:W-:Y:S01]  /*207f0*/  LOP3.LUT R14, R14, R21, RZ, 0x3c, !PT ;  /* 0x000000150e0e7212 */ /* 0x000fe200078e3cff */
[--C-:B------:R-:W-:Y:S01]  /*20800*/  IMAD.X R21, RZ, RZ, R33.reuse, P3 ;  /* 0x000000ffff157224 */ /* 0x100fe200018e0621 */
[----:B------:R-:W-:Y:S01]  /*20810*/  LOP3.LUT R10, R10, R15, RZ, 0x3c, !PT ;  /* 0x0000000f0a0a7212 */ /* 0x000fe200078e3cff */
[--C-:B------:R-:W-:Y:S01]  /*20820*/  IMAD.X R15, RZ, RZ, R33.reuse, P4 ;  /* 0x000000ffff0f7224 */ /* 0x100fe200020e0621 */
[----:B------:R-:W-:Y:S01]  /*20830*/  LOP3.LUT R2, R2, R11, RZ, 0x3c, !PT ;  /* 0x0000000b02027212 */ /* 0x000fe200078e3cff */
[----:B------:R-:W-:Y:S01]  /*20840*/  IMAD.X R11, RZ, RZ, R33, P5 ;  /* 0x000000ffff0b7224 */ /* 0x000fe200028e0621 */
[----:B------:R-:W-:-:S02]  /*20850*/  LOP3.LUT R26, R26, R27, RZ, 0x3c, !PT ;  /* 0x0000001b1a1a7212 */ /* 0x000fc400078e3cff */
[----:B------:R-:W-:Y:S02]  /*20860*/  LOP3.LUT R32, R3, R32, RZ, 0x3c, !PT ;  /* 0x0000002003207212 */ /* 0x000fe400078e3cff */
[-C--:B------:R-:W-:Y:S02]  /*20870*/  IADD3.X R27, RZ, R33.reuse, RZ, P2, !PT ;  /* 0x00000021ff1b7210 */ /* 0x080fe400017fe4ff */
[-C--:B------:R-:W-:Y:S02]  /*20880*/  IADD3.X R3, RZ, R33.reuse, RZ, P1, !PT ;  /* 0x00000021ff037210 */ /* 0x080fe40000ffe4ff */
[----:B------:R-:W-:Y:S02]  /*20890*/  MOV R107, R32 ;  /* 0x00000020006b7202 */ /* 0x000fe40000000f00 */
[----:B------:R-:W-:Y:S02]  /*208a0*/  MOV R103, R30 ;  /* 0x0000001e00677202 */ /* 0x000fe40000000f00 */
[----:B------:R-:W-:-:S02]  /*208b0*/  MOV R102, R28 ;  /* 0x0000001c00667202 */ /* 0x000fc40000000f00 */
[----:B------:R-:W-:Y:S02]  /*208c0*/  MOV R101, R26 ;  /* 0x0000001a00657202 */ /* 0x000fe40000000f00 */
[----:B------:R-:W-:Y:S02]  /*208d0*/  MOV R100, R20 ;  /* 0x0000001400647202 */ /* 0x000fe40000000f00 */
[----:B------:R-:W-:Y:S02]  /*208e0*/  MOV R106, R14 ;  /* 0x0000000e006a7202 */ /* 0x000fe40000000f00 */
[----:B------:R-:W-:Y:S02]  /*208f0*/  MOV R105, R10 ;  /* 0x0000000a00697202 */ /* 0x000fe40000000f00 */
[----:B------:R-:W-:Y:S01]  /*20900*/  MOV R104, R2 ;  /* 0x0000000200687202 */ /* 0x000fe20000000f00 */
[----:B------:R-:W-:Y:S06]  /*20910*/  BRA.DIV UR4, `(.L_x_604) ;  /* 0x000000ce04dc7947 */ /* 0x000fec000b800000 */
[----:B------:R-:W-:Y:S01]  /*20920*/  SEL R46, R48, R91, P0 ;  /* 0x0000005b302e7207 */ /* 0x000fe20000000000 */
[----:B-----5:R-:W-:Y:S01]  /*20930*/  SHFL.IDX PT, R95, R13, R5, 0x1c1f ;  /* 0x001c1f050d5f7589 */ /* 0x020fe200000e0000 */
[----:B------:R-:W-:Y:S02]  /*20940*/  SEL R34, R36, R119, P0 ;  /* 0x0000007724227207 */ /* 0x000fe40000000000 */
[----:B------:R-:W-:Y:S01]  /*20950*/  SEL R91, R91, R48, P0 ;  /* 0x000000305b5b7207 */ /* 0x000fe20000000000 */
[----:B------:R-:W-:Y:S01]  /*20960*/  SHFL.IDX PT, R96, R96, R5, 0x1c1f ;  /* 0x001c1f0560607589 */ /* 0x000fe200000e0000 */
[----:B------:R-:W-:Y:S02]  /*20970*/  SEL R119, R119, R36, P0 ;  /* 0x0000002477777207 */ /* 0x000fe40000000000 */
[----:B------:R-:W-:Y:S01]  /*20980*/  SEL R48, R73, R6, P0 ;  /* 0x0000000649307207 */ /* 0x000fe20000000000 */
[----:B------:R-:W-:Y:S01]  /*20990*/  SHFL.IDX PT, R75, R34, R5, 0x1c1f ;  /* 0x001c1f05224b7589 */ /* 0x000fe200000e0000 */
[----:B------:R-:W-:-:S02]  /*209a0*/  SEL R36, R117, R0, P0 ;  /* 0x0000000075247207 */ /* 0x000fc40000000000 */
[----:B------:R-:W-:Y:S01]  /*209b0*/  SEL R73, R6, R73, P0 ;  /* 0x0000004906497207 */ /* 0x000fe20000000000 */
[----:B------:R-:W-:Y:S01]  /*209c0*/  SHFL.IDX PT, R47, R46, R5, 0x1c1f ;  /* 0x001c1f052e2f7589 */ /* 0x000fe200000e0000 */
[----:B------:R-:W-:Y:S02]  /*209d0*/  SEL R117, R0, R117, P0 ;  /* 0x0000007500757207 */ /* 0x000fe40000000000 */
[----:B------:R-:W-:Y:S01]  /*209e0*/  SEL R70, R44, R121, P0 ;  /* 0x000000792c467207 */ /* 0x000fe20000000000 */
[----:B------:R-:W-:Y:S01]  /*209f0*/  SHFL.IDX PT, R3, R36, R5, 0x1c1f ;  /* 0x001c1f0524037589 */ /* 0x000fe200000e0000 */
[----:B------:R-:W-:Y:S02]  /*20a00*/  LOP3.LUT R6, R5, 0x2, RZ, 0x3c, !PT ;  /* 0x0000000205067812 */ /* 0x000fe400078e3cff */
[----:B------:R-:W-:Y:S01]  /*20a10*/  SEL R0, R85, R40, P0 ;  /* 0x0000002855007207 */ /* 0x000fe20000000000 */
[----:B------:R-:W-:Y:S01]  /*20a20*/  SHFL.IDX PT, R21, R70, R5, 0x1c1f ;  /* 0x001c1f0546157589 */ /* 0x000fe200000e0000 */
[----:B------:R-:W-:-:S02]  /*20a30*/  SEL R65, R40, R85, P0 ;  /* 0x0000005528417207 */ /* 0x000fc40000000000 */
[----:B------:R-:W-:Y:S01]  /*20a40*/  SEL R121, R121, R44, P0 ;  /* 0x0000002c79797207 */ /* 0x000fe20000000000 */
[----:B------:R-:W0:Y:S01]  /*20a50*/  SHFL.IDX PT, R2, R99, R6, 0x1c1f ;  /* 0x001c1f0663027589 */ /* 0x000e2200000e0000 */
[----:B------:R-:W-:Y:S02]  /*20a60*/  SEL R68, R60, R111, P0 ;  /* 0x0000006f3c447207 */ /* 0x000fe40000000000 */
[----:B------:R-:W-:Y:S01]  /*20a70*/  SEL R54, R57, R114, P0 ;  /* 0x0000007239367207 */ /* 0x000fe20000000000 */
[----:B------:R-:W3:Y:S01]  /*20a80*/  SHFL.IDX PT, R36, R117, R6, 0x1c1f ;  /* 0x001c1f0675247589 */ /* 0x000ee200000e0000 */
        /* <DEDUP_REMOVED lines=8> */
[----:B------:R-:W4:Y:S01]  /*20b10*/  SHFL.IDX PT, R67, R67, R6, 0x1c1f ;  /* 0x001c1f0643437589 */ /* 0x000f2200000e0000 */
[----:B------:R-:W-:Y:S02]  /*20b20*/  SEL R20, R115, R112, P0 ;  /* 0x0000007073147207 */ /* 0x000fe40000000000 */
[----:B------:R-:W-:Y:S01]  /*20b30*/  SEL R32, R113, R92, P0 ;  /* 0x0000005c71207207 */ /* 0x000fe20000000000 */
[----:B------:R-:W1:Y:S01]  /*20b40*/  SHFL.IDX PT, R65, R65, R6, 0x1c1f ;  /* 0x001c1f0641417589 */ /* 0x000e6200000e0000 */
[----:B------:R-:W-:-:S02]  /*20b50*/  SEL R66, R109, R90, P0 ;  /* 0x0000005a6d427207 */ /* 0x000fc40000000000 */
[----:B------:R-:W-:Y:S01]  /*20b60*/  SEL R93, R64, R93, P0 ;  /* 0x0000005d405d7207 */ /* 0x000fe20000000000 */
[----:B------:R-:W-:Y:S01]  /*20b70*/  SHFL.IDX PT, R57, R57, R6, 0x1c1f ;  /* 0x001c1f0639397589 */ /* 0x000fe200000e0000 */
        /* <DEDUP_REMOVED lines=44> */
[----:B------:R-:W2:Y:S01]  /*20e40*/  SHFL.IDX PT, R110, R91, R6, 0x1c1f ;  /* 0x001c1f065b6e7589 */ /* 0x000ea200000e0000 */
        /* <DEDUP_REMOVED lines=9> */
[----:B0-----:R-:W-:Y:S02]  /*20ee0*/  SEL R98, R95, R2, P0 ;  /* 0x000000025f627207 */ /* 0x001fe40000000000 */
[----:B------:R-:W-:Y:S01]  /*20ef0*/  SEL R95, R2, R95, P0 ;  /* 0x0000005f025f7207 */ /* 0x000fe20000000000 */
[----:B------:R-:W0:Y:S01]  /*20f00*/  SHFL.IDX PT, R20, R119, R6, 0x1c1f ;  /* 0x001c1f0677147589 */ /* 0x000e2200000e0000 */
[----:B---3--:R-:W-:Y:S02]  /*20f10*/  SEL R2, R3, R36, P0 ;  /* 0x0000002403027207 */ /* 0x008fe40000000000 */
[----:B------:R-:W-:Y:S01]  /*20f20*/  SEL R3, R36, R3, P0 ;  /* 0x0000000324037207 */ /* 0x000fe20000000000 */
[----:B------:R-:W3:Y:S01]  /*20f30*/  SHFL.IDX PT, R80, R113, R6, 0x1c1f ;  /* 0x001c1f0671507589 */ /* 0x000ee200000e0000 */
[----:B----4-:R-:W-:-:S02]  /*20f40*/  SEL R99, R96, R67, P0 ;  /* 0x0000004360637207 */ /* 0x010fc40000000000 */
[----:B-1----:R-:W-:Y:S01]  /*20f50*/  SEL R78, R0, R65, P0 ;  /* 0x00000041004e7207 */ /* 0x002fe20000000000 */
[----:B------:R-:W1:Y:S01]  /*20f60*/  SHFL.IDX PT, R82, R111, R6, 0x1c1f ;  /* 0x001c1f066f527589 */ /* 0x000e6200000e0000 */
[----:B------:R-:W-:Y:S02]  /*20f70*/  SEL R96, R67, R96, P0 ;  /* 0x0000006043607207 */ /* 0x000fe40000000000 */
[----:B------:R-:W-:Y:S01]  /*20f80*/  SEL R0, R65, R0, P0 ;  /* 0x0000000041007207 */ /* 0x000fe20000000000 */
[----:B------:R-:W4:Y:S01]  /*20f90*/  SHFL.IDX PT, R84, R109, R6, 0x1c1f ;  /* 0x001c1f066d547589 */ /* 0x000f2200000e0000 */
[----:B--2---:R-:W-:Y:S02]  /*20fa0*/  SEL R46, R47, R110, P0 ;  /* 0x0000006e2f2e7207 */ /* 0x004fe40000000000 */
[----:B------:R-:W-:Y:S01]  /*20fb0*/  SEL R47, R110, R47, P0 ;  /* 0x0000002f6e2f7207 */ /* 0x000fe20000000000 */
[----:B------:R2:W4:Y:S04]  /*20fc0*/  SHFL.IDX PT, R91, R53, R6, 0x1c1f ;  /* 0x001c1f06355b7589 */ /* 0x00052800000e0000 */
[----:B------:R4:W-:Y:S04]  /*20fd0*/  SHFL.IDX PT, R79, R42, R5, 0x1c1f ;  /* 0x001c1f052a4f7589 */ /* 0x0009e800000e0000 */
[----:B------:R-:W-:Y:S01]  /*20fe0*/  SHFL.IDX PT, R68, R30, R5, 0x1c1f ;  /* 0x001c1f051e447589 */ /* 0x000fe200000e0000 */
[----:B0-----:R-:W-:-:S02]  /*20ff0*/  SEL R74, R75, R20, P0 ;  /* 0x000000144b4a7207 */ /* 0x001fc40000000000 */
[----:B--2---:R-:W-:Y:S01]  /*21000*/  SEL R53, R54, R57, P0 ;  /* 0x0000003936357207 */ /* 0x004fe20000000000 */
[----:B------:R-:W-:Y:S01]  /*21010*/  SHFL.IDX PT, R66, R28, R5, 0x1c1f ;  /* 0x001c1f051c427589 */ /* 0x000fe200000e0000 */
[----:B---3--:R-:W-:Y:S02]  /*21020*/  SEL R36, R37, R80, P0 ;  /* 0x0000005025247207 */ /* 0x008fe40000000000 */
[----:B------:R-:W-:Y:S01]  /*21030*/  SEL R54, R57, R54, P0 ;  /* 0x0000003639367207 */ /* 0x000fe20000000000 */
[----:B------:R-:W-:Y:S01]  /*21040*/  SHFL.IDX PT, R72, R26, R5, 0x1c1f ;  /* 0x001c1f051a487589 */ /* 0x000fe200000e0000 */
[----:B-1----:R-:W-:Y:S02]  /*21050*/  SEL R38, R39, R82, P0 ;  /* 0x0000005227267207 */ /* 0x002fe40000000000 */
[----:B------:R-:W-:Y:S01]  /*21060*/  SEL R75, R20, R75, P0 ;  /* 0x0000004b144b7207 */ /* 0x000fe20000000000 */
[----:B------:R-:W-:Y:S01]  /*21070*/  SHFL.IDX PT, R70, R24, R5, 0x1c1f ;  /* 0x001c1f0518467589 */ /* 0x000fe200000e0000 */
[----:B----4-:R-:W-:-:S02]  /*21080*/  SEL R40, R41, R84, P0 ;  /* 0x0000005429287207 */ /* 0x010fc40000000000 */
        /* <DEDUP_REMOVED lines=10> */
[----:B------:R-:W0:Y:S01]  /*21130*/  SHFL.IDX PT, R34, R115, R6, 0x1c1f ;  /* 0x001c1f0673227589 */ /* 0x000e2200000e0000 */
[----:B------:R-:W-:Y:S02]  /*21140*/  SEL R80, R81, R114, P0 ;  /* 0x0000007251507207 */ /* 0x000fe40000000000 */
[----:B------:R-:W-:Y:S01]  /*21150*/  SEL R64, R97, R64, P0 ;  /* 0x0000004061407207 */ /* 0x000fe20000000000 */
[----:B------:R-:W1:Y:S01]  /*21160*/  SHFL.IDX PT, R32, R121, R6, 0x1c1f ;  /* 0x001c1f0679207589 */ /* 0x000e6200000e0000 */
[----:B------:R-:W-:Y:S01]  /*21170*/  SEL R43, R60, R43, P0 ;  /* 0x0000002b3c2b7207 */ /* 0x000fe20000000000 */
[----:B------:R-:W-:Y:S01]  /*21180*/  IMAD.MOV.U32 R97, RZ, RZ, RZ ;  /* 0x000000ffff617224 */ /* 0x000fe200078e00ff */
[----:B------:R-:W-:Y:S01]  /*21190*/  SEL R81, R114, R81, P0 ;  /* 0x0000005172517207 */ /* 0x000fe20000000000 */
[----:B------:R-:W2:Y:S04]  /*211a0*/  SHFL.IDX PT, R108, R93, R6, 0x1c1f ;  /* 0x001c1f065d6c7589 */ /* 0x000ea800000e0000 */
[----:B------:R-:W3:Y:S04]  /*211b0*/  SHFL.IDX PT, R112, R87, R6, 0x1c1f ;  /* 0x001c1f0657707589 */ /* 0x000ee800000e0000 */
[----:B------:R-:W4:Y:S04]  /*211c0*/  SHFL.IDX PT, R116, R71, R6, 0x1c1f ;  /* 0x001c1f0647747589 */ /* 0x000f2800000e0000 */
[----:B------:R-:W4:Y:S04]  /*211d0*/  SHFL.IDX PT, R118, R69, R6, 0x1c1f ;  /* 0x001c1f0645767589 */ /* 0x000f2800000e0000 */
[----:B------:R-:W4:Y:S01]  /*211e0*/  SHFL.IDX PT, R63, R63, R6, 0x1c1f ;  /* 0x001c1f063f3f7589 */ /* 0x000f2200000e0000 */
[----:B0-----:R-:W-:-:S02]  /*211f0*/  SEL R76, R77, R34, P0 ;  /* 0x000000224d4c7207 */ /* 0x001fc40000000000 */
[----:B------:R-:W-:Y:S01]  /*21200*/  SEL R77, R34, R77, P0 ;  /* 0x0000004d224d7207 */ /* 0x000fe20000000000 */
[----:B------:R-:W0:Y:S01]  /*21210*/  SHFL.IDX PT, R61, R61, R6, 0x1c1f ;  /* 0x001c1f063d3d7589 */ /* 0x000e2200000e0000 */
[----:B-1----:R-:W-:Y:S02]  /*21220*/  SEL R20, R21, R32, P0 ;  /* 0x0000002015147207 */ /* 0x002fe40000000000 */
[----:B------:R-:W-:Y:S01]  /*21230*/  SEL R21, R32, R21, P0 ;  /* 0x0000001520157207 */ /* 0x000fe20000000000 */
[----:B------:R1:W-:Y:S01]  /*21240*/  SHFL.IDX PT, R109, R49, R6, 0x1c1f ;  /* 0x001c1f06316d7589 */ /* 0x0003e200000e0000 */
[----:B--2---:R-:W-:Y:S02]  /*21250*/  SEL R44, R45, R108, P0 ;  /* 0x0000006c2d2c7207 */ /* 0x004fe40000000000 */
[----:B------:R-:W-:Y:S01]  /*21260*/  SEL R45, R108, R45, P0 ;  /* 0x0000002d6c2d7207 */ /* 0x000fe20000000000 */
[----:B------:R-:W2:Y:S01]  /*21270*/  SHFL.IDX PT, R29, R29, R6, 0x1c1f ;  /* 0x001c1f061d1d7589 */ /* 0x000ea200000e0000 */
[----:B---3--:R-:W-:-:S02]  /*21280*/  SEL R48, R79, R112, P0 ;  /* 0x000000704f307207 */ /* 0x008fc40000000000 */
[----:B------:R-:W-:Y:S01]  /*21290*/  SEL R79, R112, R79, P0 ;  /* 0x0000004f704f7207 */ /* 0x000fe20000000000 */
[----:B------:R-:W3:Y:S01]  /*212a0*/  SHFL.IDX PT, R27, R27, R6, 0x1c1f ;  /* 0x001c1f061b1b7589 */ /* 0x000ee200000e0000 */
[----:B----4-:R-:W-:Y:S02]  /*212b0*/  SEL R82, R83, R116, P0 ;  /* 0x0000007453527207 */ /* 0x010fe40000000000 */
[----:B------:R-:W-:Y:S01]  /*212c0*/  SEL R83, R116, R83, P0 ;  /* 0x0000005374537207 */ /* 0x000fe20000000000 */
[----:B------:R-:W4:Y:S01]  /*212d0*/  SHFL.IDX PT, R33, R33, R6, 0x1c1f ;  /* 0x001c1f0621217589 */ /* 0x000f2200000e0000 */
[----:B------:R-:W-:Y:S02]  /*212e0*/  SEL R84, R85, R118, P0 ;  /* 0x0000007655547207 */ /* 0x000fe40000000000 */
[----:B------:R-:W-:Y:S01]  /*212f0*/  SEL R85, R118, R85, P0 ;  /* 0x0000005576557207 */ /* 0x000fe20000000000 */
[----:B------:R-:W4:Y:S01]  /*21300*/  SHFL.IDX PT, R31, R31, R6, 0x1c1f ;  /* 0x001c1f061f1f7589 */ /* 0x000f2200000e0000 */
[----:B-1----:R-:W-:-:S02]  /*21310*/  SEL R49, R50, R63, P0 ;  /* 0x0000003f32317207 */ /* 0x002fc40000000000 */
[----:B------:R-:W-:Y:S01]  /*21320*/  SEL R50, R63, R50, P0 ;  /* 0x000000323f327207 */ /* 0x000fe20000000000 */
[----:B------:R-:W1:Y:S01]  /*21330*/  SHFL.IDX PT, R35, R35, R6, 0x1c1f ;  /* 0x001c1f0623237589 */ /* 0x000e6200000e0000 */
[----:B0-----:R-:W-:Y:S02]  /*21340*/  SEL R51, R52, R61, P0 ;  /* 0x0000003d34337207 */ /* 0x001fe40000000000 */
[----:B------:R-:W-:Y:S01]  /*21350*/  SEL R52, R61, R52, P0 ;  /* 0x000000343d347207 */ /* 0x000fe20000000000 */
[----:B------:R0:W1:Y:S04]  /*21360*/  SHFL.IDX PT, R111, R55, R6, 0x1c1f ;  /* 0x001c1f06376f7589 */ /* 0x00006800000e0000 */
[----:B------:R-:W1:Y:S01]  /*21370*/  SHFL.IDX PT, R25, R25, R6, 0x1c1f ;  /* 0x001c1f0619197589 */ /* 0x000e6200000e0000 */
[----:B--2---:R-:W-:-:S02]  /*21380*/  SEL R65, R66, R29, P0 ;  /* 0x0000001d42417207 */ /* 0x004fc40000000000 */
[----:B------:R-:W-:Y:S01]  /*21390*/  SEL R66, R29, R66, P0 ;  /* 0x000000421d427207 */ /* 0x000fe20000000000 */
[----:B------:R2:W2:Y:S01]  /*213a0*/  SHFL.IDX PT, R62, R62, R5, 0x1c1f ;  /* 0x001c1f053e3e7589 */ /* 0x0004a200000e0000 */
[----:B---3--:R-:W-:Y:S02]  /*213b0*/  SEL R67, R68, R27, P0 ;  /* 0x0000001b44437207 */ /* 0x008fe40000000000 */
[----:B0-----:R-:W-:Y:S01]  /*213c0*/  SEL R55, R56, R109, P0 ;  /* 0x0000006d38377207 */ /* 0x001fe20000000000 */
[----:B------:R0:W3:Y:S01]  /*213d0*/  SHFL.IDX PT, R4, R4, R5, 0x1c1f ;  /* 0x001c1f0504047589 */ /* 0x0000e200000e0000 */
[----:B----4-:R-:W-:Y:S02]  /*213e0*/  SEL R69, R70, R33, P0 ;  /* 0x0000002146457207 */ /* 0x010fe40000000000 */
[----:B------:R-:W-:Y:S01]  /*213f0*/  SEL R56, R109, R56, P0 ;  /* 0x000000386d387207 */ /* 0x000fe20000000000 */
[----:B------:R0:W4:Y:S01]  /*21400*/  SHFL.IDX PT, R9, R9, R6, 0x1c1f ;  /* 0x001c1f0609097589 */ /* 0x00012200000e0000 */
[----:B------:R-:W-:-:S02]  /*21410*/  SEL R71, R72, R31, P0 ;  /* 0x0000001f48477207 */ /* 0x000fc40000000000 */
[----:B------:R-:W-:Y:S01]  /*21420*/  SEL R68, R27, R68, P0 ;  /* 0x000000441b447207 */ /* 0x000fe20000000000 */
[----:B------:R0:W0:Y:S01]  /*21430*/  SHFL.IDX PT, R14, R7, R6, 0x1c1f ;  /* 0x001c1f06070e7589 */ /* 0x00002200000e0000 */
[----:B-1----:R-:W-:Y:S02]  /*21440*/  SEL R87, R90, R35, P0 ;  /* 0x000000235a577207 */ /* 0x002fe40000000000 */
[----:B------:R-:W-:Y:S02]  /*21450*/  SEL R72, R31, R72, P0 ;  /* 0x000000481f487207 */ /* 0x000fe40000000000 */
[----:B------:R-:W-:Y:S02]  /*21460*/  SEL R91, R92, R111, P0 ;  /* 0x0000006f5c5b7207 */ /* 0x000fe40000000000 */
[----:B------:R-:W-:Y:S02]  /*21470*/  SEL R70, R33, R70, P0 ;  /* 0x0000004621467207 */ /* 0x000fe40000000000 */
[----:B------:R-:W-:-:S02]  /*21480*/  SEL R93, R94, R25, P0 ;  /* 0x000000195e5d7207 */ /* 0x000fc40000000000 */
[----:B------:R-:W-:Y:S02]  /*21490*/  SEL R90, R35, R90, P0 ;  /* 0x0000005a235a7207 */ /* 0x000fe40000000000 */
[----:B------:R-:W-:Y:S02]  /*214a0*/  SEL R94, R25, R94, P0 ;  /* 0x0000005e195e7207 */ /* 0x000fe40000000000 */
[----:B--2---:R-:W-:-:S07]  /*214b0*/  SEL R92, R111, R92, P0 ;  /* 0x0000005c6f5c7207 */ /* 0x004fce0000000000 */
.L_x_885:
[----:B------:R-:W-:Y:S05]  /*214c0*/  WARPSYNC.ALL ;  /* 0x0000000000007948 */ /* 0x000fea0003800000 */
[----:B------:R-:W-:Y:S01]  /*214d0*/  BAR.SYNC.DEFER_BLOCKING 0x1, 0x100 ;  /* 0x0044000000007b1d */ /* 0x000fe20000010000 */
[----:B---34-:R-:W-:Y:S02]  /*214e0*/  SEL R61, R4, R9, P0 ;  /* 0x00000009043d7207 */ /* 0x018fe40000000000 */
[----:B------:R-:W-:Y:S02]  /*214f0*/  SEL R63, R9, R4, P0 ;  /* 0x00000004093f7207 */ /* 0x000fe40000000000 */
[----:B0-----:R-:W-:Y:S01]  /*21500*/  SEL R60, R62, R14, P0 ;  /* 0x0000000e3e3c7207 */ /* 0x001fe20000000000 */
[----:B------:R-:W-:Y:S01]  /*21510*/  ULDC.64 UR6, c[0x0][0xc08] ;  /* 0x0003020000067ab9 */ /* 0x000fe20000000a00 */
[----:B------:R-:W-:Y:S01]  /*21520*/  F2FP.BF16.F32.PACK_AB R4, R98, R99 ;  /* 0x000000636204723e */ /* 0x000fe200000010ff */
[----:B------:R-:W-:Y:S01]  /*21530*/  ULDC.64 UR4, c[0x0][0xc00] ;  /* 0x0003000000047ab9 */ /* 0x000fe20000000a00 */
[----:B------:R-:W-:-:S02]  /*21540*/  F2FP.BF16.F32.PACK_AB R5, R84, R49 ;  /* 0x000000315405723e */ /* 0x000fc400000010ff */
[----:B------:R-:W-:Y:S02]  /*21550*/  F2FP.BF16.F32.PACK_AB R6, R95, R96 ;  /* 0x000000605f06723e */ /* 0x000fe400000010ff */
[----:B------:R-:W-:Y:S02]  /*21560*/  F2FP.BF16.F32.PACK_AB R7, R85, R50 ;  /* 0x000000325507723e */ /* 0x000fe400000010ff */
[----:B------:R-:W-:Y:S02]  /*21570*/  SEL R62, R14, R62, P0 ;  /* 0x0000003e0e3e7207 */ /* 0x000fe40000000000 */
[----:B------:R-:W-:Y:S02]  /*21580*/  F2FP.BF16.F32.PACK_AB R8, R74, R76 ;  /* 0x0000004c4a08723e */ /* 0x000fe400000010ff */
[----:B------:R-:W-:Y:S02]  /*21590*/  F2FP.BF16.F32.PACK_AB R9, R51, R53 ;  /* 0x000000353309723e */ /* 0x000fe400000010ff */
[----:B------:R-:W-:-:S02]  /*215a0*/  F2FP.BF16.F32.PACK_AB R10, R75, R77 ;  /* 0x0000004d4b0a723e */ /* 0x000fc400000010ff */
[----:B------:R-:W-:Y:S01]  /*215b0*/  F2FP.BF16.F32.PACK_AB R11, R52, R54 ;  /* 0x00000036340b723e */ /* 0x000fe200000010ff */
[----:B------:R0:W-:Y:S01]  /*215c0*/  STSM.16.M88.4 [R107], R4 ;  /* 0x000000046b007844 */ /* 0x0001e20000000200 */
        /* <DEDUP_REMOVED lines=10> */
[----:B------:R-:W-:Y:S02]  /*21670*/  F2FP.BF16.F32.PACK_AB R28, R38, R40 ;  /* 0x00000028261c723e */ /* 0x000fe400000010ff */
[----:B------:R-:W-:Y:S01]  /*21680*/  F2FP.BF16.F32.PACK_AB R29, R69, R71 ;  /* 0x00000047451d723e */ /* 0x000fe200000010ff */
[----:B------:R-:W-:Y:S01]  /*21690*/  STSM.16.M88.4 [R106], R24 ;  /* 0x000000186a007844 */ /* 0x000fe20000000200 */
[----:B------:R-:W-:-:S02]  /*216a0*/  F2FP.BF16.F32.PACK_AB R30, R39, R41 ;  /* 0x00000029271e723e */ /* 0x000fc400000010ff */
[----:B------:R-:W-:Y:S02]  /*216b0*/  F2FP.BF16.F32.PACK_AB R31, R70, R72 ;  /* 0x00000048461f723e */ /* 0x000fe400000010ff */
[----:B------:R-:W-:Y:S02]  /*216c0*/  F2FP.BF16.F32.PACK_AB R32, R42, R44 ;  /* 0x0000002c2a20723e */ /* 0x000fe400000010ff */
[----:B------:R-:W-:Y:S01]  /*216d0*/  F2FP.BF16.F32.PACK_AB R33, R73, R87 ;  /* 0x000000574921723e */ /* 0x000fe200000010ff */
[----:B------:R-:W-:Y:S01]  /*216e0*/  STSM.16.M88.4 [R100], R28 ;  /* 0x0000001c64007844 */ /* 0x000fe20000000200 */
[----:B------:R-:W-:Y:S02]  /*216f0*/  F2FP.BF16.F32.PACK_AB R34, R43, R45 ;  /* 0x0000002d2b22723e */ /* 0x000fe400000010ff */
[----:B------:R-:W-:Y:S02]  /*21700*/  F2FP.BF16.F32.PACK_AB R35, R86, R90 ;  /* 0x0000005a5623723e */ /* 0x000fe400000010ff */
[----:B0-----:R-:W-:-:S02]  /*21710*/  F2FP.BF16.F32.PACK_AB R4, R46, R48 ;  /* 0x000000302e04723e */ /* 0x001fc400000010ff */
[----:B------:R-:W-:Y:S01]  /*21720*/  F2FP.BF16.F32.PACK_AB R5, R91, R93 ;  /* 0x0000005d5b05723e */ /* 0x000fe200000010ff */
[----:B------:R0:W-:Y:S01]  /*21730*/  STSM.16.M88.4 [R101], R32 ;  /* 0x0000002065007844 */ /* 0x0001e20000000200 */
[----:B------:R-:W-:Y:S02]  /*21740*/  F2FP.BF16.F32.PACK_AB R6, R47, R79 ;  /* 0x0000004f2f06723e */ /* 0x000fe400000010ff */
[----:B------:R-:W-:Y:S02]  /*21750*/  F2FP.BF16.F32.PACK_AB R7, R92, R94 ;  /* 0x0000005e5c07723e */ /* 0x000fe400000010ff */
[----:B-1----:R-:W-:Y:S02]  /*21760*/  F2FP.BF16.F32.PACK_AB R8, R80, R82 ;  /* 0x000000525008723e */ /* 0x002fe400000010ff */
[----:B------:R-:W-:Y:S01]  /*21770*/  F2FP.BF16.F32.PACK_AB R10, R81, R83 ;  /* 0x00000053510a723e */ /* 0x000fe200000010ff */
[----:B------:R1:W-:Y:S01]  /*21780*/  STSM.16.M88.4 [R102], R4 ;  /* 0x0000000466007844 */ /* 0x0003e20000000200 */
[----:B------:R-:W-:-:S02]  /*21790*/  F2FP.BF16.F32.PACK_AB R9, R61, R60 ;  /* 0x0000003c3d09723e */ /* 0x000fc400000010ff */
[----:B------:R-:W-:Y:S02]  /*217a0*/  F2FP.BF16.F32.PACK_AB R11, R63, R62 ;  /* 0x0000003e3f0b723e */ /* 0x000fe400000010ff */
[----:B------:R-:W-:Y:S02]  /*217b0*/  ISETP.NE.U32.AND P3, PT, RZ, UR6, PT ;  /* 0x00000006ff007c0c */ /* 0x000fe4000bf65070 */
[----:B------:R-:W-:Y:S01]  /*217c0*/  ISETP.NE.U32.AND P0, PT, RZ, UR4, PT ;  /* 0x00000004ff007c0c */ /* 0x000fe2000bf05070 */
[----:B------:R3:W-:Y:S01]  /*217d0*/  STSM.16.M88.4 [R103], R8 ;  /* 0x0000000867007844 */ /* 0x0007e20000000200 */
[----:B------:R-:W-:Y:S01]  /*217e0*/  BAR.SYNC.DEFER_BLOCKING 0x1, 0x100 ;  /* 0x0044000000007b1d */ /* 0x000fe20000010000 */
[----:B------:R-:W-:Y:S02]  /*217f0*/  ISETP.NE.AND.EX P3, PT, RZ, UR7, PT, P3 ;  /* 0x00000007ff007c0c */ /* 0x000fe4000bf65330 */
[----:B--2---:R-:W-:Y:S02]  /*21800*/  IADD3 R12, P1, R220, UR4, RZ ;  /* 0x00000004dc0c7c10 */ /* 0x004fe4000ff3e0ff */
[----:B------:R-:W-:-:S03]  /*21810*/  ISETP.NE.AND.EX P0, PT, RZ, UR5, PT, P0 ;  /* 0x00000005ff007c0c */ /* 0x000fc6000bf05300 */
[----:B0-----:R-:W0:Y:S01]  /*21820*/  LDC R101, c[0x0][0xbe8] ;  /* 0x0002fa00ff657b82 */ /* 0x001e220000000800 */
[----:B------:R-:W-:-:S05]  /*21830*/  IADD3.X R13, R221, UR5, RZ, P1, !PT ;  /* 0x00000005dd0d7c10 */ /* 0x000fca0008ffe4ff */
[----:B------:R-:W-:Y:S01]  /*21840*/  @P3 IADD3 R220, P1, R220, UR6, RZ ;  /* 0x00000006dcdc3c10 */ /* 0x000fe2000ff3e0ff */
[----:B------:R-:W-:Y:S02]  /*21850*/  ULDC UR6, c[0x0][0xa88] ;  /* 0x0002a20000067ab9 */ /* 0x000fe40000000800 */
[----:B------:R-:W-:Y:S01]  /*21860*/  IMAD.U32 R100, RZ, RZ, UR6 ;  /* 0x00000006ff647e24 */ /* 0x000fe2000f8e00ff */
[----:B------:R-:W-:Y:S01]  /*21870*/  @P3 IADD3.X R221, R221, UR7, RZ, P1, !PT ;  /* 0x00000007dddd3c10 */ /* 0x000fe20008ffe4ff */
[----:B------:R2:W5:Y:S04]  /*21880*/  @P0 LDG.E R97, desc[UR50][R12.64] ;  /* 0x000000320c610981 */ /* 0x000568000c1e1900 */
[----:B------:R2:W5:Y:S01]  /*21890*/  @P3 LDG.E R100, desc[UR50][R220.64] ;  /* 0x00000032dc643981 */ /* 0x000562000c1e1900 */
[----:B-1----:R-:W-:Y:S01]  /*218a0*/  IMAD.MOV.U32 R4, RZ, RZ, 0x9b8 ;  /* 0x000009b8ff047424 */ /* 0x002fe200078e00ff */
[----:B------:R-:W-:-:S02]  /*218b0*/  ISETP.GT.AND P2, PT, R219, 0x1, PT ;  /* 0x00000001db00780c */ /* 0x000fc40003f44270 */
[----:B0-----:R-:W-:Y:S02]  /*218c0*/  ISETP.NE.AND P1, PT, R101, 0x1, PT ;  /* 0x000000016500780c */ /* 0x001fe40003f25270 */
[----:B------:R-:W-:-:S04]  /*218d0*/  SEL R4, R4, 0x978, P2 ;  /* 0x0000097804047807 */ /* 0x000fc80001000000 */
[----:B---3--:R2:W0:Y:S08]  /*218e0*/  LDC.64 R10, c[0x0][R4+0x220] ;  /* 0x00008800040a7b82 */ /* 0x0084300000000a00 */
[----:B------:R2:W1:Y:S08]  /*218f0*/  LDC.64 R14, c[0x0][R4+0x218] ;  /* 0x00008600040e7b82 */ /* 0x0004700000000a00 */
[----:B------:R2:W3:Y:S01]  /*21900*/  LDC.64 R8, c[0x0][R4+0x228] ;  /* 0x00008a0004087b82 */ /* 0x0004e20000000a00 */
[----:B------:R-:W-:Y:S05]  /*21910*/  @P3 BRA `(.L_x_605) ;  /* 0x0000000000103947 */ /* 0x000fea0003800000 */
[----:B------:R-:W-:Y:S05]  /*21920*/  @!P0 BRA `(.L_x_605) ;  /* 0x00000000000c8947 */ /* 0x000fea0003800000 */
[----:B------:R-:W4:Y:S04]  /*21930*/  LDG.E R5, desc[UR50][R12.64] ;  /* 0x000000320c057981 */ /* 0x000f28000c1e1900 */
[----:B-----5:R-:W4:Y:S02]  /*21940*/  LDG.E R100, desc[UR50][R12.64+0x4] ;  /* 0x000004320c647981 */ /* 0x020f24000c1e1900 */
[----:B----4-:R-:W-:-:S07]  /*21950*/  IADD3 R100, -R5, R100, RZ ;  /* 0x0000006405647210 */ /* 0x010fce0007ffe1ff */
.L_x_605:
[----:B------:R-:W4:Y:S01]  /*21960*/  LDL R24, [R1+0x50] ;  /* 0x0000500001187983 */ /* 0x000f220000100800 */
[----:B--2---:R-:W2:Y:S01]  /*21970*/  LDC.64 R4, c[0x0][R4+0x210] ;  /* 0x0000840004047b82 */ /* 0x004ea20000000a00 */
[----:B------:R-:W-:Y:S01]  /*21980*/  ISETP.NE.U32.AND P0, PT, RZ, UR4, PT ;  /* 0x00000004ff007c0c */ /* 0x000fe2000bf05070 */
[-C--:B-1----:R-:W-:Y:S01]  /*21990*/  IMAD R27, R15, R169.reuse, RZ ;  /* 0x000000a90f1b7224 */ /* 0x082fe200078e02ff */
[----:B------:R-:W2:Y:S01]  /*219a0*/  LDL R28, [R1+0x48] ;  /* 0x00004800011c7983 */ /* 0x000ea20000100800 */
[----:B------:R-:W-:Y:S01]  /*219b0*/  IMAD.WIDE.U32 R14, R14, R169, RZ ;  /* 0x000000a90e0e7225 */ /* 0x000fe200078e00ff */
[----:B------:R-:W-:-:S03]  /*219c0*/  ISETP.NE.AND.EX P0, PT, RZ, UR5, PT, P0 ;  /* 0x00000005ff007c0c */ /* 0x000fc6000bf05300 */
[----:B------:R-:W1:Y:S01]  /*219d0*/  @P1 LDC R12, c[0x0][0xbec] ;  /* 0x0002fb00ff0c1b82 */ /* 0x000e620000000800 */
[----:B------:R-:W-:-:S07]  /*219e0*/  SEL R13, R214, RZ, !P0 ;  /* 0x000000ffd60d7207 */ /* 0x000fce0004000000 */
[----:B------:R-:W1:Y:S08]  /*219f0*/  @P1 LDC R31, c[0x0][0xbf0] ;  /* 0x0002fc00ff1f1b82 */ /* 0x000e700000000800 */
[----:B------:R-:W1:Y:S01]  /*21a00*/  LDC.64 R6, c[0x0][0xba8] ;  /* 0x0002ea00ff067b82 */ /* 0x000e620000000a00 */
[----:B------:R-:W1:Y:S01]  /*21a10*/  S2R R26, SR_TID.X ;  /* 0x00000000001a7919 */ /* 0x000e620000002100 */
[----:B------:R-:W-:Y:S01]  /*21a20*/  SEL R25, R222, RZ, !P0 ;  /* 0x000000ffde197207 */ /* 0x000fe20004000000 */
[----:B0-----:R-:W-:-:S04]  /*21a30*/  IMAD R11, R11, R13, RZ ;  /* 0x0000000d0b0b7224 */ /* 0x001fc800078e02ff */
[C---:B------:R-:W-:Y:S02]  /*21a40*/  IMAD R29, R10.reuse, R25, R11 ;  /* 0x000000190a1d7224 */ /* 0x040fe400078e020b */
[----:B------:R-:W-:Y:S01]  /*21a50*/  IMAD.WIDE.U32 R10, R10, R13, RZ ;  /* 0x0000000d0a0a7225 */ /* 0x000fe200078e00ff */
[----:B------:R-:W-:-:S03]  /*21a60*/  SEL R25, R226, RZ, P2 ;  /* 0x000000ffe2197207 */ /* 0x000fc60001000000 */
[----:B------:R-:W-:Y:S01]  /*21a70*/  IMAD.IADD R29, R11, 0x1, R29 ;  /* 0x000000010b1d7824 */ /* 0x000fe200078e021d */
[----:B-----5:R-:W-:Y:S01]  /*21a80*/  IADD3 R14, P0, P3, R10, R14, R97 ;  /* 0x0000000e0a0e7210 */ /* 0x020fe20007b1e061 */
[----:B------:R-:W-:Y:S01]  /*21a90*/  IMAD.IADD R27, R15, 0x1, R27 ;  /* 0x000000010f1b7824 */ /* 0x000fe200078e021b */
[----:B------:R-:W-:Y:S01]  /*21aa0*/  SHF.R.S32.HI R10, RZ, 0x1f, R97 ;  /* 0x0000001fff0a7819 */ /* 0x000fe20000011461 */
[-C--:B---3--:R-:W-:Y:S02]  /*21ab0*/  IMAD R15, R9, R25.reuse, RZ ;  /* 0x00000019090f7224 */ /* 0x088fe400078e02ff */
[----:B------:R-:W-:Y:S01]  /*21ac0*/  IMAD.WIDE.U32 R8, R8, R25, RZ ;  /* 0x0000001908087225 */ /* 0x000fe200078e00ff */
[----:B-1----:R-:W0:Y:S03]  /*21ad0*/  @!P2 LDC R6, c[0x0][0xb50] ;  /* 0x0002d400ff06ab82 */ /* 0x002e260000000800 */
[----:B------:R-:W-:-:S05]  /*21ae0*/  IMAD.IADD R15, R9, 0x1, R15 ;  /* 0x00000001090f7824 */ /* 0x000fca00078e020f */
[----:B------:R-:W1:Y:S01]  /*21af0*/  @!P2 LDC R7, c[0x0][0xb54] ;  /* 0x0002d500ff07ab82 */ /* 0x000e620000000800 */
[----:B------:R-:W-:-:S04]  /*21b00*/  IADD3 R30, R26, -0x80, RZ ;  /* 0xffffff801a1e7810 */ /* 0x000fc80007ffe0ff */
[----:B------:R-:W-:-:S04]  /*21b10*/  SHF.R.S32.HI R26, RZ, 0x1f, R30 ;  /* 0x0000001fff1a7819 */ /* 0x000fc8000001141e */
[----:B------:R-:W-:-:S04]  /*21b20*/  LEA.HI R26, R26, R30, RZ, 0x7 ;  /* 0x0000001e1a1a7211 */ /* 0x000fc800078f38ff */
[----:B------:R-:W-:Y:S01]  /*21b30*/  LOP3.LUT R26, R26, 0xffffff80, RZ, 0xc0, !PT ;  /* 0xffffff801a1a7812 */ /* 0x000fe200078ec0ff */
[----:B------:R-:W-:-:S04]  /*21b40*/  IMAD R100, R100, R101, RZ ;  /* 0x0000006564647224 */ /* 0x000fc800078e02ff */
[----:B------:R-:W-:Y:S02]  /*21b50*/  IMAD.IADD R26, R30, 0x1, -R26 ;  /* 0x000000011e1a7824 */ /* 0x000fe400078e0a1a */
[----:B----4-:R-:W-:-:S04]  /*21b60*/  IMAD R33, R223, 0x80, R24 ;  /* 0x00000080df217824 */ /* 0x010fc800078e0218 */
[----:B------:R-:W-:Y:S01]  /*21b70*/  @P1 IMAD.HI.U32 R12, R33, R12, RZ ;  /* 0x0000000c210c1227 */ /* 0x000fe200078e00ff */
[----:B------:R-:W-:-:S04]  /*21b80*/  MOV R11, R33 ;  /* 0x00000021000b7202 */ /* 0x000fc80000000f00 */
[----:B------:R-:W-:Y:S02]  /*21b90*/  @P1 SHF.R.U32.HI R11, RZ, R31, R12 ;  /* 0x0000001fff0b1219 */ /* 0x000fe4000001160c */
[----:B------:R-:W-:-:S03]  /*21ba0*/  IADD3.X R12, R29, R27, R10, P0, P3 ;  /* 0x0000001b1d0c7210 */ /* 0x000fc600007e640a */
[--C-:B------:R-:W-:Y:S01]  /*21bb0*/  IMAD.MOV R24, RZ, RZ, -R11.reuse ;  /* 0x000000ffff187224 */ /* 0x100fe200078e0a0b */
[----:B------:R-:W-:Y:S02]  /*21bc0*/  IADD3 R8, P0, P3, R11, R14, R8 ;  /* 0x0000000e0b087210 */ /* 0x000fe40007b1e008 */
[----:B------:R-:W-:Y:S01]  /*21bd0*/  SHF.R.S32.HI R9, RZ, 0x1f, R11 ;  /* 0x0000001fff097819 */ /* 0x000fe2000001140b */
[----:B------:R-:W-:-:S03]  /*21be0*/  IMAD R11, R101, R24, R33 ;  /* 0x00000018650b7224 */ /* 0x000fc600078e0221 */
[----:B------:R-:W-:Y:S01]  /*21bf0*/  IADD3.X R9, R9, R12, R15, P0, P3 ;  /* 0x0000000c09097210 */ /* 0x000fe200007e640f */
[-C--:B--2---:R-:W-:Y:S01]  /*21c00*/  IMAD R5, R5, R11.reuse, RZ ;  /* 0x0000000b05057224 */ /* 0x084fe200078e02ff */
[----:B------:R-:W-:Y:S01]  /*21c10*/  SHF.R.S32.HI R15, RZ, 0x1f, R11 ;  /* 0x0000001fff0f7819 */ /* 0x000fe2000001140b */
[----:B------:R-:W-:-:S04]  /*21c20*/  IMAD.WIDE.U32 R8, R4, R11, R8 ;  /* 0x0000000b04087225 */ /* 0x000fc800078e0008 */
[----:B------:R-:W-:-:S04]  /*21c30*/  IMAD R5, R4, R15, R5 ;  /* 0x0000000f04057224 */ /* 0x000fc800078e0205 */
[----:B------:R-:W-:Y:S01]  /*21c40*/  IMAD.IADD R4, R9, 0x1, R5 ;  /* 0x0000000109047824 */ /* 0x000fe200078e0205 */
[----:B0-----:R-:W-:-:S04]  /*21c50*/  LEA R9, P0, R8, R6, 0x2 ;  /* 0x0000000608097211 */ /* 0x001fc800078010ff */
[----:B-1----:R-:W-:Y:S01]  /*21c60*/  LEA.HI.X R8, R8, R7, R4, 0x2, P0 ;  /* 0x0000000708087211 */ /* 0x002fe200000f1404 */
[----:B------:R-:W-:Y:S01]  /*21c70*/  SHFL.IDX PT, R6, R9, 0x1, 0x1c1f ;  /* 0x003c1f0009067f89 */ /* 0x000fe200000e0000 */
[----:B------:R-:W-:-:S03]  /*21c80*/  IMAD R35, R223, 0x80, R28 ;  /* 0x00000080df237824 */ /* 0x000fc600078e021c */
[----:B------:R-:W-:Y:S04]  /*21c90*/  SHFL.IDX PT, R4, R9, RZ, 0x1c1f ;  /* 0x001c1fff09047589 */ /* 0x000fe800000e0000 */
[----:B------:R-:W0:Y:S04]  /*21ca0*/  SHFL.IDX PT, R5, R8, RZ, 0x1c1f ;  /* 0x001c1fff08057589 */ /* 0x000e2800000e0000 */
[----:B------:R-:W1:Y:S01]  /*21cb0*/  SHFL.IDX PT, R7, R8, 0x1, 0x1c1f ;  /* 0x003c1f0008077f89 */ /* 0x000e6200000e0000 */
[----:B------:R-:W-:Y:S01]  /*21cc0*/  LOP3.LUT P0, RZ, R26, 0x3, RZ, 0xc0, !PT ;  /* 0x000000031aff7812 */ /* 0x000fe2000780c0ff */
[----:B------:R-:W-:-:S03]  /*21cd0*/  VIADD R27, R35, 0x8 ;  /* 0x00000008231b7836 */ /* 0x000fc60000000000 */
[-C--:B------:R-:W-:Y:S02]  /*21ce0*/  ISETP.GE.OR P3, PT, R35, R100.reuse, P0 ;  /* 0x000000642300720c */ /* 0x080fe40000766670 */
[----:B------:R-:W-:-:S11]  /*21cf0*/  ISETP.GE.OR P0, PT, R27, R100, P0 ;  /* 0x000000641b00720c */ /* 0x000fd60000706670 */
[----:B0-----:R0:W-:Y:S04]  /*21d00*/  @!P3 ST.E desc[UR50][R4.64], R88 ;  /* 0x000000580400b985 */ /* 0x0011e8000c101932 */
[----:B-1----:R0:W-:Y:S01]  /*21d10*/  @!P0 ST.E desc[UR50][R6.64], R89 ;  /* 0x0000005906008985 */ /* 0x0021e2000c101932 */
[----:B------:R-:W-:Y:S05]  /*21d20*/  @P2 BRA `(.L_x_606) ;  /* 0x0000000800c02947 */ /* 0x000fea0003800000 */
[----:B------:R-:W1:Y:S01]  /*21d30*/  S2R R26, SR_TID.X ;  /* 0x00000000001a7919 */ /* 0x000e620000002100 */
[----:B------:R-:W-:Y:S01]  /*21d40*/  IMAD.SHL.U32 R9, R217, 0x8, RZ ;  /* 0x00000008d9097824 */ /* 0x000fe200078e00ff */
[----:B------:R-:W2:Y:S01]  /*21d50*/  @P1 LDC R15, c[0x0][0xbec] ;  /* 0x0002fb00ff0f1b82 */ /* 0x000ea20000000800 */
[----:B------:R-:W-:-:S07]  /*21d60*/  ULDC.64 UR4, c[0x0][0xaa0] ;  /* 0x0002a80000047ab9 */ /* 0x000fce0000000a00 */
[----:B------:R-:W3:Y:S01]  /*21d70*/  @P1 LDC R21, c[0x0][0xbf0] ;  /* 0x0002fc00ff151b82 */ /* 0x000ee20000000800 */
[----:B-1----:R-:W-:-:S04]  /*21d80*/  IADD3 R26, R26, -0x80, RZ ;  /* 0xffffff801a1a7810 */ /* 0x002fc80007ffe0ff */
[----:B------:R-:W-:-:S04]  /*21d90*/  SHF.R.S32.HI R102, RZ, 0x1f, R26 ;  /* 0x0000001fff667819 */ /* 0x000fc8000001141a */
[----:B------:R-:W-:-:S04]  /*21da0*/  LEA.HI R102, R102, R26, RZ, 0x3 ;  /* 0x0000001a66667211 */ /* 0x000fc800078f18ff */
[----:B------:R-:W-:-:S05]  /*21db0*/  SHF.R.S32.HI R102, RZ, 0x3, R102 ;  /* 0x00000003ff667819 */ /* 0x000fca0000011466 */
[----:B------:R-:W-:-:S04]  /*21dc0*/  IMAD R3, R102, 0x40, R9 ;  /* 0x0000004066037824 */ /* 0x000fc800078e0209 */
[----:B------:R-:W-:-:S03]  /*21dd0*/  IMAD.WIDE R58, R3, 0x2, R58 ;  /* 0x00000002033a7825 */ /* 0x000fc600078e023a */
[C---:B------:R-:W-:Y:S02]  /*21de0*/  IADD3 R29, P0, R58.reuse, 0x2000, RZ ;  /* 0x000020003a1d7810 */ /* 0x040fe40007f1e0ff */
[----:B------:R-:W-:Y:S02]  /*21df0*/  IADD3 R25, P5, R58, 0x1000, RZ ;  /* 0x000010003a197810 */ /* 0x000fe40007fbe0ff */
[----:B------:R-:W-:Y:S02]  /*21e00*/  LOP3.LUT R28, R29, 0x380, RZ, 0xc0, !PT ;  /* 0x000003801d1c7812 */ /* 0x000fe400078ec0ff */
[----:B------:R-:W-:Y:S02]  /*21e10*/  LOP3.LUT R24, R25, 0x380, RZ, 0xc0, !PT ;  /* 0x0000038019187812 */ /* 0x000fe400078ec0ff */
[----:B------:R-:W-:Y:S01]  /*21e20*/  SHF.R.U64 R28, R28, 0x3, RZ ;  /* 0x000000031c1c7819 */ /* 0x000fe200000012ff */
[----:B------:R-:W-:Y:S01]  /*21e30*/  IMAD R10, R10, UR4, RZ ;  /* 0x000000040a0a7c24 */ /* 0x000fe2000f8e02ff */
[----:B------:R-:W-:-:S02]  /*21e40*/  SHF.R.U64 R24, R24, 0x3, RZ ;  /* 0x0000000318187819 */ /* 0x000fc400000012ff */
[----:B------:R-:W-:Y:S02]  /*21e50*/  LOP3.LUT R28, R28, R29, RZ, 0x3c, !PT ;  /* 0x0000001d1c1c7212 */ /* 0x000fe400078e3cff */
[----:B------:R-:W-:Y:S02]  /*21e60*/  IADD3.X R29, RZ, R59, RZ, P0, !PT ;  /* 0x0000003bff1d7210 */ /* 0x000fe400007fe4ff */
[----:B------:R-:W-:Y:S01]  /*21e70*/  IADD3 R3, P0, R58, 0x7000, RZ ;  /* 0x000070003a037810 */ /* 0x000fe20007f1e0ff */
[----:B------:R-:W-:Y:S01]  /*21e80*/  IMAD R11, R97, UR5, R10 ;  /* 0x00000005610b7c24 */ /* 0x000fe2000f8e020a */
[----:B------:R-:W-:Y:S01]  /*21e90*/  LOP3.LUT R24, R24, R25, RZ, 0x3c, !PT ;  /* 0x0000001918187212 */ /* 0x000fe200078e3cff */
[--C-:B------:R-:W-:Y:S01]  /*21ea0*/  IMAD.X R25, RZ, RZ, R59.reuse, P5 ;  /* 0x000000ffff197224 */ /* 0x100fe200028e063b */
[----:B------:R-:W-:Y:S01]  /*21eb0*/  LOP3.LUT R0, R3, 0x380, RZ, 0xc0, !PT ;  /* 0x0000038003007812 */ /* 0x000fe200078ec0ff */
[----:B------:R-:W-:Y:S01]  /*21ec0*/  IMAD.X R49, RZ, RZ, R59, P0 ;  /* 0x000000ffff317224 */ /* 0x000fe200000e063b */
[----:B------:R-:W-:Y:S01]  /*21ed0*/  IADD3 R33, P2, R58, 0x3000, RZ ;  /* 0x000030003a217810 */ /* 0x000fe20007f5e0ff */
[----:B------:R-:W5:Y:S01]  /*21ee0*/  LD.E.128 R28, desc[UR50][R28.64] ;  /* 0x000000321c1c7980 */ /* 0x000f62000c101d00 */
[----:B------:R-:W-:-:S02]  /*21ef0*/  SHF.R.U64 R0, R0, 0x3, RZ ;  /* 0x0000000300007819 */ /* 0x000fc400000012ff */
[----:B------:R-:W-:Y:S01]  /*21f00*/  IADD3 R37, P3, R58, 0x4000, RZ ;  /* 0x000040003a257810 */ /* 0x000fe20007f7e0ff */
[----:B------:R-:W5:Y:S01]  /*21f10*/  LD.E.128 R24, desc[UR50][R24.64] ;  /* 0x0000003218187980 */ /* 0x000f62000c101d00 */
[----:B------:R-:W-:Y:S01]  /*21f20*/  LOP3.LUT R48, R0, R3, RZ, 0x3c, !PT ;  /* 0x0000000300307212 */ /* 0x000fe200078e3cff */
[----:B------:R-:W-:Y:S01]  /*21f30*/  IMAD.WIDE.U32 R2, R97, UR4, RZ ;  /* 0x0000000461027c25 */ /* 0x000fe2000f8e00ff */
[C---:B------:R-:W-:Y:S01]  /*21f40*/  IADD3 R41, P4, R58.reuse, 0x5000, RZ ;  /* 0x000050003a297810 */ /* 0x040fe20007f9e0ff */
[----:B------:R-:W-:Y:S01]  /*21f50*/  ULDC.64 UR4, c[0x0][0xae8] ;  /* 0x0002ba0000047ab9 */ /* 0x000fe20000000a00 */
[----:B------:R-:W-:Y:S01]  /*21f60*/  IADD3 R45, P5, R58, 0x6000, RZ ;  /* 0x000060003a2d7810 */ /* 0x000fe20007fbe0ff */
[----:B------:R-:W-:Y:S01]  /*21f70*/  IMAD R0, R217, 0x20, R102 ;  /* 0x00000020d9007824 */ /* 0x000fe200078e0266 */
[----:B------:R-:W-:Y:S01]  /*21f80*/  LOP3.LUT R32, R33, 0x380, RZ, 0xc0, !PT ;  /* 0x0000038021207812 */ /* 0x000fe200078ec0ff */
[----:B------:R-:W-:Y:S01]  /*21f90*/  IMAD.IADD R3, R3, 0x1, R11 ;  /* 0x0000000103037824 */ /* 0x000fe200078e020b */
[----:B------:R-:W-:Y:S01]  /*21fa0*/  LOP3.LUT R36, R37, 0x380, RZ, 0xc0, !PT ;  /* 0x0000038025247812 */ /* 0x000fe200078ec0ff */
[----:B------:R-:W5:Y:S01]  /*21fb0*/  LD.E.128 R48, desc[UR50][R48.64] ;  /* 0x0000003230307980 */ /* 0x000f62000c101d00 */
[----:B------:R-:W-:Y:S01]  /*21fc0*/  LEA R10, R223, R0, 0x7 ;  /* 0x00000000df0a7211 */ /* 0x000fe200078e38ff */
[----:B------:R-:W-:Y:S01]  /*21fd0*/  IMAD.WIDE.U32 R2, R169, UR4, R2 ;  /* 0x00000004a9027c25 */ /* 0x000fe2000f8e0002 */
[----:B------:R-:W-:-:S02]  /*21fe0*/  LOP3.LUT R40, R41, 0x380, RZ, 0xc0, !PT ;  /* 0x0000038029287812 */ /* 0x000fc400078ec0ff */
[----:B------:R-:W-:Y:S01]  /*21ff0*/  LOP3.LUT R44, R45, 0x380, RZ, 0xc0, !PT ;  /* 0x000003802d2c7812 */ /* 0x000fe200078ec0ff */
[----:B--2---:R-:W-:Y:S01]  /*22000*/  @P1 IMAD.HI.U32 R0, R10, R15, RZ ;  /* 0x0000000f0a001227 */ /* 0x004fe200078e00ff */
[----:B0-----:R-:W-:Y:S02]  /*22010*/  LOP3.LUT R5, R58, 0x380, RZ, 0xc0, !PT ;  /* 0x000003803a057812 */ /* 0x001fe400078ec0ff */
[----:B------:R-:W-:Y:S01]  /*22020*/  SHF.R.S32.HI R8, RZ, 0x1f, R13 ;  /* 0x0000001fff087819 */ /* 0x000fe2000001140d */
[----:B------:R-:W-:Y:S01]  /*22030*/  IMAD R3, R169, UR5, R3 ;  /* 0x00000005a9037c24 */ /* 0x000fe2000f8e0203 */
[----:B------:R-:W-:Y:S01]  /*22040*/  SHF.R.U64 R32, R32, 0x3, RZ ;  /* 0x0000000320207819 */ /* 0x000fe200000012ff */
[----:B------:R-:W-:Y:S01]  /*22050*/  ULDC.64 UR4, c[0x0][0xaf0] ;  /* 0x0002bc0000047ab9 */ /* 0x000fe20000000a00 */
[----:B------:R-:W-:Y:S02]  /*22060*/  SHF.R.U64 R36, R36, 0x3, RZ ;  /* 0x0000000324247819 */ /* 0x000fe400000012ff */
[----:B------:R-:W-:-:S02]  /*22070*/  SHF.R.U64 R40, R40, 0x3, RZ ;  /* 0x0000000328287819 */ /* 0x000fc400000012ff */
[----:B------:R-:W-:Y:S01]  /*22080*/  SHF.R.U64 R44, R44, 0x3, RZ ;  /* 0x000000032c2c7819 */ /* 0x000fe200000012ff */
[----:B------:R-:W-:Y:S01]  /*22090*/  IMAD.MOV.U32 R11, RZ, RZ, R10 ;  /* 0x000000ffff0b7224 */ /* 0x000fe200078e000a */
[----:B------:R-:W-:Y:S01]  /*220a0*/  SHF.R.U64 R5, R5, 0x3, RZ ;  /* 0x0000000305057819 */ /* 0x000fe200000012ff */
[----:B------:R-:W-:Y:S01]  /*220b0*/  IMAD R8, R8, UR4, RZ ;  /* 0x0000000408087c24 */ /* 0x000fe2000f8e02ff */
[----:B------:R-:W-:Y:S01]  /*220c0*/  LOP3.LUT R32, R32, R33, RZ, 0x3c, !PT ;  /* 0x0000002120207212 */ /* 0x000fe200078e3cff */
[--C-:B------:R-:W-:Y:S01]  /*220d0*/  IMAD.X R33, RZ, RZ, R59.reuse, P2 ;  /* 0x000000ffff217224 */ /* 0x100fe200010e063b */
[----:B------:R-:W-:Y:S01]  /*220e0*/  LOP3.LUT R36, R36, R37, RZ, 0x3c, !PT ;  /* 0x0000002524247212 */ /* 0x000fe200078e3cff */
[--C-:B------:R-:W-:Y:S01]  /*220f0*/  IMAD.X R37, RZ, RZ, R59.reuse, P3 ;  /* 0x000000ffff257224 */ /* 0x100fe200018e063b */
[----:B------:R-:W-:Y:S01]  /*22100*/  LOP3.LUT R40, R40, R41, RZ, 0x3c, !PT ;  /* 0x0000002928287212 */ /* 0x000fe200078e3cff */
[----:B------:R-:W-:Y:S01]  /*22110*/  IMAD.X R41, RZ, RZ, R59, P4 ;  /* 0x000000ffff297224 */ /* 0x000fe200020e063b */
[----:B------:R-:W-:-:S02]  /*22120*/  LOP3.LUT R44, R44, R45, RZ, 0x3c, !PT ;  /* 0x0000002d2c2c7212 */ /* 0x000fc400078e3cff */
[----:B---3--:R-:W-:Y:S02]  /*22130*/  @P1 SHF.R.U32.HI R11, RZ, R21, R0 ;  /* 0x00000015ff0b1219 */ /* 0x008fe40000011600 */
[----:B------:R-:W-:Y:S01]  /*22140*/  LOP3.LUT R58, R5, R58, RZ, 0x3c, !PT ;  /* 0x0000003a053a7212 */ /* 0x000fe200078e3cff */
[C---:B------:R-:W-:Y:S01]  /*22150*/  IMAD R15, R13.reuse, UR5, R8 ;  /* 0x000000050d0f7c24 */ /* 0x040fe2000f8e0208 */
[----:B------:R-:W-:Y:S01]  /*22160*/  IADD3.X R45, RZ, R59, RZ, P5, !PT ;  /* 0x0000003bff2d7210 */ /* 0x000fe20002ffe4ff */
[--C-:B------:R-:W-:Y:S01]  /*22170*/  IMAD.MOV R8, RZ, RZ, -R11.reuse ;  /* 0x000000ffff087224 */ /* 0x100fe200078e0a0b */
[----:B------:R-:W-:Y:S01]  /*22180*/  SHF.R.S32.HI R0, RZ, 0x1f, R11 ;  /* 0x0000001fff007819 */ /* 0x000fe2000001140b */
[----:B------:R0:W5:Y:S01]  /*22190*/  LD.E.128 R4, desc[UR50][R58.64] ;  /* 0x000000323a047980 */ /* 0x000162000c101d00 */
[----:B------:R-:W-:Y:S01]  /*221a0*/  IMAD.WIDE.U32 R2, R13, UR4, R2 ;  /* 0x000000040d027c25 */ /* 0x000fe2000f8e0002 */
[----:B------:R-:W-:Y:S02]  /*221b0*/  ULDC.64 UR4, c[0x0][0xae0] ;  /* 0x0002b80000047ab9 */ /* 0x000fe40000000a00 */
[----:B------:R-:W5:Y:S01]  /*221c0*/  LD.E.128 R32, desc[UR50][R32.64] ;  /* 0x0000003220207980 */ /* 0x000f62000c101d00 */
[----:B------:R-:W-:-:S03]  /*221d0*/  IMAD R101, R101, R8, R10 ;  /* 0x0000000865657224 */ /* 0x000fc600078e020a */
[----:B------:R-:W5:Y:S04]  /*221e0*/  LD.E.128 R36, desc[UR50][R36.64] ;  /* 0x0000003224247980 */ /* 0x000f68000c101d00 */
[----:B------:R-:W5:Y:S04]  /*221f0*/  LD.E.128 R40, desc[UR50][R40.64] ;  /* 0x0000003228287980 */ /* 0x000f68000c101d00 */
[----:B------:R-:W5:Y:S01]  /*22200*/  LD.E.128 R44, desc[UR50][R44.64] ;  /* 0x000000322c2c7980 */ /* 0x000f62000c101d00 */
[----:B------:R-:W-:Y:S01]  /*22210*/  IMAD.IADD R3, R3, 0x1, R15 ;  /* 0x0000000103037824 */ /* 0x000fe200078e020f */
[----:B------:R-:W-:Y:S01]  /*22220*/  @!PT LDS RZ, [RZ] ;  /* 0x00000000fffff984 */ /* 0x000fe20000000800 */
[----:B------:R-:W-:Y:S01]  /*22230*/  @!PT LDS RZ, [RZ] ;  /* 0x00000000fffff984 */ /* 0x000fe20000000800 */
[----:B------:R-:W-:Y:S01]  /*22240*/  @!PT LDS RZ, [RZ] ;  /* 0x00000000fffff984 */ /* 0x000fe20000000800 */
[----:B------:R-:W-:Y:S01]  /*22250*/  @!PT LDS RZ, [RZ] ;  /* 0x00000000fffff984 */ /* 0x000fe20000000800 */
[----:B------:R1:W-:Y:S06]  /*22260*/  MEMBAR.ALL.CTA ;  /* 0x0000000000007992 */ /* 0x0003ec0000008000 */
[----:B-1----:R-:W1:Y:S01]  /*22270*/  FENCE.VIEW.ASYNC.S ;  /* 0x00000000000073c6 */ /* 0x002e620000000000 */
[----:B------:R-:W-:Y:S01]  /*22280*/  IMAD R10, R0, UR4, RZ ;  /* 0x00000004000a7c24 */ /* 0x000fe2000f8e02ff */
[----:B------:R-:W-:Y:S01]  /*22290*/  SHF.R.S32.HI R8, RZ, 0x1f, R101 ;  /* 0x0000001fff087819 */ /* 0x000fe20000011465 */
[----:B------:R-:W-:-:S04]  /*222a0*/  IMAD.WIDE.U32 R2, R11, UR4, R2 ;  /* 0x000000040b027c25 */ /* 0x000fc8000f8e0002 */
[----:B------:R-:W-:Y:S01]  /*222b0*/  IMAD R13, R11, UR5, R10 ;  /* 0x000000050b0d7c24 */ /* 0x000fe2000f8e020a */
[----:B------:R-:W-:Y:S02]  /*222c0*/  ULDC.64 UR4, c[0x0][0xad8] ;  /* 0x0002b60000047ab9 */ /* 0x000fe40000000a00 */
[----:B------:R-:W-:Y:S02]  /*222d0*/  IMAD R8, R8, UR4, RZ ;  /* 0x0000000408087c24 */ /* 0x000fe4000f8e02ff */
[----:B------:R-:W-:Y:S01]  /*222e0*/  IMAD.IADD R3, R3, 0x1, R13 ;  /* 0x0000000103037824 */ /* 0x000fe200078e020d */
[----:B------:R-:W-:Y:S01]  /*222f0*/  IADD3 R0, R18, 0x29820, RZ ;  /* 0x0002982012007810 */ /* 0x000fe20007ffe0ff */
[C---:B------:R-:W-:Y:S02]  /*22300*/  IMAD R13, R101.reuse, UR5, R8 ;  /* 0x00000005650d7c24 */ /* 0x040fe4000f8e0208 */
[----:B------:R-:W-:Y:S01]  /*22310*/  IMAD.WIDE.U32 R10, R101, UR4, R2 ;  /* 0x00000004650a7c25 */ /* 0x000fe2000f8e0002 */
[----:B------:R-:W-:Y:S01]  /*22320*/  ULDC.64 UR4, c[0x0][0xa80] ;  /* 0x0002a00000047ab9 */ /* 0x000fe20000000a00 */
[----:B------:R-:W-:-:S02]  /*22330*/  PRMT R0, RZ, 0x654, R0 ;  /* 0x00000654ff007816 */ /* 0x000fc40000000000 */
[----:B------:R-:W-:Y:S01]  /*22340*/  IMAD.IADD R3, R11, 0x1, R13 ;  /* 0x000000010b037824 */ /* 0x000fe200078e020d */
[C---:B------:R-:W-:Y:S01]  /*22350*/  LEA R2, P0, R10.reuse, UR4, 0x1 ;  /* 0x000000040a027c11 */ /* 0x040fe2000f8008ff */
[----:B------:R-:W-:Y:S01]  /*22360*/  VIADD R53, R9, 0x40 ;  /* 0x0000004009357836 */ /* 0x000fe20000000000 */
[----:B------:R-:W-:Y:S01]  /*22370*/  UMOV UR4, 0xffffffff ;  /* 0xffffffff00047882 */ /* 0x000fe20000000000 */
[----:B-1----:R0:W-:Y:S01]  /*22380*/  SYNCS.ARRIVE.TRANS64.RED.A1T0 RZ, [R0+URZ], RZ ;  /* 0x000000ff00ff79a7 */ /* 0x0021e2000810043f */
[----:B------:R-:W-:Y:S02]  /*22390*/  LEA.HI.X R3, R10, UR5, R3, 0x1, P0 ;  /* 0x000000050a037c11 */ /* 0x000fe400080f0c03 */
[----:B------:R-:W-:Y:S02]  /*223a0*/  SHF.R.S32.HI R8, RZ, 0x1f, R9 ;  /* 0x0000001fff087819 */ /* 0x000fe40000011409 */
[----:B------:R-:W-:Y:S01]  /*223b0*/  SHF.R.S32.HI R20, RZ, 0x1f, R53 ;  /* 0x0000001fff147819 */ /* 0x000fe20000011435 */
[----:B------:R-:W-:Y:S06]  /*223c0*/  BRA.DIV UR4, `(.L_x_607) ;  /* 0x000000d2049c7947 */ /* 0x000fec000b800000 */
[----:B0-----:R0:W1:Y:S04]  /*223d0*/  SHFL.IDX PT, R0, R3, RZ, 0x181f ;  /* 0x00181fff03007589 */ /* 0x00106800000e0000 */
[----:B------:R0:W2:Y:S02]  /*223e0*/  SHFL.IDX PT, R14, R2, RZ, 0x181f ;  /* 0x00181fff020e7589 */ /* 0x0000a400000e0000 */
.L_x_888:
[----:B------:R-:W-:Y:S01]  /*223f0*/  LEA R21, R223, R102, 0x7 ;  /* 0x00000066df157211 */ /* 0x000fe200078e38ff */
[----:B------:R-:W-:Y:S03]  /*22400*/  BSSY B1, `(.L_x_608) ;  /* 0x000000c000017945 */ /* 0x000fe60003800000 */
[----:B------:R-:W-:-:S13]  /*22410*/  ISETP.GE.AND P0, PT, R21, R100, PT ;  /* 0x000000641500720c */ /* 0x000fda0003f06270 */
[----:B------:R-:W-:Y:S05]  /*22420*/  @P0 BRA `(.L_x_609) ;  /* 0x0000000000240947 */ /* 0x000fea0003800000 */
[----:B------:R-:W-:Y:S02]  /*22430*/  ULDC UR4, c[0x0][0xac8] ;  /* 0x0002b20000047ab9 */ /* 0x000fe40000000800 */
[----:B------:R-:W-:Y:S02]  /*22440*/  ISETP.GE.AND P0, PT, R9, UR4, PT ;  /* 0x0000000409007c0c */ /* 0x000fe4000bf06270 */
[----:B------:R-:W-:-:S11]  /*22450*/  ISETP.GE.AND P1, PT, R53, UR4, PT ;  /* 0x0000000435007c0c */ /* 0x000fd6000bf26270 */
[-C--:B--2---:R-:W-:Y:S02]  /*22460*/  @!P0 LEA R10, P2, R9, R14.reuse, 0x1 ;  /* 0x0000000e090a8211 */ /* 0x084fe400078408ff */
[----:B------:R-:W-:Y:S02]  /*22470*/  @!P1 LEA R14, P3, R53, R14, 0x1 ;  /* 0x0000000e350e9211 */ /* 0x000fe400078608ff */
[-C--:B-1----:R-:W-:Y:S02]  /*22480*/  @!P0 LEA.HI.X R11, R9, R0.reuse, R8, 0x1, P2 ;  /* 0x00000000090b8211 */ /* 0x082fe400010f0c08 */
[----:B------:R-:W-:-:S03]  /*22490*/  @!P1 LEA.HI.X R15, R53, R0, R20, 0x1, P3 ;  /* 0x00000000350f9211 */ /* 0x000fc600018f0c14 */
[----:B-----5:R3:W-:Y:S04]  /*224a0*/  @!P0 ST.E.128 desc[UR50][R10.64], R4 ;  /* 0x000000040a008985 */ /* 0x0207e8000c101d32 */
[----:B------:R3:W-:Y:S02]  /*224b0*/  @!P1 ST.E.128 desc[UR50][R14.64], R36 ;  /* 0x000000240e009985 */ /* 0x0007e4000c101d32 */
.L_x_609:
[----:B------:R-:W-:Y:S05]  /*224c0*/  BSYNC B1 ;  /* 0x0000000000017941 */ /* 0x000fea0003800000 */
.L_x_608:
[----:B------:R-:W-:-:S03]  /*224d0*/  UMOV UR4, 0xffffffff ;  /* 0xffffffff00047882 */ /* 0x000fc60000000000 */
[----:B------:R-:W-:Y:S05]  /*224e0*/  BRA.DIV UR4, `(.L_x_610) ;  /* 0x000000d204887947 */ /* 0x000fea000b800000 */
[----:B-1----:R1:W4:Y:S04]  /*224f0*/  SHFL.IDX PT, R0, R3, 0x1, 0x181f ;  /* 0x00381f0003007f89 */ /* 0x00232800000e0000 */
[----:B--23--:R1:W2:Y:S02]  /*22500*/  SHFL.IDX PT, R14, R2, 0x1, 0x181f ;  /* 0x00381f00020e7f89 */ /* 0x00c2a400000e0000 */
.L_x_892:
[----:B-----5:R-:W-:Y:S01]  /*22510*/  VIADD R5, R21, 0x20 ;  /* 0x0000002015057836 */ /* 0x020fe20000000000 */
[----:B------:R-:W-:Y:S04]  /*22520*/  BSSY B1, `(.L_x_611) ;  /* 0x000000c000017945 */ /* 0x000fe80003800000 */
[----:B------:R-:W-:-:S13]  /*22530*/  ISETP.GE.AND P0, PT, R5, R100, PT ;  /* 0x000000640500720c */ /* 0x000fda0003f06270 */
[----:B------:R-:W-:Y:S05]  /*22540*/  @P0 BRA `(.L_x_612) ;  /* 0x0000000000240947 */ /* 0x000fea0003800000 */
[----:B------:R-:W-:Y:S02]  /*22550*/  ULDC UR4, c[0x0][0xac8] ;  /* 0x0002b20000047ab9 */ /* 0x000fe40000000800 */
[----:B------:R-:W-:Y:S02]  /*22560*/  ISETP.GE.AND P2, PT, R9, UR4, PT ;  /* 0x0000000409007c0c */ /* 0x000fe4000bf46270 */
[----:B------:R-:W-:-:S11]  /*22570*/  ISETP.GE.AND P3, PT, R53, UR4, PT ;  /* 0x0000000435007c0c */ /* 0x000fd6000bf66270 */
[-C--:B--2---:R-:W-:Y:S02]  /*22580*/  @!P2 LEA R4, P0, R9, R14.reuse, 0x1 ;  /* 0x0000000e0904a211 */ /* 0x084fe400078008ff */
[----:B------:R-:W-:Y:S02]  /*22590*/  @!P3 LEA R14, P1, R53, R14, 0x1 ;  /* 0x0000000e350eb211 */ /* 0x000fe400078208ff */
[-C--:B----4-:R-:W-:Y:S02]  /*225a0*/  @!P2 LEA.HI.X R5, R9, R0.reuse, R8, 0x1, P0 ;  /* 0x000000000905a211 */ /* 0x090fe400000f0c08 */
[----:B------:R-:W-:-:S03]  /*225b0*/  @!P3 LEA.HI.X R15, R53, R0, R20, 0x1, P1 ;  /* 0x00000000350fb211 */ /* 0x000fc600008f0c14 */
[----:B------:R3:W-:Y:S04]  /*225c0*/  @!P2 ST.E.128 desc[UR50][R4.64], R24 ;  /* 0x000000180400a985 */ /* 0x0007e8000c101d32 */
[----:B------:R3:W-:Y:S02]  /*225d0*/  @!P3 ST.E.128 desc[UR50][R14.64], R40 ;  /* 0x000000280e00b985 */ /* 0x0007e4000c101d32 */
.L_x_612:
[----:B------:R-:W-:Y:S05]  /*225e0*/  BSYNC B1 ;  /* 0x0000000000017941 */ /* 0x000fea0003800000 */
.L_x_611:
[----:B------:R-:W-:-:S03]  /*225f0*/  UMOV UR4, 0xffffffff ;  /* 0xffffffff00047882 */ /* 0x000fc60000000000 */
[----:B------:R-:W-:Y:S05]  /*22600*/  BRA.DIV UR4, `(.L_x_613) ;  /* 0x000000d204887947 */ /* 0x000fea000b800000 */
[----:B----4-:R4:W0:Y:S04]  /*22610*/  SHFL.IDX PT, R0, R3, 0x2, 0x181f ;  /* 0x00581f0003007f89 */ /* 0x01082800000e0000 */
[----:B--23--:R4:W2:Y:S02]  /*22620*/  SHFL.IDX PT, R14, R2, 0x2, 0x181f ;  /* 0x00581f00020e7f89 */ /* 0x00c8a400000e0000 */
.L_x_896:
[----:B------:R-:W-:Y:S01]  /*22630*/  VIADD R5, R21, 0x40 ;  /* 0x0000004015057836 */ /* 0x000fe20000000000 */
        /* <DEDUP_REMOVED lines=8> */
[-C--:B0-----:R-:W-:Y:S02]  /*226c0*/  @!P2 LEA.HI.X R5, R9, R0.reuse, R8, 0x1, P0 ;  /* 0x000000000905a211 */ /* 0x081fe400000f0c08 */
[----:B------:R-:W-:-:S03]  /*226d0*/  @!P3 LEA.HI.X R15, R53, R0, R20, 0x1, P1 ;  /* 0x00000000350fb211 */ /* 0x000fc600008f0c14 */
[----:B------:R3:W-:Y:S04]  /*226e0*/  @!P2 ST.E.128 desc[UR50][R4.64], R28 ;  /* 0x0000001c0400a985 */ /* 0x0007e8000c101d32 */
[----:B------:R3:W-:Y:S02]  /*226f0*/  @!P3 ST.E.128 desc[UR50][R14.64], R44 ;  /* 0x0000002c0e00b985 */ /* 0x0007e4000c101d32 */
.L_x_615:
[----:B------:R-:W-:Y:S05]  /*22700*/  BSYNC B1 ;  /* 0x0000000000017941 */ /* 0x000fea0003800000 */
.L_x_614:
[----:B------:R-:W-:-:S03]  /*22710*/  UMOV UR4, 0xffffffff ;  /* 0xffffffff00047882 */ /* 0x000fc60000000000 */
[----:B------:R-:W-:Y:S05]  /*22720*/  BRA.DIV UR4, `(.L_x_616) ;  /* 0x000000d204887947 */ /* 0x000fea000b800000 */
[----:B0-----:R0:W0:Y:S04]  /*22730*/  SHFL.IDX PT, R0, R3, 0x3, 0x181f ;  /* 0x00781f0003007f89 */ /* 0x00102800000e0000 */
[----:B--23--:R2:W3:Y:S02]  /*22740*/  SHFL.IDX PT, R14, R2, 0x3, 0x181f ;  /* 0x00781f00020e7f89 */ /* 0x00c4e400000e0000 */
.L_x_900:
[----:B01--4-:R-:W-:-:S05]  /*22750*/  VIADD R3, R21, 0x60 ;  /* 0x0000006015037836 */ /* 0x013fca0000000000 */
[----:B------:R-:W-:-:S13]  /*22760*/  ISETP.GE.AND P0, PT, R3, R100, PT ;  /* 0x000000640300720c */ /* 0x000fda0003f06270 */
[----:B------:R-:W-:Y:S05]  /*22770*/  @P0 BRA `(.L_x_617) ;  /* 0x0000001c00d00947 */ /* 0x000fea0003800000 */
[----:B------:R-:W-:Y:S02]  /*22780*/  ULDC UR4, c[0x0][0xac8] ;  /* 0x0002b20000047ab9 */ /* 0x000fe40000000800 */
[----:B------:R-:W-:-:S13]  /*22790*/  ISETP.GE.AND P1, PT, R9, UR4, PT ;  /* 0x0000000409007c0c */ /* 0x000fda000bf26270 */
[----:B--23--:R-:W-:-:S04]  /*227a0*/  @!P1 LEA R2, P0, R9, R14, 0x1 ;  /* 0x0000000e09029211 */ /* 0x00cfc800078008ff */
[----:B------:R-:W-:Y:S02]  /*227b0*/  @!P1 LEA.HI.X R3, R9, R0, R8, 0x1, P0 ;  /* 0x0000000009039211 */ /* 0x000fe400000f0c08 */
[----:B------:R-:W-:-:S03]  /*227c0*/  ISETP.GE.AND P0, PT, R53, UR4, PT ;  /* 0x0000000435007c0c */ /* 0x000fc6000bf06270 */
[----:B------:R0:W-:Y:S10]  /*227d0*/  @!P1 ST.E.128 desc[UR50][R2.64], R32 ;  /* 0x0000002002009985 */ /* 0x0001f4000c101d32 */
[----:B------:R-:W-:Y:S05]  /*227e0*/  @P0 BRA `(.L_x_617) ;  /* 0x0000001c00b40947 */ /* 0x000fea0003800000 */
[----:B------:R-:W-:-:S04]  /*227f0*/  LEA R14, P0, R53, R14, 0x1 ;  /* 0x0000000e350e7211 */ /* 0x000fc800078008ff */
[----:B------:R-:W-:-:S05]  /*22800*/  LEA.HI.X R15, R53, R0, R20, 0x1, P0 ;  /* 0x00000000350f7211 */ /* 0x000fca00000f0c14 */
[----:B------:R1:W-:Y:S01]  /*22810*/  ST.E.128 desc[UR50][R14.64], R48 ;  /* 0x000000300e007985 */ /* 0x0003e2000c101d32 */
[----:B------:R-:W-:Y:S05]  /*22820*/  BRA `(.L_x_617) ;  /* 0x0000001c00a47947 */ /* 0x000fea0003800000 */
.L_x_606:
[----:B------:R-:W-:Y:S01]  /*22830*/  ULDC.64 UR4, c[0x0][0xb08] ;  /* 0x0002c20000047ab9 */ /* 0x000fe20000000a00 */
[----:B------:R-:W1:Y:S01]  /*22840*/  @P1 LDC R8, c[0x0][0xbec] ;  /* 0x0002fb00ff081b82 */ /* 0x000e620000000800 */
[----:B------:R-:W-:Y:S01]  /*22850*/  IMAD R10, R10, UR4, RZ ;  /* 0x000000040a0a7c24 */ /* 0x000fe2000f8e02ff */
[----:B0-----:R-:W-:Y:S01]  /*22860*/  SHF.R.S32.HI R6, RZ, 0x1f, R13 ;  /* 0x0000001fff067819 */ /* 0x001fe2000001140d */
[----:B------:R-:W-:-:S04]  /*22870*/  IMAD.WIDE.U32 R4, R97, UR4, RZ ;  /* 0x0000000461047c25 */ /* 0x000fc8000f8e00ff */
[----:B------:R-:W-:Y:S01]  /*22880*/  IMAD R97, R97, UR5, R10 ;  /* 0x0000000561617c24 */ /* 0x000fe2000f8e020a */
[----:B------:R-:W0:Y:S01]  /*22890*/  @P1 LDC R11, c[0x0][0xbf0] ;  /* 0x0002fc00ff0b1b82 */ /* 0x000e220000000800 */
[----:B------:R-:W-:Y:S01]  /*228a0*/  ULDC.64 UR4, c[0x0][0xb38] ;  /* 0x0002ce0000047ab9 */ /* 0x000fe20000000a00 */
[----:B------:R-:W-:Y:S02]  /*228b0*/  IMAD.MOV.U32 R7, RZ, RZ, R33 ;  /* 0x000000ffff077224 */ /* 0x000fe400078e0021 */
[----:B------:R-:W-:-:S03]  /*228c0*/  IADD3 R5, R5, R97, RZ ;  /* 0x0000006105057210 */ /* 0x000fc60007ffe0ff */
[----:B------:R-:W-:-:S04]  /*228d0*/  IMAD.WIDE.U32 R4, R169, UR4, R4 ;  /* 0x00000004a9047c25 */ /* 0x000fc8000f8e0004 */
[----:B------:R-:W-:Y:S01]  /*228e0*/  IMAD R5, R169, UR5, R5 ;  /* 0x00000005a9057c24 */ /* 0x000fe2000f8e0205 */
[----:B------:R-:W-:Y:S02]  /*228f0*/  ULDC.64 UR4, c[0x0][0xb40] ;  /* 0x0002d00000047ab9 */ /* 0x000fe40000000a00 */
[----:B------:R-:W-:Y:S02]  /*22900*/  IMAD R6, R6, UR4, RZ ;  /* 0x0000000406067c24 */ /* 0x000fe4000f8e02ff */
[----:B------:R-:W-:-:S04]  /*22910*/  IMAD.WIDE.U32 R4, R13, UR4, R4 ;  /* 0x000000040d047c25 */ /* 0x000fc8000f8e0004 */
[----:B------:R-:W-:Y:S01]  /*22920*/  IMAD R9, R13, UR5, R6 ;  /* 0x000000050d097c24 */ /* 0x000fe2000f8e0206 */
[----:B------:R-:W-:Y:S01]  /*22930*/  ULDC.64 UR4, c[0x0][0xb48] ;  /* 0x0002d20000047ab9 */ /* 0x000fe20000000a00 */
[----:B-1----:R-:W-:-:S04]  /*22940*/  @P1 IMAD.HI.U32 R8, R33, R8, RZ ;  /* 0x0000000821081227 */ /* 0x002fc800078e00ff */
[----:B------:R-:W-:Y:S01]  /*22950*/  IMAD.IADD R5, R5, 0x1, R9 ;  /* 0x0000000105057824 */ /* 0x000fe200078e0209 */
[----:B0-----:R-:W-:Y:S02]  /*22960*/  @P1 SHF.R.U32.HI R7, RZ, R11, R8 ;  /* 0x0000000bff071219 */ /* 0x001fe40000011608 */
[----:B------:R-:W-:Y:S01]  /*22970*/  IADD3 R9, R18, 0x29820, RZ ;  /* 0x0002982012097810 */ /* 0x000fe20007ffe0ff */
[----:B------:R-:W-:Y:S01]  /*22980*/  IMAD.WIDE.U32 R4, R226, UR4, R4 ;  /* 0x00000004e2047c25 */ /* 0x000fe2000f8e0004 */
[----:B------:R-:W-:-:S03]  /*22990*/  SHF.R.S32.HI R6, RZ, 0x1f, R7 ;  /* 0x0000001fff067819 */ /* 0x000fc60000011407 */
[----:B------:R-:W-:Y:S02]  /*229a0*/  IMAD.MOV R8, RZ, RZ, -R7 ;  /* 0x000000ffff087224 */ /* 0x000fe400078e0a07 */
[----:B------:R-:W-:Y:S01]  /*229b0*/  IMAD R5, R226, UR5, R5 ;  /* 0x00000005e2057c24 */ /* 0x000fe2000f8e0205 */
[----:B------:R-:W-:Y:S01]  /*229c0*/  ULDC.64 UR4, c[0x0][0xb30] ;  /* 0x0002cc0000047ab9 */ /* 0x000fe20000000a00 */
[----:B------:R-:W-:Y:S01]  /*229d0*/  IMAD R101, R101, R8, R33 ;  /* 0x0000000865657224 */ /* 0x000fe200078e0221 */
[----:B------:R-:W-:Y:S01]  /*229e0*/  PRMT R8, RZ, 0x654, R9 ;  /* 0x00000654ff087816 */ /* 0x000fe20000000009 */
[----:B------:R-:W-:Y:S02]  /*229f0*/  IMAD R6, R6, UR4, RZ ;  /* 0x0000000406067c24 */ /* 0x000fe4000f8e02ff */
[C---:B------:R-:W-:Y:S01]  /*22a00*/  IMAD.WIDE.U32 R4, R7.reuse, UR4, R4 ;  /* 0x0000000407047c25 */ /* 0x040fe2000f8e0004 */
[----:B------:R0:W-:Y:S03]  /*22a10*/  SYNCS.ARRIVE.TRANS64.RED.A1T0 RZ, [R8+URZ], RZ ;  /* 0x000000ff08ff79a7 */ /* 0x0001e6000810043f */
[----:B------:R-:W-:Y:S01]  /*22a20*/  IMAD R9, R7, UR5, R6 ;  /* 0x0000000507097c24 */ /* 0x000fe2000f8e0206 */
[----:B------:R-:W-:Y:S01]  /*22a30*/  SHF.R.S32.HI R6, RZ, 0x1f, R101 ;  /* 0x0000001fff067819 */ /* 0x000fe20000011465 */
[----:B------:R-:W-:-:S02]  /*22a40*/  ULDC.64 UR4, c[0x0][0xb28] ;  /* 0x0002ca0000047ab9 */ /* 0x000fc40000000a00 */
[----:B------:R-:W-:Y:S02]  /*22a50*/  IMAD.IADD R5, R5, 0x1, R9 ;  /* 0x0000000105057824 */ /* 0x000fe400078e0209 */
[----:B------:R-:W-:Y:S02]  /*22a60*/  IMAD R6, R6, UR4, RZ ;  /* 0x0000000406067c24 */ /* 0x000fe4000f8e02ff */
[----:B------:R-:W-:-:S04]  /*22a70*/  IMAD.WIDE.U32 R4, R101, UR4, R4 ;  /* 0x0000000465047c25 */ /* 0x000fc8000f8e0004 */
[----:B------:R-:W-:Y:S01]  /*22a80*/  IMAD R101, R101, UR5, R6 ;  /* 0x0000000565657c24 */ /* 0x000fe2000f8e0206 */
[----:B------:R-:W-:Y:S02]  /*22a90*/  ULDC.64 UR4, c[0x0][0xb00] ;  /* 0x0002c00000047ab9 */ /* 0x000fe40000000a00 */
[----:B------:R-:W-:Y:S01]  /*22aa0*/  LEA R30, P0, R4, UR4, 0x2 ;  /* 0x00000004041e7c11 */ /* 0x000fe2000f8010ff */
[----:B------:R-:W-:Y:S01]  /*22ab0*/  IMAD.IADD R5, R5, 0x1, R101 ;  /* 0x0000000105057824 */ /* 0x000fe200078e0265 */
[----:B------:R-:W-:-:S04]  /*22ac0*/  UMOV UR4, 0xffffffff ;  /* 0xffffffff00047882 */ /* 0x000fc80000000000 */
[----:B------:R-:W-:Y:S01]  /*22ad0*/  LEA.HI.X R32, R4, UR5, R5, 0x2, P0 ;  /* 0x0000000504207c11 */ /* 0x000fe200080f1405 */
[----:B0-----:R-:W-:Y:S06]  /*22ae0*/  BRA.DIV UR4, `(.L_x_618) ;  /* 0x000000ce04e07947 */ /* 0x001fec000b800000 */
[----:B------:R0:W1:Y:S01]  /*22af0*/  SHFL.IDX PT, R31, R32, RZ, 0x1c1f ;  /* 0x001c1fff201f7589 */ /* 0x00006200000e0000 */
[C---:B------:R-:W-:Y:S01]  /*22b00*/  VIADD R29, R218.reuse, 0x10 ;  /* 0x00000010da1d7836 */ /* 0x040fe20000000000 */
[C---:B------:R-:W-:Y:S01]  /*22b10*/  IADD3 R28, R218.reuse, 0x18, RZ ;  /* 0x00000018da1c7810 */ /* 0x040fe20007ffe0ff */
[C---:B------:R-:W-:Y:S01]  /*22b20*/  VIADD R26, R218.reuse, 0x20 ;  /* 0x00000020da1a7836 */ /* 0x040fe20000000000 */
[----:B------:R0:W2:Y:S01]  /*22b30*/  SHFL.IDX PT, R14, R30, RZ, 0x1c1f ;  /* 0x001c1fff1e0e7589 */ /* 0x0000a200000e0000 */
[C---:B------:R-:W-:Y:S02]  /*22b40*/  VIADD R25, R218.reuse, 0x28 ;  /* 0x00000028da197836 */ /* 0x040fe40000000000 */
[----:B------:R-:W-:-:S07]  /*22b50*/  VIADD R24, R218, 0x30 ;  /* 0x00000030da187836 */ /* 0x000fce0000000000 */
.L_x_903:
[----:B------:R-:W-:Y:S01]  /*22b60*/  ISETP.GE.AND P0, PT, R35, R100, PT ;  /* 0x000000642300720c */ /* 0x000fe20003f06270 */
[----:B------:R-:W-:-:S12]  /*22b70*/  BSSY B1, `(.L_x_619) ;  /* 0x0000079000017945 */ /* 0x000fd80003800000 */
[----:B------:R-:W-:Y:S05]  /*22b80*/  @P0 BRA `(.L_x_620) ;  /* 0x0000000400dc0947 */ /* 0x000fea0003800000 */
[----:B------:R-:W-:Y:S01]  /*22b90*/  ULDC UR4, c[0x0][0xac8] ;  /* 0x0002b20000047ab9 */ /* 0x000fe20000000800 */
[----:B------:R-:W-:Y:S01]  /*22ba0*/  SHF.R.S32.HI R8, RZ, 0x1f, R29 ;  /* 0x0000001fff087819 */ /* 0x000fe2000001141d */
[C---:B------:R-:W-:Y:S01]  /*22bb0*/  VIADD R34, R218.reuse, 0x48 ;  /* 0x00000048da227836 */ /* 0x040fe20000000000 */
[C---:B------:R-:W-:Y:S01]  /*22bc0*/  ISETP.GE.AND P0, PT, R218.reuse, UR4, PT ;  /* 0x00000004da007c0c */ /* 0x040fe2000bf06270 */
[C---:B------:R-:W-:Y:S01]  /*22bd0*/  VIADD R58, R218.reuse, 0x40 ;  /* 0x00000040da3a7836 */ /* 0x040fe20000000000 */
[----:B------:R-:W-:Y:S01]  /*22be0*/  ISETP.GE.AND P4, PT, R29, UR4, PT ;  /* 0x000000041d007c0c */ /* 0x000fe2000bf86270 */
[----:B------:R-:W-:Y:S01]  /*22bf0*/  VIADD R33, R218, 0x58 ;  /* 0x00000058da217836 */ /* 0x000fe20000000000 */
[----:B------:R-:W-:Y:S02]  /*22c00*/  ISETP.GE.AND P2, PT, R225, UR4, PT ;  /* 0x00000004e1007c0c */ /* 0x000fe4000bf46270 */
[----:B------:R-:W-:Y:S02]  /*22c10*/  SHF.R.S32.HI R10, RZ, 0x1f, R225 ;  /* 0x0000001fff0a7819 */ /* 0x000fe400000114e1 */
[----:B------:R-:W-:-:S02]  /*22c20*/  ISETP.GE.AND P3, PT, R28, UR4, PT ;  /* 0x000000041c007c0c */ /* 0x000fc4000bf66270 */
[----:B------:R-:W-:Y:S02]  /*22c30*/  ISETP.GE.AND P1, PT, R25, UR4, PT ;  /* 0x0000000419007c0c */ /* 0x000fe4000bf26270 */
[----:B------:R-:W-:Y:S01]  /*22c40*/  SHF.R.S32.HI R11, RZ, 0x1f, R26 ;  /* 0x0000001fff0b7819 */ /* 0x000fe2000001141a */
[----:B-1----:R-:W-:Y:S01]  /*22c50*/  @!P0 IMAD.MOV.U32 R5, RZ, RZ, R31 ;  /* 0x000000ffff058224 */ /* 0x002fe200078e001f */
[----:B--2---:R-:W-:Y:S01]  /*22c60*/  @!P0 MOV R4, R14 ;  /* 0x0000000e00048202 */ /* 0x004fe20000000f00 */
[----:B------:R-:W-:Y:S01]  /*22c70*/  @!P0 IMAD.MOV.U32 R6, RZ, RZ, R99 ;  /* 0x000000ffff068224 */ /* 0x000fe200078e0063 */
[----:B------:R-:W-:Y:S01]  /*22c80*/  SHF.R.S32.HI R12, RZ, 0x1f, R25 ;  /* 0x0000001fff0c7819 */ /* 0x000fe20000011419 */
[----:B------:R-:W-:Y:S01]  /*22c90*/  @!P0 IMAD.MOV.U32 R7, RZ, RZ, R98 ;  /* 0x000000ffff078224 */ /* 0x000fe200078e0062 */
[C---:B------:R-:W-:Y:S01]  /*22ca0*/  IADD3 R13, R218.reuse, 0x40, RZ ;  /* 0x00000040da0d7810 */ /* 0x040fe20007ffe0ff */
[----:B------:R-:W-:Y:S01]  /*22cb0*/  @!P0 IMAD.WIDE R4, R218, 0x4, R4 ;  /* 0x00000004da048825 */ /* 0x000fe200078e0204 */
[----:B------:R-:W-:-:S02]  /*22cc0*/  SHF.R.S32.HI R58, RZ, 0x1f, R58 ;  /* 0x0000001fff3a7819 */ /* 0x000fc4000001143a */
[----:B------:R-:W-:Y:S01]  /*22cd0*/  IADD3 R15, R218, 0x50, RZ ;  /* 0x00000050da0f7810 */ /* 0x000fe20007ffe0ff */
[----:B------:R-:W-:Y:S01]  /*22ce0*/  @!P2 IMAD.MOV.U32 R9, RZ, RZ, R95 ;  /* 0x000000ffff09a224 */ /* 0x000fe200078e005f */
[----:B------:R1:W-:Y:S02]  /*22cf0*/  @!P0 ST.E.64 desc[UR50][R4.64], R6 ;  /* 0x0000000604008985 */ /* 0x0003e4000c101b32 */
[-C--:B-1----:R-:W-:Y:S02]  /*22d00*/  @!P4 LEA R6, P5, R29, R14.reuse, 0x2 ;  /* 0x0000000e1d06c211 */ /* 0x082fe400078a10ff */
[----:B------:R-:W-:Y:S02]  /*22d10*/  @!P2 LEA R4, P0, R225, R14, 0x2 ;  /* 0x0000000ee104a211 */ /* 0x000fe400078010ff */
[-C--:B------:R-:W-:Y:S02]  /*22d20*/  @!P4 LEA.HI.X R7, R29, R31.reuse, R8, 0x2, P5 ;  /* 0x0000001f1d07c211 */ /* 0x080fe400028f1408 */
[----:B------:R-:W-:-:S02]  /*22d30*/  @!P2 LEA.HI.X R5, R225, R31, R10, 0x2, P0 ;  /* 0x0000001fe105a211 */ /* 0x000fc400000f140a */
[----:B------:R-:W-:Y:S02]  /*22d40*/  @!P2 MOV R8, R96 ;  /* 0x000000600008a202 */ /* 0x000fe40000000f00 */
[----:B------:R-:W-:Y:S02]  /*22d50*/  ISETP.GE.AND P0, PT, R26, UR4, PT ;  /* 0x000000041a007c0c */ /* 0x000fe4000bf06270 */
[----:B------:R-:W-:Y:S01]  /*22d60*/  SHF.R.S32.HI R10, RZ, 0x1f, R28 ;  /* 0x0000001fff0a7819 */ /* 0x000fe2000001141c */
[----:B------:R1:W-:Y:S02]  /*22d70*/  @!P2 ST.E.64 desc[UR50][R4.64], R8 ;  /* 0x000000080400a985 */ /* 0x0003e4000c101b32 */
[----:B-1----:R-:W-:Y:S01]  /*22d80*/  @!P4 IMAD.MOV.U32 R4, RZ, RZ, R76 ;  /* 0x000000ffff04c224 */ /* 0x002fe200078e004c */
[----:B------:R-:W-:Y:S01]  /*22d90*/  @!P3 MOV R8, R77 ;  /* 0x0000004d0008b202 */ /* 0x000fe20000000f00 */
[----:B------:R-:W-:Y:S02]  /*22da0*/  @!P4 IMAD.MOV.U32 R5, RZ, RZ, R74 ;  /* 0x000000ffff05c224 */ /* 0x000fe400078e004a */
[----:B------:R-:W-:-:S03]  /*22db0*/  @!P3 IMAD.MOV.U32 R9, RZ, RZ, R75 ;  /* 0x000000ffff09b224 */ /* 0x000fc600078e004b */
[----:B------:R1:W-:Y:S02]  /*22dc0*/  @!P4 ST.E.64 desc[UR50][R6.64], R4 ;  /* 0x000000040600c985 */ /* 0x0003e4000c101b32 */
[-C--:B-1----:R-:W-:Y:S02]  /*22dd0*/  @!P3 LEA R6, P2, R28, R14.reuse, 0x2 ;  /* 0x0000000e1c06b211 */ /* 0x082fe400078410ff */
[-C--:B------:R-:W-:Y:S02]  /*22de0*/  @!P0 LEA R4, P5, R26, R14.reuse, 0x2 ;  /* 0x0000000e1a048211 */ /* 0x080fe400078a10ff */
[-C--:B------:R-:W-:Y:S02]  /*22df0*/  @!P3 LEA.HI.X R7, R28, R31.reuse, R10, 0x2, P2 ;  /* 0x0000001f1c07b211 */ /* 0x080fe400010f140a */
[----:B------:R-:W-:Y:S02]  /*22e00*/  ISETP.GE.AND P2, PT, R24, UR4, PT ;  /* 0x0000000418007c0c */ /* 0x000fe4000bf46270 */
[----:B------:R-:W-:Y:S01]  /*22e10*/  @!P1 LEA R10, P4, R25, R14, 0x2 ;  /* 0x0000000e190a9211 */ /* 0x000fe200078810ff */
[----:B------:R1:W-:Y:S01]  /*22e20*/  @!P3 ST.E.64 desc[UR50][R6.64], R8 ;  /* 0x000000080600b985 */ /* 0x0003e2000c101b32 */
[----:B------:R-:W-:-:S02]  /*22e30*/  @!P0 LEA.HI.X R5, R26, R31, R11, 0x2, P5 ;  /* 0x0000001f1a058211 */ /* 0x000fc400028f140b */
[----:B------:R-:W-:Y:S02]  /*22e40*/  @!P1 LEA.HI.X R11, R25, R31, R12, 0x2, P4 ;  /* 0x0000001f190b9211 */ /* 0x000fe400020f140c */
[----:B------:R-:W-:Y:S02]  /*22e50*/  ISETP.GE.AND P3, PT, R224, UR4, PT ;  /* 0x00000004e0007c0c */ /* 0x000fe4000bf66270 */
[----:B------:R-:W-:Y:S02]  /*22e60*/  ISETP.GE.AND P4, PT, R13, UR4, PT ;  /* 0x000000040d007c0c */ /* 0x000fe4000bf86270 */
[----:B------:R-:W-:Y:S01]  /*22e70*/  SHF.R.S32.HI R12, RZ, 0x1f, R224 ;  /* 0x0000001fff0c7819 */ /* 0x000fe200000114e0 */
[----:B-1----:R-:W-:Y:S02]  /*22e80*/  @!P0 IMAD.MOV.U32 R6, RZ, RZ, R2 ;  /* 0x000000ffff068224 */ /* 0x002fe400078e0002 */
[----:B------:R-:W-:Y:S02]  /*22e90*/  @!P0 IMAD.MOV.U32 R7, RZ, RZ, R78 ;  /* 0x000000ffff078224 */ /* 0x000fe400078e004e */
[----:B------:R-:W-:-:S02]  /*22ea0*/  @!P1 IMAD.MOV.U32 R2, RZ, RZ, R3 ;  /* 0x000000ffff029224 */ /* 0x000fc400078e0003 */
[----:B------:R-:W-:Y:S01]  /*22eb0*/  @!P1 IMAD.MOV.U32 R3, RZ, RZ, R0 ;  /* 0x000000ffff039224 */ /* 0x000fe200078e0000 */
[----:B------:R1:W-:Y:S01]  /*22ec0*/  @!P0 ST.E.64 desc[UR50][R4.64], R6 ;  /* 0x0000000604008985 */ /* 0x0003e2000c101b32 */
[----:B------:R-:W-:-:S03]  /*22ed0*/  SHF.R.S32.HI R0, RZ, 0x1f, R24 ;  /* 0x0000001fff007819 */ /* 0x000fc60000011418 */
[----:B------:R2:W-:Y:S01]  /*22ee0*/  @!P1 ST.E.64 desc[UR50][R10.64], R2 ;  /* 0x000000020a009985 */ /* 0x0005e2000c101b32 */
[----:B------:R-:W-:Y:S01]  /*22ef0*/  ISETP.GE.AND P1, PT, R34, UR4, PT ;  /* 0x0000000422007c0c */ /* 0x000fe2000bf26270 */
[----:B-1----:R-:W-:Y:S01]  /*22f00*/  @!P2 IMAD.MOV.U32 R6, RZ, RZ, R36 ;  /* 0x000000ffff06a224 */ /* 0x002fe200078e0024 */
[-C--:B------:R-:W-:Y:S01]  /*22f10*/  @!P3 LEA R4, P5, R224, R14.reuse, 0x2 ;  /* 0x0000000ee004b211 */ /* 0x080fe200078a10ff */
[----:B------:R-:W-:Y:S01]  /*22f20*/  @!P2 IMAD.MOV.U32 R7, RZ, RZ, R20 ;  /* 0x000000ffff07a224 */ /* 0x000fe200078e0014 */
[----:B--2---:R-:W-:Y:S02]  /*22f30*/  @!P2 LEA R2, P0, R24, R14, 0x2 ;  /* 0x0000000e1802a211 */ /* 0x004fe400078010ff */
[-C--:B------:R-:W-:Y:S02]  /*22f40*/  @!P3 LEA.HI.X R5, R224, R31.reuse, R12, 0x2, P5 ;  /* 0x0000001fe005b211 */ /* 0x080fe400028f140c */
[----:B------:R-:W-:Y:S02]  /*22f50*/  @!P2 LEA.HI.X R3, R24, R31, R0, 0x2, P0 ;  /* 0x0000001f1803a211 */ /* 0x000fe400000f1400 */
[----:B------:R-:W-:-:S03]  /*22f60*/  ISETP.GE.AND P0, PT, R15, UR4, PT ;  /* 0x000000040f007c0c */ /* 0x000fc6000bf06270 */
[----:B------:R1:W-:Y:S10]  /*22f70*/  @!P2 ST.E.64 desc[UR50][R2.64], R6 ;  /* 0x000000060200a985 */ /* 0x0003f4000c101b32 */
[----:B------:R-:W-:-:S02]  /*22f80*/  @!P0 LEA R8, P5, R15, R14, 0x2 ;  /* 0x0000000e0f088211 */ /* 0x000fc400078a10ff */
[C---:B-1----:R-:W-:Y:S01]  /*22f90*/  @!P4 LEA R6, P2, R13.reuse, R14, 0x2 ;  /* 0x0000000e0d06c211 */ /* 0x042fe200078410ff */
[----:B------:R-:W-:Y:S01]  /*22fa0*/  @!P3 IMAD.MOV.U32 R2, RZ, RZ, R37 ;  /* 0x000000ffff02b224 */ /* 0x000fe200078e0025 */
[----:B------:R-:W-:Y:S02]  /*22fb0*/  @!P3 MOV R3, R21 ;  /* 0x000000150003b202 */ /* 0x000fe40000000f00 */
[----:B------:R-:W-:Y:S01]  /*22fc0*/  @!P4 LEA.HI.X R7, R13, R31, R58, 0x2, P2 ;  /* 0x0000001f0d07c211 */ /* 0x000fe200010f143a */
[C---:B------:R-:W-:Y:S01]  /*22fd0*/  VIADD R58, R218.reuse, 0x48 ;  /* 0x00000048da3a7836 */ /* 0x040fe20000000000 */
[----:B------:R-:W-:Y:S01]  /*22fe0*/  ISETP.GE.AND P2, PT, R33, UR4, PT ;  /* 0x0000000421007c0c */ /* 0x000fe2000bf46270 */
[----:B------:R1:W-:Y:S01]  /*22ff0*/  @!P3 ST.E.64 desc[UR50][R4.64], R2 ;  /* 0x000000020400b985 */ /* 0x0003e2000c101b32 */
[----:B------:R-:W-:Y:S02]  /*23000*/  VIADD R13, R218, 0x60 ;  /* 0x00000060da0d7836 */ /* 0x000fe40000000000 */
[----:B------:R-:W-:-:S02]  /*23010*/  SHF.R.S32.HI R58, RZ, 0x1f, R58 ;  /* 0x0000001fff3a7819 */ /* 0x000fc4000001143a */
[C---:B-1----:R-:W-:Y:S01]  /*23020*/  @!P1 LEA R2, P3, R34.reuse, R14, 0x2 ;  /* 0x0000000e22029211 */ /* 0x042fe200078610ff */
[----:B------:R-:W-:Y:S01]  /*23030*/  @!P4 IMAD.MOV.U32 R5, RZ, RZ, R38 ;  /* 0x000000ffff05c224 */ /* 0x000fe200078e0026 */
[----:B------:R-:W-:Y:S02]  /*23040*/  @!P4 MOV R4, R40 ;  /* 0x000000280004c202 */ /* 0x000fe40000000f00 */
[----:B------:R-:W-:Y:S01]  /*23050*/  @!P1 LEA.HI.X R3, R34, R31, R58, 0x2, P3 ;  /* 0x0000001f22039211 */ /* 0x000fe200018f143a */
[----:B------:R-:W-:Y:S01]  /*23060*/  VIADD R34, R218, 0x50 ;  /* 0x00000050da227836 */ /* 0x000fe20000000000 */
[----:B------:R-:W-:Y:S01]  /*23070*/  @!P1 MOV R38, R41 ;  /* 0x0000002900269202 */ /* 0x000fe20000000f00 */
[----:B------:R-:W-:Y:S01]  /*23080*/  @!P4 ST.E.64 desc[UR50][R6.64], R4 ;  /* 0x000000040600c985 */ /* 0x000fe2000c101b32 */
[----:B------:R-:W-:Y:S02]  /*23090*/  ISETP.GE.AND P3, PT, R13, UR4, PT ;  /* 0x000000040d007c0c */ /* 0x000fe4000bf66270 */
[----:B------:R-:W-:Y:S01]  /*230a0*/  SHF.R.S32.HI R34, RZ, 0x1f, R34 ;  /* 0x0000001fff227819 */ /* 0x000fe20000011422 */
[----:B------:R1:W-:Y:S01]  /*230b0*/  @!P1 ST.E.64 desc[UR50][R2.64], R38 ;  /* 0x0000002602009985 */ /* 0x0003e2000c101b32 */
[----:B------:R-:W-:-:S02]  /*230c0*/  ISETP.GE.AND P4, PT, R229, UR4, PT ;  /* 0x00000004e5007c0c */ /* 0x000fc4000bf86270 */
[-C--:B------:R-:W-:Y:S01]  /*230d0*/  @!P0 LEA.HI.X R9, R15, R31.reuse, R34, 0x2, P5 ;  /* 0x0000001f0f098211 */ /* 0x080fe200028f1422 */
[----:B------:R-:W-:Y:S01]  /*230e0*/  VIADD R34, R218, 0x58 ;  /* 0x00000058da227836 */ /* 0x000fe20000000000 */
[CC--:B------:R-:W-:Y:S02]  /*230f0*/  @!P2 LEA R10, P1, R33.reuse, R14.reuse, 0x2 ;  /* 0x0000000e210aa211 */ /* 0x0c0fe400078210ff */
[----:B------:R-:W-:Y:S02]  /*23100*/  ISETP.GE.AND P5, PT, R228, UR4, PT ;  /* 0x00000004e4007c0c */ /* 0x000fe4000bfa6270 */
[----:B------:R-:W-:Y:S02]  /*23110*/  SHF.R.S32.HI R34, RZ, 0x1f, R34 ;  /* 0x0000001fff227819 */ /* 0x000fe40000011422 */
[----:B------:R-:W-:Y:S02]  /*23120*/  IADD3 R15, R218, 0x60, RZ ;  /* 0x00000060da0f7810 */ /* 0x000fe40007ffe0ff */
[----:B------:R-:W-:Y:S01]  /*23130*/  @!P2 LEA.HI.X R11, R33, R31, R34, 0x2, P1 ;  /* 0x0000001f210ba211 */ /* 0x000fe200008f1422 */
[----:B-1----:R-:W-:Y:S01]  /*23140*/  @!P0 IMAD.MOV.U32 R2, RZ, RZ, R44 ;  /* 0x000000ffff028224 */ /* 0x002fe200078e002c */
[----:B------:R-:W-:Y:S01]  /*23150*/  SHF.R.S32.HI R15, RZ, 0x1f, R15 ;  /* 0x0000001fff0f7819 */ /* 0x000fe2000001140f */
[----:B------:R-:W-:Y:S01]  /*23160*/  @!P0 IMAD.MOV.U32 R3, RZ, RZ, R42 ;  /* 0x000000ffff038224 */ /* 0x000fe200078e002a */
[----:B------:R-:W-:Y:S01]  /*23170*/  @!P3 LEA R4, P1, R13, R14, 0x2 ;  /* 0x0000000e0d04b211 */ /* 0x000fe200078210ff */
[----:B------:R-:W-:Y:S01]  /*23180*/  @!P2 IMAD.MOV.U32 R42, RZ, RZ, R45 ;  /* 0x000000ffff2aa224 */ /* 0x000fe200078e002d */
[----:B------:R-:W-:-:S02]  /*23190*/  SHF.R.S32.HI R34, RZ, 0x1f, R229 ;  /* 0x0000001fff227819 */ /* 0x000fc400000114e5 */
[----:B------:R1:W-:Y:S01]  /*231a0*/  @!P0 ST.E.64 desc[UR50][R8.64], R2 ;  /* 0x0000000208008985 */ /* 0x0003e2000c101b32 */
[----:B------:R-:W-:Y:S02]  /*231b0*/  ISETP.GE.AND P0, PT, R227, UR4, PT ;  /* 0x00000004e3007c0c */ /* 0x000fe4000bf06270 */
[-C--:B------:R-:W-:Y:S01]  /*231c0*/  @!P3 LEA.HI.X R5, R13, R31.reuse, R15, 0x2, P1 ;  /* 0x0000001f0d05b211 */ /* 0x080fe200008f140f */
[----:B------:R-:W-:Y:S01]  /*231d0*/  @!P2 ST.E.64 desc[UR50][R10.64], R42 ;  /* 0x0000002a0a00a985 */ /* 0x000fe2000c101b32 */
[CC--:B------:R-:W-:Y:S02]  /*231e0*/  @!P4 LEA R6, P1, R229.reuse, R14.reuse, 0x2 ;  /* 0x0000000ee506c211 */ /* 0x0c0fe400078210ff */
[----:B------:R-:W-:Y:S02]  /*231f0*/  SHF.R.S32.HI R33, RZ, 0x1f, R228 ;  /* 0x0000001fff217819 */ /* 0x000fe400000114e4 */
[----:B------:R-:W-:Y:S02]  /*23200*/  SHF.R.S32.HI R15, RZ, 0x1f, R227 ;  /* 0x0000001fff0f7819 */ /* 0x000fe400000114e3 */
[----:B------:R-:W-:Y:S01]  /*23210*/  @!P4 LEA.HI.X R7, R229, R31, R34, 0x2, P1 ;  /* 0x0000001fe507c211 */ /* 0x000fe200008f1422 */
[----:B-1----:R-:W-:Y:S01]  /*23220*/  @!P3 IMAD.MOV.U32 R2, RZ, RZ, R48 ;  /* 0x000000ffff02b224 */ /* 0x002fe200078e0030 */
[----:B------:R-:W-:Y:S01]  /*23230*/  @!P5 LEA R8, P2, R228, R14, 0x2 ;  /* 0x0000000ee408d211 */ /* 0x000fe200078410ff */
[----:B------:R-:W-:Y:S01]  /*23240*/  @!P3 IMAD.MOV.U32 R3, RZ, RZ, R46 ;  /* 0x000000ffff03b224 */ /* 0x000fe200078e002e */
[----:B------:R-:W-:-:S02]  /*23250*/  @!P4 MOV R46, R79 ;  /* 0x0000004f002ec202 */ /* 0x000fc40000000f00 */
[----:B------:R-:W-:Y:S02]  /*23260*/  @!P5 LEA.HI.X R9, R228, R31, R33, 0x2, P2 ;  /* 0x0000001fe409d211 */ /* 0x000fe400010f1421 */
[----:B------:R1:W-:Y:S01]  /*23270*/  @!P3 ST.E.64 desc[UR50][R4.64], R2 ;  /* 0x000000020400b985 */ /* 0x0003e2000c101b32 */
[----:B------:R-:W-:-:S03]  /*23280*/  @!P0 LEA R12, P3, R227, R14, 0x2 ;  /* 0x0000000ee30c8211 */ /* 0x000fc600078610ff */
[----:B------:R3:W-:Y:S01]  /*23290*/  @!P4 ST.E.64 desc[UR50][R6.64], R46 ;  /* 0x0000002e0600c985 */ /* 0x0007e2000c101b32 */
[----:B------:R-:W-:Y:S01]  /*232a0*/  @!P0 LEA.HI.X R13, R227, R31, R15, 0x2, P3 ;  /* 0x0000001fe30d8211 */ /* 0x000fe200018f140f */
[----:B-1----:R-:W-:Y:S02]  /*232b0*/  @!P5 IMAD.MOV.U32 R2, RZ, RZ, R82 ;  /* 0x000000ffff02d224 */ /* 0x002fe400078e0052 */
[----:B------:R-:W-:Y:S02]  /*232c0*/  @!P5 IMAD.MOV.U32 R3, RZ, RZ, R80 ;  /* 0x000000ffff03d224 */ /* 0x000fe400078e0050 */
[----:B------:R-:W-:-:S03]  /*232d0*/  @!P0 IMAD.MOV.U32 R80, RZ, RZ, R83 ;  /* 0x000000ffff508224 */ /* 0x000fc600078e0053 */
[----:B------:R3:W-:Y:S04]  /*232e0*/  @!P5 ST.E.64 desc[UR50][R8.64], R2 ;  /* 0x000000020800d985 */ /* 0x0007e8000c101b32 */
[----:B------:R3:W-:Y:S02]  /*232f0*/  @!P0 ST.E.64 desc[UR50][R12.64], R80 ;  /* 0x000000500c008985 */ /* 0x0007e4000c101b32 */
.L_x_620:
[----:B------:R-:W-:Y:S05]  /*23300*/  BSYNC B1 ;  /* 0x0000000000017941 */ /* 0x000fea0003800000 */
.L_x_619:
[----:B------:R-:W-:-:S03]  /*23310*/  UMOV UR4, 0xffffffff ;  /* 0xffffffff00047882 */ /* 0x000fc60000000000 */
[----:B------:R-:W-:Y:S05]  /*23320*/  BRA.DIV UR4, `(.L_x_621) ;  /* 0x000000ca04187947 */ /* 0x000fea000b800000 */
[----:B---3--:R3:W4:Y:S04]  /*23330*/  SHFL.IDX PT, R3, R32, 0x1, 0x1c1f ;  /* 0x003c1f0020037f89 */ /* 0x00872800000e0000 */
[----:B--2---:R3:W2:Y:S02]  /*23340*/  SHFL.IDX PT, R14, R30, 0x1, 0x1c1f ;  /* 0x003c1f001e0e7f89 */ /* 0x0046a400000e0000 */
.L_x_907:
[----:B------:R-:W-:-:S13]  /*23350*/  ISETP.GE.AND P0, PT, R27, R100, PT ;  /* 0x000000641b00720c */ /* 0x000fda0003f06270 */
[----:B------:R-:W-:Y:S05]  /*23360*/  @P0 BRA `(.L_x_617) ;  /* 0x0000001000d40947 */ /* 0x000fea0003800000 */
[----:B------:R-:W-:Y:S01]  /*23370*/  ULDC UR4, c[0x0][0xac8] ;  /* 0x0002b20000047ab9 */ /* 0x000fe20000000800 */
[----:B------:R-:W-:Y:S01]  /*23380*/  SHF.R.S32.HI R20, RZ, 0x1f, R29 ;  /* 0x0000001fff147819 */ /* 0x000fe2000001141d */
[C---:B-1----:R-:W-:Y:S01]  /*23390*/  VIADD R31, R218.reuse, 0x40 ;  /* 0x00000040da1f7836 */ /* 0x042fe20000000000 */
[C---:B------:R-:W-:Y:S01]  /*233a0*/  ISETP.GE.AND P2, PT, R218.reuse, UR4, PT ;  /* 0x00000004da007c0c */ /* 0x040fe2000bf46270 */
[C---:B------:R-:W-:Y:S01]  /*233b0*/  VIADD R33, R218.reuse, 0x40 ;  /* 0x00000040da217836 */ /* 0x040fe20000000000 */
[----:B------:R-:W-:Y:S01]  /*233c0*/  ISETP.GE.AND P3, PT, R225, UR4, PT ;  /* 0x00000004e1007c0c */ /* 0x000fe2000bf66270 */
[C---:B0--3--:R-:W-:Y:S01]  /*233d0*/  VIADD R32, R218.reuse, 0x50 ;  /* 0x00000050da207836 */ /* 0x049fe20000000000 */
[----:B------:R-:W-:Y:S01]  /*233e0*/  ISETP.GE.AND P1, PT, R29, UR4, PT ;  /* 0x000000041d007c0c */ /* 0x000fe2000bf26270 */
[----:B------:R-:W-:Y:S01]  /*233f0*/  VIADD R15, R218, 0x58 ;  /* 0x00000058da0f7836 */ /* 0x000fe20000000000 */
[----:B------:R-:W-:Y:S02]  /*23400*/  ISETP.GE.AND P0, PT, R28, UR4, PT ;  /* 0x000000041c007c0c */ /* 0x000fe4000bf06270 */
[----:B------:R-:W-:-:S02]  /*23410*/  ISETP.GE.AND P4, PT, R26, UR4, PT ;  /* 0x000000041a007c0c */ /* 0x000fc4000bf86270 */
[----:B------:R-:W-:Y:S02]  /*23420*/  SHF.R.S32.HI R0, RZ, 0x1f, R28 ;  /* 0x0000001fff007819 */ /* 0x000fe4000001141c */
[C---:B------:R-:W-:Y:S01]  /*23430*/  IADD3 R30, R218.reuse, 0x48, RZ ;  /* 0x00000048da1e7810 */ /* 0x040fe20007ffe0ff */
[----:B------:R-:W-:Y:S01]  /*23440*/  @!P2 IMAD.MOV.U32 R10, RZ, RZ, R49 ;  /* 0x000000ffff0aa224 */ /* 0x000fe200078e0031 */
[-C--:B--2---:R-:W-:Y:S01]  /*23450*/  @!P2 MOV R2, R14.reuse ;  /* 0x0000000e0002a202 */ /* 0x084fe20000000f00 */
[----:B------:R-:W-:Y:S01]  /*23460*/  @!P2 IMAD.MOV.U32 R11, RZ, RZ, R84 ;  /* 0x000000ffff0ba224 */ /* 0x000fe200078e0054 */
[----:B------:R-:W-:Y:S01]  /*23470*/  @!P3 LEA R12, P5, R225, R14, 0x2 ;  /* 0x0000000ee10cb211 */ /* 0x000fe200078a10ff */
[----:B------:R-:W-:Y:S01]  /*23480*/  @!P3 IMAD.MOV.U32 R84, RZ, RZ, R50 ;  /* 0x000000ffff54b224 */ /* 0x000fe200078e0032 */
[----:B------:R-:W-:Y:S01]  /*23490*/  @!P1 MOV R50, R53 ;  /* 0x0000003500329202 */ /* 0x000fe20000000f00 */
[----:B----4-:R-:W-:Y:S01]  /*234a0*/  @!P2 IMAD.WIDE R8, R218, 0x4, R2 ;  /* 0x00000004da08a825 */ /* 0x010fe200078e0202 */
[----:B------:R-:W-:-:S02]  /*234b0*/  SHF.R.S32.HI R2, RZ, 0x1f, R225 ;  /* 0x0000001fff027819 */ /* 0x000fc400000114e1 */
[----:B------:R-:W-:Y:S01]  /*234c0*/  SHF.R.S32.HI R33, RZ, 0x1f, R33 ;  /* 0x0000001fff217819 */ /* 0x000fe20000011421 */
[----:B------:R-:W-:Y:S01]  /*234d0*/  @!P0 IMAD.MOV.U32 R53, RZ, RZ, R52 ;  /* 0x000000ffff358224 */ /* 0x000fe200078e0034 */
[----:B------:R0:W-:Y:S01]  /*234e0*/  @!P2 ST.E.64 desc[UR50][R8.64], R10 ;  /* 0x0000000a0800a985 */ /* 0x0001e2000c101b32 */
[-C--:B------:R-:W-:Y:S01]  /*234f0*/  @!P1 LEA R6, P2, R29, R14.reuse, 0x2 ;  /* 0x0000000e1d069211 */ /* 0x080fe200078410ff */
[----:B------:R-:W-:Y:S01]  /*23500*/  @!P0 IMAD.MOV.U32 R52, RZ, RZ, R54 ;  /* 0x000000ffff348224 */ /* 0x000fe200078e0036 */
[-C--:B------:R-:W-:Y:S01]  /*23510*/  @!P3 LEA.HI.X R13, R225, R3.reuse, R2, 0x2, P5 ;  /* 0x00000003e10db211 */ /* 0x080fe200028f1402 */
[----:B------:R-:W-:Y:S01]  /*23520*/  @!P4 IMAD.MOV.U32 R54, RZ, RZ, R57 ;  /* 0x000000ffff36c224 */ /* 0x000fe200078e0039 */
[----:B------:R-:W-:Y:S02]  /*23530*/  @!P1 LEA.HI.X R7, R29, R3, R20, 0x2, P2 ;  /* 0x000000031d079211 */ /* 0x000fe400010f1414 */
[----:B------:R-:W-:Y:S01]  /*23540*/  @!P0 LEA R4, P5, R28, R14, 0x2 ;  /* 0x0000000e1c048211 */ /* 0x000fe200078a10ff */
[----:B------:R-:W-:Y:S01]  /*23550*/  @!P3 ST.E.64 desc[UR50][R12.64], R84 ;  /* 0x000000540c00b985 */ /* 0x000fe2000c101b32 */
[----:B------:R-:W-:-:S02]  /*23560*/  ISETP.GE.AND P2, PT, R25, UR4, PT ;  /* 0x0000000419007c0c */ /* 0x000fc4000bf46270 */
[-C--:B------:R-:W-:Y:S01]  /*23570*/  @!P0 LEA.HI.X R5, R28, R3.reuse, R0, 0x2, P5 ;  /* 0x000000031c058211 */ /* 0x080fe200028f1400 */
[----:B------:R1:W-:Y:S01]  /*23580*/  @!P1 ST.E.64 desc[UR50][R6.64], R50 ;  /* 0x0000003206009985 */ /* 0x0003e2000c101b32 */
[----:B------:R-:W-:Y:S02]  /*23590*/  ISETP.GE.AND P3, PT, R24, UR4, PT ;  /* 0x0000000418007c0c */ /* 0x000fe4000bf66270 */
[----:B------:R-:W-:Y:S01]  /*235a0*/  SHF.R.S32.HI R0, RZ, 0x1f, R26 ;  /* 0x0000001fff007819 */ /* 0x000fe2000001141a */
[----:B------:R2:W-:Y:S01]  /*235b0*/  @!P0 ST.E.64 desc[UR50][R4.64], R52 ;  /* 0x0000003404008985 */ /* 0x0005e2000c101b32 */
[CC--:B0-----:R-:W-:Y:S02]  /*235c0*/  @!P4 LEA R8, P5, R26.reuse, R14.reuse, 0x2 ;  /* 0x0000000e1a08c211 */ /* 0x0c1fe400078a10ff */
[----:B------:R-:W-:Y:S02]  /*235d0*/  ISETP.GE.AND P0, PT, R31, UR4, PT ;  /* 0x000000041f007c0c */ /* 0x000fe4000bf06270 */
[----:B------:R-:W-:Y:S01]  /*235e0*/  @!P4 LEA.HI.X R9, R26, R3, R0, 0x2, P5 ;  /* 0x000000031a09c211 */ /* 0x000fe200028f1400 */
[----:B------:R-:W-:Y:S01]  /*235f0*/  @!P2 IMAD.MOV.U32 R57, RZ, RZ, R56 ;  /* 0x000000ffff39a224 */ /* 0x000fe200078e0038 */
[----:B------:R-:W-:Y:S01]  /*23600*/  ISETP.GE.AND P1, PT, R224, UR4, PT ;  /* 0x00000004e0007c0c */ /* 0x000fe2000bf26270 */
[----:B------:R-:W-:Y:S01]  /*23610*/  @!P2 IMAD.MOV.U32 R56, RZ, RZ, R64 ;  /* 0x000000ffff38a224 */ /* 0x000fe200078e0040 */
[----:B------:R-:W-:Y:S01]  /*23620*/  SHF.R.S32.HI R0, RZ, 0x1f, R25 ;  /* 0x0000001fff007819 */ /* 0x000fe20000011419 */
[----:B------:R0:W-:Y:S01]  /*23630*/  @!P4 ST.E.64 desc[UR50][R8.64], R54 ;  /* 0x000000360800c985 */ /* 0x0001e2000c101b32 */
[----:B------:R-:W-:-:S02]  /*23640*/  @!P2 LEA R10, P5, R25, R14, 0x2 ;  /* 0x0000000e190aa211 */ /* 0x000fc400078a10ff */
[----:B------:R-:W-:Y:S02]  /*23650*/  ISETP.GE.AND P4, PT, R30, UR4, PT ;  /* 0x000000041e007c0c */ /* 0x000fe4000bf86270 */
[-C--:B------:R-:W-:Y:S02]  /*23660*/  @!P2 LEA.HI.X R11, R25, R3.reuse, R0, 0x2, P5 ;  /* 0x00000003190ba211 */ /* 0x080fe400028f1400 */
[----:B------:R-:W-:Y:S02]  /*23670*/  SHF.R.S32.HI R0, RZ, 0x1f, R24 ;  /* 0x0000001fff007819 */ /* 0x000fe40000011418 */
[-C--:B------:R-:W-:Y:S01]  /*23680*/  @!P3 LEA R20, P5, R24, R14.reuse, 0x2 ;  /* 0x0000000e1814b211 */ /* 0x080fe200078a10ff */
[----:B------:R3:W-:Y:S01]  /*23690*/  @!P2 ST.E.64 desc[UR50][R10.64], R56 ;  /* 0x000000380a00a985 */ /* 0x0007e2000c101b32 */
[----:B-1----:R-:W-:Y:S02]  /*236a0*/  @!P1 LEA R6, P2, R224, R14, 0x2 ;  /* 0x0000000ee0069211 */ /* 0x002fe400078410ff */
[----:B------:R-:W-:-:S02]  /*236b0*/  @!P3 LEA.HI.X R21, R24, R3, R0, 0x2, P5 ;  /* 0x000000031815b211 */ /* 0x000fc400028f1400 */
[C---:B--2---:R-:W-:Y:S02]  /*236c0*/  @!P0 LEA R4, P5, R31.reuse, R14, 0x2 ;  /* 0x0000000e1f048211 */ /* 0x044fe400078a10ff */
[----:B------:R-:W-:Y:S02]  /*236d0*/  SHF.R.S32.HI R0, RZ, 0x1f, R224 ;  /* 0x0000001fff007819 */ /* 0x000fe400000114e0 */
[----:B------:R-:W-:Y:S01]  /*236e0*/  @!P3 MOV R64, R67 ;  /* 0x000000430040b202 */ /* 0x000fe20000000f00 */
[----:B------:R-:W-:Y:S01]  /*236f0*/  @!P1 IMAD.MOV.U32 R67, RZ, RZ, R66 ;  /* 0x000000ffff439224 */ /* 0x000fe200078e0042 */
[-C--:B------:R-:W-:Y:S01]  /*23700*/  @!P0 LEA.HI.X R5, R31, R3.reuse, R33, 0x2, P5 ;  /* 0x000000031f058211 */ /* 0x080fe200028f1421 */
[----:B------:R-:W-:Y:S01]  /*23710*/  VIADD R33, R218, 0x48 ;  /* 0x00000048da217836 */ /* 0x000fe20000000000 */
[----:B------:R-:W-:Y:S01]  /*23720*/  @!P1 LEA.HI.X R7, R224, R3, R0, 0x2, P2 ;  /* 0x00000003e0079211 */ /* 0x000fe200010f1400 */
[----:B------:R-:W-:Y:S01]  /*23730*/  @!P3 ST.E.64 desc[UR50][R20.64], R64 ;  /* 0x000000401400b985 */ /* 0x000fe2000c101b32 */
[----:B------:R-:W-:Y:S01]  /*23740*/  @!P1 MOV R66, R68 ;  /* 0x0000004400429202 */ /* 0x000fe20000000f00 */
[----:B------:R-:W-:Y:S01]  /*23750*/  VIADD R31, R218, 0x60 ;  /* 0x00000060da1f7836 */ /* 0x000fe20000000000 */
[----:B------:R-:W-:-:S02]  /*23760*/  ISETP.GE.AND P2, PT, R32, UR4, PT ;  /* 0x0000000420007c0c */ /* 0x000fc4000bf46270 */
[CC--:B0-----:R-:W-:Y:S01]  /*23770*/  @!P4 LEA R8, P3, R30.reuse, R14.reuse, 0x2 ;  /* 0x0000000e1e08c211 */ /* 0x0c1fe200078610ff */
[----:B------:R0:W-:Y:S01]  /*23780*/  @!P1 ST.E.64 desc[UR50][R6.64], R66 ;  /* 0x0000004206009985 */ /* 0x0001e2000c101b32 */
[----:B------:R-:W-:Y:S02]  /*23790*/  SHF.R.S32.HI R33, RZ, 0x1f, R33 ;  /* 0x0000001fff217819 */ /* 0x000fe40000011421 */
[----:B------:R-:W-:Y:S02]  /*237a0*/  ISETP.GE.AND P1, PT, R15, UR4, PT ;  /* 0x000000040f007c0c */ /* 0x000fe4000bf26270 */
[----:B------:R-:W-:Y:S01]  /*237b0*/  @!P0 MOV R68, R71 ;  /* 0x0000004700448202 */ /* 0x000fe20000000f00 */
[----:B------:R-:W-:Y:S01]  /*237c0*/  @!P4 IMAD.MOV.U32 R71, RZ, RZ, R70 ;  /* 0x000000ffff47c224 */ /* 0x000fe200078e0046 */
[----:B------:R-:W-:Y:S01]  /*237d0*/  @!P4 LEA.HI.X R9, R30, R3, R33, 0x2, P3 ;  /* 0x000000031e09c211 */ /* 0x000fe200018f1421 */
[----:B------:R-:W-:Y:S01]  /*237e0*/  VIADD R33, R218, 0x50 ;  /* 0x00000050da217836 */ /* 0x000fe20000000000 */
[----:B------:R-:W-:Y:S01]  /*237f0*/  ISETP.GE.AND P3, PT, R31, UR4, PT ;  /* 0x000000041f007c0c */ /* 0x000fe2000bf66270 */
[----:B------:R-:W-:Y:S01]  /*23800*/  @!P4 IMAD.MOV.U32 R70, RZ, RZ, R72 ;  /* 0x000000ffff46c224 */ /* 0x000fe200078e0048 */
[----:B------:R1:W-:Y:S01]  /*23810*/  @!P0 ST.E.64 desc[UR50][R4.64], R68 ;  /* 0x0000004404008985 */ /* 0x0003e2000c101b32 */
[----:B---3--:R-:W-:Y:S01]  /*23820*/  @!P2 LEA R10, P0, R32, R14, 0x2 ;  /* 0x0000000e200aa211 */ /* 0x008fe200078010ff */
[----:B------:R-:W-:Y:S01]  /*23830*/  @!P2 IMAD.MOV.U32 R72, RZ, RZ, R87 ;  /* 0x000000ffff48a224 */ /* 0x000fe200078e0057 */
[----:B------:R-:W-:Y:S01]  /*23840*/  SHF.R.S32.HI R33, RZ, 0x1f, R33 ;  /* 0x0000001fff217819 */ /* 0x000fe20000011421 */
[----:B------:R2:W-:Y:S01]  /*23850*/  @!P4 ST.E.64 desc[UR50][R8.64], R70 ;  /* 0x000000460800c985 */ /* 0x0005e2000c101b32 */
[----:B------:R-:W-:Y:S01]  /*23860*/  IADD3 R30, R218, 0x58, RZ ;  /* 0x00000058da1e7810 */ /* 0x000fe20007ffe0ff */
[----:B------:R-:W-:Y:S01]  /*23870*/  @!P1 IMAD.MOV.U32 R87, RZ, RZ, R86 ;  /* 0x000000ffff579224 */ /* 0x000fe200078e0056 */
[----:B------:R-:W-:Y:S01]  /*23880*/  ISETP.GE.AND P5, PT, R229, UR4, PT ;  /* 0x00000004e5007c0c */ /* 0x000fe2000bfa6270 */
[----:B------:R-:W-:Y:S01]  /*23890*/  @!P1 IMAD.MOV.U32 R86, RZ, RZ, R90 ;  /* 0x000000ffff569224 */ /* 0x000fe200078e005a */
[----:B------:R-:W-:-:S02]  /*238a0*/  ISETP.GE.AND P4, PT, R228, UR4, PT ;  /* 0x00000004e4007c0c */ /* 0x000fc4000bf86270 */
[-C--:B------:R-:W-:Y:S01]  /*238b0*/  @!P2 LEA.HI.X R11, R32, R3.reuse, R33, 0x2, P0 ;  /* 0x00000003200ba211 */ /* 0x080fe200000f1421 */
[----:B------:R-:W-:Y:S01]  /*238c0*/  @!P3 IMAD.MOV.U32 R90, RZ, RZ, R93 ;  /* 0x000000ffff5ab224 */ /* 0x000fe200078e005d */
[----:B------:R-:W-:Y:S02]  /*238d0*/  SHF.R.S32.HI R30, RZ, 0x1f, R30 ;  /* 0x0000001fff1e7819 */ /* 0x000fe4000001141e */
[CC--:B0-----:R-:W-:Y:S01]  /*238e0*/  @!P1 LEA R6, P0, R15.reuse, R14.reuse, 0x2 ;  /* 0x0000000e0f069211 */ /* 0x0c1fe200078010ff */
[----:B------:R0:W-:Y:S01]  /*238f0*/  @!P2 ST.E.64 desc[UR50][R10.64], R72 ;  /* 0x000000480a00a985 */ /* 0x0001e2000c101b32 */
[----:B------:R-:W-:Y:S02]  /*23900*/  IADD3 R32, R218, 0x60, RZ ;  /* 0x00000060da207810 */ /* 0x000fe40007ffe0ff */
[----:B------:R-:W-:Y:S01]  /*23910*/  @!P1 LEA.HI.X R7, R15, R3, R30, 0x2, P0 ;  /* 0x000000030f079211 */ /* 0x000fe200000f141e */
[----:B------:R-:W-:Y:S01]  /*23920*/  @!P5 IMAD.MOV.U32 R95, RZ, RZ, R92 ;  /* 0x000000ffff5fd224 */ /* 0x000fe200078e005c */
[----:B-1----:R-:W-:-:S02]  /*23930*/  @!P3 LEA R4, P0, R31, R14, 0x2 ;  /* 0x0000000e1f04b211 */ /* 0x002fc400078010ff */
[----:B------:R-:W-:Y:S01]  /*23940*/  SHF.R.S32.HI R32, RZ, 0x1f, R32 ;  /* 0x0000001fff207819 */ /* 0x000fe20000011420 */
[----:B------:R0:W-:Y:S01]  /*23950*/  @!P1 ST.E.64 desc[UR50][R6.64], R86 ;  /* 0x0000005606009985 */ /* 0x0001e2000c101b32 */
[-C--:B--2---:R-:W-:Y:S02]  /*23960*/  @!P5 LEA R8, P1, R229, R14.reuse, 0x2 ;  /* 0x0000000ee508d211 */ /* 0x084fe400078210ff */
[----:B------:R-:W-:Y:S02]  /*23970*/  SHF.R.S32.HI R30, RZ, 0x1f, R229 ;  /* 0x0000001fff1e7819 */ /* 0x000fe400000114e5 */
[----:B------:R-:W-:Y:S02]  /*23980*/  @!P4 LEA R12, P2, R228, R14, 0x2 ;  /* 0x0000000ee40cc211 */ /* 0x000fe400078410ff */
[----:B------:R-:W-:Y:S02]  /*23990*/  SHF.R.S32.HI R15, RZ, 0x1f, R228 ;  /* 0x0000001fff0f7819 */ /* 0x000fe400000114e4 */
[----:B------:R-:W-:-:S02]  /*239a0*/  @!P3 LEA.HI.X R5, R31, R3, R32, 0x2, P0 ;  /* 0x000000031f05b211 */ /* 0x000fc400000f1420 */
[-C--:B------:R-:W-:Y:S02]  /*239b0*/  @!P5 LEA.HI.X R9, R229, R3.reuse, R30, 0x2, P1 ;  /* 0x00000003e509d211 */ /* 0x080fe400008f141e */
[----:B------:R-:W-:Y:S01]  /*239c0*/  @!P4 LEA.HI.X R13, R228, R3, R15, 0x2, P2 ;  /* 0x00000003e40dc211 */ /* 0x000fe200010f140f */
[----:B------:R0:W-:Y:S01]  /*239d0*/  @!P3 ST.E.64 desc[UR50][R4.64], R90 ;  /* 0x0000005a0400b985 */ /* 0x0001e2000c101b32 */
[----:B------:R-:W-:-:S03]  /*239e0*/  ISETP.GE.AND P0, PT, R227, UR4, PT ;  /* 0x00000004e3007c0c */ /* 0x000fc6000bf06270 */
[----:B------:R0:W-:Y:S04]  /*239f0*/  @!P5 ST.E.64 desc[UR50][R8.64], R94 ;  /* 0x0000005e0800d985 */ /* 0x0001e8000c101b32 */
[----:B------:R0:W-:Y:S06]  /*23a00*/  @!P4 ST.E.64 desc[UR50][R12.64], R60 ;  /* 0x0000003c0c00c985 */ /* 0x0001ec000c101b32 */
[----:B------:R-:W-:Y:S05]  /*23a10*/  @P0 BRA `(.L_x_617) ;  /* 0x0000000c00280947 */ /* 0x000fea0003800000 */
[----:B------:R-:W-:Y:S02]  /*23a20*/  SHF.R.S32.HI R30, RZ, 0x1f, R227 ;  /* 0x0000001fff1e7819 */ /* 0x000fe400000114e3 */
[----:B------:R-:W-:-:S04]  /*23a30*/  LEA R14, P0, R227, R14, 0x2 ;  /* 0x0000000ee30e7211 */ /* 0x000fc800078010ff */
[----:B------:R-:W-:-:S05]  /*23a40*/  LEA.HI.X R15, R227, R3, R30, 0x2, P0 ;  /* 0x00000003e30f7211 */ /* 0x000fca00000f141e */
[----:B------:R1:W-:Y:S01]  /*23a50*/  ST.E.64 desc[UR50][R14.64], R62 ;  /* 0x0000003e0e007985 */ /* 0x0003e2000c101b32 */
[----:B------:R-:W-:Y:S05]  /*23a60*/  BRA `(.L_x_617) ;  /* 0x0000000c00147947 */ /* 0x000fea0003800000 */
.L_x_603:
[----:B------:R-:W-:Y:S01]  /*23a70*/  ULDC.64 UR6, c[0x0][0xc08] ;  /* 0x0003020000067ab9 */ /* 0x000fe20000000a00 */
[----:B------:R-:W-:Y:S01]  /*23a80*/  ULDC.64 UR4, c[0x0][0xc00] ;  /* 0x0003000000047ab9 */ /* 0x000fe20000000a00 */
[----:B------:R-:W-:Y:S01]  /*23a90*/  ISETP.NE.U32.AND P1, PT, RZ, UR6, PT ;  /* 0x00000006ff007c0c */ /* 0x000fe2000bf25070 */
[----:B------:R-:W-:Y:S01]  /*23aa0*/  IMAD.MOV.U32 R13, RZ, RZ, RZ ;  /* 0x000000ffff0d7224 */ /* 0x000fe200078e00ff */
[----:B------:R-:W-:Y:S01]  /*23ab0*/  ISETP.NE.U32.AND P0, PT, RZ, UR4, PT ;  /* 0x00000004ff007c0c */ /* 0x000fe2000bf05070 */
[----:B------:R-:W4:Y:S01]  /*23ac0*/  S2R R0, SR_TID.X ;  /* 0x0000000000007919 */ /* 0x000f220000002100 */
[----:B------:R-:W-:Y:S02]  /*23ad0*/  ISETP.NE.AND.EX P1, PT, RZ, UR7, PT, P1 ;  /* 0x00000007ff007c0c */ /* 0x000fe4000bf25310 */
[----:B------:R-:W-:Y:S02]  /*23ae0*/  IADD3 R2, P2, R220, UR4, RZ ;  /* 0x00000004dc027c10 */ /* 0x000fe4000ff5e0ff */
[----:B------:R-:W-:-:S02]  /*23af0*/  ISETP.NE.AND.EX P0, PT, RZ, UR5, PT, P0 ;  /* 0x00000005ff007c0c */ /* 0x000fc4000bf05300 */
[----:B------:R-:W-:Y:S01]  /*23b00*/  IADD3.X R3, R221, UR5, RZ, P2, !PT ;  /* 0x00000005dd037c10 */ /* 0x000fe200097fe4ff */
[----:B------:R-:W-:Y:S02]  /*23b10*/  ULDC UR4, c[0x0][0xa88] ;  /* 0x0002a20000047ab9 */ /* 0x000fe40000000800 */
[----:B------:R-:W-:-:S04]  /*23b20*/  IMAD.U32 R20, RZ, RZ, UR4 ;  /* 0x00000004ff147e24 */ /* 0x000fc8000f8e00ff */
[----:B------:R-:W-:-:S04]  /*23b30*/  @P1 IADD3 R220, P2, R220, UR6, RZ ;  /* 0x00000006dcdc1c10 */ /* 0x000fc8000ff5e0ff */
[----:B------:R-:W-:Y:S01]  /*23b40*/  @P1 IADD3.X R221, R221, UR7, RZ, P2, !PT ;  /* 0x00000007dddd1c10 */ /* 0x000fe200097fe4ff */
[----:B------:R0:W5:Y:S04]  /*23b50*/  @P0 LDG.E R13, desc[UR50][R2.64] ;  /* 0x00000032020d0981 */ /* 0x000168000c1e1900 */
[----:B------:R0:W5:Y:S01]  /*23b60*/  @P1 LDG.E R20, desc[UR50][R220.64] ;  /* 0x00000032dc141981 */ /* 0x000162000c1e1900 */
[----:B-1----:R-:W-:Y:S02]  /*23b70*/  ISETP.GT.AND P2, PT, R219, 0x1, PT ;  /* 0x00000001db00780c */ /* 0x002fe40003f44270 */
[----:B----4-:R-:W-:-:S04]  /*23b80*/  IADD3 R24, R0, -0x80, RZ ;  /* 0xffffff8000187810 */ /* 0x010fc80007ffe0ff */
[----:B------:R-:W-:Y:S01]  /*23b90*/  ISETP.GT.AND P3, PT, R24, 0x7f, PT ;  /* 0x0000007f1800780c */ /* 0x000fe20003f64270 */
[----:B0-----:R-:W-:-:S12]  /*23ba0*/  @P1 BRA `(.L_x_622) ;  /* 0x0000000000101947 */ /* 0x001fd80003800000 */
[----:B------:R-:W-:Y:S05]  /*23bb0*/  @!P0 BRA `(.L_x_622) ;  /* 0x00000000000c8947 */ /* 0x000fea0003800000 */
[----:B------:R-:W4:Y:S04]  /*23bc0*/  LDG.E R5, desc[UR50][R2.64] ;  /* 0x0000003202057981 */ /* 0x000f28000c1e1900 */
[----:B-----5:R-:W4:Y:S02]  /*23bd0*/  LDG.E R20, desc[UR50][R2.64+0x4] ;  /* 0x0000043202147981 */ /* 0x020f24000c1e1900 */
[----:B----4-:R-:W-:-:S07]  /*23be0*/  IMAD.IADD R20, R20, 0x1, -R5 ;  /* 0x0000000114147824 */ /* 0x010fce00078e0a05 */
.L_x_622:
[----:B------:R-:W-:Y:S01]  /*23bf0*/  BSSY B1, `(.L_x_623) ;  /* 0x0000036000017945 */ /* 0x000fe20003800000 */
[----:B------:R-:W-:Y:S02]  /*23c00*/  SEL R21, R214, RZ, !P0 ;  /* 0x000000ffd6157207 */ /* 0x000fe40004000000 */
[----:B------:R-:W-:Y:S02]  /*23c10*/  SEL R222, R222, RZ, !P0 ;  /* 0x000000ffdede7207 */ /* 0x000fe40004000000 */
[----:B-----5:R-:W-:Y:S01]  /*23c20*/  SHF.R.S32.HI R12, RZ, 0x1f, R13 ;  /* 0x0000001fff0c7819 */ /* 0x020fe2000001140d */
[----:B------:R-:W-:Y:S06]  /*23c30*/  @P3 BRA `(.L_x_624) ;  /* 0x0000000000c43947 */ /* 0x000fec0003800000 */
[----:B------:R-:W0:Y:S01]  /*23c40*/  LDC R27, c[0x0][0xbe8] ;  /* 0x0002fa00ff1b7b82 */ /* 0x000e220000000800 */
[----:B------:R-:W-:-:S05]  /*23c50*/  IMAD R0, R223, 0x80, R0 ;  /* 0x00000080df007824 */ /* 0x000fca00078e0200 */
[----:B------:R-:W-:Y:S01]  /*23c60*/  IADD3 R25, R0, -0x80, RZ ;  /* 0xffffff8000197810 */ /* 0x000fe20007ffe0ff */
[----:B0-----:R-:W-:-:S05]  /*23c70*/  IMAD R2, R20, R27, RZ ;  /* 0x0000001b14027224 */ /* 0x001fca00078e02ff */
[----:B------:R-:W-:-:S13]  /*23c80*/  ISETP.GE.AND P0, PT, R25, R2, PT ;  /* 0x000000021900720c */ /* 0x000fda0003f06270 */
[----:B------:R-:W-:Y:S05]  /*23c90*/  @P0 BRA `(.L_x_624) ;  /* 0x0000000000ac0947 */ /* 0x000fea0003800000 */
[----:B------:R-:W-:Y:S01]  /*23ca0*/  IMAD.MOV.U32 R0, RZ, RZ, 0x9b8 ;  /* 0x000009b8ff007424 */ /* 0x000fe200078e00ff */
[----:B------:R-:W-:Y:S01]  /*23cb0*/  ISETP.GT.AND P3, PT, R219, 0x1, PT ;  /* 0x00000001db00780c */ /* 0x000fe20003f64270 */
[----:B------:R-:W0:Y:S01]  /*23cc0*/  LDC.64 R28, c[0x0][0xba8] ;  /* 0x0002ea00ff1c7b82 */ /* 0x000e220000000a00 */
[----:B------:R-:W-:Y:S01]  /*23cd0*/  ISETP.NE.AND P0, PT, R27, 0x1, PT ;  /* 0x000000011b00780c */ /* 0x000fe20003f05270 */
[----:B------:R-:W-:Y:S01]  /*23ce0*/  IMAD.MOV.U32 R15, RZ, RZ, R25 ;  /* 0x000000ffff0f7224 */ /* 0x000fe200078e0019 */
[----:B------:R-:W-:-:S05]  /*23cf0*/  SEL R14, R0, 0x978, P3 ;  /* 0x00000978000e7807 */ /* 0x000fca0001800000 */
[----:B------:R-:W1:Y:S08]  /*23d00*/  LDC.64 R6, c[0x0][R14+0x220] ;  /* 0x000088000e067b82 */ /* 0x000e700000000a00 */
[----:B------:R-:W4:Y:S08]  /*23d10*/  LDC.64 R2, c[0x0][R14+0x218] ;  /* 0x000086000e027b82 */ /* 0x000f300000000a00 */
[----:B------:R-:W5:Y:S08]  /*23d20*/  LDC.64 R8, c[0x0][R14+0x228] ;  /* 0x00008a000e087b82 */ /* 0x000f700000000a00 */
[----:B------:R-:W2:Y:S08]  /*23d30*/  LDC.64 R4, c[0x0][R14+0x210] ;  /* 0x000084000e047b82 */ /* 0x000eb00000000a00 */
[----:B------:R-:W3:Y:S08]  /*23d40*/  @P0 LDC R0, c[0x0][0xbec] ;  /* 0x0002fb00ff000b82 */ /* 0x000ef00000000800 */
[----:B------:R-:W5:Y:S01]  /*23d50*/  @P0 LDC R33, c[0x0][0xbf0] ;  /* 0x0002fc00ff210b82 */ /* 0x000f620000000800 */
[----:B-1----:R-:W-:-:S07]  /*23d60*/  IMAD R7, R7, R21, RZ ;  /* 0x0000001507077224 */ /* 0x002fce00078e02ff */
[----:B0-----:R-:W0:Y:S01]  /*23d70*/  @!P3 LDC R28, c[0x0][0xb50] ;  /* 0x0002d400ff1cbb82 */ /* 0x001e220000000800 */
[----:B------:R-:W-:Y:S02]  /*23d80*/  IMAD R7, R6, R222, R7 ;  /* 0x000000de06077224 */ /* 0x000fe400078e0207 */
[----:B---3--:R-:W-:-:S05]  /*23d90*/  @P0 IMAD.HI.U32 R0, R25, R0, RZ ;  /* 0x0000000019000227 */ /* 0x008fca00078e00ff */
[----:B------:R-:W1:Y:S01]  /*23da0*/  @!P3 LDC R29, c[0x0][0xb54] ;  /* 0x0002d500ff1dbb82 */ /* 0x000e620000000800 */
[-C--:B----4-:R-:W-:Y:S02]  /*23db0*/  IMAD R31, R3, R169.reuse, RZ ;  /* 0x000000a9031f7224 */ /* 0x090fe400078e02ff */
[----:B------:R-:W-:Y:S01]  /*23dc0*/  IMAD.WIDE.U32 R10, R2, R169, RZ ;  /* 0x000000a9020a7225 */ /* 0x000fe200078e00ff */
[----:B-----5:R-:W-:-:S03]  /*23dd0*/  @P0 SHF.R.U32.HI R15, RZ, R33, R0 ;  /* 0x00000021ff0f0219 */ /* 0x020fc60000011600 */
[----:B------:R-:W-:Y:S01]  /*23de0*/  IMAD.WIDE.U32 R2, R6, R21, RZ ;  /* 0x0000001506027225 */ /* 0x000fe200078e00ff */
[----:B------:R-:W-:Y:S02]  /*23df0*/  SEL R33, R226, RZ, P3 ;  /* 0x000000ffe2217207 */ /* 0x000fe40001800000 */
[----:B------:R-:W-:Y:S01]  /*23e00*/  IADD3 R0, -R15, RZ, RZ ;  /* 0x000000ff0f007210 */ /* 0x000fe20007ffe1ff */
[----:B------:R-:W-:Y:S01]  /*23e10*/  IMAD.IADD R11, R31, 0x1, R11 ;  /* 0x000000011f0b7824 */ /* 0x000fe200078e020b */
[----:B------:R-:W-:Y:S01]  /*23e20*/  IADD3 R10, P0, P1, R2, R10, R13 ;  /* 0x0000000a020a7210 */ /* 0x000fe2000791e00d */
[----:B------:R-:W-:Y:S02]  /*23e30*/  IMAD.IADD R6, R3, 0x1, R7 ;  /* 0x0000000103067824 */ /* 0x000fe400078e0207 */
[----:B------:R-:W-:-:S04]  /*23e40*/  IMAD.WIDE.U32 R2, R8, R33, RZ ;  /* 0x0000002108027225 */ /* 0x000fc800078e00ff */
[----:B------:R-:W-:Y:S02]  /*23e50*/  IMAD R9, R9, R33, RZ ;  /* 0x0000002109097224 */ /* 0x000fe400078e02ff */
[----:B------:R-:W-:Y:S01]  /*23e60*/  IMAD R7, R27, R0, R25 ;  /* 0x000000001b077224 */ /* 0x000fe200078e0219 */
[----:B------:R-:W-:Y:S01]  /*23e70*/  IADD3.X R0, R6, R11, R12, P0, P1 ;  /* 0x0000000b06007210 */ /* 0x000fe200007e240c */
[----:B------:R-:W-:Y:S01]  /*23e80*/  IMAD.IADD R3, R9, 0x1, R3 ;  /* 0x0000000109037824 */ /* 0x000fe200078e0203 */
[----:B------:R-:W-:Y:S02]  /*23e90*/  IADD3 R2, P0, P1, R15, R10, R2 ;  /* 0x0000000a0f027210 */ /* 0x000fe4000791e002 */
[----:B------:R-:W-:Y:S02]  /*23ea0*/  SHF.R.S32.HI R15, RZ, 0x1f, R15 ;  /* 0x0000001fff0f7819 */ /* 0x000fe4000001140f */
[----:B------:R-:W-:Y:S02]  /*23eb0*/  SHF.R.S32.HI R9, RZ, 0x1f, R7 ;  /* 0x0000001fff097819 */ /* 0x000fe40000011407 */
[----:B------:R-:W-:Y:S01]  /*23ec0*/  IADD3.X R3, R15, R0, R3, P0, P1 ;  /* 0x000000000f037210 */ /* 0x000fe200007e2403 */
[----:B--2---:R-:W-:-:S04]  /*23ed0*/  IMAD R0, R5, R7, RZ ;  /* 0x0000000705007224 */ /* 0x004fc800078e02ff */
[C---:B------:R-:W-:Y:S02]  /*23ee0*/  IMAD R9, R4.reuse, R9, R0 ;  /* 0x0000000904097224 */ /* 0x040fe400078e0200 */
[----:B------:R-:W-:-:S04]  /*23ef0*/  IMAD.WIDE.U32 R2, R4, R7, R2 ;  /* 0x0000000704027225 */ /* 0x000fc800078e0002 */
[----:B------:R-:W-:Y:S01]  /*23f00*/  IMAD.IADD R0, R3, 0x1, R9 ;  /* 0x0000000103007824 */ /* 0x000fe200078e0209 */
[C---:B0-----:R-:W-:Y:S02]  /*23f10*/  LEA R4, P0, R2.reuse, R28, 0x2 ;  /* 0x0000001c02047211 */ /* 0x041fe400078010ff */
[----:B------:R-:W-:Y:S02]  /*23f20*/  MOV R3, 0xff800000 ;  /* 0xff80000000037802 */ /* 0x000fe40000000f00 */
[----:B-1----:R-:W-:-:S05]  /*23f30*/  LEA.HI.X R5, R2, R29, R0, 0x2, P0 ;  /* 0x0000001d02057211 */ /* 0x002fca00000f1400 */
[----:B------:R0:W-:Y:S04]  /*23f40*/  STG.E desc[UR50][R4.64], R3 ;  /* 0x0000000304007986 */ /* 0x0001e8000c101932 */
.L_x_624:
[----:B------:R-:W-:Y:S05]  /*23f50*/  BSYNC B1 ;  /* 0x0000000000017941 */ /* 0x000fea0003800000 */
.L_x_623:
[----:B------:R-:W-:Y:S05]  /*23f60*/  @P2 BRA `(.L_x_617) ;  /* 0x0000000400d42947 */ /* 0x000fea0003800000 */
[----:B------:R-:W1:Y:S01]  /*23f70*/  LDC R25, c[0x0][0xbe8] ;  /* 0x0002fa00ff197b82 */ /* 0x000e620000000800 */
[----:B------:R-:W-:Y:S01]  /*23f80*/  SHF.R.S32.HI R6, RZ, 0x1f, R24 ;  /* 0x0000001fff067819 */ /* 0x000fe20000011418 */
[----:B------:R-:W-:Y:S01]  /*23f90*/  ULDC.64 UR4, c[0x0][0xaa0] ;  /* 0x0002a80000047ab9 */ /* 0x000fe20000000a00 */
[----:B------:R-:W-:Y:S01]  /*23fa0*/  ULDC.64 UR6, c[0x0][0xaf0] ;  /* 0x0002bc0000067ab9 */ /* 0x000fe20000000a00 */
[----:B------:R-:W-:Y:S01]  /*23fb0*/  IMAD R0, R12, UR4, RZ ;  /* 0x000000040c007c24 */ /* 0x000fe2000f8e02ff */
[----:B------:R-:W-:Y:S01]  /*23fc0*/  LEA.HI R6, R6, R24, RZ, 0x3 ;  /* 0x0000001806067211 */ /* 0x000fe200078f18ff */
[----:B0-----:R-:W-:-:S03]  /*23fd0*/  IMAD.WIDE.U32 R2, R13, UR4, RZ ;  /* 0x000000040d027c25 */ /* 0x001fc6000f8e00ff */
[----:B------:R-:W-:Y:S01]  /*23fe0*/  SHF.R.S32.HI R6, RZ, 0x3, R6 ;  /* 0x00000003ff067819 */ /* 0x000fe20000011406 */
[----:B------:R-:W-:Y:S01]  /*23ff0*/  IMAD R5, R13, UR5, R0 ;  /* 0x000000050d057c24 */ /* 0x000fe2000f8e0200 */
[----:B------:R-:W-:-:S03]  /*24000*/  ULDC.64 UR4, c[0x0][0xae8] ;  /* 0x0002ba0000047ab9 */ /* 0x000fc60000000a00 */
[----:B------:R-:W-:Y:S02]  /*24010*/  IMAD R0, R217, 0x20, R6 ;  /* 0x00000020d9007824 */ /* 0x000fe400078e0206 */
[----:B------:R-:W-:Y:S02]  /*24020*/  IMAD.IADD R3, R3, 0x1, R5 ;  /* 0x0000000103037824 */ /* 0x000fe400078e0205 */
[----:B------:R-:W-:Y:S02]  /*24030*/  IMAD R9, R223, 0x80, R0 ;  /* 0x00000080df097824 */ /* 0x000fe400078e0200 */
[----:B------:R-:W-:-:S03]  /*24040*/  IMAD.WIDE.U32 R2, R169, UR4, R2 ;  /* 0x00000004a9027c25 */ /* 0x000fc6000f8e0002 */
[----:B------:R-:W-:Y:S01]  /*24050*/  MOV R5, R9 ;  /* 0x0000000900057202 */ /* 0x000fe20000000f00 */
[----:B------:R-:W-:Y:S01]  /*24060*/  IMAD R3, R169, UR5, R3 ;  /* 0x00000005a9037c24 */ /* 0x000fe2000f8e0203 */
[----:B-1----:R-:W-:Y:S01]  /*24070*/  ISETP.NE.AND P0, PT, R25, 0x1, PT ;  /* 0x000000011900780c */ /* 0x002fe20003f05270 */
[----:B------:R-:W-:Y:S01]  /*24080*/  ULDC.64 UR4, c[0x0][0xae0] ;  /* 0x0002b80000047ab9 */ /* 0x000fe20000000a00 */
[----:B------:R-:W-:-:S11]  /*24090*/  IMAD.WIDE.U32 R2, R21, UR6, R2 ;  /* 0x0000000615027c25 */ /* 0x000fd6000f8e0002 */
[----:B------:R-:W0:Y:S08]  /*240a0*/  @P0 LDC R4, c[0x0][0xbec] ;  /* 0x0002fb00ff040b82 */ /* 0x000e300000000800 */
[----:B------:R-:W1:Y:S01]  /*240b0*/  @P0 LDC R7, c[0x0][0xbf0] ;  /* 0x0002fc00ff070b82 */ /* 0x000e620000000800 */
[----:B0-----:R-:W-:-:S04]  /*240c0*/  @P0 IMAD.HI.U32 R0, R9, R4, RZ ;  /* 0x0000000409000227 */ /* 0x001fc800078e00ff */
[----:B------:R-:W-:Y:S01]  /*240d0*/  IMAD R4, R222, UR6, RZ ;  /* 0x00000006de047c24 */ /* 0x000fe2000f8e02ff */
[----:B-1----:R-:W-:-:S03]  /*240e0*/  @P0 SHF.R.U32.HI R5, RZ, R7, R0 ;  /* 0x00000007ff050219 */ /* 0x002fc60000011600 */
[----:B------:R-:W-:Y:S01]  /*240f0*/  IMAD R7, R21, UR7, R4 ;  /* 0x0000000715077c24 */ /* 0x000fe2000f8e0204 */
[--C-:B------:R-:W-:Y:S01]  /*24100*/  SHF.R.S32.HI R0, RZ, 0x1f, R5.reuse ;  /* 0x0000001fff007819 */ /* 0x100fe20000011405 */
[----:B------:R-:W-:Y:S02]  /*24110*/  IMAD.MOV R4, RZ, RZ, -R5 ;  /* 0x000000ffff047224 */ /* 0x000fe400078e0a05 */
[----:B------:R-:W-:Y:S02]  /*24120*/  IMAD.IADD R3, R3, 0x1, R7 ;  /* 0x0000000103037824 */ /* 0x000fe400078e0207 */
[----:B------:R-:W-:Y:S02]  /*24130*/  IMAD R0, R0, UR4, RZ ;  /* 0x0000000400007c24 */ /* 0x000fe4000f8e02ff */
[----:B------:R-:W-:Y:S02]  /*24140*/  IMAD R7, R25, R4, R9 ;  /* 0x0000000419077224 */ /* 0x000fe400078e0209 */
[----:B------:R-:W-:-:S02]  /*24150*/  IMAD R9, R5, UR5, R0 ;  /* 0x0000000505097c24 */ /* 0x000fc4000f8e0200 */
[----:B------:R-:W-:Y:S01]  /*24160*/  IMAD.WIDE.U32 R2, R5, UR4, R2 ;  /* 0x0000000405027c25 */ /* 0x000fe2000f8e0002 */
[----:B------:R-:W-:Y:S01]  /*24170*/  SHF.R.S32.HI R0, RZ, 0x1f, R7 ;  /* 0x0000001fff007819 */ /* 0x000fe20000011407 */
[----:B------:R-:W-:Y:S02]  /*24180*/  ULDC.64 UR4, c[0x0][0xad8] ;  /* 0x0002b60000047ab9 */ /* 0x000fe40000000a00 */
[----:B------:R-:W-:Y:S01]  /*24190*/  IMAD.IADD R3, R3, 0x1, R9 ;  /* 0x0000000103037824 */ /* 0x000fe200078e0209 */
[----:B------:R-:W-:Y:S01]  /*241a0*/  SHF.L.U32 R9, R217, 0x3, RZ ;  /* 0x00000003d9097819 */ /* 0x000fe200000006ff */
[----:B------:R-:W-:Y:S02]  /*241b0*/  IMAD R0, R0, UR4, RZ ;  /* 0x0000000400007c24 */ /* 0x000fe4000f8e02ff */
[----:B------:R-:W-:-:S04]  /*241c0*/  IMAD.WIDE.U32 R4, R7, UR4, R2 ;  /* 0x0000000407047c25 */ /* 0x000fc8000f8e0002 */
[----:B------:R-:W-:Y:S01]  /*241d0*/  IMAD R3, R7, UR5, R0 ;  /* 0x0000000507037c24 */ /* 0x000fe2000f8e0200 */
[----:B------:R-:W-:Y:S01]  /*241e0*/  ULDC.64 UR4, c[0x0][0xa80] ;  /* 0x0002a00000047ab9 */ /* 0x000fe20000000a00 */
[----:B------:R-:W-:Y:S01]  /*241f0*/  VIADD R7, R9, 0x40 ;  /* 0x0000004009077836 */ /* 0x000fe20000000000 */
[C---:B------:R-:W-:Y:S01]  /*24200*/  LEA R2, P0, R4.reuse, UR4, 0x1 ;  /* 0x0000000404027c11 */ /* 0x040fe2000f8008ff */
[----:B------:R-:W-:Y:S01]  /*24210*/  IMAD.IADD R3, R5, 0x1, R3 ;  /* 0x0000000105037824 */ /* 0x000fe200078e0203 */
[----:B------:R-:W-:Y:S01]  /*24220*/  UMOV UR4, 0xffffffff ;  /* 0xffffffff00047882 */ /* 0x000fe20000000000 */
[----:B------:R-:W-:Y:S02]  /*24230*/  SHF.R.S32.HI R5, RZ, 0x1f, R9 ;  /* 0x0000001fff057819 */ /* 0x000fe40000011409 */
[----:B------:R-:W-:Y:S02]  /*24240*/  SHF.R.S32.HI R8, RZ, 0x1f, R7 ;  /* 0x0000001fff087819 */ /* 0x000fe40000011407 */
[----:B------:R-:W-:Y:S01]  /*24250*/  LEA.HI.X R3, R4, UR5, R3, 0x1, P0 ;  /* 0x0000000504037c11 */ /* 0x000fe200080f0c03 */
[----:B------:R-:W-:Y:S06]  /*24260*/  BRA.DIV UR4, `(.L_x_625) ;  /* 0x000000ba04907947 */ /* 0x000fec000b800000 */
[----:B------:R0:W1:Y:S04]  /*24270*/  SHFL.IDX PT, R0, R3, RZ, 0x181f ;  /* 0x00181fff03007589 */ /* 0x00006800000e0000 */
[----:B------:R0:W4:Y:S02]  /*24280*/  SHFL.IDX PT, R14, R2, RZ, 0x181f ;  /* 0x00181fff020e7589 */ /* 0x00012400000e0000 */
.L_x_910:
[----:B------:R-:W-:Y:S01]  /*24290*/  IMAD R25, R20, R25, RZ ;  /* 0x0000001914197224 */ /* 0x000fe200078e02ff */
[----:B------:R-:W-:Y:S01]  /*242a0*/  BSSY B1, `(.L_x_626) ;  /* 0x000000d000017945 */ /* 0x000fe20003800000 */
[----:B------:R-:W-:-:S05]  /*242b0*/  IMAD R6, R223, 0x80, R6 ;  /* 0x00000080df067824 */ /* 0x000fca00078e0206 */
[----:B------:R-:W-:-:S13]  /*242c0*/  ISETP.GE.AND P0, PT, R6, R25, PT ;  /* 0x000000190600720c */ /* 0x000fda0003f06270 */
[----:B------:R-:W-:Y:S05]  /*242d0*/  @P0 BRA `(.L_x_627) ;  /* 0x0000000000240947 */ /* 0x000fea0003800000 */
[----:B------:R-:W-:Y:S02]  /*242e0*/  ULDC UR4, c[0x0][0xac8] ;  /* 0x0002b20000047ab9 */ /* 0x000fe40000000800 */
[----:B------:R-:W-:Y:S02]  /*242f0*/  ISETP.GE.AND P2, PT, R9, UR4, PT ;  /* 0x0000000409007c0c */ /* 0x000fe4000bf46270 */
[----:B------:R-:W-:-:S11]  /*24300*/  ISETP.GE.AND P3, PT, R7, UR4, PT ;  /* 0x0000000407007c0c */ /* 0x000fd6000bf66270 */
[-C--:B----4-:R-:W-:Y:S02]  /*24310*/  @!P2 LEA R10, P0, R9, R14.reuse, 0x1 ;  /* 0x0000000e090aa211 */ /* 0x090fe400078008ff */
[----:B------:R-:W-:Y:S02]  /*24320*/  @!P3 LEA R14, P1, R7, R14, 0x1 ;  /* 0x0000000e070eb211 */ /* 0x000fe400078208ff */
[-C--:B-1----:R-:W-:Y:S02]  /*24330*/  @!P2 LEA.HI.X R11, R9, R0.reuse, R5, 0x1, P0 ;  /* 0x00000000090ba211 */ /* 0x082fe400000f0c05 */
[----:B------:R-:W-:-:S03]  /*24340*/  @!P3 LEA.HI.X R15, R7, R0, R8, 0x1, P1 ;  /* 0x00000000070fb211 */ /* 0x000fc600008f0c08 */
[----:B------:R1:W-:Y:S04]  /*24350*/  @!P2 ST.E.128 desc[UR50][R10.64], RZ ;  /* 0x000000ff0a00a985 */ /* 0x0003e8000c101d32 */
[----:B------:R1:W-:Y:S02]  /*24360*/  @!P3 ST.E.128 desc[UR50][R14.64], RZ ;  /* 0x000000ff0e00b985 */ /* 0x0003e4000c101d32 */
.L_x_627:
[----:B------:R-:W-:Y:S05]  /*24370*/  BSYNC B1 ;  /* 0x0000000000017941 */ /* 0x000fea0003800000 */
.L_x_626:
[----:B------:R-:W-:-:S03]  /*24380*/  UMOV UR4, 0xffffffff ;  /* 0xffffffff00047882 */ /* 0x000fc60000000000 */
[----:B------:R-:W-:Y:S05]  /*24390*/  BRA.DIV UR4, `(.L_x_628) ;  /* 0x000000ba04787947 */ /* 0x000fea000b800000 */
[----:B-1----:R1:W0:Y:S04]  /*243a0*/  SHFL.IDX PT, R0, R3, 0x1, 0x181f ;  /* 0x00381f0003007f89 */ /* 0x00222800000e0000 */
[----:B----4-:R1:W4:Y:S02]  /*243b0*/  SHFL.IDX PT, R14, R2, 0x1, 0x181f ;  /* 0x00381f00020e7f89 */ /* 0x01032400000e0000 */
.L_x_914:
[----:B------:R-:W-:Y:S01]  /*243c0*/  IADD3 R4, R6, 0x20, RZ ;  /* 0x0000002006047810 */ /* 0x000fe20007ffe0ff */
[----:B------:R-:W-:Y:S03]  /*243d0*/  BSSY B1, `(.L_x_629) ;  /* 0x000000c000017945 */ /* 0x000fe60003800000 */
[----:B------:R-:W-:-:S13]  /*243e0*/  ISETP.GE.AND P0, PT, R4, R25, PT ;  /* 0x000000190400720c */ /* 0x000fda0003f06270 */
[----:B------:R-:W-:Y:S05]  /*243f0*/  @P0 BRA `(.L_x_630) ;  /* 0x0000000000240947 */ /* 0x000fea0003800000 */
[----:B------:R-:W-:Y:S02]  /*24400*/  ULDC UR4, c[0x0][0xac8] ;  /* 0x0002b20000047ab9 */ /* 0x000fe40000000800 */
[----:B------:R-:W-:Y:S02]  /*24410*/  ISETP.GE.AND P2, PT, R9, UR4, PT ;  /* 0x0000000409007c0c */ /* 0x000fe4000bf46270 */
[----:B------:R-:W-:-:S11]  /*24420*/  ISETP.GE.AND P3, PT, R7, UR4, PT ;  /* 0x0000000407007c0c */ /* 0x000fd6000bf66270 */
[-C--:B----4-:R-:W-:Y:S02]  /*24430*/  @!P2 LEA R10, P0, R9, R14.reuse, 0x1 ;  /* 0x0000000e090aa211 */ /* 0x090fe400078008ff */
[----:B------:R-:W-:Y:S02]  /*24440*/  @!P3 LEA R14, P1, R7, R14, 0x1 ;  /* 0x0000000e070eb211 */ /* 0x000fe400078208ff */
[-C--:B0-----:R-:W-:Y:S02]  /*24450*/  @!P2 LEA.HI.X R11, R9, R0.reuse, R5, 0x1, P0 ;  /* 0x00000000090ba211 */ /* 0x081fe400000f0c05 */
[----:B------:R-:W-:-:S03]  /*24460*/  @!P3 LEA.HI.X R15, R7, R0, R8, 0x1, P1 ;  /* 0x00000000070fb211 */ /* 0x000fc600008f0c08 */
[----:B------:R0:W-:Y:S04]  /*24470*/  @!P2 ST.E.128 desc[UR50][R10.64], RZ ;  /* 0x000000ff0a00a985 */ /* 0x0001e8000c101d32 */
[----:B------:R0:W-:Y:S02]  /*24480*/  @!P3 ST.E.128 desc[UR50][R14.64], RZ ;  /* 0x000000ff0e00b985 */ /* 0x0001e4000c101d32 */
.L_x_630:
[----:B------:R-:W-:Y:S05]  /*24490*/  BSYNC B1 ;  /* 0x0000000000017941 */ /* 0x000fea0003800000 */
.L_x_629:
[----:B------:R-:W-:-:S03]  /*244a0*/  UMOV UR4, 0xffffffff ;  /* 0xffffffff00047882 */ /* 0x000fc60000000000 */
[----:B------:R-:W-:Y:S05]  /*244b0*/  BRA.DIV UR4, `(.L_x_631) ;  /* 0x000000ba04787947 */ /* 0x000fea000b800000 */
[----:B0-----:R0:W0:Y:S04]  /*244c0*/  SHFL.IDX PT, R0, R3, 0x2, 0x181f ;  /* 0x00581f0003007f89 */ /* 0x00102800000e0000 */
[----:B----4-:R4:W0:Y:S02]  /*244d0*/  SHFL.IDX PT, R14, R2, 0x2, 0x181f ;  /* 0x00581f00020e7f89 */ /* 0x01082400000e0000 */
.L_x_918:
[----:B------:R-:W-:Y:S01]  /*244e0*/  VIADD R4, R6, 0x40 ;  /* 0x0000004006047836 */ /* 0x000fe20000000000 */
[----:B------:R-:W-:Y:S04]  /*244f0*/  BSSY B1, `(.L_x_632) ;  /* 0x000000c000017945 */ /* 0x000fe80003800000 */
[----:B------:R-:W-:-:S13]  /*24500*/  ISETP.GE.AND P0, PT, R4, R25, PT ;  /* 0x000000190400720c */ /* 0x000fda0003f06270 */
[----:B------:R-:W-:Y:S05]  /*24510*/  @P0 BRA `(.L_x_633) ;  /* 0x0000000000240947 */ /* 0x000fea0003800000 */
[----:B------:R-:W-:Y:S02]  /*24520*/  ULDC UR4, c[0x0][0xac8] ;  /* 0x0002b20000047ab9 */ /* 0x000fe40000000800 */
[----:B------:R-:W-:Y:S02]  /*24530*/  ISETP.GE.AND P2, PT, R9, UR4, PT ;  /* 0x0000000409007c0c */ /* 0x000fe4000bf46270 */
[----:B------:R-:W-:-:S11]  /*24540*/  ISETP.GE.AND P3, PT, R7, UR4, PT ;  /* 0x0000000407007c0c */ /* 0x000fd6000bf66270 */
[-C--:B0-----:R-:W-:Y:S02]  /*24550*/  @!P2 LEA R10, P0, R9, R14.reuse, 0x1 ;  /* 0x0000000e090aa211 */ /* 0x081fe400078008ff */
[----:B------:R-:W-:Y:S02]  /*24560*/  @!P3 LEA R14, P1, R7, R14, 0x1 ;  /* 0x0000000e070eb211 */ /* 0x000fe400078208ff */
[-C--:B------:R-:W-:Y:S02]  /*24570*/  @!P2 LEA.HI.X R11, R9, R0.reuse, R5, 0x1, P0 ;  /* 0x00000000090ba211 */ /* 0x080fe400000f0c05 */
[----:B------:R-:W-:-:S03]  /*24580*/  @!P3 LEA.HI.X R15, R7, R0, R8, 0x1, P1 ;  /* 0x00000000070fb211 */ /* 0x000fc600008f0c08 */
[----:B------:R0:W-:Y:S04]  /*24590*/  @!P2 ST.E.128 desc[UR50][R10.64], RZ ;  /* 0x000000ff0a00a985 */ /* 0x0001e8000c101d32 */
[----:B------:R0:W-:Y:S02]  /*245a0*/  @!P3 ST.E.128 desc[UR50][R14.64], RZ ;  /* 0x000000ff0e00b985 */ /* 0x0001e4000c101d32 */
.L_x_633:
[----:B------:R-:W-:Y:S05]  /*245b0*/  BSYNC B1 ;  /* 0x0000000000017941 */ /* 0x000fea0003800000 */
.L_x_632:
[----:B------:R-:W-:-:S03]  /*245c0*/  UMOV UR4, 0xffffffff ;  /* 0xffffffff00047882 */ /* 0x000fc60000000000 */
[----:B------:R-:W-:Y:S05]  /*245d0*/  BRA.DIV UR4, `(.L_x_634) ;  /* 0x000000ba04787947 */ /* 0x000fea000b800000 */
[----:B0-----:R0:W0:Y:S04]  /*245e0*/  SHFL.IDX PT, R0, R3, 0x3, 0x181f ;  /* 0x00781f0003007f89 */ /* 0x00102800000e0000 */
[----:B------:R0:W0:Y:S02]  /*245f0*/  SHFL.IDX PT, R14, R2, 0x3, 0x181f ;  /* 0x00781f00020e7f89 */ /* 0x00002400000e0000 */
.L_x_922:
[----:B01--4-:R-:W-:-:S05]  /*24600*/  VIADD R2, R6, 0x60 ;  /* 0x0000006006027836 */ /* 0x013fca0000000000 */
[----:B------:R-:W-:-:S13]  /*24610*/  ISETP.GE.AND P0, PT, R2, R25, PT ;  /* 0x000000190200720c */ /* 0x000fda0003f06270 */
[----:B------:R-:W-:Y:S05]  /*24620*/  @P0 BRA `(.L_x_617) ;  /* 0x0000000000240947 */ /* 0x000fea0003800000 */
[----:B------:R-:W-:Y:S02]  /*24630*/  ULDC UR4, c[0x0][0xac8] ;  /* 0x0002b20000047ab9 */ /* 0x000fe40000000800 */
[----:B------:R-:W-:Y:S02]  /*24640*/  ISETP.GE.AND P2, PT, R9, UR4, PT ;  /* 0x0000000409007c0c */ /* 0x000fe4000bf46270 */
[----:B------:R-:W-:-:S11]  /*24650*/  ISETP.GE.AND P3, PT, R7, UR4, PT ;  /* 0x0000000407007c0c */ /* 0x000fd6000bf66270 */
[-C--:B------:R-:W-:Y:S02]  /*24660*/  @!P2 LEA R2, P0, R9, R14.reuse, 0x1 ;  /* 0x0000000e0902a211 */ /* 0x080fe400078008ff */
[----:B------:R-:W-:Y:S02]  /*24670*/  @!P3 LEA R14, P1, R7, R14, 0x1 ;  /* 0x0000000e070eb211 */ /* 0x000fe400078208ff */
[-C--:B------:R-:W-:Y:S02]  /*24680*/  @!P2 LEA.HI.X R3, R9, R0.reuse, R5, 0x1, P0 ;  /* 0x000000000903a211 */ /* 0x080fe400000f0c05 */
[----:B------:R-:W-:-:S03]  /*24690*/  @!P3 LEA.HI.X R15, R7, R0, R8, 0x1, P1 ;  /* 0x00000000070fb211 */ /* 0x000fc600008f0c08 */
[----:B------:R0:W-:Y:S04]  /*246a0*/  @!P2 ST.E.128 desc[UR50][R2.64], RZ ;  /* 0x000000ff0200a985 */ /* 0x0001e8000c101d32 */
[----:B------:R0:W-:Y:S02]  /*246b0*/  @!P3 ST.E.128 desc[UR50][R14.64], RZ ;  /* 0x000000ff0e00b985 */ /* 0x0001e4000c101d32 */
.L_x_617:
[----:B------:R-:W-:Y:S05]  /*246c0*/  BSYNC B0 ;  /* 0x0000000000007941 */ /* 0x000fea0003800000 */
.L_x_602:
[----:B------:R-:W-:Y:S02]  /*246d0*/  ULDC UR4, c[0x0][0xc3c] ;  /* 0x00030f0000047ab9 */ /* 0x000fe40000000800 */
[----:B--2---:R-:W-:-:S13]  /*246e0*/  ISETP.GE.AND P0, PT, R139, UR4, PT ;  /* 0x000000048b007c0c */ /* 0x004fda000bf06270 */
[----:B------:R-:W-:Y:S05]  /*246f0*/  @!P0 BRA `(.L_x_635) ;  /* 0xfffffdcc009c8947 */ /* 0x000fea000383ffff */
[----:B------:R-:W-:Y:S05]  /*24700*/  BRA `(.L_x_423) ;  /* 0x0000008000a47947 */ /* 0x000fea0003800000 */
.L_x_421:
[----:B------:R-:W-:-:S08]  /*24710*/  NOP ;  /* 0x0000000000007918 */ /* 0x000fd00000000000 */
[----:B------:R-:W0:-:S00]  /*24720*/  USETMAXREG.DEALLOC.CTAPOOL 0x28 ;  /* 0x00000028000079c8 */ /* 0x000e0000080e0500 */
[----:B0-----:R-:W2:Y:S01]  /*24730*/  LDL.LU R3, [R1] ;  /* 0x0000000001037983 */ /* 0x001ea20000300800 */
[----:B------:R-:W-:-:S06]  /*24740*/  LOP3.LUT R0, R0, 0x3, RZ, 0xc0, !PT ;  /* 0x0000000300007812 */ /* 0x000fcc00078ec0ff */
[----:B------:R-:W0:Y:S02]  /*24750*/  SHFL.IDX PT, R0, R0, RZ, 0x1f ;  /* 0x00001fff00007589 */ /* 0x000e2400000e0000 */
[----:B0-----:R-:W-:-:S13]  /*24760*/  ISETP.NE.AND P0, PT, R0, RZ, PT ;  /* 0x000000ff0000720c */ /* 0x001fda0003f05270 */
[----:B------:R-:W-:Y:S01]  /*24770*/  @P0 BAR.SYNC.DEFER_BLOCKING 0x5, 0x180 ;  /* 0x0146000000000b1d */ /* 0x000fe20000010000 */
[----:B--2---:R-:W-:-:S04]  /*24780*/  LOP3.LUT R3, R3, 0xfffffeff, RZ, 0xc0, !PT ;  /* 0xfffffeff03037812 */ /* 0x004fc800078ec0ff */
[----:B------:R-:W-:-:S05]  /*24790*/  @P0 LOP3.LUT R3, R3, 0x100, RZ, 0xfc, !PT ;  /* 0x0000010003030812 */ /* 0x000fca00078efcff */
[----:B------:R0:W-:Y:S02]  /*247a0*/  STL [R1], R3 ;  /* 0x0000000301007387 */ /* 0x0001e40000100800 */
[----:B0-----:R-:W-:-:S04]  /*247b0*/  @P0 MOV R3, 0x400 ;  /* 0x0000040000030802 */ /* 0x001fc80000000f00 */
[----:B------:R-:W-:-:S05]  /*247c0*/  @P0 LEA R2, R2, R3, 0x18 ;  /* 0x0000000302020211 */ /* 0x000fca00078ec0ff */
[----:B------:R0:W1:Y:S01]  /*247d0*/  @P0 LDS.128 R16, [R2+0x298d0] ;  /* 0x0298d00002100984 */ /* 0x0000620000000c00 */
[----:B------:R-:W-:Y:S06]  /*247e0*/  @P0 BAR.ARV 0x4, 0x180 ;  /* 0x0106000000000b1d */ /* 0x000fec0000002000 */
[----:B------:R-:W-:Y:S05]  /*247f0*/  @P0 BRA `(.L_x_636) ;  /* 0x0000000800980947 */ /* 0x000fea0003800000 */
[----:B------:R-:W2:Y:S01]  /*24800*/  S2R R4, SR_TID.X ;  /* 0x0000000000047919 */ /* 0x000ea20000002100 */
[----:B------:R-:W-:Y:S01]  /*24810*/  ULDC UR4, c[0x0][0xc3c] ;  /* 0x00030f0000047ab9 */ /* 0x000fe20000000800 */
[----:B------:R-:W-:Y:S01]  /*24820*/  IMAD.MOV.U32 R0, RZ, RZ, RZ ;  /* 0x000000ffff007224 */ /* 0x000fe200078e00ff */
[----:B------:R-:W-:Y:S01]  /*24830*/  MOV R9, RZ ;  /* 0x000000ff00097202 */ /* 0x000fe20000000f00 */
[----:B------:R-:W3:Y:S01]  /*24840*/  S2UR UR6, SR_CTAID.X ;  /* 0x00000000000679c3 */ /* 0x000ee20000002500 */
[----:B------:R-:W-:Y:S01]  /*24850*/  ULDC UR5, c[0x0][0xc38] ;  /* 0x00030e0000057ab9 */ /* 0x000fe20000000800 */
[----:B--2---:R-:W-:-:S04]  /*24860*/  LOP3.LUT R7, R4, 0x1f, RZ, 0xc0, !PT ;  /* 0x0000001f04077812 */ /* 0x004fc800078ec0ff */
[----:B------:R-:W-:-:S04]  /*24870*/  ISETP.NE.AND P0, PT, R7, 0x1f, PT ;  /* 0x0000001f0700780c */ /* 0x000fc80003f05270 */
[----:B------:R-:W-:-:S13]  /*24880*/  ISETP.GE.OR P1, PT, R7, UR4, !P0 ;  /* 0x0000000407007c0c */ /* 0x000fda000c726670 */
[----:B------:R-:W2:Y:S08]  /*24890*/  @!P1 LDC.64 R4, c[0x0][0xc80] ;  /* 0x00032000ff049b82 */ /* 0x000eb00000000a00 */
[----:B0-----:R-:W0:Y:S01]  /*248a0*/  @!P1 LDC.64 R2, c[0x0][0xc78] ;  /* 0x00031e00ff029b82 */ /* 0x001e220000000a00 */
[----:B--2---:R-:W-:-:S05]  /*248b0*/  @!P1 IMAD.WIDE.U32 R4, R7, 0x4, R4 ;  /* 0x0000000407049825 */ /* 0x004fca00078e0004 */
[----:B------:R-:W2:Y:S01]  /*248c0*/  @!P1 LDG.E R0, desc[UR50][R4.64] ;  /* 0x0000003204009981 */ /* 0x000ea2000c1e1900 */
[----:B0-----:R-:W-:-:S05]  /*248d0*/  @!P1 IMAD.WIDE.U32 R2, R7, 0x4, R2 ;  /* 0x0000000407029825 */ /* 0x001fca00078e0002 */
[----:B------:R-:W2:Y:S01]  /*248e0*/  @!P1 LDG.E R9, desc[UR50][R2.64] ;  /* 0x0000003202099981 */ /* 0x000ea2000c1e1900 */
[C---:B------:R-:W-:Y:S02]  /*248f0*/  ISETP.NE.AND P1, PT, R7.reuse, RZ, PT ;  /* 0x000000ff0700720c */ /* 0x040fe40003f25270 */
[C---:B------:R-:W-:Y:S02]  /*24900*/  ISETP.GE.U32.AND P2, PT, R7.reuse, 0x2, PT ;  /* 0x000000020700780c */ /* 0x040fe40003f46070 */
[C---:B------:R-:W-:Y:S02]  /*24910*/  ISETP.GE.U32.AND P3, PT, R7.reuse, 0x4, PT ;  /* 0x000000040700780c */ /* 0x040fe40003f66070 */
[C---:B------:R-:W-:Y:S02]  /*24920*/  ISETP.GE.U32.AND P4, PT, R7.reuse, 0x8, PT ;  /* 0x000000080700780c */ /* 0x040fe40003f86070 */
[----:B------:R-:W-:Y:S01]  /*24930*/  ISETP.GE.U32.AND P5, PT, R7, 0x10, PT ;  /* 0x000000100700780c */ /* 0x000fe20003fa6070 */
[----:B------:R-:W-:Y:S01]  /*24940*/  UMOV UR4, URZ ;  /* 0x0000003f00047c82 */ /* 0x000fe20008000000 */
        /* <DEDUP_REMOVED lines=11> */
[----:B0-----:R-:W-:-:S04]  /*24a00*/  SEL R2, R2, RZ, P4 ;  /* 0x000000ff02027207 */ /* 0x001fc80002000000 */
[----:B------:R-:W-:-:S05]  /*24a10*/  IADD3 R2, R3, R2, RZ ;  /* 0x0000000203027210 */ /* 0x000fca0007ffe0ff */
[----:B------:R-:W0:Y:S02]  /*24a20*/  SHFL.UP PT, R4, R2, 0x10, RZ ;  /* 0x0600000002047989 */ /* 0x000e2400000e00ff */
[----:B0-----:R-:W-:-:S05]  /*24a30*/  SEL R5, R4, RZ, P5 ;  /* 0x000000ff04057207 */ /* 0x001fca0002800000 */
[----:B------:R-:W-:-:S05]  /*24a40*/  IMAD.IADD R5, R2, 0x1, R5 ;  /* 0x0000000102057824 */ /* 0x000fca00078e0205 */
[----:B------:R-:W0:Y:S02]  /*24a50*/  SHFL.IDX PT, R6, R5, 0x1f, 0x1f ;  /* 0x03e01f0005067f89 */ /* 0x000e2400000e0000 */
[----:B0-----:R-:W-:-:S05]  /*24a60*/  IMAD R6, R6, UR5, RZ ;  /* 0x0000000506067c24 */ /* 0x001fca000f8e02ff */
[----:B---3--:R-:W-:Y:S01]  /*24a70*/  ISETP.GT.AND P6, PT, R6, UR6, PT ;  /* 0x0000000606007c0c */ /* 0x008fe2000bfc4270 */
[----:B------:R-:W-:-:S12]  /*24a80*/  IMAD.MOV.U32 R3, RZ, RZ, R6 ;  /* 0x000000ffff037224 */ /* 0x000fd800078e0006 */
[----:B------:R-:W-:Y:S05]  /*24a90*/  @P6 BRA `(.L_x_637) ;  /* 0x0000000000a06947 */ /* 0x000fea0003800000 */
[----:B------:R-:W-:Y:S01]  /*24aa0*/  IMAD.MOV.U32 R6, RZ, RZ, R3 ;  /* 0x000000ffff067224 */ /* 0x000fe200078e0003 */
[----:B------:R-:W-:Y:S01]  /*24ab0*/  UMOV UR4, URZ ;  /* 0x0000003f00047c82 */ /* 0x000fe20008000000 */
[----:B------:R-:W-:-:S05]  /*24ac0*/  ULDC UR5, c[0x0][0xc38] ;  /* 0x00030e0000057ab9 */ /* 0x000fca0000000800 */
.L_x_639:
[----:B------:R-:W0:Y:S01]  /*24ad0*/  LDC R0, c[0x0][0xc3c] ;  /* 0x00030f00ff007b82 */ /* 0x000e220000000800 */
[----:B------:R-:W-:Y:S01]  /*24ae0*/  UIADD3 UR4, UR4, 0x1f, URZ ;  /* 0x0000001f04047890 */ /* 0x000fe2000fffe03f */
[----:B------:R-:W-:Y:S02]  /*24af0*/  ULDC UR7, c[0x0][0xc3c] ;  /* 0x00030f0000077ab9 */ /* 0x000fe40000000800 */
[----:B-1----:R-:W-:-:S03]  /*24b00*/  MOV R19, UR7 ;  /* 0x0000000700137c02 */ /* 0x002fc60008000f00 */
[----:B0-----:R-:W-:-:S13]  /*24b10*/  ISETP.LE.AND P6, PT, R0, UR4, PT ;  /* 0x0000000400007c0c */ /* 0x001fda000bfc3270 */
[----:B------:R-:W-:Y:S05]  /*24b20*/  @P6 BRA `(.L_x_638) ;  /* 0x0000000400a86947 */ /* 0x000fea0003800000 */
[----:B------:R-:W-:-:S05]  /*24b30*/  VIADD R9, R7, UR4 ;  /* 0x0000000407097c36 */ /* 0x000fca0008000000 */
[----:B------:R-:W-:Y:S01]  /*24b40*/  ISETP.GE.OR P6, PT, R9, R0, !P0 ;  /* 0x000000000900720c */ /* 0x000fe200047c6670 */
[----:B------:R-:W-:-:S12]  /*24b50*/  IMAD.MOV.U32 R0, RZ, RZ, RZ ;  /* 0x000000ffff007224 */ /* 0x000fd800078e00ff */
[----:B------:R-:W0:Y:S08]  /*24b60*/  @!P6 LDC.64 R4, c[0x0][0xc80] ;  /* 0x00032000ff04eb82 */ /* 0x000e300000000a00 */
[----:B------:R-:W1:Y:S01]  /*24b70*/  @!P6 LDC.64 R2, c[0x0][0xc78] ;  /* 0x00031e00ff02eb82 */ /* 0x000e620000000a00 */
[----:B0-----:R-:W-:-:S05]  /*24b80*/  @!P6 IMAD.WIDE R4, R9, 0x4, R4 ;  /* 0x000000040904e825 */ /* 0x001fca00078e0204 */
[----:B------:R-:W2:Y:S01]  /*24b90*/  @!P6 LDG.E R0, desc[UR50][R4.64] ;  /* 0x000000320400e981 */ /* 0x000ea2000c1e1900 */
[----:B-1----:R-:W-:-:S04]  /*24ba0*/  @!P6 IMAD.WIDE R2, R9, 0x4, R2 ;  /* 0x000000040902e825 */ /* 0x002fc800078e0202 */
[----:B------:R-:W-:-:S06]  /*24bb0*/  IMAD.MOV.U32 R9, RZ, RZ, RZ ;  /* 0x000000ffff097224 */ /* 0x000fcc00078e00ff */
[----:B------:R-:W2:Y:S02]  /*24bc0*/  @!P6 LDG.E R9, desc[UR50][R2.64] ;  /* 0x000000320209e981 */ /* 0x000ea4000c1e1900 */
[----:B--2---:R-:W-:-:S05]  /*24bd0*/  IMAD R13, R0, R9, RZ ;  /* 0x00000009000d7224 */ /* 0x004fca00078e02ff */
[----:B------:R-:W0:Y:S02]  /*24be0*/  SHFL.UP PT, R8, R13, 0x1, RZ ;  /* 0x042000000d087989 */ /* 0x000e2400000e00ff */
[----:B0-----:R-:W-:-:S04]  /*24bf0*/  SEL R8, R8, RZ, P1 ;  /* 0x000000ff08087207 */ /* 0x001fc80000800000 */
[----:B------:R-:W-:-:S05]  /*24c00*/  IADD3 R8, R13, R8, RZ ;  /* 0x000000080d087210 */ /* 0x000fca0007ffe0ff */
        /* <DEDUP_REMOVED lines=12> */
[----:B------:R-:W0:Y:S02]  /*24cd0*/  SHFL.IDX PT, R2, R5, 0x1f, 0x1f ;  /* 0x03e01f0005027f89 */ /* 0x000e2400000e0000 */
[----:B0-----:R-:W-:-:S04]  /*24ce0*/  IMAD R3, R2, UR5, RZ ;  /* 0x0000000502037c24 */ /* 0x001fc8000f8e02ff */
[----:B------:R-:W-:-:S05]  /*24cf0*/  IMAD.IADD R6, R3, 0x1, R6 ;  /* 0x0000000103067824 */ /* 0x000fca00078e0206 */
[----:B------:R-:W-:-:S13]  /*24d00*/  ISETP.GT.AND P6, PT, R6, UR6, PT ;  /* 0x0000000606007c0c */ /* 0x000fda000bfc4270 */
[----:B------:R-:W-:Y:S05]  /*24d10*/  @!P6 BRA `(.L_x_639) ;  /* 0xfffffffc006ce947 */ /* 0x000fea000383ffff */
.L_x_637:
[----:B------:R-:W-:Y:S02]  /*24d20*/  IMAD.IADD R10, R6, 0x1, -R3 ;  /* 0x00000001060a7824 */ /* 0x000fe400078e0a03 */
[----:B-1----:R-:W-:Y:S02]  /*24d30*/  IMAD.MOV.U32 R16, RZ, RZ, RZ ;  /* 0x000000ffff107224 */ /* 0x002fe400078e00ff */
[----:B------:R-:W-:-:S05]  /*24d40*/  IMAD R2, R5, UR5, R10 ;  /* 0x0000000505027c24 */ /* 0x000fca000f8e020a */
[----:B------:R-:W-:-:S13]  /*24d50*/  ISETP.GT.AND P0, PT, R2, UR6, PT ;  /* 0x0000000602007c0c */ /* 0x000fda000bf04270 */
[----:B------:R-:W-:-:S04]  /*24d60*/  VOTE.ANY R6, PT, !P0 ;  /* 0x0000000000067806 */ /* 0x000fc800040e0100 */
[----:B------:R-:W0:Y:S01]  /*24d70*/  POPC R19, R6 ;  /* 0x0000000600137309 */ /* 0x000e220000000000 */
[----:B------:R-:W-:Y:S01]  /*24d80*/  ISETP.NE.AND P0, PT, R6, RZ, PT ;  /* 0x000000ff0600720c */ /* 0x000fe20003f05270 */
[----:B0-----:R-:W0:Y:S04]  /*24d90*/  SHFL.IDX PT, R0, R0, R19, 0x1f ;  /* 0x00001f1300007589 */ /* 0x001e2800000e0000 */
[----:B------:R1:W2:Y:S01]  /*24da0*/  SHFL.IDX PT, R9, R9, R19, 0x1f ;  /* 0x00001f1309097589 */ /* 0x0002a200000e0000 */
[----:B0-----:R-:W-:-:S04]  /*24db0*/  IABS R4, R0 ;  /* 0x0000000000047213 */ /* 0x001fc80000000000 */
[----:B------:R-:W0:Y:S08]  /*24dc0*/  I2F.RP R8, R4 ;  /* 0x0000000400087306 */ /* 0x000e300000209400 */
[----:B0-----:R-:W0:Y:S02]  /*24dd0*/  MUFU.RCP R8, R8 ;  /* 0x0000000800087308 */ /* 0x001e240000001000 */
[----:B0-----:R-:W-:-:S06]  /*24de0*/  VIADD R2, R8, 0xffffffe ;  /* 0x0ffffffe08027836 */ /* 0x001fcc0000000000 */
[----:B------:R-:W0:Y:S02]  /*24df0*/  F2I.FTZ.U32.TRUNC.NTZ R3, R2 ;  /* 0x0000000200037305 */ /* 0x000e24000021f000 */
[----:B0-----:R-:W-:Y:S01]  /*24e00*/  IADD3 R11, RZ, -R3, RZ ;  /* 0x80000003ff0b7210 */ /* 0x001fe20007ffe0ff */
[----:B-12---:R-:W-:Y:S06]  /*24e10*/  @!P0 BRA `(.L_x_640) ;  /* 0x0000000000088947 */ /* 0x006fec0003800000 */
[----:B------:R-:W-:-:S06]  /*24e20*/  VIADD R16, R19, 0xffffffff ;  /* 0xffffffff13107836 */ /* 0x000fcc0000000000 */
[----:B------:R0:W1:Y:S02]  /*24e30*/  SHFL.IDX PT, R16, R5, R16, 0x1f ;  /* 0x00001f1005107589 */ /* 0x00006400000e0000 */
.L_x_640:
[----:B-1----:R-:W-:Y:S01]  /*24e40*/  IMAD R16, R16, UR5, R10 ;  /* 0x0000000510107c24 */ /* 0x002fe2000f8e020a */
[----:B0-----:R-:W-:Y:S01]  /*24e50*/  IABS R5, R9 ;  /* 0x0000000900057213 */ /* 0x001fe20000000000 */
[----:B------:R-:W-:Y:S01]  /*24e60*/  IMAD R11, R11, R4, RZ ;  /* 0x000000040b0b7224 */ /* 0x000fe200078e02ff */
[----:B------:R-:W-:Y:S01]  /*24e70*/  IABS R10, R0 ;  /* 0x00000000000a7213 */ /* 0x000fe20000000000 */
[----:B------:R-:W-:Y:S01]  /*24e80*/  IMAD.MOV.U32 R2, RZ, RZ, RZ ;  /* 0x000000ffff027224 */ /* 0x000fe200078e00ff */
[----:B------:R-:W-:Y:S01]  /*24e90*/  IADD3 R17, -R16, UR6, RZ ;  /* 0x0000000610117c10 */ /* 0x000fe2000fffe1ff */
[----:B------:R-:W0:Y:S01]  /*24ea0*/  I2F.RP R6, R5 ;  /* 0x0000000500067306 */ /* 0x000e220000209400 */
[----:B------:R-:W-:Y:S01]  /*24eb0*/  IADD3 R10, RZ, -R10, RZ ;  /* 0x8000000aff0a7210 */ /* 0x000fe20007ffe0ff */
[----:B------:R-:W-:Y:S01]  /*24ec0*/  IMAD.HI.U32 R2, R3, R11, R2 ;  /* 0x0000000b03027227 */ /* 0x000fe200078e0002 */
[----:B------:R-:W-:-:S03]  /*24ed0*/  IABS R8, R17 ;  /* 0x0000001100087213 */ /* 0x000fc60000000000 */
[----:B------:R-:W-:Y:S02]  /*24ee0*/  VIADD R19, R19, UR4 ;  /* 0x0000000413137c36 */ /* 0x000fe40008000000 */
[----:B------:R-:W-:Y:S02]  /*24ef0*/  IMAD.MOV.U32 R3, RZ, RZ, R8 ;  /* 0x000000ffff037224 */ /* 0x000fe400078e0008 */
[----:B------:R-:W-:Y:S02]  /*24f00*/  IMAD.MOV.U32 R8, RZ, RZ, R10 ;  /* 0x000000ffff087224 */ /* 0x000fe400078e000a */
[----:B------:R-:W-:Y:S01]  /*24f10*/  IMAD.HI.U32 R2, R2, R3, RZ ;  /* 0x0000000302027227 */ /* 0x000fe200078e00ff */
[----:B0-----:R-:W0:Y:S03]  /*24f20*/  MUFU.RCP R6, R6 ;  /* 0x0000000600067308 */ /* 0x001e260000001000 */
[----:B------:R-:W-:-:S05]  /*24f30*/  IMAD R3, R2, R8, R3 ;  /* 0x0000000802037224 */ /* 0x000fca00078e0203 */
[----:B------:R-:W-:Y:S02]  /*24f40*/  ISETP.GT.U32.AND P1, PT, R4, R3, PT ;  /* 0x000000030400720c */ /* 0x000fe40003f24070 */
[----:B0-----:R-:W-:-:S11]  /*24f50*/  IADD3 R8, R6, 0xffffffe, RZ ;  /* 0x0ffffffe06087810 */ /* 0x001fd60007ffe0ff */
[----:B------:R-:W-:Y:S02]  /*24f60*/  @!P1 IMAD.IADD R3, R3, 0x1, -R4 ;  /* 0x0000000103039824 */ /* 0x000fe400078e0a04 */
[----:B------:R-:W-:Y:S01]  /*24f70*/  @!P1 VIADD R2, R2, 0x1 ;  /* 0x0000000102029836 */ /* 0x000fe20000000000 */
[----:B------:R-:W-:Y:S02]  /*24f80*/  ISETP.NE.AND P1, PT, R0, RZ, PT ;  /* 0x000000ff0000720c */ /* 0x000fe40003f25270 */
[----:B------:R-:W-:Y:S02]  /*24f90*/  ISETP.GE.U32.AND P0, PT, R3, R4, PT ;  /* 0x000000040300720c */ /* 0x000fe40003f06070 */
[----:B------:R0:W1:Y:S01]  /*24fa0*/  F2I.FTZ.U32.TRUNC.NTZ R3, R8 ;  /* 0x0000000800037305 */ /* 0x000062000021f000 */
[----:B------:R-:W-:-:S04]  /*24fb0*/  LOP3.LUT R4, R17, R0, RZ, 0x3c, !PT ;  /* 0x0000000011047212 */ /* 0x000fc800078e3cff */
[----:B------:R-:W-:Y:S02]  /*24fc0*/  ISETP.GE.AND P2, PT, R4, RZ, PT ;  /* 0x000000ff0400720c */ /* 0x000fe40003f46270 */
[----:B0-----:R-:W-:-:S04]  /*24fd0*/  IABS R8, R9 ;  /* 0x0000000900087213 */ /* 0x001fc80000000000 */
[----:B------:R-:W-:Y:S02]  /*24fe0*/  @P0 VIADD R2, R2, 0x1 ;  /* 0x0000000102020836 */ /* 0x000fe40000000000 */
[----:B------:R-:W-:Y:S02]  /*24ff0*/  IMAD.MOV R8, RZ, RZ, -R8 ;  /* 0x000000ffff087224 */ /* 0x000fe400078e0a08 */
[----:B------:R-:W-:Y:S01]  /*25000*/  IMAD.MOV.U32 R6, RZ, RZ, R2 ;  /* 0x000000ffff067224 */ /* 0x000fe200078e0002 */
[----:B-1----:R-:W-:-:S03]  /*25010*/  IADD3 R2, RZ, -R3, RZ ;  /* 0x80000003ff027210 */ /* 0x002fc60007ffe0ff */
[----:B------:R-:W-:Y:S01]  /*25020*/  @!P2 IMAD.MOV R6, RZ, RZ, -R6 ;  /* 0x000000ffff06a224 */ /* 0x000fe200078e0a06 */
[----:B------:R-:W-:Y:S01]  /*25030*/  @!P1 LOP3.LUT R6, RZ, R0, RZ, 0x33, !PT ;  /* 0x00000000ff069212 */ /* 0x000fe200078e33ff */
[----:B------:R-:W-:Y:S02]  /*25040*/  IMAD R11, R2, R5, RZ ;  /* 0x00000005020b7224 */ /* 0x000fe400078e02ff */
[----:B------:R-:W-:Y:S01]  /*25050*/  IMAD.MOV.U32 R2, RZ, RZ, RZ ;  /* 0x000000ffff027224 */ /* 0x000fe200078e00ff */
[-C--:B------:R-:W-:Y:S01]  /*25060*/  IABS R4, R6.reuse ;  /* 0x0000000600047213 */ /* 0x080fe20000000000 */
[----:B------:R-:W-:Y:S02]  /*25070*/  IMAD R0, R0, R6, RZ ;  /* 0x0000000600007224 */ /* 0x000fe400078e02ff */
[----:B------:R-:W-:Y:S01]  /*25080*/  IMAD.HI.U32 R2, R3, R11, R2 ;  /* 0x0000000b03027227 */ /* 0x000fe200078e0002 */
[----:B------:R-:W-:Y:S02]  /*25090*/  MOV R3, R4 ;  /* 0x0000000400037202 */ /* 0x000fe40000000f00 */
[----:B------:R-:W-:Y:S01]  /*250a0*/  IADD3 R17, R17, -R0, RZ ;  /* 0x8000000011117210 */ /* 0x000fe20007ffe0ff */
[----:B------:R-:W-:-:S02]  /*250b0*/  IMAD.MOV.U32 R4, RZ, RZ, R8 ;  /* 0x000000ffff047224 */ /* 0x000fc400078e0008 */
[----:B------:R-:W-:-:S04]  /*250c0*/  IMAD.HI.U32 R2, R2, R3, RZ ;  /* 0x0000000302027227 */ /* 0x000fc800078e00ff */
[----:B------:R-:W-:Y:S01]  /*250d0*/  IMAD R4, R2, R4, R3 ;  /* 0x0000000402047224 */ /* 0x000fe200078e0203 */
[----:B------:R-:W-:-:S04]  /*250e0*/  LOP3.LUT R3, R6, R9, RZ, 0x3c, !PT ;  /* 0x0000000906037212 */ /* 0x000fc800078e3cff */
[----:B------:R-:W-:Y:S02]  /*250f0*/  ISETP.GT.U32.AND P1, PT, R5, R4, PT ;  /* 0x000000040500720c */ /* 0x000fe40003f24070 */
[----:B------:R-:W-:-:S11]  /*25100*/  ISETP.GE.AND P2, PT, R3, RZ, PT ;  /* 0x000000ff0300720c */ /* 0x000fd60003f46270 */
[----:B------:R-:W-:Y:S02]  /*25110*/  @!P1 IMAD.IADD R4, R4, 0x1, -R5 ;  /* 0x0000000104049824 */ /* 0x000fe400078e0a05 */
[----:B------:R-:W-:Y:S01]  /*25120*/  @!P1 VIADD R2, R2, 0x1 ;  /* 0x0000000102029836 */ /* 0x000fe20000000000 */
[----:B------:R-:W-:Y:S02]  /*25130*/  ISETP.NE.AND P1, PT, R9, RZ, PT ;  /* 0x000000ff0900720c */ /* 0x000fe40003f25270 */
[----:B------:R-:W-:-:S13]  /*25140*/  ISETP.GE.U32.AND P0, PT, R4, R5, PT ;  /* 0x000000050400720c */ /* 0x000fda0003f06070 */
[----:B------:R-:W-:-:S05]  /*25150*/  @P0 IADD3 R2, R2, 0x1, RZ ;  /* 0x0000000102020810 */ /* 0x000fca0007ffe0ff */
[----:B------:R-:W-:Y:S01]  /*25160*/  @!P2 IMAD.MOV R2, RZ, RZ, -R2 ;  /* 0x000000ffff02a224 */ /* 0x000fe200078e0a02 */
[----:B------:R-:W-:-:S05]  /*25170*/  @!P1 LOP3.LUT R2, RZ, R9, RZ, 0x33, !PT ;  /* 0x00000009ff029212 */ /* 0x000fca00078e33ff */
[----:B------:R-:W-:-:S04]  /*25180*/  IMAD.MOV R18, RZ, RZ, -R2 ;  /* 0x000000ffff127224 */ /* 0x000fc800078e0a02 */
[C---:B------:R-:W-:Y:S02]  /*25190*/  IMAD R18, R9.reuse, R18, R6 ;  /* 0x0000001209127224 */ /* 0x040fe400078e0206 */
[----:B------:R-:W-:-:S04]  /*251a0*/  IMAD R9, R9, 0x1000000, R2 ;  /* 0x0100000009097824 */ /* 0x000fc800078e0202 */
[----:B------:R-:W-:Y:S01]  /*251b0*/  IMAD R18, R18, 0x10000, R9 ;  /* 0x0001000012127824 */ /* 0x000fe200078e0209 */
[----:B------:R-:W-:Y:S06]  /*251c0*/  BRA `(.L_x_641) ;  /* 0x00000000000c7947 */ /* 0x000fec0003800000 */
.L_x_638:
[----:B------:R-:W-:Y:S01]  /*251d0*/  IMAD.MOV.U32 R17, RZ, RZ, RZ ;  /* 0x000000ffff117224 */ /* 0x000fe200078e00ff */
[----:B------:R-:W-:Y:S01]  /*251e0*/  MOV R16, UR6 ;  /* 0x0000000600107c02 */ /* 0x000fe20008000f00 */
[----:B------:R-:W-:-:S07]  /*251f0*/  IMAD.MOV.U32 R18, RZ, RZ, RZ ;  /* 0x000000ffff127224 */ /* 0x000fce00078e00ff */
.L_x_641:
[----:B------:R-:W-:-:S13]  /*25200*/  ISETP.NE.AND P0, PT, R7, RZ, PT ;  /* 0x000000ff0700720c */ /* 0x000fda0003f05270 */
[----:B------:R-:W0:Y:S01]  /*25210*/  @!P0 S2R R3, SR_CgaCtaId ;  /* 0x0000000000038919 */ /* 0x000e220000008800 */
[----:B------:R-:W-:-:S04]  /*25220*/  @!P0 MOV R0, 0x400 ;  /* 0x0000040000008802 */ /* 0x000fc80000000f00 */
[----:B0-----:R-:W-:-:S05]  /*25230*/  @!P0 LEA R0, R3, R0, 0x18 ;  /* 0x0000000003008211 */ /* 0x001fca00078ec0ff */
[----:B------:R2:W-:Y:S01]  /*25240*/  @!P0 STS.128 [R0+0x298d0], R16 ;  /* 0x0298d01000008388 */ /* 0x0005e20000000c00 */
[----:B------:R-:W-:Y:S06]  /*25250*/  BAR.ARV 0x5, 0x180 ;  /* 0x0146000000007b1d */ /* 0x000fec0000002000 */
.L_x_636:
[----:B------:R3:W-:Y:S01]  /*25260*/  STL [R1+0x38], RZ ;  /* 0x000038ff01007387 */ /* 0x0007e20000100800 */
[----:B------:R-:W-:Y:S01]  /*25270*/  ULDC UR4, c[0x0][0xc3c] ;  /* 0x00030f0000047ab9 */ /* 0x000fe20000000800 */
[----:B------:R-:W-:Y:S01]  /*25280*/  IMAD.MOV.U32 R34, RZ, RZ, 0x1 ;  /* 0x00000001ff227424 */ /* 0x000fe200078e00ff */
[----:B-1----:R-:W-:Y:S01]  /*25290*/  ISETP.GE.AND P0, PT, R19, UR4, PT ;  /* 0x0000000413007c0c */ /* 0x002fe2000bf06270 */
[----:B------:R-:W-:-:S12]  /*252a0*/  IMAD.MOV.U32 R23, RZ, RZ, RZ ;  /* 0x000000ffff177224 */ /* 0x000fd800078e00ff */
[----:B---3--:R-:W-:Y:S05]  /*252b0*/  @P0 BRA `(.L_x_642) ;  /* 0x0000007000bc0947 */ /* 0x008fea0003800000 */
[----:B------:R-:W1:Y:S01]  /*252c0*/  S2R R12, SR_TID.X ;  /* 0x00000000000c7919 */ /* 0x000e620000002100 */
[----:B------:R-:W3:Y:S01]  /*252d0*/  S2UR UR4, SR_CgaCtaId ;  /* 0x00000000000479c3 */ /* 0x000ee20000008800 */
[----:B------:R-:W-:Y:S01]  /*252e0*/  IMAD.MOV.U32 R37, RZ, RZ, 0x40 ;  /* 0x00000040ff257424 */ /* 0x000fe200078e00ff */
[----:B------:R-:W-:Y:S01]  /*252f0*/  MOV R22, 0x400 ;  /* 0x0000040000167802 */ /* 0x000fe20000000f00 */
[----:B------:R-:W-:Y:S01]  /*25300*/  BSSY B7, `(.L_x_642) ;  /* 0x000072a000077945 */ /* 0x000fe20003800000 */
[----:B------:R-:W-:Y:S01]  /*25310*/  IMAD.MOV.U32 R35, RZ, RZ, 0x1 ;  /* 0x00000001ff237424 */ /* 0x000fe200078e00ff */
[----:B------:R-:W-:Y:S01]  /*25320*/  MOV R34, 0x1 ;  /* 0x0000000100227802 */ /* 0x000fe20000000f00 */
[----:B------:R-:W-:Y:S01]  /*25330*/  IMAD.MOV.U32 R28, RZ, RZ, RZ ;  /* 0x000000ffff1c7224 */ /* 0x000fe200078e00ff */
[----:B------:R-:W-:Y:S01]  /*25340*/  ULDC.64 UR40, c[0x0][0x198] ;  /* 0x0000660000287ab9 */ /* 0x000fe20000000a00 */
[----:B------:R-:W-:Y:S01]  /*25350*/  IMAD.MOV.U32 R23, RZ, RZ, RZ ;  /* 0x000000ffff177224 */ /* 0x000fe200078e00ff */
[----:B------:R-:W-:-:S02]  /*25360*/  ULOP3.LUT UR39, UR36, 0x2, URZ, 0xfc, !UPT ;  /* 0x0000000224277892 */ /* 0x000fc4000f8efc3f */
[----:B------:R-:W-:Y:S01]  /*25370*/  ULOP3.LUT UR37, UR36, 0x1, URZ, 0xfc, !UPT ;  /* 0x0000000124257892 */ /* 0x000fe2000f8efc3f */
[----:B------:R-:W-:Y:S01]  /*25380*/  ULDC UR38, c[0x0][0xc] ;  /* 0x0000030000267ab9 */ /* 0x000fe20000000800 */
[C---:B-1----:R-:W-:Y:S01]  /*25390*/  LOP3.LUT R10, R12.reuse, 0x7f, RZ, 0xc0, !PT ;  /* 0x0000007f0c0a7812 */ /* 0x042fe200078ec0ff */
[C---:B------:R-:W-:Y:S01]  /*253a0*/  IMAD.SHL.U32 R3, R12.reuse, 0x80, RZ ;  /* 0x000000800c037824 */ /* 0x040fe200078e00ff */
[C---:B0-----:R-:W-:Y:S01]  /*253b0*/  SHF.L.U32 R2, R12.reuse, 0x4, RZ ;  /* 0x000000040c027819 */ /* 0x041fe200000006ff */
[C---:B------:R-:W-:Y:S01]  /*253c0*/  IMAD.SHL.U32 R11, R12.reuse, 0x2, RZ ;  /* 0x000000020c0b7824 */ /* 0x040fe200078e00ff */
[----:B------:R-:W-:Y:S01]  /*253d0*/  SHF.R.U32.HI R7, RZ, 0x5, R10 ;  /* 0x00000005ff077819 */ /* 0x000fe2000001160a */
[----:B------:R-:W-:Y:S01]  /*253e0*/  IMAD.SHL.U32 R36, R12, 0x4, RZ ;  /* 0x000000040c247824 */ /* 0x000fe200078e00ff */
[----:B--2---:R-:W-:Y:S02]  /*253f0*/  LOP3.LUT R0, R2, 0x1b0, RZ, 0xc0, !PT ;  /* 0x000001b002007812 */ /* 0x004fe400078ec0ff */
[----:B------:R-:W-:Y:S01]  /*25400*/  SHF.R.U32.HI R5, RZ, 0x1, R12 ;  /* 0x00000001ff057819 */ /* 0x000fe2000001160c */
[----:B------:R-:W-:Y:S01]  /*25410*/  IMAD.SHL.U32 R9, R7, 0x200, RZ ;  /* 0x0000020007097824 */ /* 0x000fe200078e00ff */
[----:B------:R-:W-:-:S02]  /*25420*/  LOP3.LUT R4, R3, 0x380, RZ, 0xc0, !PT ;  /* 0x0000038003047812 */ /* 0x000fc400078ec0ff */
[----:B------:R-:W-:Y:S02]  /*25430*/  LOP3.LUT R11, R0, 0x30, R11, 0x78, !PT ;  /* 0x00000030000b7812 */ /* 0x000fe400078e780b */
[----:B------:R-:W-:Y:S02]  /*25440*/  SHF.L.U32 R0, R12, 0x5, RZ ;  /* 0x000000050c007819 */ /* 0x000fe400000006ff */
[----:B------:R-:W-:Y:S02]  /*25450*/  LOP3.LUT R6, R9, 0x40, R2, 0xf8, !PT ;  /* 0x0000004009067812 */ /* 0x000fe400078ef802 */
[----:B------:R-:W-:Y:S02]  /*25460*/  LOP3.LUT R5, R4, 0x30, R5, 0xf8, !PT ;  /* 0x0000003004057812 */ /* 0x000fe400078ef805 */
[----:B------:R-:W-:Y:S02]  /*25470*/  LOP3.LUT R4, R0, 0x80, RZ, 0xc0, !PT ;  /* 0x0000008000047812 */ /* 0x000fe400078ec0ff */
[----:B------:R-:W-:-:S02]  /*25480*/  LOP3.LUT R8, R6, R11, RZ, 0xfc, !PT ;  /* 0x0000000b06087212 */ /* 0x000fc400078efcff */
[----:B------:R-:W-:Y:S02]  /*25490*/  LOP3.LUT R6, R4, 0x10, R12, 0xf8, !PT ;  /* 0x0000001004067812 */ /* 0x000fe400078ef80c */
[----:B------:R-:W-:Y:S01]  /*254a0*/  LOP3.LUT R9, R9, 0x60, R0, 0xf8, !PT ;  /* 0x0000006009097812 */ /* 0x000fe200078ef800 */
[----:B------:R-:W-:Y:S01]  /*254b0*/  STL [R1+0x14], R8 ;  /* 0x0000140801007387 */ /* 0x000fe20000100800 */
[----:B------:R-:W-:Y:S01]  /*254c0*/  LOP3.LUT R4, R5, 0x70, R2, 0x78, !PT ;  /* 0x0000007005047812 */ /* 0x000fe200078e7802 */
[----:B------:R-:W-:Y:S01]  /*254d0*/  IMAD.SHL.U32 R5, R7, 0x400, RZ ;  /* 0x0000040007057824 */ /* 0x000fe200078e00ff */
[----:B------:R-:W-:Y:S02]  /*254e0*/  LOP3.LUT R6, R6, 0x10, R36, 0x78, !PT ;  /* 0x0000001006067812 */ /* 0x000fe400078e7824 */
[----:B------:R-:W-:Y:S02]  /*254f0*/  LOP3.LUT R9, R9, 0x100, R0, 0xf8, !PT ;  /* 0x0000010009097812 */ /* 0x000fe400078ef800 */
[----:B------:R-:W-:-:S02]  /*25500*/  LOP3.LUT R4, R4, 0xc00, R3, 0xf8, !PT ;  /* 0x00000c0004047812 */ /* 0x000fc400078ef803 */
[----:B------:R-:W-:Y:S02]  /*25510*/  LOP3.LUT R3, R9, R6, RZ, 0xfc, !PT ;  /* 0x0000000609037212 */ /* 0x000fe400078efcff */
[----:B------:R-:W-:Y:S01]  /*25520*/  R2P PR, R12, 0x14 ;  /* 0x000000140c007804 */ /* 0x000fe20000000000 */
[----:B------:R0:W-:Y:S01]  /*25530*/  STL [R1+0x1c], R4 ;  /* 0x00001c0401007387 */ /* 0x0001e20000100800 */
[----:B------:R-:W-:-:S03]  /*25540*/  LOP3.LUT R11, R0, 0x380, RZ, 0xc0, !PT ;  /* 0x00000380000b7812 */ /* 0x000fc600078ec0ff */
[----:B------:R3:W-:Y:S01]  /*25550*/  STL [R1+0x18], R3 ;  /* 0x0000180301007387 */ /* 0x0007e20000100800 */
[----:B------:R-:W-:Y:S02]  /*25560*/  SEL R5, R37, 0xffffffc0, !P2 ;  /* 0xffffffc025057807 */ /* 0x000fe40005000000 */
[----:B------:R-:W-:Y:S02]  /*25570*/  LOP3.LUT R11, R11, 0x30, R2, 0xf8, !PT ;  /* 0x000000300b0b7812 */ /* 0x000fe400078ef802 */
[----:B------:R-:W-:Y:S01]  /*25580*/  LOP3.LUT R2, R2, 0x30, RZ, 0xc0, !PT ;  /* 0x0000003002027812 */ /* 0x000fe200078ec0ff */
[----:B------:R-:W-:Y:S01]  /*25590*/  STL [R1+0x20], R5 ;  /* 0x0000200501007387 */ /* 0x000fe20000100800 */
[----:B0-----:R-:W-:Y:S02]  /*255a0*/  SHF.R.U32.HI R4, RZ, 0x2, R10 ;  /* 0x00000002ff047819 */ /* 0x001fe4000001160a */
[----:B------:R-:W-:Y:S02]  /*255b0*/  LOP3.LUT R36, R11, 0x70, R36, 0x78, !PT ;  /* 0x000000700b247812 */ /* 0x000fe400078e7824 */
[----:B---3--:R-:W-:-:S02]  /*255c0*/  MOV R3, UR4 ;  /* 0x0000000400037c02 */ /* 0x008fc40008000f00 */
[----:B------:R-:W-:Y:S02]  /*255d0*/  LOP3.LUT R0, R4, 0x60, R0, 0xf8, !PT ;  /* 0x0000006004007812 */ /* 0x000fe400078ef800 */
[----:B------:R-:W-:Y:S01]  /*255e0*/  LEA R22, R3, R22, 0x18 ;  /* 0x0000001603167211 */ /* 0x000fe200078ec0ff */
[----:B------:R0:W-:Y:S01]  /*255f0*/  STL [R1+0x10], R3 ;  /* 0x0000100301007387 */ /* 0x0001e20000100800 */
[C---:B------:R-:W-:Y:S02]  /*25600*/  LOP3.LUT R4, R2.reuse, 0x40, RZ, 0xfc, !PT ;  /* 0x0000004002047812 */ /* 0x040fe400078efcff */
[----:B------:R-:W-:Y:S01]  /*25610*/  SEL R37, R37, 0xffffffc0, !P4 ;  /* 0xffffffc025257807 */ /* 0x000fe20006000000 */
[----:B------:R1:W-:Y:S01]  /*25620*/  STL [R1+0x38], RZ ;  /* 0x000038ff01007387 */ /* 0x0003e20000100800 */
[----:B0-----:R-:W-:Y:S02]  /*25630*/  LOP3.LUT R3, R2, 0x80, RZ, 0xfc, !PT ;  /* 0x0000008002037812 */ /* 0x001fe400078efcff */
[----:B------:R-:W-:Y:S01]  /*25640*/  LOP3.LUT R2, R0, 0x80, RZ, 0xfc, !PT ;  /* 0x0000008000027812 */ /* 0x000fe200078efcff */
[----:B------:R-:W-:-:S05]  /*25650*/  IMAD.IADD R0, R22, 0x1, R8 ;  /* 0x0000000116007824 */ /* 0x000fca00078e0208 */
[----:B------:R1:W-:Y:S02]  /*25660*/  STL [R1+0x24], R0 ;  /* 0x0000240001007387 */ /* 0x0003e40000100800 */
.L_x_760:
[----:B0-----:R-:W0:Y:S02]  /*25670*/  LDC.64 R24, c[0x0][0xc88] ;  /* 0x00032200ff187b82 */ /* 0x001e240000000a00 */
[----:B0-----:R-:W-:-:S06]  /*25680*/  IMAD.WIDE R24, R19, 0x4, R24 ;  /* 0x0000000413187825 */ /* 0x001fcc00078e0218 */
[----:B-1----:R-:W1:Y:S01]  /*25690*/  LDG.E R24, desc[UR50][R24.64] ;  /* 0x0000003218187981 */ /* 0x002e62000c1e1900 */
[----:B------:R-:W-:Y:S05]  /*256a0*/  YIELD ;  /* 0x0000000000007946 */ /* 0x000fea0003800000 */
[----:B------:R-:W-:Y:S01]  /*256b0*/  ULDC.64 UR4, c[0x0][0xa28] ;  /* 0x00028a0000047ab9 */ /* 0x000fe20000000a00 */
[----:B------:R-:W-:Y:S01]  /*256c0*/  ULDC.64 UR8, c[0x0][0xa18] ;  /* 0x0002860000087ab9 */ /* 0x000fe20000000a00 */
[----:B------:R-:W-:Y:S01]  /*256d0*/  ISETP.NE.U32.AND P0, PT, RZ, UR4, PT ;  /* 0x00000004ff007c0c */ /* 0x000fe2000bf05070 */
[----:B------:R-:W-:Y:S01]  /*256e0*/  IMAD.MOV.U32 R9, RZ, RZ, RZ ;  /* 0x000000ffff097224 */ /* 0x000fe200078e00ff */
[----:B------:R-:W-:-:S02]  /*256f0*/  ULDC.64 UR6, c[0x0][0xa10] ;  /* 0x0002840000067ab9 */ /* 0x000fc40000000a00 */
[----:B------:R-:W-:Y:S02]  /*25700*/  ISETP.NE.AND.EX P0, PT, RZ, UR5, PT, P0 ;  /* 0x00000005ff007c0c */ /* 0x000fe4000bf05300 */
[----:B------:R-:W-:-:S04]  /*25710*/  ISETP.NE.U32.AND P2, PT, RZ, UR6, PT ;  /* 0x00000006ff007c0c */ /* 0x000fc8000bf45070 */
[----:B------:R-:W-:Y:S02]  /*25720*/  ISETP.NE.AND.EX P2, PT, RZ, UR7, PT, P2 ;  /* 0x00000007ff007c0c */ /* 0x000fe4000bf45320 */
[----:B------:R-:W-:Y:S02]  /*25730*/  MOV R30, RZ ;  /* 0x000000ff001e7202 */ /* 0x000fe40000000f00 */
[----:B-1-3--:R-:W-:-:S03]  /*25740*/  SHF.R.S32.HI R0, RZ, 0x1f, R24 ;  /* 0x0000001fff007819 */ /* 0x00afc60000011418 */
[C---:B--2---:R-:W-:Y:S01]  /*25750*/  @P0 LEA R2, P1, R24.reuse, UR4, 0x2 ;  /* 0x0000000418020c11 */ /* 0x044fe2000f8210ff */
[C---:B------:R-:W-:Y:S01]  /*25760*/  IMAD.SHL.U32 R25, R24.reuse, 0x4, RZ ;  /* 0x0000000418197824 */ /* 0x040fe200078e00ff */
[C-C-:B------:R-:W-:Y:S01]  /*25770*/  SHF.L.U64.HI R26, R24.reuse, 0x2, R0.reuse ;  /* 0x00000002181a7819 */ /* 0x140fe20000010200 */
[----:B------:R0:W-:Y:S01]  /*25780*/  STL [R1+0x30], R0 ;  /* 0x0000300001007387 */ /* 0x0001e20000100800 */
[----:B------:R-:W-:Y:S01]  /*25790*/  @P0 LEA.HI.X R3, R24, UR5, R0, 0x2, P1 ;  /* 0x0000000518030c11 */ /* 0x000fe200088f1400 */
[----:B------:R-:W-:Y:S01]  /*257a0*/  ULDC.64 UR4, c[0x0][0xa00] ;  /* 0x0002800000047ab9 */ /* 0x000fe20000000a00 */
[----:B------:R-:W-:-:S03]  /*257b0*/  ISETP.NE.U32.AND P1, PT, RZ, UR8, PT ;  /* 0x00000008ff007c0c */ /* 0x000fc6000bf25070 */
[----:B------:R1:W2:Y:S01]  /*257c0*/  @P0 LDG.E R9, desc[UR50][R2.64] ;  /* 0x0000003202090981 */ /* 0x0002a2000c1e1900 */
[----:B------:R-:W-:Y:S02]  /*257d0*/  ISETP.NE.AND.EX P1, PT, RZ, UR9, PT, P1 ;  /* 0x00000009ff007c0c */ /* 0x000fe4000bf25310 */
[----:B------:R-:W-:Y:S01]  /*257e0*/  ISETP.NE.U32.AND P0, PT, RZ, UR4, PT ;  /* 0x00000004ff007c0c */ /* 0x000fe2000bf05070 */
[----:B0-----:R-:W-:Y:S01]  /*257f0*/  IMAD.MOV.U32 R0, RZ, RZ, RZ ;  /* 0x000000ffff007224 */ /* 0x001fe200078e00ff */
[C---:B------:R-:W-:Y:S02]  /*25800*/  IADD3 R4, P4, R25.reuse, UR6, RZ ;  /* 0x0000000619047c10 */ /* 0x040fe4000ff9e0ff */
[----:B------:R-:W-:Y:S02]  /*25810*/  ISETP.NE.AND.EX P0, PT, RZ, UR5, PT, P0 ;  /* 0x00000005ff007c0c */ /* 0x000fe4000bf05300 */
[----:B------:R-:W-:Y:S02]  /*25820*/  IADD3.X R5, R26, UR7, RZ, P4, !PT ;  /* 0x000000071a057c10 */ /* 0x000fe4000a7fe4ff */
[----:B-1----:R-:W-:Y:S01]  /*25830*/  IADD3 R2, P3, R25, UR4, RZ ;  /* 0x0000000419027c10 */ /* 0x002fe2000ff7e0ff */
[----:B------:R-:W-:-:S02]  /*25840*/  ULDC UR4, c[0x0][0x288] ;  /* 0x0000a20000047ab9 */ /* 0x000fc40000000800 */
[----:B------:R-:W5:Y:S01]  /*25850*/  @P2 LDG.E R0, desc[UR50][R4.64] ;  /* 0x0000003204002981 */ /* 0x000f62000c1e1900 */
[C---:B------:R-:W-:Y:S02]  /*25860*/  IADD3.X R3, R26.reuse, UR5, RZ, P3, !PT ;  /* 0x000000051a037c10 */ /* 0x040fe40009ffe4ff */
[----:B------:R-:W-:Y:S01]  /*25870*/  @P1 IADD3 R6, P3, R25, UR8, RZ ;  /* 0x0000000819061c10 */ /* 0x000fe2000ff7e0ff */
[----:B------:R-:W-:Y:S01]  /*25880*/  IMAD.U32 R8, RZ, RZ, UR4 ;  /* 0x00000004ff087e24 */ /* 0x000fe2000f8e00ff */
[----:B------:R-:W-:Y:S01]  /*25890*/  ULDC.64 UR4, c[0x0][0x418] ;  /* 0x0001060000047ab9 */ /* 0x000fe20000000a00 */
[----:B------:R-:W5:Y:S01]  /*258a0*/  @P0 LDG.E R30, desc[UR50][R2.64] ;  /* 0x00000032021e0981 */ /* 0x000f62000c1e1900 */
[----:B------:R-:W-:-:S05]  /*258b0*/  @P1 IADD3.X R7, R26, UR9, RZ, P3, !PT ;  /* 0x000000091a071c10 */ /* 0x000fca0009ffe4ff */
[----:B------:R0:W3:Y:S01]  /*258c0*/  @P1 LDG.E R8, desc[UR50][R6.64] ;  /* 0x0000003206081981 */ /* 0x0000e2000c1e1900 */
[----:B------:R-:W-:-:S03]  /*258d0*/  UISETP.NE.U32.AND UP0, UPT, UR4, URZ, UPT ;  /* 0x0000003f0400728c */ /* 0x000fc6000bf05070 */
[----:B------:R-:W-:Y:S01]  /*258e0*/  ULDC UR4, c[0x0][0x424] ;  /* 0x0001090000047ab9 */ /* 0x000fe20000000800 */
[----:B------:R-:W-:-:S03]  /*258f0*/  UISETP.NE.AND.EX UP0, UPT, UR5, URZ, UPT, UP0 ;  /* 0x0000003f0500728c */ /* 0x000fc6000bf05300 */
[----:B------:R-:W-:Y:S01]  /*25900*/  ULDC UR5, c[0x0][0x2f0] ;  /* 0x0000bc0000057ab9 */ /* 0x000fe20000000800 */
[----:B------:R-:W-:-:S04]  /*25910*/  USEL UR4, UR4, 0x1, UP0 ;  /* 0x0000000104047887 */ /* 0x000fc80008000000 */
[----:B------:R-:W-:-:S03]  /*25920*/  UIMAD UR4, UR4, UR5, URZ ;  /* 0x00000005040472a4 */ /* 0x000fc6000f8e023f */
[----:B------:R-:W-:Y:S02]  /*25930*/  ULDC UR5, c[0x0][0x348] ;  /* 0x0000d20000057ab9 */ /* 0x000fe40000000800 */
[----:B0-----:R-:W-:Y:S01]  /*25940*/  IMAD.U32 R6, RZ, RZ, UR5 ;  /* 0x00000005ff067e24 */ /* 0x001fe2000f8e00ff */
[----:B--2---:R-:W-:Y:S04]  /*25950*/  STL [R1+0x4], R9 ;  /* 0x0000040901007387 */ /* 0x004fe80000100800 */
[----:B---3--:R0:W-:Y:S02]  /*25960*/  STL [R1+0x34], R8 ;  /* 0x0000340801007387 */ /* 0x0081e40000100800 */
[----:B0-----:R-:W-:Y:S01]  /*25970*/  MOV R8, UR4 ;  /* 0x0000000400087c02 */ /* 0x001fe20008000f00 */
[----:B------:R-:W-:Y:S06]  /*25980*/  @P1 BRA `(.L_x_643) ;  /* 0x0000000000141947 */ /* 0x000fec0003800000 */
[----:B------:R-:W-:Y:S05]  /*25990*/  @!P0 BRA `(.L_x_643) ;  /* 0x0000000000108947 */ /* 0x000fea0003800000 */
[----:B------:R-:W2:Y:S04]  /*259a0*/  LDG.E R7, desc[UR50][R2.64] ;  /* 0x0000003202077981 */ /* 0x000ea8000c1e1900 */
[----:B------:R-:W2:Y:S02]  /*259b0*/  LDG.E R2, desc[UR50][R2.64+0x4] ;  /* 0x0000043202027981 */ /* 0x000ea4000c1e1900 */
[----:B--2---:R-:W-:-:S05]  /*259c0*/  IMAD.IADD R2, R2, 0x1, -R7 ;  /* 0x0000000102027824 */ /* 0x004fca00078e0a07 */
[----:B------:R0:W-:Y:S02]  /*259d0*/  STL [R1+0x34], R2 ;  /* 0x0000340201007387 */ /* 0x0001e40000100800 */
.L_x_643:
[----:B------:R-:W-:Y:S01]  /*259e0*/  ULDC.64 UR4, c[0x0][0xa20] ;  /* 0x0002880000047ab9 */ /* 0x000fe20000000a00 */
[C---:B------:R-:W-:Y:S01]  /*259f0*/  LOP3.LUT R7, R18.reuse, 0xff000000, RZ, 0xc0, !PT ;  /* 0xff00000012077812 */ /* 0x040fe200078ec0ff */
[----:B------:R-:W-:Y:S01]  /*25a00*/  IMAD.MOV.U32 R33, RZ, RZ, R24 ;  /* 0x000000ffff217224 */ /* 0x000fe200078e0018 */
[----:B------:R-:W-:Y:S02]  /*25a10*/  ISETP.NE.U32.AND P0, PT, RZ, UR4, PT ;  /* 0x00000004ff007c0c */ /* 0x000fe4000bf05070 */
[----:B------:R-:W-:Y:S02]  /*25a20*/  SHF.R.U32.HI R7, RZ, 0x8, R7 ;  /* 0x00000008ff077819 */ /* 0x000fe40000011607 */
[----:B------:R-:W-:Y:S02]  /*25a30*/  ISETP.NE.AND.EX P0, PT, RZ, UR5, PT, P0 ;  /* 0x00000005ff007c0c */ /* 0x000fe4000bf05300 */
[C---:B0-----:R-:W-:Y:S02]  /*25a40*/  LOP3.LUT R2, R18.reuse, 0xff0000, RZ, 0xc0, !PT ;  /* 0x00ff000012027812 */ /* 0x041fe400078ec0ff */
[----:B------:R-:W-:-:S02]  /*25a50*/  LOP3.LUT R18, R18, 0xffff, RZ, 0xc0, !PT ;  /* 0x0000ffff12127812 */ /* 0x000fc400078ec0ff */
[----:B------:R-:W-:-:S07]  /*25a60*/  LEA.HI R7, R2, R7, RZ, 0x10 ;  /* 0x0000000702077211 */ /* 0x000fce00078f80ff */
[----:B------:R-:W-:Y:S05]  /*25a70*/  @!P0 BRA `(.L_x_644) ;  /* 0x0000000000108947 */ /* 0x000fea0003800000 */
[----:B------:R-:W-:-:S04]  /*25a80*/  IADD3 R2, P0, R25, UR4, RZ ;  /* 0x0000000419027c10 */ /* 0x000fc8000ff1e0ff */
[----:B------:R-:W-:-:S05]  /*25a90*/  IADD3.X R3, R26, UR5, RZ, P0, !PT ;  /* 0x000000051a037c10 */ /* 0x000fca00087fe4ff */
[----:B------:R0:W5:Y:S01]  /*25aa0*/  LDG.E R8, desc[UR50][R2.64] ;  /* 0x0000003202087981 */ /* 0x000162000c1e1900 */
[----:B------:R-:W-:Y:S05]  /*25ab0*/  BRA `(.L_x_645) ;  /* 0x0000000000247947 */ /* 0x000fea0003800000 */
.L_x_644:
        /* <DEDUP_REMOVED lines=9> */
.L_x_645:
[----:B0-----:R-:W2:Y:S04]  /*25b50*/  @P2 LDG.E R2, desc[UR50][R4.64] ;  /* 0x0000003204022981 */ /* 0x001ea8000c1e1900 */
[----:B------:R0:W2:Y:S01]  /*25b60*/  @P2 LDG.E R4, desc[UR50][R4.64+0x4] ;  /* 0x0000043204042981 */ /* 0x0000a2000c1e1900 */
[----:B-----5:R-:W-:Y:S01]  /*25b70*/  IMAD.IADD R8, R8, 0x1, -R9 ;  /* 0x0000000108087824 */ /* 0x020fe200078e0a09 */
[----:B------:R-:W-:Y:S01]  /*25b80*/  BSSY B0, `(.L_x_646) ;  /* 0x000002a000007945 */ /* 0x000fe20003800000 */
[----:B------:R-:W-:Y:S02]  /*25b90*/  LOP3.LUT R20, R7, 0xff, RZ, 0xc0, !PT ;  /* 0x000000ff07147812 */ /* 0x000fe400078ec0ff */
[----:B------:R-:W-:Y:S02]  /*25ba0*/  MOV R3, RZ ;  /* 0x000000ff00037202 */ /* 0x000fe40000000f00 */
[----:B0-----:R-:W-:-:S02]  /*25bb0*/  SHF.R.U32.HI R5, RZ, 0x10, R7 ;  /* 0x00000010ff057819 */ /* 0x001fc40000011607 */
[----:B--2---:R-:W-:-:S05]  /*25bc0*/  @P2 IADD3 R6, -R2, R4, RZ ;  /* 0x0000000402062210 */ /* 0x004fca0007ffe1ff */
[----:B------:R-:W-:-:S04]  /*25bd0*/  IMAD.IADD R27, R8, 0x1, R6 ;  /* 0x00000001081b7824 */ /* 0x000fc800078e0206 */
[C---:B------:R-:W-:Y:S01]  /*25be0*/  VIADD R4, R27.reuse, 0x9f ;  /* 0x0000009f1b047836 */ /* 0x040fe20000000000 */
[----:B------:R-:W-:-:S03]  /*25bf0*/  ISETP.GE.AND P1, PT, R27, 0x1, PT ;  /* 0x000000011b00780c */ /* 0x000fc60003f26270 */
[----:B------:R-:W-:-:S05]  /*25c00*/  IMAD.HI R4, R4, 0x66666667, RZ ;  /* 0x6666666704047827 */ /* 0x000fca00078e02ff */
[----:B------:R-:W-:-:S04]  /*25c10*/  SHF.R.U32.HI R2, RZ, 0x1f, R4 ;  /* 0x0000001fff027819 */ /* 0x000fc80000011604 */
[----:B------:R-:W-:Y:S01]  /*25c20*/  LEA.HI.SX32 R4, R4, R2, 0x1a ;  /* 0x0000000204047211 */ /* 0x000fe200078fd2ff */
[----:B------:R-:W-:Y:S06]  /*25c30*/  @!P1 BRA `(.L_x_647) ;  /* 0x0000000000789947 */ /* 0x000fec0003800000 */
[----:B------:R-:W-:Y:S01]  /*25c40*/  ISETP.NE.AND P0, PT, R5, RZ, PT ;  /* 0x000000ff0500720c */ /* 0x000fe20003f05270 */
[----:B------:R-:W-:-:S03]  /*25c50*/  ULDC UR4, c[0x0][0x9f0] ;  /* 0x00027c0000047ab9 */ /* 0x000fc60000000800 */
[----:B------:R-:W-:-:S04]  /*25c60*/  SEL R7, R5, UR4, P0 ;  /* 0x0000000405077c07 */ /* 0x000fc80008000000 */
[----:B------:R-:W-:Y:S02]  /*25c70*/  IABS R9, R7 ;  /* 0x0000000700097213 */ /* 0x000fe40000000000 */
[----:B------:R-:W-:Y:S02]  /*25c80*/  IADD3 R10, R7, -0x1, R4 ;  /* 0xffffffff070a7810 */ /* 0x000fe40007ffe004 */
[----:B------:R-:W0:Y:S08]  /*25c90*/  I2F.RP R2, R9 ;  /* 0x0000000900027306 */ /* 0x000e300000209400 */
[----:B0-----:R-:W0:Y:S02]  /*25ca0*/  MUFU.RCP R2, R2 ;  /* 0x0000000200027308 */ /* 0x001e240000001000 */
[----:B0-----:R-:W-:-:S06]  /*25cb0*/  VIADD R2, R2, 0xffffffe ;  /* 0x0ffffffe02027836 */ /* 0x001fcc0000000000 */
[----:B------:R0:W1:Y:S02]  /*25cc0*/  F2I.FTZ.U32.TRUNC.NTZ R3, R2 ;  /* 0x0000000200037305 */ /* 0x000064000021f000 */
[----:B0-----:R-:W-:-:S04]  /*25cd0*/  LOP3.LUT R2, R10, R7, RZ, 0x3c, !PT ;  /* 0x000000070a027212 */ /* 0x001fc800078e3cff */
[----:B------:R-:W-:Y:S01]  /*25ce0*/  ISETP.GE.AND P4, PT, R2, RZ, PT ;  /* 0x000000ff0200720c */ /* 0x000fe20003f86270 */
[----:B-1----:R-:W-:-:S04]  /*25cf0*/  IMAD.MOV R2, RZ, RZ, -R3 ;  /* 0x000000ffff027224 */ /* 0x002fc800078e0a03 */
[----:B------:R-:W-:Y:S02]  /*25d00*/  IMAD R11, R2, R9, RZ ;  /* 0x00000009020b7224 */ /* 0x000fe400078e02ff */
[----:B------:R-:W-:-:S04]  /*25d10*/  IMAD.MOV.U32 R2, RZ, RZ, RZ ;  /* 0x000000ffff027224 */ /* 0x000fc800078e00ff */
[----:B------:R-:W-:Y:S01]  /*25d20*/  IMAD.HI.U32 R11, R3, R11, R2 ;  /* 0x0000000b030b7227 */ /* 0x000fe200078e0002 */
[----:B------:R-:W-:Y:S02]  /*25d30*/  IABS R2, R7 ;  /* 0x0000000700027213 */ /* 0x000fe40000000000 */
[----:B------:R-:W-:Y:S02]  /*25d40*/  IABS R3, R10 ;  /* 0x0000000a00037213 */ /* 0x000fe40000000000 */
[----:B------:R-:W-:-:S05]  /*25d50*/  IADD3 R2, RZ, -R2, RZ ;  /* 0x80000002ff027210 */ /* 0x000fca0007ffe0ff */
[----:B------:R-:W-:Y:S02]  /*25d60*/  IMAD.MOV.U32 R10, RZ, RZ, R2 ;  /* 0x000000ffff0a7224 */ /* 0x000fe400078e0002 */
[----:B------:R-:W-:-:S04]  /*25d70*/  IMAD.HI.U32 R2, R11, R3, RZ ;  /* 0x000000030b027227 */ /* 0x000fc800078e00ff */
[----:B------:R-:W-:-:S05]  /*25d80*/  IMAD R3, R2, R10, R3 ;  /* 0x0000000a02037224 */ /* 0x000fca00078e0203 */
[----:B------:R-:W-:-:S13]  /*25d90*/  ISETP.GT.U32.AND P3, PT, R9, R3, PT ;  /* 0x000000030900720c */ /* 0x000fda0003f64070 */
[----:B------:R-:W-:Y:S02]  /*25da0*/  @!P3 IMAD.IADD R3, R3, 0x1, -R9 ;  /* 0x000000010303b824 */ /* 0x000fe400078e0a09 */
[----:B------:R-:W-:Y:S01]  /*25db0*/  @!P3 VIADD R2, R2, 0x1 ;  /* 0x000000010202b836 */ /* 0x000fe20000000000 */
[----:B------:R-:W-:Y:S02]  /*25dc0*/  ISETP.NE.AND P3, PT, R7, RZ, PT ;  /* 0x000000ff0700720c */ /* 0x000fe40003f65270 */
[----:B------:R-:W-:-:S13]  /*25dd0*/  ISETP.GE.U32.AND P0, PT, R3, R9, PT ;  /* 0x000000090300720c */ /* 0x000fda0003f06070 */
[----:B------:R-:W-:-:S05]  /*25de0*/  @P0 IADD3 R2, R2, 0x1, RZ ;  /* 0x0000000102020810 */ /* 0x000fca0007ffe0ff */
[----:B------:R-:W-:Y:S01]  /*25df0*/  @!P4 IMAD.MOV R2, RZ, RZ, -R2 ;  /* 0x000000ffff02c224 */ /* 0x000fe200078e0a02 */
[----:B------:R-:W-:-:S05]  /*25e00*/  @!P3 LOP3.LUT R2, RZ, R7, RZ, 0x33, !PT ;  /* 0x00000007ff02b212 */ /* 0x000fca00078e33ff */
[----:B------:R-:W-:-:S07]  /*25e10*/  IMAD.MOV.U32 R3, RZ, RZ, R2 ;  /* 0x000000ffff037224 */ /* 0x000fce00078e0002 */
.L_x_647:
[----:B------:R-:W-:Y:S05]  /*25e20*/  BSYNC B0 ;  /* 0x0000000000007941 */ /* 0x000fea0003800000 */
.L_x_646:
[-C--:B------:R-:W-:Y:S01]  /*25e30*/  IMAD R2, R20, R3.reuse, RZ ;  /* 0x0000000314027224 */ /* 0x080fe200078e02ff */
[----:B------:R-:W-:Y:S04]  /*25e40*/  BSSY B0, `(.L_x_648) ;  /* 0x0000113000007945 */ /* 0x000fe80003800000 */
[C---:B------:R-:W-:Y:S01]  /*25e50*/  VIADDMNMX R3, R2.reuse, R3, R4, PT ;  /* 0x0000000302037246 */ /* 0x040fe20003800104 */
[----:B------:R-:W-:-:S04]  /*25e60*/  IMAD R2, R2, 0xa0, -R8 ;  /* 0x000000a002027824 */ /* 0x000fc800078e0a08 */
[----:B------:R-:W-:Y:S01]  /*25e70*/  IMAD R3, R3, 0xa0, -R8 ;  /* 0x000000a003037824 */ /* 0x000fe200078e0a08 */
[----:B------:R-:W-:-:S04]  /*25e80*/  VIMNMX R2, RZ, R2, !PT ;  /* 0x00000002ff027248 */ /* 0x000fc80007fe0100 */
[----:B------:R-:W-:-:S04]  /*25e90*/  VIMNMX R3, R3, R6, PT ;  /* 0x0000000603037248 */ /* 0x000fc80003fe0100 */
[----:B------:R-:W-:-:S13]  /*25ea0*/  ISETP.GT.AND P0, PT, R3, R2, PT ;  /* 0x000000020300720c */ /* 0x000fda0003f04270 */
[----:B------:R-:W-:Y:S02]  /*25eb0*/  @P0 VIADD R6, R3, 0x9f ;  /* 0x0000009f03060836 */ /* 0x000fe40000000000 */
[----:B------:R-:W-:-:S04]  /*25ec0*/  IMAD.WIDE.U32 R2, R2, -0x33333333, RZ ;  /* 0xcccccccd02027825 */ /* 0x000fc800078e00ff */
[----:B------:R-:W-:Y:S01]  /*25ed0*/  @P0 IMAD.HI R2, R6, 0x66666667, RZ ;  /* 0x6666666706020827 */ /* 0x000fe200078e02ff */
[----:B------:R-:W-:-:S04]  /*25ee0*/  SHF.R.U32.HI R3, RZ, 0x7, R3 ;  /* 0x00000007ff037819 */ /* 0x000fc80000011603 */
[----:B------:R-:W-:Y:S02]  /*25ef0*/  @P0 SHF.R.U32.HI R7, RZ, 0x1f, R2 ;  /* 0x0000001fff070819 */ /* 0x000fe40000011602 */
[----:B------:R-:W-:Y:S02]  /*25f00*/  MOV R6, R3 ;  /* 0x0000000300067202 */ /* 0x000fe40000000f00 */
[----:B------:R-:W-:Y:S02]  /*25f10*/  @P0 LEA.HI.SX32 R6, R2, R7, 0x1a ;  /* 0x0000000702060211 */ /* 0x000fe400078fd2ff */
[----:B------:R-:W-:Y:S02]  /*25f20*/  PLOP3.LUT P0, PT, PT, PT, PT, 0x80, 0x0 ;  /* 0x000000000000781c */ /* 0x000fe40003f0f070 */
[----:B------:R-:W-:-:S13]  /*25f30*/  ISETP.GT.AND P3, PT, R6, R3, PT ;  /* 0x000000030600720c */ /* 0x000fda0003f64270 */
[----:B------:R-:W-:Y:S05]  /*25f40*/  @!P3 BRA `(.L_x_649) ;  /* 0x000000100008b947 */ /* 0x000fea0003800000 */
[----:B------:R-:W-:Y:S01]  /*25f50*/  UMOV UR4, 0xffffffff ;  /* 0xffffffff00047882 */ /* 0x000fe20000000000 */
[----:B------:R-:W-:Y:S02]  /*25f60*/  SEL R2, R33, RZ, !P2 ;  /* 0x000000ff21027207 */ /* 0x000fe40005000000 */
[----:B------:R-:W-:Y:S05]  /*25f70*/  BRA.DIV UR4, `(.L_x_650) ;  /* 0x000000a204587947 */ /* 0x000fea000b800000 */
[----:B------:R-:W0:Y:S02]  /*25f80*/  S2R R7, SR_TID.X ;  /* 0x0000000000077919 */ /* 0x000e240000002100 */
[----:B0-----:R-:W-:-:S04]  /*25f90*/  SHF.R.U32.HI R7, RZ, 0x5, R7 ;  /* 0x00000005ff077819 */ /* 0x001fc80000011607 */
[----:B------:R-:W-:-:S05]  /*25fa0*/  LOP3.LUT R7, R7, 0x3, RZ, 0xc0, !PT ;  /* 0x0000000307077812 */ /* 0x000fca00078ec0ff */
[----:B------:R0:W1:Y:S02]  /*25fb0*/  SHFL.IDX PT, R14, R7, RZ, 0x1f ;  /* 0x00001fff070e7589 */ /* 0x00006400000e0000 */
.L_x_925:
[----:B-1----:R-:W-:Y:S02]  /*25fc0*/  ISETP.NE.AND P0, PT, R14, RZ, PT ;  /* 0x000000ff0e00720c */ /* 0x002fe40003f05270 */
[----:B------:R-:W-:-:S11]  /*25fd0*/  PLOP3.LUT P6, PT, PT, PT, PT, 0x8, 0x0 ;  /* 0x000000000000781c */ /* 0x000fd60003fce170 */
[----:B------:R-:W-:Y:S05]  /*25fe0*/  @P0 BRA `(.L_x_651) ;  /* 0x00000000000c0947 */ /* 0x000fea0003800000 */
[----:B------:R-:W-:-:S03]  /*25ff0*/  UMOV UR4, 0xffffffff ;  /* 0xffffffff00047882 */ /* 0x000fc60000000000 */
[----:B------:R-:W-:Y:S05]  /*26000*/  BRA.DIV UR4, `(.L_x_652) ;  /* 0x000000a204687947 */ /* 0x000fea000b800000 */
[----:B------:R-:W-:-:S13]  /*26010*/  ELECT P6, URZ, PT ;  /* 0x00000000003f782f */ /* 0x000fda00038c0000 */
.L_x_651:
[----:B0-----:R-:W2:Y:S01]  /*26020*/  LDL R7, [R1+0x38] ;  /* 0x0000380001077983 */ /* 0x001ea20000100800 */
[----:B------:R-:W-:Y:S01]  /*26030*/  BSSY B1, `(.L_x_653) ;  /* 0x0000008000017945 */ /* 0x000fe20003800000 */
[----:B--2---:R-:W-:-:S05]  /*26040*/  VIADD R7, R7, 0x1 ;  /* 0x0000000107077836 */ /* 0x004fca0000000000 */
[----:B------:R-:W-:-:S04]  /*26050*/  LEA.HI R8, R7, R7, RZ, 0x1 ;  /* 0x0000000707087211 */ /* 0x000fc800078f08ff */
[----:B------:R-:W-:-:S05]  /*26060*/  LOP3.LUT R8, R8, 0xfffffffe, RZ, 0xc0, !PT ;  /* 0xfffffffe08087812 */ /* 0x000fca00078ec0ff */
[----:B------:R-:W-:-:S05]  /*26070*/  IMAD.IADD R7, R7, 0x1, -R8 ;  /* 0x0000000107077824 */ /* 0x000fca00078e0a08 */
[----:B------:R-:W-:-:S04]  /*26080*/  SHF.L.U32 R7, R7, 0x1f, RZ ;  /* 0x0000001f07077819 */ /* 0x000fc800000006ff */
[----:B------:R-:W0:Y:S02]  /*26090*/  SYNCS.PHASECHK.TRANS64.TRYWAIT P0, [R22+URZ+0x29820], R7 ;  /* 0x02982007160075a7 */ /* 0x000e24000800017f */
[----:B0-----:R-:W-:Y:S05]  /*260a0*/  @!P0 BRA `(.L_x_654) ;  /* 0x000000a000608947 */ /* 0x001fea0003800000 */
.L_x_928:
[----:B------:R-:W-:Y:S05]  /*260b0*/  BSYNC B1 ;  /* 0x0000000000017941 */ /* 0x000fea0003800000 */
.L_x_653:
[----:B------:R-:W-:Y:S04]  /*260c0*/  BSSY B1, `(.L_x_655) ;  /* 0x000006c000017945 */ /* 0x000fe80003800000 */
[----:B------:R-:W-:Y:S05]  /*260d0*/  @!P6 BRA `(.L_x_656) ;  /* 0x0000000400a8e947 */ /* 0x000fea0003800000 */
[----:B------:R-:W-:Y:S01]  /*260e0*/  IMAD R10, R28, 0x8, R22 ;  /* 0x000000081c0a7824 */ /* 0x000fe200078e0216 */
[----:B------:R-:W-:Y:S01]  /*260f0*/  SHF.L.U32 R12, R35, 0x1f, RZ ;  /* 0x0000001f230c7819 */ /* 0x000fe200000006ff */
[----:B------:R-:W1:Y:S01]  /*26100*/  S2R R8, SR_TID.X ;  /* 0x0000000000087919 */ /* 0x000e620000002100 */
[----:B------:R-:W-:Y:S02]  /*26110*/  BSSY B2, `(.L_x_657) ;  /* 0x0000005000027945 */ /* 0x000fe40003800000 */
[----:B------:R-:W2:Y:S01]  /*26120*/  SYNCS.PHASECHK.TRANS64.TRYWAIT P0, [R10+URZ+0x298a0], R12 ;  /* 0x0298a00c0a0075a7 */ /* 0x000ea2000800017f */
[----:B-1----:R-:W-:-:S04]  /*26130*/  LOP3.LUT R8, R8, 0x7f, RZ, 0xc0, !PT ;  /* 0x0000007f08087812 */ /* 0x002fc800078ec0ff */
[----:B------:R-:W-:Y:S01]  /*26140*/  ISETP.NE.AND P2, PT, R8, RZ, PT ;  /* 0x000000ff0800720c */ /* 0x000fe20003f45270 */
[----:B--2---:R-:W-:-:S12]  /*26150*/  @!P0 BRA `(.L_x_658) ;  /* 0x000000a000488947 */ /* 0x004fd80003800000 */
.L_x_929:
[----:B------:R-:W-:Y:S05]  /*26160*/  BSYNC B2 ;  /* 0x0000000000027941 */ /* 0x000fea0003800000 */
.L_x_657:
[----:B------:R-:W-:Y:S04]  /*26170*/  BSSY B2, `(.L_x_659) ;  /* 0x0000009000027945 */ /* 0x000fe80003800000 */
[----:B------:R-:W-:Y:S05]  /*26180*/  @P2 BRA `(.L_x_660) ;  /* 0x00000000001c2947 */ /* 0x000fea0003800000 */
[----:B0-----:R-:W0:Y:S02]  /*26190*/  S2R R7, SR_TID.X ;  /* 0x0000000000077919 */ /* 0x001e240000002100 */
[----:B0-----:R-:W-:Y:S02]  /*261a0*/  LOP3.LUT R8, R7, 0x1f, RZ, 0xc0, !PT ;  /* 0x0000001f07087812 */ /* 0x001fe400078ec0ff */
[----:B------:R-:W-:Y:S02]  /*261b0*/  MOV R7, 0x7800 ;  /* 0x0000780000077802 */ /* 0x000fe40000000f00 */
[----:B------:R-:W-:Y:S02]  /*261c0*/  ISETP.NE.AND P0, PT, R8, RZ, PT ;  /* 0x000000ff0800720c */ /* 0x000fe40003f05270 */
[----:B------:R2:W-:Y:S11]  /*261d0*/  SYNCS.ARRIVE.TRANS64 RZ, [R10+URZ+0x29890], R7 ;  /* 0x029890070aff79a7 */ /* 0x0005f6000800003f */
[----:B--2---:R-:W-:Y:S05]  /*261e0*/  @!P0 BRA `(.L_x_660) ;  /* 0x0000000000048947 */ /* 0x004fea0003800000 */
[----:B------:R-:W-:Y:S01]  /*261f0*/  BPT.TRAP 0x1 ;  /* 0x000000040000795c */ /* 0x000fe20000300000 */
.L_x_660:
[----:B------:R-:W-:Y:S05]  /*26200*/  BSYNC B2 ;  /* 0x0000000000027941 */ /* 0x000fea0003800000 */
.L_x_659:
[----:B------:R-:W-:Y:S01]  /*26210*/  IMAD.MOV.U32 R13, RZ, RZ, RZ ;  /* 0x000000ffff0d7224 */ /* 0x000fe200078e00ff */
[----:B------:R-:W-:Y:S01]  /*26220*/  UIADD3 UR4, UP0, UR40, 0x570, URZ ;  /* 0x0000057028047890 */ /* 0x000fe2000ff1e03f */
[----:B------:R-:W-:Y:S01]  /*26230*/  IMAD R9, R28, 0x7800, R22 ;  /* 0x000078001c097824 */ /* 0x000fe200078e0216 */
[----:B------:R-:W-:Y:S01]  /*26240*/  PLOP3.LUT P0, PT, PT, PT, PT, 0x80, 0x0 ;  /* 0x000000000000781c */ /* 0x000fe20003f0f070 */
[----:B------:R-:W-:Y:S01]  /*26250*/  IMAD R8, R6, 0xa0, R0 ;  /* 0x000000a006087824 */ /* 0x000fe200078e0200 */
[----:B------:R-:W-:Y:S01]  /*26260*/  R2UR UR10, R13 ;  /* 0x000000000d0a72ca */ /* 0x000fe200000e0000 */
[----:B0-----:R-:W-:Y:S01]  /*26270*/  VIADD R7, R10, 0x29890 ;  /* 0x000298900a077836 */ /* 0x001fe20000000000 */
[----:B------:R-:W-:Y:S01]  /*26280*/  IADD3 R11, R9, 0x1a400, RZ ;  /* 0x0001a400090b7810 */ /* 0x000fe20007ffe0ff */
[----:B------:R-:W-:Y:S01]  /*26290*/  VIADD R8, R8, 0xffffff60 ;  /* 0xffffff6008087836 */ /* 0x000fe20000000000 */
[----:B------:R-:W-:Y:S01]  /*262a0*/  UIADD3.X UR5, URZ, UR41, URZ, UP0, !UPT ;  /* 0x000000293f057290 */ /* 0x000fe200087fe43f */
[----:B------:R-:W-:Y:S01]  /*262b0*/  UMOV UR6, 0x0 ;  /* 0x0000000000067882 */ /* 0x000fe20000000000 */
[----:B------:R-:W-:-:S10]  /*262c0*/  UMOV UR7, 0x12f00000 ;  /* 0x12f0000000077882 */ /* 0x000fd40000000000 */
.L_x_661:
[----:B------:R-:W-:-:S13]  /*262d0*/  @P0 ELECT P3, URZ, PT ;  /* 0x00000000003f082f */ /* 0x000fda0003860000 */
[----:B------:R-:W-:Y:S02]  /*262e0*/  @P3 R2UR UR13, R2 ;  /* 0x00000000020d32ca */ /* 0x000fe400000e0000 */
[----:B------:R-:W-:Y:S02]  /*262f0*/  @P3 R2UR UR12, R18 ;  /* 0x00000000120c32ca */ /* 0x000fe400000e0000 */
[----:B------:R-:W-:Y:S02]  /*26300*/  @P3 R2UR UR11, R8 ;  /* 0x00000000080b32ca */ /* 0x000fe400000e0000 */
[----:B------:R-:W-:Y:S02]  /*26310*/  @P3 R2UR UR9, R7 ;  /* 0x00000000070932ca */ /* 0x000fe400000e0000 */
[----:B------:R-:W-:Y:S02]  /*26320*/  @P3 R2UR UR8, R11 ;  /* 0x000000000b0832ca */ /* 0x000fe400000e0000 */
[----:B------:R-:W-:-:S02]  /*26330*/  @P3 PLOP3.LUT P0, PT, P3, PT, PT, 0x8, 0x0 ;  /* 0x000000000000381c */ /* 0x000fc40001f0e170 */
[----:B------:R-:W-:-:S09]  /*26340*/  PLOP3.LUT P3, PT, PT, PT, PT, 0x8, 0x0 ;  /* 0x000000000000781c */ /* 0x000fd20003f6e170 */
[----:B------:R0:W-:Y:S02]  /*26350*/  UTMALDG.4D [UR8], [UR4], desc[UR6] ;  /* 0x00000608040075b4 */ /* 0x0001e40008019000 */
[----:B0-----:R-:W-:Y:S05]  /*26360*/  @P0 BRA.U.ANY `(.L_x_661) ;  /* 0xfffffffd00d80947 */ /* 0x001fea000393ffff */
[----:B------:R-:W-:Y:S01]  /*26370*/  PLOP3.LUT P0, PT, PT, PT, PT, 0x80, 0x0 ;  /* 0x000000000000781c */ /* 0x000fe20003f0f070 */
[----:B------:R-:W-:Y:S01]  /*26380*/  VIADD R11, R9, 0x1cc00 ;  /* 0x0001cc00090b7836 */ /* 0x000fe20000000000 */
[----:B------:R-:W-:Y:S01]  /*26390*/  UMOV UR6, 0x0 ;  /* 0x0000000000067882 */ /* 0x000fe20000000000 */
[----:B------:R-:W-:Y:S01]  /*263a0*/  UMOV UR7, 0x12f00000 ;  /* 0x12f0000000077882 */ /* 0x000fe20000000000 */
[----:B------:R-:W-:-:S09]  /*263b0*/  UMOV UR10, 0x40 ;  /* 0x00000040000a7882 */ /* 0x000fd20000000000 */
.L_x_662:
        /* <DEDUP_REMOVED lines=15> */
.L_x_663:
        /* <DEDUP_REMOVED lines=10> */
[----:B------:R-:W0:Y:S01]  /*26550*/  SYNCS.PHASECHK.TRANS64.TRYWAIT P0, [R10+URZ+0x298c0], R12 ;  /* 0x0298c00c0a0075a7 */ /* 0x000e22000800017f */
[----:B------:R-:W-:Y:S04]  /*26560*/  BSSY B2, `(.L_x_664) ;  /* 0x0000002000027945 */ /* 0x000fe80003800000 */
[----:B0-----:R-:W-:Y:S05]  /*26570*/  @!P0 BRA `(.L_x_665) ;  /* 0x0000009c00548947 */ /* 0x001fea0003800000 */
.L_x_930:
[----:B------:R-:W-:Y:S05]  /*26580*/  BSYNC B2 ;  /* 0x0000000000027941 */ /* 0x000fea0003800000 */
.L_x_664:
[----:B------:R-:W-:Y:S01]  /*26590*/  BSSY B2, `(.L_x_666) ;  /* 0x000000b000027945 */ /* 0x000fe20003800000 */
[----:B------:R-:W-:Y:S01]  /*265a0*/  IMAD.MOV.U32 R14, RZ, RZ, 0x0 ;  /* 0x00000000ff0e7424 */ /* 0x000fe200078e00ff */
[----:B------:R-:W-:Y:S02]  /*265b0*/  MOV R15, 0x12f00000 ;  /* 0x12f00000000f7802 */ /* 0x000fe40000000f00 */
[----:B------:R-:W-:Y:S05]  /*265c0*/  @P2 BRA `(.L_x_667) ;  /* 0x00000000001c2947 */ /* 0x000fea0003800000 */
[----:B------:R-:W2:Y:S02]  /*265d0*/  S2R R7, SR_TID.X ;  /* 0x0000000000077919 */ /* 0x000ea40000002100 */
[----:B--2---:R-:W-:Y:S01]  /*265e0*/  LOP3.LUT R9, R7, 0x1f, RZ, 0xc0, !PT ;  /* 0x0000001f07097812 */ /* 0x004fe200078ec0ff */
[----:B------:R-:W-:-:S03]  /*265f0*/  IMAD.MOV.U32 R7, RZ, RZ, 0x5000 ;  /* 0x00005000ff077424 */ /* 0x000fc600078e00ff */
[----:B------:R-:W-:Y:S01]  /*26600*/  ISETP.NE.AND P0, PT, R9, RZ, PT ;  /* 0x000000ff0900720c */ /* 0x000fe20003f05270 */
[----:B------:R2:W-:-:S12]  /*26610*/  SYNCS.ARRIVE.TRANS64 RZ, [R10+URZ+0x298b0], R7 ;  /* 0x0298b0070aff79a7 */ /* 0x0005d8000800003f */
[----:B--2---:R-:W-:Y:S05]  /*26620*/  @!P0 BRA `(.L_x_667) ;  /* 0x0000000000048947 */ /* 0x004fea0003800000 */
[----:B------:R-:W-:Y:S01]  /*26630*/  BPT.TRAP 0x1 ;  /* 0x000000040000795c */ /* 0x000fe20000300000 */
.L_x_667:
[----:B------:R-:W-:Y:S05]  /*26640*/  BSYNC B2 ;  /* 0x0000000000027941 */ /* 0x000fea0003800000 */
.L_x_666:
[----:B------:R-:W-:Y:S01]  /*26650*/  R2UR UR10, R13 ;  /* 0x000000000d0a72ca */ /* 0x000fe200000e0000 */
[----:B------:R-:W-:Y:S01]  /*26660*/  IMAD R7, R28, 0x5000, R22 ;  /* 0x000050001c077824 */ /* 0x000fe200078e0216 */
[----:B------:R-:W-:Y:S01]  /*26670*/  R2UR UR6, R14 ;  /* 0x000000000e0672ca */ /* 0x000fe200000e0000 */
[----:B------:R-:W-:Y:S01]  /*26680*/  UIADD3 UR4, UP0, UR40, 0x670, URZ ;  /* 0x0000067028047890 */ /* 0x000fe2000ff1e03f */
[----:B------:R-:W-:Y:S01]  /*26690*/  R2UR UR7, R15 ;  /* 0x000000000f0772ca */ /* 0x000fe200000e0000 */
[----:B01----:R-:W-:Y:S01]  /*266a0*/  VIADD R10, R10, 0x298b0 ;  /* 0x000298b00a0a7836 */ /* 0x003fe20000000000 */
[----:B------:R-:W-:Y:S01]  /*266b0*/  PLOP3.LUT P0, PT, PT, PT, PT, 0x80, 0x0 ;  /* 0x000000000000781c */ /* 0x000fe20003f0f070 */
[----:B------:R-:W-:Y:S01]  /*266c0*/  VIADD R7, R7, 0xa400 ;  /* 0x0000a40007077836 */ /* 0x000fe20000000000 */
[----:B------:R-:W-:-:S12]  /*266d0*/  UIADD3.X UR5, URZ, UR41, URZ, UP0, !UPT ;  /* 0x000000293f057290 */ /* 0x000fd800087fe43f */
.L_x_668:
        /* <DEDUP_REMOVED lines=9> */
[----:B-1----:R-:W-:Y:S05]  /*26770*/  @P0 BRA.U.ANY `(.L_x_668) ;  /* 0xfffffffd00d80947 */ /* 0x002fea000393ffff */
.L_x_656:
[----:B------:R-:W-:Y:S05]  /*26780*/  BSYNC B1 ;  /* 0x0000000000017941 */ /* 0x000fea0003800000 */
.L_x_655:
[----:B------:R-:W-:Y:S01]  /*26790*/  VIADD R11, R6, 0xfffffffe ;  /* 0xfffffffe060b7836 */ /* 0x000fe20000000000 */
[----:B------:R-:W-:Y:S02]  /*267a0*/  IADD3 R28, R28, 0x1, RZ ;  /* 0x000000011c1c7810 */ /* 0x000fe40007ffe0ff */
[----:B------:R-:W-:Y:S02]  /*267b0*/  PLOP3.LUT P0, PT, PT, PT, PT, 0x8, 0x0 ;  /* 0x000000000000781c */ /* 0x000fe40003f0e170 */
[----:B------:R-:W-:Y:S02]  /*267c0*/  ISETP.GE.AND P3, PT, R11, R3, PT ;  /* 0x000000030b00720c */ /* 0x000fe40003f66270 */
[----:B------:R-:W-:-:S04]  /*267d0*/  ISETP.NE.AND P2, PT, R28, 0x2, PT ;  /* 0x000000021c00780c */ /* 0x000fc80003f45270 */
[----:B------:R-:W-:Y:S02]  /*267e0*/  SEL R6, RZ, 0x1, P2 ;  /* 0x00000001ff067807 */ /* 0x000fe40001000000 */
[----:B------:R-:W-:Y:S02]  /*267f0*/  SEL R28, R28, RZ, P2 ;  /* 0x000000ff1c1c7207 */ /* 0x000fe40001000000 */
[----:B------:R-:W-:-:S03]  /*26800*/  LOP3.LUT R35, R35, R6, RZ, 0x3c, !PT ;  /* 0x0000000623237212 */ /* 0x000fc600078e3cff */
[----:B------:R-:W-:Y:S05]  /*26810*/  @!P3 BRA `(.L_x_649) ;  /* 0x0000000400d4b947 */ /* 0x000fea0003800000 */
.L_x_683:
[----:B------:R-:W-:Y:S05]  /*26820*/  YIELD ;  /* 0x0000000000007946 */ /* 0x000fea0003800000 */
        /* <DEDUP_REMOVED lines=10> */
.L_x_931:
[----:B------:R-:W-:Y:S05]  /*268d0*/  BSYNC B2 ;  /* 0x0000000000027941 */ /* 0x000fea0003800000 */
.L_x_671:
[----:B------:R-:W-:Y:S04]  /*268e0*/  BSSY B2, `(.L_x_673) ;  /* 0x0000009000027945 */ /* 0x000fe80003800000 */
[----:B------:R-:W-:Y:S05]  /*268f0*/  @P3 BRA `(.L_x_674) ;  /* 0x00000000001c3947 */ /* 0x000fea0003800000 */
[----:B------:R-:W0:Y:S02]  /*26900*/  S2R R6, SR_TID.X ;  /* 0x0000000000067919 */ /* 0x000e240000002100 */
[----:B0-----:R-:W-:Y:S01]  /*26910*/  LOP3.LUT R7, R6, 0x1f, RZ, 0xc0, !PT ;  /* 0x0000001f06077812 */ /* 0x001fe200078ec0ff */
[----:B------:R-:W-:-:S03]  /*26920*/  IMAD.MOV.U32 R6, RZ, RZ, 0x7800 ;  /* 0x00007800ff067424 */ /* 0x000fc600078e00ff */
[----:B------:R-:W-:Y:S01]  /*26930*/  ISETP.NE.AND P2, PT, R7, RZ, PT ;  /* 0x000000ff0700720c */ /* 0x000fe20003f45270 */
[----:B------:R2:W-:-:S12]  /*26940*/  SYNCS.ARRIVE.TRANS64 RZ, [R10+URZ+0x29890], R6 ;  /* 0x029890060aff79a7 */ /* 0x0005d8000800003f */
[----:B--2---:R-:W-:Y:S05]  /*26950*/  @!P2 BRA `(.L_x_674) ;  /* 0x000000000004a947 */ /* 0x004fea0003800000 */
[----:B------:R-:W-:Y:S01]  /*26960*/  BPT.TRAP 0x1 ;  /* 0x000000040000795c */ /* 0x000fe20000300000 */
.L_x_674:
[----:B------:R-:W-:Y:S05]  /*26970*/  BSYNC B2 ;  /* 0x0000000000027941 */ /* 0x000fea0003800000 */
.L_x_673:
[----:B------:R-:W-:Y:S01]  /*26980*/  MOV R13, RZ ;  /* 0x000000ff000d7202 */ /* 0x000fe20000000f00 */
[----:B------:R-:W-:Y:S01]  /*26990*/  IMAD R8, R28, 0x7800, R22 ;  /* 0x000078001c087824 */ /* 0x000fe200078e0216 */
[----:B------:R-:W-:Y:S01]  /*269a0*/  UIADD3 UR4, UP0, UR40, 0x570, URZ ;  /* 0x0000057028047890 */ /* 0x000fe2000ff1e03f */
[----:B------:R-:W-:Y:S01]  /*269b0*/  PLOP3.LUT P2, PT, PT, PT, PT, 0x80, 0x0 ;  /* 0x000000000000781c */ /* 0x000fe20003f4f070 */
[----:B0-----:R-:W-:Y:S01]  /*269c0*/  IMAD R7, R11, 0xa0, R0 ;  /* 0x000000a00b077824 */ /* 0x001fe200078e0200 */
[----:B------:R-:W-:Y:S01]  /*269d0*/  R2UR UR10, R13 ;  /* 0x000000000d0a72ca */ /* 0x000fe200000e0000 */
[----:B------:R-:W-:Y:S01]  /*269e0*/  VIADD R6, R10, 0x29890 ;  /* 0x000298900a067836 */ /* 0x000fe20000000000 */
[----:B------:R-:W-:Y:S01]  /*269f0*/  UIADD3.X UR5, URZ, UR41, URZ, UP0, !UPT ;  /* 0x000000293f057290 */ /* 0x000fe200087fe43f */
[----:B------:R-:W-:Y:S01]  /*26a00*/  VIADD R12, R8, 0x1a400 ;  /* 0x0001a400080c7836 */ /* 0x000fe20000000000 */
[----:B------:R-:W-:Y:S01]  /*26a10*/  UMOV UR6, 0x0 ;  /* 0x0000000000067882 */ /* 0x000fe20000000000 */
[----:B------:R-:W-:-:S10]  /*26a20*/  UMOV UR7, 0x12f00000 ;  /* 0x12f0000000077882 */ /* 0x000fd40000000000 */
.L_x_675:
        /* <DEDUP_REMOVED lines=15> */
.L_x_676:
        /* <DEDUP_REMOVED lines=11> */
[----:B------:R-:W-:Y:S01]  /*26bd0*/  UMOV UR6, 0x0 ;  /* 0x0000000000067882 */ /* 0x000fe20000000000 */
[----:B------:R-:W-:Y:S01]  /*26be0*/  IADD3 R8, R8, 0x1f400, RZ ;  /* 0x0001f40008087810 */ /* 0x000fe20007ffe0ff */
[----:B------:R-:W-:Y:S01]  /*26bf0*/  UMOV UR7, 0x12f00000 ;  /* 0x12f0000000077882 */ /* 0x000fe20000000000 */
[----:B------:R-:W-:-:S09]  /*26c00*/  UMOV UR10, 0x80 ;  /* 0x00000080000a7882 */ /* 0x000fd20000000000 */
.L_x_677:
        /* <DEDUP_REMOVED lines=13> */
.L_x_932:
[----:B------:R-:W-:Y:S05]  /*26ce0*/  BSYNC B2 ;  /* 0x0000000000027941 */ /* 0x000fea0003800000 */
.L_x_678:
[----:B------:R-:W-:Y:S01]  /*26cf0*/  BSSY B2, `(.L_x_680) ;  /* 0x000000b000027945 */ /* 0x000fe20003800000 */
[----:B------:R-:W-:Y:S02]  /*26d00*/  IMAD.MOV.U32 R8, RZ, RZ, 0x0 ;  /* 0x00000000ff087424 */ /* 0x000fe400078e00ff */
[----:B01----:R-:W-:Y:S01]  /*26d10*/  IMAD.MOV.U32 R9, RZ, RZ, 0x12f00000 ;  /* 0x12f00000ff097424 */ /* 0x003fe200078e00ff */
[----:B------:R-:W-:Y:S06]  /*26d20*/  @P3 BRA `(.L_x_681) ;  /* 0x00000000001c3947 */ /* 0x000fec0003800000 */
[----:B------:R-:W0:Y:S02]  /*26d30*/  S2R R6, SR_TID.X ;  /* 0x0000000000067919 */ /* 0x000e240000002100 */
[----:B0-----:R-:W-:Y:S01]  /*26d40*/  LOP3.LUT R12, R6, 0x1f, RZ, 0xc0, !PT ;  /* 0x0000001f060c7812 */ /* 0x001fe200078ec0ff */
[----:B------:R-:W-:-:S03]  /*26d50*/  IMAD.MOV.U32 R6, RZ, RZ, 0x5000 ;  /* 0x00005000ff067424 */ /* 0x000fc600078e00ff */
[----:B------:R-:W-:Y:S01]  /*26d60*/  ISETP.NE.AND P2, PT, R12, RZ, PT ;  /* 0x000000ff0c00720c */ /* 0x000fe20003f45270 */
[----:B------:R0:W-:-:S12]  /*26d70*/  SYNCS.ARRIVE.TRANS64 RZ, [R10+URZ+0x298b0], R6 ;  /* 0x0298b0060aff79a7 */ /* 0x0001d8000800003f */
[----:B0-----:R-:W-:Y:S05]  /*26d80*/  @!P2 BRA `(.L_x_681) ;  /* 0x000000000004a947 */ /* 0x001fea0003800000 */
[----:B------:R-:W-:Y:S01]  /*26d90*/  BPT.TRAP 0x1 ;  /* 0x000000040000795c */ /* 0x000fe20000300000 */
.L_x_681:
[----:B------:R-:W-:Y:S05]  /*26da0*/  BSYNC B2 ;  /* 0x0000000000027941 */ /* 0x000fea0003800000 */
.L_x_680:
[----:B------:R-:W-:Y:S01]  /*26db0*/  R2UR UR10, R13 ;  /* 0x000000000d0a72ca */ /* 0x000fe200000e0000 */
[----:B------:R-:W-:Y:S01]  /*26dc0*/  IMAD R6, R28, 0x5000, R22 ;  /* 0x000050001c067824 */ /* 0x000fe200078e0216 */
[----:B------:R-:W-:Y:S01]  /*26dd0*/  R2UR UR6, R8 ;  /* 0x00000000080672ca */ /* 0x000fe200000e0000 */
[----:B------:R-:W-:Y:S01]  /*26de0*/  UIADD3 UR4, UP0, UR40, 0x670, URZ ;  /* 0x0000067028047890 */ /* 0x000fe2000ff1e03f */
[----:B------:R-:W-:Y:S01]  /*26df0*/  R2UR UR7, R9 ;  /* 0x00000000090772ca */ /* 0x000fe200000e0000 */
[----:B------:R-:W-:Y:S01]  /*26e00*/  VIADD R6, R6, 0xa400 ;  /* 0x0000a40006067836 */ /* 0x000fe20000000000 */
[----:B------:R-:W-:Y:S01]  /*26e10*/  PLOP3.LUT P2, PT, PT, PT, PT, 0x80, 0x0 ;  /* 0x000000000000781c */ /* 0x000fe20003f4f070 */
[----:B------:R-:W-:Y:S01]  /*26e20*/  UIADD3.X UR5, URZ, UR41, URZ, UP0, !UPT ;  /* 0x000000293f057290 */ /* 0x000fe200087fe43f */
[----:B------:R-:W-:-:S11]  /*26e30*/  IADD3 R10, R10, 0x298b0, RZ ;  /* 0x000298b00a0a7810 */ /* 0x000fd60007ffe0ff */
.L_x_682:
        /* <DEDUP_REMOVED lines=10> */
.L_x_670:
[----:B------:R-:W-:Y:S05]  /*26ee0*/  BSYNC B1 ;  /* 0x0000000000017941 */ /* 0x000fea0003800000 */
.L_x_669:
[C---:B------:R-:W-:Y:S01]  /*26ef0*/  ISETP.GT.AND P3, PT, R11.reuse, R3, PT ;  /* 0x000000030b00720c */ /* 0x040fe20003f64270 */
[----:B------:R-:W-:Y:S02]  /*26f00*/  VIADD R28, R28, 0x1 ;  /* 0x000000011c1c7836 */ /* 0x000fe40000000000 */
[----:B------:R-:W-:-:S03]  /*26f10*/  VIADD R11, R11, 0xffffffff ;  /* 0xffffffff0b0b7836 */ /* 0x000fc60000000000 */
[----:B------:R-:W-:-:S04]  /*26f20*/  ISETP.NE.AND P2, PT, R28, 0x2, PT ;  /* 0x000000021c00780c */ /* 0x000fc80003f45270 */
[----:B------:R-:W-:Y:S02]  /*26f30*/  SEL R6, RZ, 0x1, P2 ;  /* 0x00000001ff067807 */ /* 0x000fe40001000000 */
[----:B------:R-:W-:Y:S02]  /*26f40*/  SEL R28, R28, RZ, P2 ;  /* 0x000000ff1c1c7207 */ /* 0x000fe40001000000 */
[----:B------:R-:W-:Y:S01]  /*26f50*/  LOP3.LUT R35, R35, R6, RZ, 0x3c, !PT ;  /* 0x0000000623237212 */ /* 0x000fe200078e3cff */
[----:B------:R-:W-:Y:S06]  /*26f60*/  @P3 BRA `(.L_x_683) ;  /* 0xfffffff8002c3947 */ /* 0x000fec000383ffff */
.L_x_649:
[----:B------:R-:W-:Y:S05]  /*26f70*/  BSYNC B0 ;  /* 0x0000000000007941 */ /* 0x000fea0003800000 */
.L_x_648:
[----:B------:R-:W-:Y:S05]  /*26f80*/  @!P0 WARPSYNC.ALL ;  /* 0x0000000000008948 */ /* 0x000fea0003800000 */
[----:B------:R-:W-:Y:S01]  /*26f90*/  @!P0 BAR.SYNC.DEFER_BLOCKING 0xc, 0x180 ;  /* 0x0306000000008b1d */ /* 0x000fe20000010000 */
[----:B------:R-:W-:-:S05]  /*26fa0*/  MOV R29, RZ ;  /* 0x000000ff001d7202 */ /* 0x000fca0000000f00 */
[----:B------:R-:W-:Y:S04]  /*26fb0*/  BSSY B0, `(.L_x_684) ;  /* 0x000001e000007945 */ /* 0x000fe80003800000 */
[----:B------:R-:W-:Y:S05]  /*26fc0*/  @!P1 BRA `(.L_x_685) ;  /* 0x0000000000709947 */ /* 0x000fea0003800000 */
[----:B------:R-:W-:-:S13]  /*26fd0*/  ISETP.NE.AND P0, PT, R5, RZ, PT ;  /* 0x000000ff0500720c */ /* 0x000fda0003f05270 */
[----:B------:R-:W1:Y:S02]  /*26fe0*/  @!P0 LDC R5, c[0x0][0x9f0] ;  /* 0x00027c00ff058b82 */ /* 0x000e640000000800 */
[-C--:B-1----:R-:W-:Y:S02]  /*26ff0*/  IABS R0, R5.reuse ;  /* 0x0000000500007213 */ /* 0x082fe40000000000 */
[----:B0-----:R-:W-:Y:S02]  /*27000*/  IABS R7, R5 ;  /* 0x0000000500077213 */ /* 0x001fe40000000000 */
[----:B------:R-:W0:Y:S02]  /*27010*/  I2F.RP R2, R0 ;  /* 0x0000000000027306 */ /* 0x000e240000209400 */
[----:B------:R-:W-:-:S06]  /*27020*/  IADD3 R7, RZ, -R7, RZ ;  /* 0x80000007ff077210 */ /* 0x000fcc0007ffe0ff */
[----:B0-----:R-:W0:Y:S02]  /*27030*/  MUFU.RCP R2, R2 ;  /* 0x0000000200027308 */ /* 0x001e240000001000 */
[----:B0-----:R-:W-:-:S06]  /*27040*/  VIADD R2, R2, 0xffffffe ;  /* 0x0ffffffe02027836 */ /* 0x001fcc0000000000 */
[----:B------:R-:W0:Y:S02]  /*27050*/  F2I.FTZ.U32.TRUNC.NTZ R3, R2 ;  /* 0x0000000200037305 */ /* 0x000e24000021f000 */
[----:B0-----:R-:W-:-:S04]  /*27060*/  IMAD.MOV R2, RZ, RZ, -R3 ;  /* 0x000000ffff027224 */ /* 0x001fc800078e0a03 */
[----:B------:R-:W-:Y:S02]  /*27070*/  IMAD R6, R2, R0, RZ ;  /* 0x0000000002067224 */ /* 0x000fe400078e02ff */
[----:B------:R-:W-:-:S04]  /*27080*/  IMAD.MOV.U32 R2, RZ, RZ, RZ ;  /* 0x000000ffff027224 */ /* 0x000fc800078e00ff */
[----:B------:R-:W-:Y:S01]  /*27090*/  IMAD.HI.U32 R6, R3, R6, R2 ;  /* 0x0000000603067227 */ /* 0x000fe200078e0002 */
[----:B------:R-:W-:-:S04]  /*270a0*/  IADD3 R3, R4, -0x1, R5 ;  /* 0xffffffff04037810 */ /* 0x000fc80007ffe005 */
[----:B------:R-:W-:Y:S02]  /*270b0*/  IABS R2, R3 ;  /* 0x0000000300027213 */ /* 0x000fe40000000000 */
[----:B------:R-:W-:-:S03]  /*270c0*/  LOP3.LUT R3, R3, R5, RZ, 0x3c, !PT ;  /* 0x0000000503037212 */ /* 0x000fc600078e3cff */
[----:B------:R-:W-:Y:S01]  /*270d0*/  IMAD.HI.U32 R6, R6, R2, RZ ;  /* 0x0000000206067227 */ /* 0x000fe200078e00ff */
[----:B------:R-:W-:-:S03]  /*270e0*/  ISETP.GE.AND P2, PT, R3, RZ, PT ;  /* 0x000000ff0300720c */ /* 0x000fc60003f46270 */
[----:B------:R-:W-:-:S05]  /*270f0*/  IMAD R2, R6, R7, R2 ;  /* 0x0000000706027224 */ /* 0x000fca00078e0202 */
[----:B------:R-:W-:-:S13]  /*27100*/  ISETP.GT.U32.AND P1, PT, R0, R2, PT ;  /* 0x000000020000720c */ /* 0x000fda0003f24070 */
[----:B------:R-:W-:Y:S02]  /*27110*/  @!P1 IMAD.IADD R2, R2, 0x1, -R0 ;  /* 0x0000000102029824 */ /* 0x000fe400078e0a00 */
[----:B------:R-:W-:Y:S01]  /*27120*/  @!P1 VIADD R6, R6, 0x1 ;  /* 0x0000000106069836 */ /* 0x000fe20000000000 */
[----:B------:R-:W-:Y:S02]  /*27130*/  ISETP.NE.AND P1, PT, R5, RZ, PT ;  /* 0x000000ff0500720c */ /* 0x000fe40003f25270 */
[----:B------:R-:W-:-:S13]  /*27140*/  ISETP.GE.U32.AND P0, PT, R2, R0, PT ;  /* 0x000000000200720c */ /* 0x000fda0003f06070 */
[----:B------:R-:W-:-:S05]  /*27150*/  @P0 VIADD R6, R6, 0x1 ;  /* 0x0000000106060836 */ /* 0x000fca0000000000 */
[----:B------:R-:W-:Y:S02]  /*27160*/  @!P2 IADD3 R6, -R6, RZ, RZ ;  /* 0x000000ff0606a210 */ /* 0x000fe40007ffe1ff */
[----:B------:R-:W-:-:S05]  /*27170*/  @!P1 LOP3.LUT R6, RZ, R5, RZ, 0x33, !PT ;  /* 0x00000005ff069212 */ /* 0x000fca00078e33ff */
[----:B------:R-:W-:-:S07]  /*27180*/  IMAD.MOV.U32 R29, RZ, RZ, R6 ;  /* 0x000000ffff1d7224 */ /* 0x000fce00078e0006 */
.L_x_685:
[----:B------:R-:W-:Y:S05]  /*27190*/  BSYNC B0 ;  /* 0x0000000000007941 */ /* 0x000fea0003800000 */
.L_x_684:
[----:B------:R-:W-:-:S05]  /*271a0*/  IMAD R0, R20, R29, RZ ;  /* 0x0000001d14007224 */ /* 0x000fca00078e02ff */
[----:B------:R1:W-:Y:S01]  /*271b0*/  STL [R1+0xc], R0 ;  /* 0x00000c0001007387 */ /* 0x0003e20000100800 */
[----:B------:R-:W-:-:S04]  /*271c0*/  VIADDMNMX R29, R0, R29, R4, PT ;  /* 0x0000001d001d7246 */ /* 0x000fc80003800104 */
[----:B------:R-:W-:-:S13]  /*271d0*/  ISETP.GT.AND P0, PT, R29, R0, PT ;  /* 0x000000001d00720c */ /* 0x000fda0003f04270 */
[----:B-1----:R-:W-:Y:S05]  /*271e0*/  @P0 BRA `(.L_x_686) ;  /* 0x0000000000440947 */ /* 0x002fea0003800000 */
[----:B------:R-:W1:Y:S02]  /*271f0*/  S2R R0, SR_TID.X ;  /* 0x0000000000007919 */ /* 0x000e640000002100 */
[----:B-1----:R-:W-:-:S04]  /*27200*/  LOP3.LUT R0, R0, 0x7f, RZ, 0xc0, !PT ;  /* 0x0000007f00007812 */ /* 0x002fc800078ec0ff */
[----:B------:R-:W-:-:S13]  /*27210*/  ISETP.NE.AND P0, PT, R0, RZ, PT ;  /* 0x000000ff0000720c */ /* 0x000fda0003f05270 */
[----:B------:R-:W-:Y:S05]  /*27220*/  @P0 BRA `(.L_x_687) ;  /* 0x0000004400c40947 */ /* 0x000fea0003800000 */
[----:B------:R-:W1:Y:S01]  /*27230*/  S2R R5, SR_LANEID ;  /* 0x0000000000057919 */ /* 0x000e620000000000 */
[----:B------:R-:W-:Y:S01]  /*27240*/  VOTEU.ANY UR4, UPT, PT ;  /* 0x0000000000047886 */ /* 0x000fe200038e0100 */
[----:B------:R-:W2:Y:S01]  /*27250*/  LDC.64 R2, c[0x0][0xc60] ;  /* 0x00031800ff027b82 */ /* 0x000ea20000000a00 */
[----:B------:R-:W1:Y:S02]  /*27260*/  FLO.U32 R0, UR4 ;  /* 0x0000000400007d00 */ /* 0x000e6400080e0000 */
[----:B-1----:R-:W-:-:S06]  /*27270*/  ISETP.EQ.U32.AND P0, PT, R0, R5, PT ;  /* 0x000000050000720c */ /* 0x002fcc0003f02070 */
[----:B------:R-:W2:Y:S07]  /*27280*/  POPC R5, UR4 ;  /* 0x0000000400057d09 */ /* 0x000eae0008000000 */
[----:B--2---:R-:W2:Y:S01]  /*27290*/  @P0 ATOMG.E.ADD.STRONG.GPU PT, R3, desc[UR50][R2.64], R5 ;  /* 0x00000005020309a8 */ /* 0x004ea200081ee1f2 */
[----:B------:R-:W1:Y:S02]  /*272a0*/  S2R R4, SR_LTMASK ;  /* 0x0000000000047919 */ /* 0x000e640000003900 */
[----:B-1----:R-:W-:-:S04]  /*272b0*/  LOP3.LUT R4, R4, UR4, RZ, 0xc0, !PT ;  /* 0x0000000404047c12 */ /* 0x002fc8000f8ec0ff */
[----:B0-----:R-:W0:Y:S01]  /*272c0*/  POPC R7, R4 ;  /* 0x0000000400077309 */ /* 0x001e220000000000 */
[----:B--2---:R-:W0:Y:S02]  /*272d0*/  SHFL.IDX PT, R0, R3, R0, 0x1f ;  /* 0x00001f0003007589 */ /* 0x004e2400000e0000 */
[----:B0-----:R-:W-:Y:S01]  /*272e0*/  IADD3 R16, R0, UR38, R7 ;  /* 0x0000002600107c10 */ /* 0x001fe2000fffe007 */
[----:B------:R-:W-:Y:S06]  /*272f0*/  BRA `(.L_x_687) ;  /* 0x0000004400907947 */ /* 0x000fec0003800000 */
.L_x_686:
        /* <DEDUP_REMOVED lines=8> */
[----:B------:R-:W-:Y:S01]  /*27380*/  IMAD.U32 R4, RZ, RZ, UR6 ;  /* 0x00000006ff047e24 */ /* 0x000fe2000f8e00ff */
[----:B------:R-:W-:Y:S01]  /*27390*/  MOV R5, UR7 ;  /* 0x0000000700057c02 */ /* 0x000fe20008000f00 */
[----:B------:R-:W1:Y:S01]  /*273a0*/  LDC.64 R2, c[0x4][R2] ;  /* 0x0100000002027b82 */ /* 0x000e620000000a00 */
[----:B------:R-:W-:Y:S01]  /*273b0*/  IMAD.U32 R6, RZ, RZ, UR8 ;  /* 0x00000008ff067e24 */ /* 0x000fe2000f8e00ff */
[----:B------:R-:W-:Y:S01]  /*273c0*/  MOV R11, UR5 ;  /* 0x00000005000b7c02 */ /* 0x000fe20008000f00 */
[----:B0-----:R-:W-:Y:S02]  /*273d0*/  IMAD.U32 R7, RZ, RZ, UR9 ;  /* 0x00000009ff077e24 */ /* 0x001fe4000f8e00ff */
[----:B------:R-:W-:-:S02]  /*273e0*/  IMAD.U32 R10, RZ, RZ, UR4 ;  /* 0x00000004ff0a7e24 */ /* 0x000fc4000f8e00ff */
[----:B------:R-:W-:Y:S02]  /*273f0*/  IMAD.MOV.U32 R8, RZ, RZ, 0x70 ;  /* 0x00000070ff087424 */ /* 0x000fe400078e00ff */
[----:B------:R-:W-:Y:S02]  /*27400*/  IMAD.MOV.U32 R12, RZ, RZ, 0x1 ;  /* 0x00000001ff0c7424 */ /* 0x000fe400078e00ff */
[----:B------:R-:W-:-:S07]  /*27410*/  IMAD.MOV.U32 R13, RZ, RZ, RZ ;  /* 0x000000ffff0d7224 */ /* 0x000fce00078e00ff */
[----:B------:R-:W-:-:S07]  /*27420*/  LEPC R20, `(.L_x_689) ;  /* 0x000000001014794e */ /* 0x000fce0000000000 */
[----:B-1----:R-:W-:Y:S05]  /*27430*/  CALL.ABS.NOINC R2 ;  /* 0x0000000002007343 */ /* 0x002fea0003c00000 */
.L_x_689:
[----:B------:R-:W-:Y:S05]  /*27440*/  BSYNC B6 ;  /* 0x0000000000067941 */ /* 0x000fea0003800000 */
.L_x_688:
[----:B------:R-:W2:Y:S01]  /*27450*/  LDL.LU R31, [R1] ;  /* 0x00000000011f7983 */ /* 0x000ea20000300800 */
[----:B------:R-:W-:Y:S01]  /*27460*/  IADD3 R0, R22, 0xa400, RZ ;  /* 0x0000a40016007810 */ /* 0x000fe20007ffe0ff */
[----:B------:R-:W-:Y:S03]  /*27470*/  BSSY B6, `(.L_x_690) ;  /* 0x0000016000067945 */ /* 0x000fe60003800000 */
[----:B------:R-:W-:Y:S02]  /*27480*/  LOP3.LUT P0, RZ, R0, 0x3ff, RZ, 0xc0, !PT ;  /* 0x000003ff00ff7812 */ /* 0x000fe4000780c0ff */
[----:B--2---:R-:W-:-:S11]  /*27490*/  LOP3.LUT R31, R31, 0xfffffffe, RZ, 0xc0, !PT ;  /* 0xfffffffe1f1f7812 */ /* 0x004fd600078ec0ff */
[----:B------:R-:W-:-:S05]  /*274a0*/  @P0 LOP3.LUT R31, R31, 0x1, RZ, 0xfc, !PT ;  /* 0x000000011f1f0812 */ /* 0x000fca00078efcff */
[----:B------:R1:W-:Y:S01]  /*274b0*/  STL [R1], R31 ;  /* 0x0000001f01007387 */ /* 0x0003e20000100800 */
[----:B------:R-:W-:Y:S05]  /*274c0*/  @!P0 BRA `(.L_x_691) ;  /* 0x0000000000408947 */ /* 0x000fea0003800000 */
[----:B------:R-:W-:Y:S01]  /*274d0*/  MOV R2, 0x0 ;  /* 0x0000000000027802 */ /* 0x000fe20000000f00 */
[----:B------:R-:W-:Y:S01]  /*274e0*/  ULDC.64 UR6, c[0x4][0xc8] ;  /* 0x0100320000067ab9 */ /* 0x000fe20000000a00 */
[----:B------:R-:W-:Y:S01]  /*274f0*/  ULDC.64 UR8, c[0x4][0xd0] ;  /* 0x0100340000087ab9 */ /* 0x000fe20000000a00 */
[----:B------:R-:W-:Y:S01]  /*27500*/  ULDC.64 UR4, c[0x4][0x10] ;  /* 0x0100040000047ab9 */ /* 0x000fe20000000a00 */
[----:B------:R-:W-:Y:S01]  /*27510*/  IMAD.U32 R4, RZ, RZ, UR6 ;  /* 0x00000006ff047e24 */ /* 0x000fe2000f8e00ff */
[----:B0-----:R-:W-:Y:S01]  /*27520*/  MOV R7, UR9 ;  /* 0x0000000900077c02 */ /* 0x001fe20008000f00 */
[----:B------:R-:W0:Y:S01]  /*27530*/  LDC.64 R2, c[0x4][R2] ;  /* 0x0100000002027b82 */ /* 0x000e220000000a00 */
[----:B------:R-:W-:Y:S01]  /*27540*/  IMAD.U32 R5, RZ, RZ, UR7 ;  /* 0x00000007ff057e24 */ /* 0x000fe2000f8e00ff */
[----:B------:R-:W-:Y:S01]  /*27550*/  MOV R12, 0x1 ;  /* 0x00000001000c7802 */ /* 0x000fe20000000f00 */
[----:B------:R-:W-:Y:S02]  /*27560*/  IMAD.U32 R6, RZ, RZ, UR8 ;  /* 0x00000008ff067e24 */ /* 0x000fe4000f8e00ff */
[----:B------:R-:W-:-:S02]  /*27570*/  IMAD.U32 R10, RZ, RZ, UR4 ;  /* 0x00000004ff0a7e24 */ /* 0x000fc4000f8e00ff */
[----:B------:R-:W-:Y:S02]  /*27580*/  IMAD.U32 R11, RZ, RZ, UR5 ;  /* 0x00000005ff0b7e24 */ /* 0x000fe4000f8e00ff */
[----:B------:R-:W-:Y:S02]  /*27590*/  IMAD.MOV.U32 R8, RZ, RZ, 0x70 ;  /* 0x00000070ff087424 */ /* 0x000fe400078e00ff */
[----:B------:R-:W-:-:S07]  /*275a0*/  IMAD.MOV.U32 R13, RZ, RZ, RZ ;  /* 0x000000ffff0d7224 */ /* 0x000fce00078e00ff */
[----:B------:R-:W-:-:S07]  /*275b0*/  LEPC R20, `(.L_x_691) ;  /* 0x000000001014794e */ /* 0x000fce0000000000 */
[----:B01----:R-:W-:Y:S05]  /*275c0*/  CALL.ABS.NOINC R2 ;  /* 0x0000000002007343 */ /* 0x003fea0003c00000 */
.L_x_691:
[----:B------:R-:W-:Y:S05]  /*275d0*/  BSYNC B6 ;  /* 0x0000000000067941 */ /* 0x000fea0003800000 */
.L_x_690:
        /* <DEDUP_REMOVED lines=10> */
[----:B------:R-:W2:Y:S01]  /*27680*/  LDC.64 R2, c[0x4][R2] ;  /* 0x0100000002027b82 */ /* 0x000ea20000000a00 */
        /* <DEDUP_REMOVED lines=8> */
[----:B-12---:R-:W-:Y:S05]  /*27710*/  CALL.ABS.NOINC R2 ;  /* 0x0000000002007343 */ /* 0x006fea0003c00000 */
.L_x_693:
[----:B------:R-:W-:Y:S05]  /*27720*/  BSYNC B6 ;  /* 0x0000000000067941 */ /* 0x000fea0003800000 */
.L_x_692:
[----:B------:R-:W-:Y:S01]  /*27730*/  LOP3.LUT P6, RZ, R31, 0x1, RZ, 0xc0, !PT ;  /* 0x000000011fff7812 */ /* 0x000fe200078cc0ff */
[----:B------:R-:W-:-:S12]  /*27740*/  BSSY B6, `(.L_x_694) ;  /* 0x0000012000067945 */ /* 0x000fd80003800000 */
[----:B------:R-:W-:Y:S05]  /*27750*/  @!P6 BRA `(.L_x_695) ;  /* 0x000000000040e947 */ /* 0x000fea0003800000 */
[----:B------:R-:W-:Y:S01]  /*27760*/  MOV R2, 0x0 ;  /* 0x0000000000027802 */ /* 0x000fe20000000f00 */
[----:B------:R-:W-:Y:S01]  /*27770*/  ULDC.64 UR4, c[0x4][0xc8] ;  /* 0x0100320000047ab9 */ /* 0x000fe20000000a00 */
[----:B------:R-:W-:Y:S01]  /*27780*/  ULDC.64 UR6, c[0x4][0xd0] ;  /* 0x0100340000067ab9 */ /* 0x000fe20000000a00 */
[----:B------:R-:W-:Y:S01]  /*27790*/  ULDC.64 UR8, c[0x4][0x20] ;  /* 0x0100080000087ab9 */ /* 0x000fe20000000a00 */
[----:B------:R-:W-:Y:S01]  /*277a0*/  MOV R4, UR4 ;  /* 0x0000000400047c02 */ /* 0x000fe20008000f00 */
[----:B------:R-:W-:Y:S01]  /*277b0*/  IMAD.U32 R5, RZ, RZ, UR5 ;  /* 0x00000005ff057e24 */ /* 0x000fe2000f8e00ff */
[----:B------:R-:W2:Y:S01]  /*277c0*/  LDC.64 R2, c[0x4][R2] ;  /* 0x0100000002027b82 */ /* 0x000ea20000000a00 */
[----:B------:R-:W-:Y:S01]  /*277d0*/  IMAD.U32 R6, RZ, RZ, UR6 ;  /* 0x00000006ff067e24 */ /* 0x000fe2000f8e00ff */
[----:B------:R-:W-:Y:S01]  /*277e0*/  MOV R10, UR8 ;  /* 0x00000008000a7c02 */ /* 0x000fe20008000f00 */
[----:B0-----:R-:W-:Y:S01]  /*277f0*/  IMAD.U32 R7, RZ, RZ, UR7 ;  /* 0x00000007ff077e24 */ /* 0x001fe2000f8e00ff */
[----:B------:R-:W-:Y:S01]  /*27800*/  MOV R13, RZ ;  /* 0x000000ff000d7202 */ /* 0x000fe20000000f00 */
[----:B------:R-:W-:-:S02]  /*27810*/  IMAD.U32 R11, RZ, RZ, UR9 ;  /* 0x00000009ff0b7e24 */ /* 0x000fc4000f8e00ff */
[----:B------:R-:W-:Y:S02]  /*27820*/  IMAD.MOV.U32 R8, RZ, RZ, 0x70 ;  /* 0x00000070ff087424 */ /* 0x000fe400078e00ff */
[----:B------:R-:W-:-:S07]  /*27830*/  IMAD.MOV.U32 R12, RZ, RZ, 0x1 ;  /* 0x00000001ff0c7424 */ /* 0x000fce00078e00ff */
[----:B------:R-:W-:-:S07]  /*27840*/  LEPC R20, `(.L_x_695) ;  /* 0x000000001014794e */ /* 0x000fce0000000000 */
[----:B-12---:R-:W-:Y:S05]  /*27850*/  CALL.ABS.NOINC R2 ;  /* 0x0000000002007343 */ /* 0x006fea0003c00000 */
.L_x_695:
[----:B------:R-:W-:Y:S05]  /*27860*/  BSYNC B6 ;  /* 0x0000000000067941 */ /* 0x000fea0003800000 */
.L_x_694:
[----:B------:R-:W2:Y:S01]  /*27870*/  LDL R32, [R1+0x4] ;  /* 0x0000040001207983 */ /* 0x000ea20000100800 */
[----:B------:R-:W-:Y:S01]  /*27880*/  ULDC.64 UR4, c[0x0][0x9f8] ;  /* 0x00027e0000047ab9 */ /* 0x000fe20000000a00 */
[----:B------:R-:W3:Y:S01]  /*27890*/  LDC R11, c[0x0][0x430] ;  /* 0x00010c00ff0b7b82 */ /* 0x000ee20000000800 */
[----:B------:R-:W-:Y:S01]  /*278a0*/  ISETP.NE.U32.AND P0, PT, RZ, UR4, PT ;  /* 0x00000004ff007c0c */ /* 0x000fe2000bf05070 */
[----:B------:R-:W4:Y:S03]  /*278b0*/  S2R R20, SR_TID.X ;  /* 0x0000000000147919 */ /* 0x000f260000002100 */
[----:B------:R-:W-:-:S13]  /*278c0*/  ISETP.NE.AND.EX P0, PT, RZ, UR5, PT, P0 ;  /* 0x00000005ff007c0c */ /* 0x000fda000bf05300 */
[----:B------:R-:W-:Y:S01]  /*278d0*/  @P0 IADD3 R2, P1, R25, UR4, RZ ;  /* 0x0000000419020c10 */ /* 0x000fe2000ff3e0ff */
[----:B------:R-:W-:Y:S01]  /*278e0*/  IMAD.MOV.U32 R8, RZ, RZ, 0xa0 ;  /* 0x000000a0ff087424 */ /* 0x000fe200078e00ff */
[----:B------:R-:W-:Y:S02]  /*278f0*/  ULDC UR4, c[0x0][0x2f4] ;  /* 0x0000bd0000047ab9 */ /* 0x000fe40000000800 */
[----:B------:R-:W-:Y:S02]  /*27900*/  @P0 IADD3.X R3, R26, UR5, RZ, P1, !PT ;  /* 0x000000051a030c10 */ /* 0x000fe40008ffe4ff */
[----:B---3--:R-:W-:Y:S01]  /*27910*/  ISETP.NE.AND P2, PT, R11, 0x1, PT ;  /* 0x000000010b00780c */ /* 0x008fe20003f45270 */
[----:B------:R-:W-:Y:S01]  /*27920*/  IMAD R8, R29, R8, -0xa0 ;  /* 0xffffff601d087424 */ /* 0x000fe200078e0208 */
[----:B-1----:R-:W-:Y:S01]  /*27930*/  LOP3.LUT R31, R31, 0xffffffbf, RZ, 0xc0, !PT ;  /* 0xffffffbf1f1f7812 */ /* 0x002fe200078ec0ff */
[----:B------:R1:W3:Y:S01]  /*27940*/  @P0 LDG.E R33, desc[UR50][R2.64] ;  /* 0x0000003202210981 */ /* 0x0002e2000c1e1900 */
[----:B------:R-:W-:Y:S01]  /*27950*/  ULDC UR5, c[0x0][0x320] ;  /* 0x0000c80000057ab9 */ /* 0x000fe20000000800 */
[C---:B----4-:R-:W-:Y:S01]  /*27960*/  LOP3.LUT R21, R20.reuse, 0x7f, RZ, 0xc0, !PT ;  /* 0x0000007f14157812 */ /* 0x050fe200078ec0ff */
[----:B------:R-:W-:-:S07]  /*27970*/  IMAD.SHL.U32 R20, R20, 0x20, RZ ;  /* 0x0000002014147824 */ /* 0x000fce00078e00ff */
[----:B-1----:R-:W1:Y:S01]  /*27980*/  @P2 LDC R3, c[0x0][0x434] ;  /* 0x00010d00ff032b82 */ /* 0x002e620000000800 */
[----:B------:R-:W-:-:S04]  /*27990*/  SHF.R.U32.HI R21, RZ, 0x2, R21 ;  /* 0x00000002ff157819 */ /* 0x000fc80000011615 */
[----:B------:R-:W-:-:S03]  /*279a0*/  LOP3.LUT R20, R21, 0x60, R20, 0xf8, !PT ;  /* 0x0000006015147812 */ /* 0x000fc600078ef814 */
[----:B------:R-:W4:Y:S02]  /*279b0*/  @P2 LDC R2, c[0x0][0x438] ;  /* 0x00010e00ff022b82 */ /* 0x000f240000000800 */
[----:B------:R-:W-:-:S05]  /*279c0*/  IMAD.IADD R9, R20, 0x1, R8 ;  /* 0x0000000114097824 */ /* 0x000fca00078e0208 */
[----:B------:R-:W-:Y:S01]  /*279d0*/  ISETP.GE.AND P1, PT, R9, R27, PT ;  /* 0x0000001b0900720c */ /* 0x000fe20003f26270 */
[----:B------:R-:W0:Y:S01]  /*279e0*/  S2R R20, SR_TID.X ;  /* 0x0000000000147919 */ /* 0x000e220000002100 */
[----:B------:R-:W1:Y:S11]  /*279f0*/  S2R R21, SR_TID.X ;  /* 0x0000000000157919 */ /* 0x000e760000002100 */
[----:B------:R-:W3:Y:S01]  /*27a00*/  @!P1 LDC.64 R4, c[0x0][0x418] ;  /* 0x00010600ff049b82 */ /* 0x000ee20000000a00 */
[----:B0-----:R-:W-:-:S04]  /*27a10*/  LOP3.LUT R20, R20, 0x7f, RZ, 0xc0, !PT ;  /* 0x0000007f14147812 */ /* 0x001fc800078ec0ff */
[----:B------:R-:W-:Y:S02]  /*27a20*/  SHF.R.U32.HI R10, RZ, 0x2, R20 ;  /* 0x00000002ff0a7819 */ /* 0x000fe40000011614 */
[----:B-1----:R-:W-:-:S04]  /*27a30*/  SHF.L.U32 R20, R21, 0x5, RZ ;  /* 0x0000000515147819 */ /* 0x002fc800000006ff */
[----:B------:R-:W-:-:S04]  /*27a40*/  LOP3.LUT R20, R10, 0x60, R20, 0xf8, !PT ;  /* 0x000000600a147812 */ /* 0x000fc800078ef814 */
[----:B------:R-:W-:-:S05]  /*27a50*/  LOP3.LUT R20, R20, 0x80, RZ, 0xfc, !PT ;  /* 0x0000008014147812 */ /* 0x000fca00078efcff */
[----:B------:R-:W-:Y:S01]  /*27a60*/  IMAD.IADD R8, R20, 0x1, R8 ;  /* 0x0000000114087824 */ /* 0x000fe200078e0208 */
[----:B--2---:R-:W-:-:S05]  /*27a70*/  IADD3 R9, R9, R32, RZ ;  /* 0x0000002009097210 */ /* 0x004fca0007ffe0ff */
[----:B------:R-:W-:-:S04]  /*27a80*/  @P2 IMAD.HI.U32 R3, R9, R3, RZ ;  /* 0x0000000309032227 */ /* 0x000fc800078e00ff */
[----:B------:R-:W-:Y:S01]  /*27a90*/  IMAD.MOV.U32 R0, RZ, RZ, R9 ;  /* 0x000000ffff007224 */ /* 0x000fe200078e0009 */
[----:B----4-:R-:W-:Y:S02]  /*27aa0*/  @P2 SHF.R.U32.HI R0, RZ, R2, R3 ;  /* 0x00000002ff002219 */ /* 0x010fe40000011603 */
[----:B------:R-:W0:Y:S02]  /*27ab0*/  @!P1 LDC.64 R2, c[0x0][0x428] ;  /* 0x00010a00ff029b82 */ /* 0x000e240000000a00 */
[--C-:B------:R-:W-:Y:S01]  /*27ac0*/  @!P1 SHF.R.S32.HI R7, RZ, 0x1f, R0.reuse ;  /* 0x0000001fff079819 */ /* 0x100fe20000011400 */
[----:B------:R-:W-:Y:S01]  /*27ad0*/  @!P1 IMAD.MOV.U32 R6, RZ, RZ, R0 ;  /* 0x000000ffff069224 */ /* 0x000fe200078e0000 */
[----:B---3--:R-:W-:-:S03]  /*27ae0*/  SHF.R.S32.HI R14, RZ, 0x1f, R33 ;  /* 0x0000001fff0e7819 */ /* 0x008fc60000011421 */
[----:B0-----:R-:W-:-:S04]  /*27af0*/  @!P1 IMAD.WIDE.U32 R6, R33, R2, R6 ;  /* 0x0000000221069225 */ /* 0x001fc800078e0006 */
[----:B------:R-:W-:-:S04]  /*27b00*/  @!P1 IMAD R2, R14, R2, RZ ;  /* 0x000000020e029224 */ /* 0x000fc800078e02ff */
[----:B------:R-:W-:Y:S02]  /*27b10*/  @!P1 IMAD R2, R33, R3, R2 ;  /* 0x0000000321029224 */ /* 0x000fe400078e0202 */
[----:B------:R-:W0:Y:S01]  /*27b20*/  @P2 LDC R3, c[0x0][0x434] ;  /* 0x00010d00ff032b82 */ /* 0x000e220000000800 */
[----:B------:R-:W-:-:S07]  /*27b30*/  @!P1 LEA R12, P0, R6, R4, 0x2 ;  /* 0x00000004060c9211 */ /* 0x000fce00078010ff */
[----:B------:R-:W1:Y:S01]  /*27b40*/  @P2 LDC R4, c[0x0][0x438] ;  /* 0x00010e00ff042b82 */ /* 0x000e620000000800 */
[----:B------:R-:W-:-:S05]  /*27b50*/  @!P1 IMAD.IADD R2, R7, 0x1, R2 ;  /* 0x0000000107029824 */ /* 0x000fca00078e0202 */
[----:B------:R-:W-:Y:S01]  /*27b60*/  @!P1 LEA.HI.X R13, R6, R5, R2, 0x2, P0 ;  /* 0x00000005060d9211 */ /* 0x000fe200000f1402 */
[C---:B------:R-:W-:Y:S01]  /*27b70*/  IMAD.IADD R2, R8.reuse, 0x1, R32 ;  /* 0x0000000108027824 */ /* 0x040fe200078e0220 */
[----:B------:R-:W-:-:S04]  /*27b80*/  ISETP.GE.AND P0, PT, R8, R27, PT ;  /* 0x0000001b0800720c */ /* 0x000fc80003f06270 */
[----:B------:R-:W-:Y:S01]  /*27b90*/  ISETP.GT.U32.OR P0, PT, R20, 0x9f, P0 ;  /* 0x0000009f1400780c */ /* 0x000fe20000704470 */
[----:B0-----:R-:W-:-:S04]  /*27ba0*/  @P2 IMAD.HI.U32 R3, R2, R3, RZ ;  /* 0x0000000302032227 */ /* 0x001fc800078e00ff */
[----:B------:R-:W-:Y:S01]  /*27bb0*/  IMAD.MOV.U32 R6, RZ, RZ, R2 ;  /* 0x000000ffff067224 */ /* 0x000fe200078e0002 */
[----:B-1----:R-:W-:Y:S01]  /*27bc0*/  @P2 SHF.R.U32.HI R6, RZ, R4, R3 ;  /* 0x00000004ff062219 */ /* 0x002fe20000011603 */
[----:B------:R0:W-:Y:S06]  /*27bd0*/  STL [R1+0x8], R14 ;  /* 0x0000080e01007387 */ /* 0x0001ec0000100800 */
[----:B------:R-:W1:Y:S01]  /*27be0*/  @!P0 LDC.64 R4, c[0x0][0x418] ;  /* 0x00010600ff048b82 */ /* 0x000e620000000a00 */
[----:B------:R-:W-:-:S04]  /*27bf0*/  IMAD.MOV R10, RZ, RZ, -R6 ;  /* 0x000000ffff0a7224 */ /* 0x000fc800078e0a06 */
[----:B------:R-:W-:-:S03]  /*27c00*/  IMAD R10, R11, R10, R2 ;  /* 0x0000000a0b0a7224 */ /* 0x000fc600078e0202 */
[----:B------:R-:W2:Y:S01]  /*27c10*/  @!P0 LDC.64 R2, c[0x0][0x428] ;  /* 0x00010a00ff028b82 */ /* 0x000ea20000000a00 */
[--C-:B------:R-:W-:Y:S02]  /*27c20*/  @!P0 SHF.R.S32.HI R7, RZ, 0x1f, R6.reuse ;  /* 0x0000001fff078819 */ /* 0x100fe40000011406 */
[----:B------:R-:W-:Y:S01]  /*27c30*/  IADD3 R0, -R0, RZ, RZ ;  /* 0x000000ff00007210 */ /* 0x000fe20007ffe1ff */
[----:B--2---:R-:W-:-:S04]  /*27c40*/  @!P0 IMAD.WIDE.U32 R6, R33, R2, R6 ;  /* 0x0000000221068225 */ /* 0x004fc800078e0006 */
[----:B------:R-:W-:Y:S02]  /*27c50*/  @!P0 IMAD R2, R14, R2, RZ ;  /* 0x000000020e028224 */ /* 0x000fe400078e02ff */
[----:B0-----:R-:W0:Y:S01]  /*27c60*/  S2R R14, SR_TID.X ;  /* 0x00000000000e7919 */ /* 0x001e220000002100 */
[----:B------:R-:W-:Y:S02]  /*27c70*/  IMAD R9, R11, R0, R9 ;  /* 0x000000000b097224 */ /* 0x000fe400078e0209 */
[----:B------:R-:W-:Y:S01]  /*27c80*/  @!P0 IMAD R0, R33, R3, R2 ;  /* 0x0000000321008224 */ /* 0x000fe200078e0202 */
[----:B-1----:R-:W-:Y:S01]  /*27c90*/  @!P0 LEA R4, P2, R6, R4, 0x2 ;  /* 0x0000000406048211 */ /* 0x002fe200078410ff */
[----:B------:R-:W-:Y:S02]  /*27ca0*/  IMAD.U32 R8, RZ, RZ, UR39 ;  /* 0x00000027ff087e24 */ /* 0x000fe4000f8e00ff */
[----:B------:R-:W-:-:S03]  /*27cb0*/  @!P0 IMAD.IADD R0, R0, 0x1, R7 ;  /* 0x0000000100008824 */ /* 0x000fc600078e0207 */
[----:B------:R-:W-:Y:S02]  /*27cc0*/  ISETP.NE.AND P3, PT, R8, 0x3, PT ;  /* 0x000000030800780c */ /* 0x000fe40003f65270 */
[----:B------:R-:W-:Y:S02]  /*27cd0*/  @!P0 LEA.HI.X R5, R6, R5, R0, 0x2, P2 ;  /* 0x0000000506058211 */ /* 0x000fe400010f1400 */
[----:B------:R-:W-:-:S06]  /*27ce0*/  CS2R R6, SRZ ;  /* 0x0000000000067805 */ /* 0x000fcc000001ff00 */
[----:B------:R1:W5:Y:S01]  /*27cf0*/  @!P1 LDG.E R6, desc[UR50][R12.64] ;  /* 0x000000320c069981 */ /* 0x000362000c1e1900 */
[C---:B0-----:R-:W-:Y:S01]  /*27d00*/  SHF.L.U32 R32, R14.reuse, 0x4, RZ ;  /* 0x000000040e207819 */ /* 0x041fe200000006ff */
[----:B------:R-:W-:Y:S01]  /*27d10*/  IMAD.SHL.U32 R15, R14, 0x10, RZ ;  /* 0x000000100e0f7824 */ /* 0x000fe200078e00ff */
[----:B------:R-:W-:Y:S01]  /*27d20*/  @P3 LOP3.LUT R31, R31, 0x40, RZ, 0xfc, !PT ;  /* 0x000000401f1f3812 */ /* 0x000fe200078efcff */
[----:B------:R1:W5:Y:S01]  /*27d30*/  @!P0 LDG.E R7, desc[UR50][R4.64] ;  /* 0x0000003204078981 */ /* 0x000362000c1e1900 */
[----:B------:R-:W-:-:S04]  /*27d40*/  LOP3.LUT R32, R32, 0x30, RZ, 0xc0, !PT ;  /* 0x0000003020207812 */ /* 0x000fc800078ec0ff */
[C---:B------:R-:W-:Y:S02]  /*27d50*/  ISETP.GE.AND P1, PT, R32.reuse, UR4, PT ;  /* 0x0000000420007c0c */ /* 0x040fe4000bf26270 */
[----:B------:R-:W-:Y:S02]  /*27d60*/  LOP3.LUT R14, R32, 0x40, RZ, 0xfc, !PT ;  /* 0x00000040200e7812 */ /* 0x000fe400078efcff */
[----:B------:R-:W-:Y:S02]  /*27d70*/  LOP3.LUT R15, R15, 0x30, RZ, 0xc0, !PT ;  /* 0x000000300f0f7812 */ /* 0x000fe400078ec0ff */
[----:B------:R-:W-:Y:S02]  /*27d80*/  ISETP.GE.AND P0, PT, R14, UR4, PT ;  /* 0x000000040e007c0c */ /* 0x000fe4000bf06270 */
[----:B------:R-:W-:Y:S02]  /*27d90*/  LOP3.LUT R31, R31, 0xffffffef, RZ, 0xc0, !PT ;  /* 0xffffffef1f1f7812 */ /* 0x000fe400078ec0ff */
[----:B------:R-:W-:-:S03]  /*27da0*/  LOP3.LUT R15, R15, 0x80, RZ, 0xfc, !PT ;  /* 0x000000800f0f7812 */ /* 0x000fc600078efcff */
[----:B------:R-:W-:Y:S02]  /*27db0*/  @P1 LOP3.LUT R31, R31, 0x10, RZ, 0xfc, !PT ;  /* 0x000000101f1f1812 */ /* 0x000fe400078efcff */
[----:B------:R-:W-:Y:S02]  /*27dc0*/  ISETP.GE.AND P2, PT, R15, UR4, PT ;  /* 0x000000040f007c0c */ /* 0x000fe4000bf46270 */
[----:B------:R-:W-:-:S04]  /*27dd0*/  LOP3.LUT R31, R31, 0xfffffff7, RZ, 0xc0, !PT ;  /* 0xfffffff71f1f7812 */ /* 0x000fc800078ec0ff */
[----:B------:R-:W-:-:S04]  /*27de0*/  @P0 LOP3.LUT R31, R31, 0x8, RZ, 0xfc, !PT ;  /* 0x000000081f1f0812 */ /* 0x000fc800078efcff */
[----:B------:R-:W-:Y:S02]  /*27df0*/  LOP3.LUT R31, R31, 0xfffffffb, RZ, 0xc0, !PT ;  /* 0xfffffffb1f1f7812 */ /* 0x000fe400078ec0ff */
[----:B------:R-:W-:Y:S02]  /*27e00*/  ISETP.GE.AND P1, PT, R32, UR5, PT ;  /* 0x0000000520007c0c */ /* 0x000fe4000bf26270 */
[----:B------:R-:W-:Y:S02]  /*27e10*/  @P2 LOP3.LUT R31, R31, 0x4, RZ, 0xfc, !PT ;  /* 0x000000041f1f2812 */ /* 0x000fe400078efcff */
[----:B------:R-:W-:Y:S02]  /*27e20*/  ISETP.GE.AND P0, PT, R14, UR5, PT ;  /* 0x000000050e007c0c */ /* 0x000fe4000bf06270 */
[----:B------:R-:W-:-:S04]  /*27e30*/  LOP3.LUT R31, R31, 0xfffffffe, RZ, 0xc0, !PT ;  /* 0xfffffffe1f1f7812 */ /* 0x000fc800078ec0ff */
[----:B------:R-:W-:-:S04]  /*27e40*/  LOP3.LUT R31, R31, 0xfffffffd, RZ, 0xc0, !PT ;  /* 0xfffffffd1f1f7812 */ /* 0x000fc800078ec0ff */
[----:B------:R-:W-:-:S04]  /*27e50*/  @P1 LOP3.LUT R31, R31, 0x2, RZ, 0xfc, !PT ;  /* 0x000000021f1f1812 */ /* 0x000fc800078efcff */
[----:B------:R-:W-:-:S05]  /*27e60*/  @P0 LOP3.LUT R31, R31, 0x1, RZ, 0xfc, !PT ;  /* 0x000000011f1f0812 */ /* 0x000fca00078efcff */
[----:B------:R1:W-:Y:S01]  /*27e70*/  STL [R1], R31 ;  /* 0x0000001f01007387 */ /* 0x0003e20000100800 */
[----:B------:R-:W-:-:S03]  /*27e80*/  UMOV UR6, 0xffffffff ;  /* 0xffffffff00067882 */ /* 0x000fc60000000000 */
[----:B------:R-:W-:Y:S05]  /*27e90*/  BRA.DIV UR6, `(.L_x_696) ;  /* 0x0000008606487947 */ /* 0x000fea000b800000 */
.L_x_935:
[----:B------:R-:W-:Y:S01]  /*27ea0*/  ISETP.GT.U32.AND P0, PT, R20, 0x9f, PT ;  /* 0x0000009f1400780c */ /* 0x000fe20003f04070 */
[----:B------:R-:W-:Y:S02]  /*27eb0*/  IMAD.MOV.U32 R0, RZ, RZ, R31 ;  /* 0x000000ffff007224 */ /* 0x000fe400078e001f */
[----:B-1----:R-:W-:-:S03]  /*27ec0*/  VIADD R5, R29, 0xffffffff ;  /* 0xffffffff1d057836 */ /* 0x002fc60000000000 */
[----:B------:R-:W-:-:S07]  /*27ed0*/  LOP3.LUT R0, R0, 0xffffffdf, RZ, 0xc0, !PT ;  /* 0xffffffdf00007812 */ /* 0x000fce00078ec0ff */
[----:B------:R-:W-:-:S05]  /*27ee0*/  @P0 LOP3.LUT R0, R0, 0x20, RZ, 0xfc, !PT ;  /* 0x0000002000000812 */ /* 0x000fca00078efcff */
[----:B------:R0:W-:Y:S01]  /*27ef0*/  STL [R1], R0 ;  /* 0x0000000001007387 */ /* 0x0001e20000100800 */
[----:B------:R-:W-:Y:S05]  /*27f00*/  @!P3 BRA `(.L_x_697) ;  /* 0x000000000004b947 */ /* 0x000fea0003800000 */
[----:B------:R-:W-:Y:S01]  /*27f10*/  BPT.TRAP 0x1 ;  /* 0x000000040000795c */ /* 0x000fe20000300000 */
.L_x_697:
[----:B0-----:R-:W-:Y:S01]  /*27f20*/  LEA R0, R23, R22, 0x3 ;  /* 0x0000001617007211 */ /* 0x001fe200078e18ff */
[----:B------:R-:W-:Y:S01]  /*27f30*/  BSSY B0, `(.L_x_698) ;  /* 0x0000006000007945 */ /* 0x000fe20003800000 */
[----:B------:R-:W-:Y:S02]  /*27f40*/  SHF.L.U32 R2, R34, 0x1f, RZ ;  /* 0x0000001f22027819 */ /* 0x000fe400000006ff */
[----:B------:R-:W-:Y:S02]  /*27f50*/  SHF.R.S32.HI R31, RZ, 0x1f, R9 ;  /* 0x0000001fff1f7819 */ /* 0x000fe40000011409 */
[----:B------:R-:W0:Y:S01]  /*27f60*/  SYNCS.PHASECHK.TRANS64.TRYWAIT P0, [R0+URZ+0x29880], R2 ;  /* 0x02988002000075a7 */ /* 0x000e22000800017f */
[----:B------:R1:W-:Y:S02]  /*27f70*/  STL [R1+0x2c], R2 ;  /* 0x00002c0201007387 */ /* 0x0003e40000100800 */
[----:B01----:R-:W-:Y:S05]  /*27f80*/  @!P0 BRA `(.L_x_699) ;  /* 0x00000084003c8947 */ /* 0x003fea0003800000 */
.L_x_936:
[----:B------:R-:W-:Y:S05]  /*27f90*/  BSYNC B0 ;  /* 0x0000000000007941 */ /* 0x000fea0003800000 */
.L_x_698:
[----:B------:R-:W2:Y:S01]  /*27fa0*/  LDL R20, [R1] ;  /* 0x0000000001147983 */ /* 0x000ea20000100800 */
[----:B------:R-:W-:Y:S01]  /*27fb0*/  ULDC.64 UR4, c[0x0][0x328] ;  /* 0x0000ca0000047ab9 */ /* 0x000fe20000000a00 */
[----:B-----5:R-:W-:Y:S01]  /*27fc0*/  SHF.R.S32.HI R32, RZ, 0x1f, R6 ;  /* 0x0000001fff207819 */ /* 0x020fe20000011406 */
[----:B------:R-:W-:Y:S01]  /*27fd0*/  IMAD R4, R31, UR4, RZ ;  /* 0x000000041f047c24 */ /* 0x000fe2000f8e02ff */
[----:B------:R-:W1:Y:S01]  /*27fe0*/  S2R R14, SR_TID.X ;  /* 0x00000000000e7919 */ /* 0x000e620000002100 */
[C---:B0-----:R-:W-:Y:S01]  /*27ff0*/  IMAD.WIDE.U32 R2, R9.reuse, UR4, RZ ;  /* 0x0000000409027c25 */ /* 0x041fe2000f8e00ff */
[----:B------:R-:W-:Y:S01]  /*28000*/  ULDC.64 UR6, c[0x0][0x338] ;  /* 0x0000ce0000067ab9 */ /* 0x000fe20000000a00 */
[----:B------:R-:W-:Y:S02]  /*28010*/  SHF.R.S32.HI R8, RZ, 0x1f, R7 ;  /* 0x0000001fff087819 */ /* 0x000fe40000011407 */
[----:B------:R-:W-:Y:S02]  /*28020*/  IMAD R4, R9, UR5, R4 ;  /* 0x0000000509047c24 */ /* 0x000fe4000f8e0204 */
[----:B------:R-:W-:Y:S01]  /*28030*/  IMAD R11, R5, -0xa0, R27 ;  /* 0xffffff60050b7824 */ /* 0x000fe200078e021b */
[----:B------:R-:W-:Y:S01]  /*28040*/  SHF.R.S32.HI R27, RZ, 0x1f, R10 ;  /* 0x0000001fff1b7819 */ /* 0x000fe2000001140a */
[----:B------:R-:W-:Y:S01]  /*28050*/  IMAD.IADD R3, R3, 0x1, R4 ;  /* 0x0000000103037824 */ /* 0x000fe200078e0204 */
[----:B------:R0:W-:Y:S01]  /*28060*/  STL [R1+0x28], R8 ;  /* 0x0000280801007387 */ /* 0x0001e20000100800 */
[----:B------:R-:W-:-:S02]  /*28070*/  IMAD R4, R32, UR6, RZ ;  /* 0x0000000620047c24 */ /* 0x000fc4000f8e02ff */
[----:B------:R-:W-:-:S04]  /*28080*/  IMAD.WIDE.U32 R2, R6, UR6, R2 ;  /* 0x0000000606027c25 */ /* 0x000fc8000f8e0002 */
[----:B------:R-:W-:Y:S02]  /*28090*/  IMAD R4, R6, UR7, R4 ;  /* 0x0000000706047c24 */ /* 0x000fe4000f8e0204 */
[----:B------:R-:W-:Y:S02]  /*280a0*/  IMAD.MOV.U32 R12, RZ, RZ, R2 ;  /* 0x000000ffff0c7224 */ /* 0x000fe400078e0002 */
[----:B------:R-:W-:Y:S02]  /*280b0*/  IMAD R2, R27, UR4, RZ ;  /* 0x000000041b027c24 */ /* 0x000fe4000f8e02ff */
[----:B------:R-:W-:Y:S02]  /*280c0*/  IMAD.IADD R13, R3, 0x1, R4 ;  /* 0x00000001030d7824 */ /* 0x000fe400078e0204 */
[C---:B------:R-:W-:Y:S02]  /*280d0*/  IMAD R4, R10.reuse, UR5, R2 ;  /* 0x000000050a047c24 */ /* 0x040fe4000f8e0202 */
[----:B------:R-:W-:Y:S01]  /*280e0*/  IMAD.WIDE.U32 R2, R10, UR4, RZ ;  /* 0x000000040a027c25 */ /* 0x000fe2000f8e00ff */
[----:B------:R-:W-:-:S03]  /*280f0*/  ULDC.64 UR4, c[0x0][0x330] ;  /* 0x0000cc0000047ab9 */ /* 0x000fc60000000a00 */
[----:B------:R-:W-:Y:S01]  /*28100*/  IMAD.WIDE.U32 R12, R18, UR4, R12 ;  /* 0x00000004120c7c25 */ /* 0x000fe2000f8e000c */
[----:B------:R-:W-:Y:S02]  /*28110*/  IADD3 R3, R3, R4, RZ ;  /* 0x0000000403037210 */ /* 0x000fe40007ffe0ff */
[----:B-1----:R-:W-:Y:S01]  /*28120*/  LOP3.LUT R14, R14, 0x7f, RZ, 0xc0, !PT ;  /* 0x0000007f0e0e7812 */ /* 0x002fe200078ec0ff */
[----:B------:R-:W-:Y:S02]  /*28130*/  IMAD R4, R8, UR6, RZ ;  /* 0x0000000608047c24 */ /* 0x000fe4000f8e02ff */
[C---:B------:R-:W-:Y:S01]  /*28140*/  IMAD.WIDE.U32 R2, R7.reuse, UR6, R2 ;  /* 0x0000000607027c25 */ /* 0x040fe2000f8e0002 */
[--C-:B------:R-:W-:Y:S02]  /*28150*/  SHF.R.U32.HI R15, RZ, 0x2, R14.reuse ;  /* 0x00000002ff0f7819 */ /* 0x100fe4000001160e */
[----:B------:R-:W-:Y:S01]  /*28160*/  SHF.R.U32.HI R14, RZ, 0x5, R14 ;  /* 0x00000005ff0e7819 */ /* 0x000fe2000001160e */
[----:B------:R-:W-:Y:S01]  /*28170*/  IMAD R4, R7, UR7, R4 ;  /* 0x0000000707047c24 */ /* 0x000fe2000f8e0204 */
[----:B------:R-:W-:Y:S01]  /*28180*/  ULDC.64 UR6, c[0x0][0x318] ;  /* 0x0000c60000067ab9 */ /* 0x000fe20000000a00 */
[----:B0-----:R-:W-:-:S02]  /*28190*/  IMAD R8, R18, UR5, RZ ;  /* 0x0000000512087c24 */ /* 0x001fc4000f8e02ff */
[----:B------:R-:W-:Y:S02]  /*281a0*/  IMAD.IADD R5, R3, 0x1, R4 ;  /* 0x0000000103057824 */ /* 0x000fe400078e0204 */
[----:B------:R-:W-:Y:S01]  /*281b0*/  IMAD.MOV.U32 R4, RZ, RZ, R2 ;  /* 0x000000ffff047224 */ /* 0x000fe200078e0002 */
[----:B------:R-:W-:Y:S01]  /*281c0*/  IADD3 R2, P0, R12, UR6, RZ ;  /* 0x000000060c027c10 */ /* 0x000fe2000ff1e0ff */
[----:B------:R-:W-:Y:S02]  /*281d0*/  IMAD.SHL.U32 R14, R14, 0x400, RZ ;  /* 0x000004000e0e7824 */ /* 0x000fe400078e00ff */
[----:B------:R-:W-:Y:S01]  /*281e0*/  IMAD.WIDE.U32 R4, R18, UR4, R4 ;  /* 0x0000000412047c25 */ /* 0x000fe2000f8e0004 */
[----:B------:R-:W-:Y:S01]  /*281f0*/  IADD3.X R3, R13, UR7, R8, P0, !PT ;  /* 0x000000070d037c10 */ /* 0x000fe200087fe408 */
[----:B------:R-:W-:Y:S01]  /*28200*/  UMOV UR4, 0xffffffff ;  /* 0xffffffff00047882 */ /* 0x000fe20000000000 */
[----:B------:R-:W-:-:S04]  /*28210*/  IADD3 R26, P0, R4, UR6, RZ ;  /* 0x00000006041a7c10 */ /* 0x000fc8000ff1e0ff */
[----:B------:R-:W-:Y:S01]  /*28220*/  IADD3.X R25, R8, UR7, R5, P0, !PT ;  /* 0x0000000708197c10 */ /* 0x000fe200087fe405 */
[----:B------:R-:W-:Y:S01]  /*28230*/  IMAD R5, R23, 0x5000, R14 ;  /* 0x0000500017057824 */ /* 0x000fe200078e020e */
[----:B------:R-:W-:-:S04]  /*28240*/  IADD3 R8, -R15, R11, RZ ;  /* 0x0000000b0f087210 */ /* 0x000fc80007ffe1ff */
[----:B------:R-:W-:Y:S02]  /*28250*/  ISETP.GE.AND P5, PT, R8, 0x1, PT ;  /* 0x000000010800780c */ /* 0x000fe40003fa6270 */
[----:B--2---:R-:W-:Y:S01]  /*28260*/  LOP3.LUT P1, RZ, R20, 0x1, RZ, 0xc0, !PT ;  /* 0x0000000114ff7812 */ /* 0x004fe2000782c0ff */
[----:B------:R-:W-:-:S12]  /*28270*/  BRA.DIV UR4, `(.L_x_700) ;  /* 0x0000008204987947 */ /* 0x000fd8000b800000 */
[----:B------:R-:W2:Y:S01]  /*28280*/  LDL.LU R11, [R1] ;  /* 0x00000000010b7983 */ /* 0x000ea20000300800 */
[----:B------:R-:W0:Y:S03]  /*28290*/  S2R R12, SR_TID.X ;  /* 0x00000000000c7919 */ /* 0x000e260000002100 */
[----:B------:R-:W-:Y:S01]  /*282a0*/  SHFL.IDX PT, R4, R3, RZ, 0x1c1f ;  /* 0x001c1fff03047589 */ /* 0x000fe200000e0000 */
[----:B0-----:R-:W-:-:S03]  /*282b0*/  IMAD.SHL.U32 R14, R12, 0x10, RZ ;  /* 0x000000100c0e7824 */ /* 0x001fc600078e00ff */
[----:B------:R-:W0:Y:S02]  /*282c0*/  SHFL.IDX PT, R12, R2, RZ, 0x1c1f ;  /* 0x001c1fff020c7589 */ /* 0x000e2400000e0000 */
[----:B------:R-:W-:-:S04]  /*282d0*/  LOP3.LUT R14, R14, 0x30, RZ, 0xc0, !PT ;  /* 0x000000300e0e7812 */ /* 0x000fc800078ec0ff */
[----:B0-----:R-:W-:-:S05]  /*282e0*/  IADD3 R12, P0, R14, R12, RZ ;  /* 0x0000000c0e0c7210 */ /* 0x001fca0007f1e0ff */
[----:B------:R-:W-:Y:S01]  /*282f0*/  IMAD.X R13, RZ, RZ, R4, P0 ;  /* 0x000000ffff0d7224 */ /* 0x000fe200000e0604 */
[----:B------:R-:W-:-:S05]  /*28300*/  IADD3 R4, R22, R5, R36 ;  /* 0x0000000516047210 */ /* 0x000fca0007ffe024 */
[----:B------:R-:W-:Y:S01]  /*28310*/  IMAD.IADD R5, R37, 0x1, R4 ;  /* 0x0000000125057824 */ /* 0x000fe200078e0204 */
[----:B------:R-:W-:Y:S01]  /*28320*/  SHFL.IDX PT, R21, R3, 0x1, 0x1c1f ;  /* 0x003c1f0003157f89 */ /* 0x000fe200000e0000 */
[C---:B------:R-:W-:Y:S02]  /*28330*/  ISETP.GE.AND P4, PT, R8.reuse, 0x21, PT ;  /* 0x000000210800780c */ /* 0x040fe40003f86270 */
[C---:B------:R-:W-:Y:S02]  /*28340*/  ISETP.GE.AND P3, PT, R8.reuse, 0x41, PT ;  /* 0x000000410800780c */ /* 0x040fe40003f66270 */
[----:B------:R-:W-:Y:S02]  /*28350*/  ISETP.GE.AND P2, PT, R8, 0x61, PT ;  /* 0x000000610800780c */ /* 0x000fe40003f46270 */
[----:B--2---:R-:W-:-:S04]  /*28360*/  LOP3.LUT P6, RZ, R11, 0x2, RZ, 0xc0, !PT ;  /* 0x000000020bff7812 */ /* 0x004fc800078cc0ff */
[----:B------:R-:W-:-:S13]  /*28370*/  ISETP.LT.OR P0, PT, R8, 0x1, P6 ;  /* 0x000000010800780c */ /* 0x000fda0003701670 */
[----:B------:R-:W-:Y:S01]  /*28380*/  LDGSTS.E.BYPASS.LTC128B.128 [R4+0xa400], desc[UR50][R12.64], !P0 ;  /* 0x0a4000000c047fae */ /* 0x000fe2000c101d72 */
[----:B------:R-:W-:-:S13]  /*28390*/  ISETP.LT.OR P0, PT, R8, 0x1, P1 ;  /* 0x000000010800780c */ /* 0x000fda0000f01670 */
[----:B------:R0:W-:Y:S04]  /*283a0*/  LDGSTS.E.BYPASS.LTC128B.128 [R5+0xa400], desc[UR50][R12.64+0x40], !P0 ;  /* 0x0a4000400c057fae */ /* 0x0001e8000c101d72 */
[----:B0-----:R-:W0:Y:S02]  /*283b0*/  SHFL.IDX PT, R12, R2, 0x1, 0x1c1f ;  /* 0x003c1f00020c7f89 */ /* 0x001e2400000e0000 */
[----:B0-----:R-:W-:-:S04]  /*283c0*/  IADD3 R12, P0, R14, R12, RZ ;  /* 0x0000000c0e0c7210 */ /* 0x001fc80007f1e0ff */
[----:B------:R-:W-:Y:S02]  /*283d0*/  IADD3.X R13, RZ, R21, RZ, P0, !PT ;  /* 0x00000015ff0d7210 */ /* 0x000fe400007fe4ff */
[----:B------:R-:W-:-:S13]  /*283e0*/  ISETP.LT.OR P0, PT, R8, 0x21, P6 ;  /* 0x000000210800780c */ /* 0x000fda0003701670 */
[----:B------:R-:W-:Y:S01]  /*283f0*/  LDGSTS.E.BYPASS.LTC128B.128 [R4+0xb400], desc[UR50][R12.64], !P0 ;  /* 0x0b4000000c047fae */ /* 0x000fe2000c101d72 */
[----:B------:R-:W-:-:S03]  /*28400*/  ISETP.LT.OR P0, PT, R8, 0x21, P1 ;  /* 0x000000210800780c */ /* 0x000fc60000f01670 */
[----:B------:R-:W-:Y:S10]  /*28410*/  SHFL.IDX PT, R21, R3, 0x2, 0x1c1f ;  /* 0x005c1f0003157f89 */ /* 0x000ff400000e0000 */
[----:B------:R0:W-:Y:S04]  /*28420*/  LDGSTS.E.BYPASS.LTC128B.128 [R5+0xb400], desc[UR50][R12.64+0x40], !P0 ;  /* 0x0b4000400c057fae */ /* 0x0001e8000c101d72 */
[----:B0-----:R-:W0:Y:S04]  /*28430*/  SHFL.IDX PT, R12, R2, 0x2, 0x1c1f ;  /* 0x005c1f00020c7f89 */ /* 0x001e2800000e0000 */
[----:B------:R-:W1:Y:S04]  /*28440*/  SHFL.IDX PT, R2, R2, 0x3, 0x1c1f ;  /* 0x007c1f0002027f89 */ /* 0x000e6800000e0000 */
[----:B------:R-:W2:Y:S01]  /*28450*/  SHFL.IDX PT, R3, R3, 0x3, 0x1c1f ;  /* 0x007c1f0003037f89 */ /* 0x000ea200000e0000 */
[----:B0-----:R-:W-:-:S05]  /*28460*/  IADD3 R12, P0, R14, R12, RZ ;  /* 0x0000000c0e0c7210 */ /* 0x001fca0007f1e0ff */
[----:B------:R-:W-:Y:S01]  /*28470*/  IMAD.X R13, RZ, RZ, R21, P0 ;  /* 0x000000ffff0d7224 */ /* 0x000fe200000e0615 */
[----:B------:R-:W-:-:S13]  /*28480*/  ISETP.LT.OR P0, PT, R8, 0x41, P6 ;  /* 0x000000410800780c */ /* 0x000fda0003701670 */
[----:B------:R-:W-:Y:S01]  /*28490*/  LDGSTS.E.BYPASS.LTC128B.128 [R4+0xc400], desc[UR50][R12.64], !P0 ;  /* 0x0c4000000c047fae */ /* 0x000fe2000c101d72 */
[----:B------:R-:W-:-:S13]  /*284a0*/  ISETP.LT.OR P0, PT, R8, 0x41, P1 ;  /* 0x000000410800780c */ /* 0x000fda0000f01670 */
[----:B------:R-:W-:Y:S01]  /*284b0*/  LDGSTS.E.BYPASS.LTC128B.128 [R5+0xc400], desc[UR50][R12.64+0x40], !P0 ;  /* 0x0c4000400c057fae */ /* 0x000fe2000c101d72 */
[----:B-1----:R-:W-:-:S05]  /*284c0*/  IADD3 R2, P0, R14, R2, RZ ;  /* 0x000000020e027210 */ /* 0x002fca0007f1e0ff */
[----:B--2---:R-:W-:Y:S01]  /*284d0*/  IMAD.X R3, RZ, RZ, R3, P0 ;  /* 0x000000ffff037224 */ /* 0x004fe200000e0603 */
[----:B------:R-:W-:-:S13]  /*284e0*/  ISETP.LT.OR P0, PT, R8, 0x61, P6 ;  /* 0x000000610800780c */ /* 0x000fda0003701670 */
[----:B------:R-:W-:Y:S01]  /*284f0*/  LDGSTS.E.BYPASS.LTC128B.128 [R4+0xd400], desc[UR50][R2.64], !P0 ;  /* 0x0d40000002047fae */ /* 0x000fe2000c101d72 */
[----:B------:R-:W-:Y:S02]  /*28500*/  ISETP.LT.OR P0, PT, R8, 0x61, P1 ;  /* 0x000000610800780c */ /* 0x000fe40000f01670 */
[----:B------:R-:W-:-:S11]  /*28510*/  LOP3.LUT R11, R11, 0xffffff7f, RZ, 0xc0, !PT ;  /* 0xffffff7f0b0b7812 */ /* 0x000fd600078ec0ff */
[----:B------:R0:W-:Y:S01]  /*28520*/  LDGSTS.E.BYPASS.LTC128B.128 [R5+0xd400], desc[UR50][R2.64+0x40], !P0 ;  /* 0x0d40004002057fae */ /* 0x0001e2000c101d72 */
[----:B------:R-:W-:-:S13]  /*28530*/  ISETP.GE.AND P0, PT, R8, 0x81, PT ;  /* 0x000000810800780c */ /* 0x000fda0003f06270 */
[----:B------:R-:W-:Y:S01]  /*28540*/  @P0 LOP3.LUT R11, R11, 0x80, RZ, 0xfc, !PT ;  /* 0x000000800b0b0812 */ /* 0x000fe200078efcff */
[----:B0-----:R0:W1:Y:S04]  /*28550*/  SHFL.IDX PT, R3, R25, RZ, 0x1c1f ;  /* 0x001c1fff19037589 */ /* 0x00106800000e0000 */
[----:B------:R0:W2:Y:S04]  /*28560*/  SHFL.IDX PT, R2, R26, RZ, 0x1c1f ;  /* 0x001c1fff1a027589 */ /* 0x0000a800000e0000 */
[----:B------:R0:W-:Y:S02]  /*28570*/  STL [R1], R11 ;  /* 0x0000000b01007387 */ /* 0x0001e40000100800 */
.L_x_948:
[----:B------:R-:W4:Y:S01]  /*28580*/  LDL R12, [R1] ;  /* 0x00000000010c7983 */ /* 0x000f220000100800 */
[----:B0-----:R-:W0:Y:S02]  /*28590*/  S2R R11, SR_TID.X ;  /* 0x00000000000b7919 */ /* 0x001e240000002100 */
[----:B0-----:R-:W-:-:S05]  /*285a0*/  IMAD.SHL.U32 R11, R11, 0x10, RZ ;  /* 0x000000100b0b7824 */ /* 0x001fca00078e00ff */
[----:B------:R-:W-:-:S04]  /*285b0*/  LOP3.LUT R11, R11, 0x30, RZ, 0xc0, !PT ;  /* 0x000000300b0b7812 */ /* 0x000fc800078ec0ff */
[----:B--2---:R-:W-:-:S04]  /*285c0*/  IADD3 R2, P0, R11, R2, RZ ;  /* 0x000000020b027210 */ /* 0x004fc80007f1e0ff */
[----:B-1----:R-:W-:Y:S02]  /*285d0*/  IADD3.X R3, RZ, R3, RZ, P0, !PT ;  /* 0x00000003ff037210 */ /* 0x002fe400007fe4ff */
[----:B----4-:R-:W-:-:S04]  /*285e0*/  LOP3.LUT P6, RZ, R12, 0x2, RZ, 0xc0, !PT ;  /* 0x000000020cff7812 */ /* 0x010fc800078cc0ff */
        /* <DEDUP_REMOVED lines=9> */
.L_x_701:
        /* <DEDUP_REMOVED lines=11> */
.L_x_702:
[----:B------:R0:W-:Y:S01]  /*28730*/  SYNCS.ARRIVE.TRANS64.A1T0 RZ, [R0+URZ+0x29870], RZ ;  /* 0x029870ff00ff79a7 */ /* 0x0001e2000810003f */
[----:B------:R-:W-:Y:S05]  /*28740*/  @!P6 BRA `(.L_x_703) ;  /* 0x000000000004e947 */ /* 0x000fea0003800000 */
[----:B------:R-:W-:Y:S01]  /*28750*/  BPT.TRAP 0x1 ;  /* 0x000000040000795c */ /* 0x000fe20000300000 */
.L_x_703:
[----:B------:R-:W2:Y:S01]  /*28760*/  LDL R2, [R1+0x2c] ;  /* 0x00002c0001027983 */ /* 0x000ea20000100800 */
[----:B------:R-:W-:Y:S01]  /*28770*/  BSSY B0, `(.L_x_704) ;  /* 0x0000003000007945 */ /* 0x000fe20003800000 */
[----:B--2---:R-:W1:Y:S03]  /*28780*/  SYNCS.PHASECHK.TRANS64.TRYWAIT P0, [R0+URZ+0x29840], R2 ;  /* 0x02984002000075a7 */ /* 0x004e66000800017f */
[----:B-1----:R-:W-:Y:S05]  /*28790*/  @!P0 BRA `(.L_x_705) ;  /* 0x0000008400388947 */ /* 0x002fea0003800000 */
.L_x_949:
[----:B------:R-:W-:Y:S05]  /*287a0*/  BSYNC B0 ;  /* 0x0000000000007941 */ /* 0x000fea0003800000 */
.L_x_704:
[----:B------:R-:W2:Y:S01]  /*287b0*/  LDL.LU R8, [R1+0x28] ;  /* 0x0000280001087983 */ /* 0x000ea20000300800 */
[----:B------:R-:W-:Y:S01]  /*287c0*/  ULDC.64 UR4, c[0x0][0x300] ;  /* 0x0000c00000047ab9 */ /* 0x000fe20000000a00 */
[----:B------:R-:W-:Y:S02]  /*287d0*/  ULDC.64 UR6, c[0x0][0x310] ;  /* 0x0000c40000067ab9 */ /* 0x000fe40000000a00 */
[----:B------:R-:W4:Y:S04]  /*287e0*/  LDL R11, [R1+0x14] ;  /* 0x00001400010b7983 */ /* 0x000f280000100800 */
[----:B------:R0:W5:Y:S01]  /*287f0*/  LDL R20, [R1] ;  /* 0x0000000001147983 */ /* 0x0001620000100800 */
[----:B------:R-:W-:Y:S02]  /*28800*/  IMAD R4, R31, UR4, RZ ;  /* 0x000000041f047c24 */ /* 0x000fe4000f8e02ff */
[----:B-1----:R-:W-:-:S04]  /*28810*/  IMAD.WIDE.U32 R2, R9, UR4, RZ ;  /* 0x0000000409027c25 */ /* 0x002fc8000f8e00ff */
[----:B------:R-:W-:Y:S02]  /*28820*/  IMAD R4, R9, UR5, R4 ;  /* 0x0000000509047c24 */ /* 0x000fe4000f8e0204 */
[----:B------:R-:W-:Y:S02]  /*28830*/  IMAD R32, R32, UR6, RZ ;  /* 0x0000000620207c24 */ /* 0x000fe4000f8e02ff */
[----:B------:R-:W-:Y:S02]  /*28840*/  IMAD.IADD R3, R3, 0x1, R4 ;  /* 0x0000000103037824 */ /* 0x000fe400078e0204 */
[C---:B------:R-:W-:Y:S02]  /*28850*/  IMAD R32, R6.reuse, UR7, R32 ;  /* 0x0000000706207c24 */ /* 0x040fe4000f8e0220 */
[----:B------:R-:W-:-:S04]  /*28860*/  IMAD.WIDE.U32 R2, R6, UR6, R2 ;  /* 0x0000000606027c25 */ /* 0x000fc8000f8e0002 */
[----:B------:R-:W-:Y:S01]  /*28870*/  IMAD R6, R27, UR4, RZ ;  /* 0x000000041b067c24 */ /* 0x000fe2000f8e02ff */
[----:B------:R-:W-:Y:S01]  /*28880*/  MOV R4, R2 ;  /* 0x0000000200047202 */ /* 0x000fe20000000f00 */
[----:B------:R-:W-:Y:S02]  /*28890*/  IMAD.IADD R5, R3, 0x1, R32 ;  /* 0x0000000103057824 */ /* 0x000fe400078e0220 */
[C---:B------:R-:W-:Y:S02]  /*288a0*/  IMAD R6, R10.reuse, UR5, R6 ;  /* 0x000000050a067c24 */ /* 0x040fe4000f8e0206 */
[----:B------:R-:W-:Y:S01]  /*288b0*/  IMAD.WIDE.U32 R2, R10, UR4, RZ ;  /* 0x000000040a027c25 */ /* 0x000fe2000f8e00ff */
[----:B------:R-:W-:-:S03]  /*288c0*/  ULDC.64 UR4, c[0x0][0x308] ;  /* 0x0000c20000047ab9 */ /* 0x000fc60000000a00 */
[----:B------:R-:W-:Y:S02]  /*288d0*/  IMAD.IADD R3, R3, 0x1, R6 ;  /* 0x0000000103037824 */ /* 0x000fe400078e0206 */
[----:B------:R-:W-:-:S04]  /*288e0*/  IMAD.WIDE.U32 R2, R7, UR6, R2 ;  /* 0x0000000607027c25 */ /* 0x000fc8000f8e0002 */
[----:B--2---:R-:W-:-:S04]  /*288f0*/  IMAD R8, R8, UR6, RZ ;  /* 0x0000000608087c24 */ /* 0x004fc8000f8e02ff */
        /* <DEDUP_REMOVED lines=12> */
[----:B0-----:R-:W-:Y:S07]  /*289c0*/  BRA.DIV UR4, `(.L_x_706) ;  /* 0x0000008204c47947 */ /* 0x001fee000b800000 */
[----:B------:R-:W0:Y:S01]  /*289d0*/  S2R R3, SR_TID.X ;  /* 0x0000000000037919 */ /* 0x000e220000002100 */
[----:B-----5:R-:W-:Y:S01]  /*289e0*/  LOP3.LUT P6, RZ, R20, 0x8, RZ, 0xc0, !PT ;  /* 0x0000000814ff7812 */ /* 0x020fe200078cc0ff */
[--C-:B------:R-:W-:Y:S01]  /*289f0*/  @P5 IMAD.IADD R9, R22, 0x1, R4.reuse ;  /* 0x0000000116095824 */ /* 0x100fe200078e0204 */
[----:B------:R-:W-:Y:S01]  /*28a00*/  LOP3.LUT P1, RZ, R20, 0x4, RZ, 0xc0, !PT ;  /* 0x0000000414ff7812 */ /* 0x000fe2000782c0ff */
[----:B------:R-:W-:Y:S01]  /*28a10*/  SHFL.IDX PT, R2, R6, RZ, 0x1c1f ;  /* 0x001c1fff06027589 */ /* 0x000fe200000e0000 */
[----:B---3--:R-:W-:-:S03]  /*28a20*/  @P4 IMAD.IADD R21, R22, 0x1, R4 ;  /* 0x0000000116154824 */ /* 0x008fc600078e0204 */
[----:B------:R-:W-:Y:S01]  /*28a30*/  SHFL.IDX PT, R7, R7, RZ, 0x1c1f ;  /* 0x001c1fff07077589 */ /* 0x000fe200000e0000 */
[----:B0-----:R-:W-:-:S03]  /*28a40*/  IMAD.SHL.U32 R10, R3, 0x10, RZ ;  /* 0x00000010030a7824 */ /* 0x001fc600078e00ff */
[----:B------:R-:W0:Y:S02]  /*28a50*/  SHFL.IDX PT, R3, R5, RZ, 0x1c1f ;  /* 0x001c1fff05037589 */ /* 0x000e2400000e0000 */
[----:B------:R-:W-:-:S04]  /*28a60*/  LOP3.LUT R10, R10, 0x30, RZ, 0xc0, !PT ;  /* 0x000000300a0a7812 */ /* 0x000fc800078ec0ff */
[----:B0-----:R-:W-:-:S04]  /*28a70*/  @P5 IADD3 R3, P0, R10, R3, RZ ;  /* 0x000000030a035210 */ /* 0x001fc80007f1e0ff */
[----:B------:R-:W-:Y:S02]  /*28a80*/  @P5 IADD3.X R2, RZ, R2, RZ, P0, !PT ;  /* 0x00000002ff025210 */ /* 0x000fe400007fe4ff */
[----:B------:R-:W-:Y:S02]  /*28a90*/  LOP3.LUT P0, RZ, R20, 0x10, RZ, 0xc0, !PT ;  /* 0x0000001014ff7812 */ /* 0x000fe4000780c0ff */
[----:B------:R-:W-:-:S04]  /*28aa0*/  @P5 LOP3.LUT R3, R3, R2, RZ, 0x3c, !PT ;  /* 0x0000000203035212 */ /* 0x000fc800078e3cff */
[----:B------:R-:W-:-:S04]  /*28ab0*/  @P5 LOP3.LUT R2, R3, R2, RZ, 0x3c, !PT ;  /* 0x0000000203025212 */ /* 0x000fc800078e3cff */
[----:B------:R-:W-:-:S05]  /*28ac0*/  @P5 LOP3.LUT R3, R3, R2, RZ, 0x3c, !PT ;  /* 0x0000000203035212 */ /* 0x000fca00078e3cff */
[----:B------:R-:W-:Y:S04]  /*28ad0*/  @P5 LDGSTS.E.BYPASS.LTC128B.128 [R9+0x1a400], desc[UR50][R2.64], !P0 ;  /* 0x1a40000002095fae */ /* 0x000fe8000c101d72 */
[----:B------:R-:W-:Y:S04]  /*28ae0*/  @P5 LDGSTS.E.BYPASS.LTC128B.128 [R9+0x1cc00], desc[UR50][R2.64+0x40], !P6 ;  /* 0x1cc0004002095fae */ /* 0x000fe8000f101d72 */
[----:B------:R0:W-:Y:S01]  /*28af0*/  @P5 LDGSTS.E.BYPASS.LTC128B.128 [R9+0x1f400], desc[UR50][R2.64+0x80], !P1 ;  /* 0x1f40008002095fae */ /* 0x0001e2000c901d72 */
[----:B------:R-:W-:-:S03]  /*28b00*/  LOP3.LUT P5, RZ, R20, 0x10, RZ, 0xc0, !PT ;  /* 0x0000001014ff7812 */ /* 0x000fc600078ac0ff */
[----:B0-----:R-:W0:Y:S01]  /*28b10*/  SHFL.IDX PT, R3, R5, 0x1, 0x1c1f ;  /* 0x003c1f0005037f89 */ /* 0x001e2200000e0000 */
[----:B------:R-:W-:-:S03]  /*28b20*/  @P3 IMAD.IADD R9, R22, 0x1, R4 ;  /* 0x0000000116093824 */ /* 0x000fc600078e0204 */
[----:B------:R-:W1:Y:S01]  /*28b30*/  SHFL.IDX PT, R2, R6, 0x1, 0x1c1f ;  /* 0x003c1f0006027f89 */ /* 0x000e6200000e0000 */
[----:B0-----:R-:W-:-:S05]  /*28b40*/  @P4 IADD3 R3, P0, R10, R3, RZ ;  /* 0x000000030a034210 */ /* 0x001fca0007f1e0ff */
[----:B-1----:R-:W-:-:S05]  /*28b50*/  @P4 IMAD.X R2, RZ, RZ, R2, P0 ;  /* 0x000000ffff024224 */ /* 0x002fca00000e0602 */
[----:B------:R-:W-:-:S04]  /*28b60*/  @P4 LOP3.LUT R3, R3, R2, RZ, 0x3c, !PT ;  /* 0x0000000203034212 */ /* 0x000fc800078e3cff */
[----:B------:R-:W-:-:S04]  /*28b70*/  @P4 LOP3.LUT R2, R3, R2, RZ, 0x3c, !PT ;  /* 0x0000000203024212 */ /* 0x000fc800078e3cff */
[----:B------:R-:W-:-:S05]  /*28b80*/  @P4 LOP3.LUT R3, R3, R2, RZ, 0x3c, !PT ;  /* 0x0000000203034212 */ /* 0x000fca00078e3cff */
[----:B------:R-:W-:Y:S04]  /*28b90*/  @P4 LDGSTS.E.BYPASS.LTC128B.128 [R21+0x1ac00], desc[UR50][R2.64], !P5 ;  /* 0x1ac0000002154fae */ /* 0x000fe8000e901d72 */
[----:B------:R-:W-:Y:S04]  /*28ba0*/  @P4 LDGSTS.E.BYPASS.LTC128B.128 [R21+0x1d400], desc[UR50][R2.64+0x40], !P6 ;  /* 0x1d40004002154fae */ /* 0x000fe8000f101d72 */
[----:B------:R0:W-:Y:S04]  /*28bb0*/  @P4 LDGSTS.E.BYPASS.LTC128B.128 [R21+0x1fc00], desc[UR50][R2.64+0x80], !P1 ;  /* 0x1fc0008002154fae */ /* 0x0001e8000c901d72 */
[----:B0-----:R-:W0:Y:S01]  /*28bc0*/  SHFL.IDX PT, R3, R5, 0x2, 0x1c1f ;  /* 0x005c1f0005037f89 */ /* 0x001e2200000e0000 */
[----:B------:R-:W-:-:S03]  /*28bd0*/  @P2 IMAD.IADD R21, R22, 0x1, R4 ;  /* 0x0000000116152824 */ /* 0x000fc600078e0204 */
[----:B------:R-:W1:Y:S04]  /*28be0*/  SHFL.IDX PT, R2, R6, 0x2, 0x1c1f ;  /* 0x005c1f0006027f89 */ /* 0x000e6800000e0000 */
[----:B------:R-:W-:Y:S01]  /*28bf0*/  SHFL.IDX PT, R6, R6, 0x3, 0x1c1f ;  /* 0x007c1f0006067f89 */ /* 0x000fe200000e0000 */
[----:B0-----:R-:W-:-:S04]  /*28c00*/  @P3 IADD3 R3, P0, R10, R3, RZ ;  /* 0x000000030a033210 */ /* 0x001fc80007f1e0ff */
[----:B-1----:R-:W-:-:S04]  /*28c10*/  @P3 IADD3.X R2, RZ, R2, RZ, P0, !PT ;  /* 0x00000002ff023210 */ /* 0x002fc800007fe4ff */
[----:B------:R-:W-:-:S04]  /*28c20*/  @P3 LOP3.LUT R3, R3, R2, RZ, 0x3c, !PT ;  /* 0x0000000203033212 */ /* 0x000fc800078e3cff */
[----:B------:R-:W-:-:S04]  /*28c30*/  @P3 LOP3.LUT R2, R3, R2, RZ, 0x3c, !PT ;  /* 0x0000000203023212 */ /* 0x000fc800078e3cff */
[----:B------:R-:W-:-:S05]  /*28c40*/  @P3 LOP3.LUT R3, R3, R2, RZ, 0x3c, !PT ;  /* 0x0000000203033212 */ /* 0x000fca00078e3cff */
[----:B------:R-:W-:Y:S04]  /*28c50*/  @P3 LDGSTS.E.BYPASS.LTC128B.128 [R9+0x1b400], desc[UR50][R2.64], !P5 ;  /* 0x1b40000002093fae */ /* 0x000fe8000e901d72 */
[----:B------:R-:W-:Y:S04]  /*28c60*/  @P3 LDGSTS.E.BYPASS.LTC128B.128 [R9+0x1dc00], desc[UR50][R2.64+0x40], !P6 ;  /* 0x1dc0004002093fae */ /* 0x000fe8000f101d72 */
[----:B------:R0:W-:Y:S04]  /*28c70*/  @P3 LDGSTS.E.BYPASS.LTC128B.128 [R9+0x20400], desc[UR50][R2.64+0x80], !P1 ;  /* 0x2040008002093fae */ /* 0x0001e8000c901d72 */
[----:B0-----:R-:W0:Y:S02]  /*28c80*/  SHFL.IDX PT, R2, R5, 0x3, 0x1c1f ;  /* 0x007c1f0005027f89 */ /* 0x001e2400000e0000 */
[----:B0-----:R-:W-:-:S05]  /*28c90*/  @P2 IADD3 R2, P0, R10, R2, RZ ;  /* 0x000000020a022210 */ /* 0x001fca0007f1e0ff */
[----:B------:R-:W-:-:S05]  /*28ca0*/  @P2 IMAD.X R3, RZ, RZ, R6, P0 ;  /* 0x000000ffff032224 */ /* 0x000fca00000e0606 */
[----:B------:R-:W-:Y:S04]  /*28cb0*/  @P2 LDGSTS.E.BYPASS.LTC128B.128 [R21+0x1bc00], desc[UR50][R2.64], !P5 ;  /* 0x1bc0000002152fae */ /* 0x000fe8000e901d72 */
[----:B------:R-:W-:Y:S04]  /*28cc0*/  @P2 LDGSTS.E.BYPASS.LTC128B.128 [R21+0x1e400], desc[UR50][R2.64+0x40], !P6 ;  /* 0x1e40004002152fae */ /* 0x000fe8000f101d72 */
[----:B------:R0:W-:Y:S04]  /*28cd0*/  @P2 LDGSTS.E.BYPASS.LTC128B.128 [R21+0x20c00], desc[UR50][R2.64+0x80], !P1 ;  /* 0x20c0008002152fae */ /* 0x0001e8000c901d72 */
[----:B0-----:R0:W1:Y:S02]  /*28ce0*/  SHFL.IDX PT, R2, R8, RZ, 0x1c1f ;  /* 0x001c1fff08027589 */ /* 0x00106400000e0000 */
.L_x_961:
[----:B------:R-:W-:Y:S01]  /*28cf0*/  LOP3.LUT P0, RZ, R20, 0x80, RZ, 0xc0, !PT ;  /* 0x0000008014ff7812 */ /* 0x000fe2000780c0ff */
[----:B------:R-:W-:-:S12]  /*28d00*/  BSSY B0, `(.L_x_707) ;  /* 0x0000011000007945 */ /* 0x000fd80003800000 */
[----:B------:R-:W-:Y:S05]  /*28d10*/  @!P0 BRA `(.L_x_708) ;  /* 0x00000000003c8947 */ /* 0x000fea0003800000 */
[----:B------:R-:W2:Y:S01]  /*28d20*/  S2R R3, SR_TID.X ;  /* 0x0000000000037919 */ /* 0x000ea20000002100 */
[----:B------:R-:W-:Y:S01]  /*28d30*/  LOP3.LUT P3, RZ, R20, 0x10, RZ, 0xc0, !PT ;  /* 0x0000001014ff7812 */ /* 0x000fe2000786c0ff */
[----:B------:R-:W-:Y:S01]  /*28d40*/  IMAD.IADD R4, R22, 0x1, R4 ;  /* 0x0000000116047824 */ /* 0x000fe200078e0204 */
[C---:B------:R-:W-:Y:S02]  /*28d50*/  LOP3.LUT P2, RZ, R20.reuse, 0x8, RZ, 0xc0, !PT ;  /* 0x0000000814ff7812 */ /* 0x040fe4000784c0ff */
[----:B------:R-:W-:Y:S02]  /*28d60*/  LOP3.LUT P1, RZ, R20, 0x4, RZ, 0xc0, !PT ;  /* 0x0000000414ff7812 */ /* 0x000fe4000782c0ff */
[----:B--2---:R-:W-:-:S04]  /*28d70*/  SHF.L.U32 R3, R3, 0x4, RZ ;  /* 0x0000000403037819 */ /* 0x004fc800000006ff */
[----:B------:R-:W-:-:S04]  /*28d80*/  LOP3.LUT R3, R3, 0x30, RZ, 0xc0, !PT ;  /* 0x0000003003037812 */ /* 0x000fc800078ec0ff */
[----:B-1----:R-:W-:-:S05]  /*28d90*/  IADD3 R2, P0, R3, R2, RZ ;  /* 0x0000000203027210 */ /* 0x002fca0007f1e0ff */
[----:B------:R-:W-:-:S05]  /*28da0*/  IMAD.X R3, RZ, RZ, R7, P0 ;  /* 0x000000ffff037224 */ /* 0x000fca00000e0607 */
[----:B------:R-:W-:Y:S01]  /*28db0*/  @!PT LDS RZ, [RZ] ;  /* 0x00000000fffff984 */ /* 0x000fe20000000800 */
[----:B------:R-:W-:Y:S01]  /*28dc0*/  @!PT LDS RZ, [RZ] ;  /* 0x00000000fffff984 */ /* 0x000fe20000000800 */
[----:B------:R-:W-:Y:S01]  /*28dd0*/  @!PT LDS RZ, [RZ] ;  /* 0x00000000fffff984 */ /* 0x000fe20000000800 */
[----:B------:R2:W-:Y:S04]  /*28de0*/  LDGSTS.E.BYPASS.LTC128B.128 [R4+0x1c400], desc[UR50][R2.64], !P3 ;  /* 0x1c40000002047fae */ /* 0x0005e8000d901d72 */
[----:B------:R2:W-:Y:S04]  /*28df0*/  LDGSTS.E.BYPASS.LTC128B.128 [R4+0x1ec00], desc[UR50][R2.64+0x40], !P2 ;  /* 0x1ec0004002047fae */ /* 0x0005e8000d101d72 */
[----:B------:R2:W-:Y:S02]  /*28e00*/  LDGSTS.E.BYPASS.LTC128B.128 [R4+0x21400], desc[UR50][R2.64+0x80], !P1 ;  /* 0x2140008002047fae */ /* 0x0005e4000c901d72 */
.L_x_708:
[----:B------:R-:W-:Y:S05]  /*28e10*/  BSYNC B0 ;  /* 0x0000000000007941 */ /* 0x000fea0003800000 */
.L_x_707:
[----:B------:R-:W-:Y:S01]  /*28e20*/  NOP ;  /* 0x0000000000007918 */ /* 0x000fe20000000000 */
[----:B------:R-:W-:-:S13]  /*28e30*/  PLOP3.LUT P0, PT, PT, PT, PT, 0x80, 0x0 ;  /* 0x000000000000781c */ /* 0x000fda0003f0f070 */
.L_x_709:
[----:B------:R-:W-:Y:S02]  /*28e40*/  PLOP3.LUT P1, PT, P1, P0, PT, 0xa2, 0x0 ;  /* 0x000000000000781c */ /* 0x000fe40000f21472 */
[----:B------:R-:W-:-:S08]  /*28e50*/  @P0 R2UR P1, UR4, R0 ;  /* 0x00000000000402ca */ /* 0x000fd00000020000 */
[----:B------:R-:W-:-:S05]  /*28e60*/  @P0 PLOP3.LUT P0, PT, P1, PT, PT, 0x80, 0x0 ;  /* 0x000000000000081c */ /* 0x000fca0000f0f070 */
[----:B------:R-:W-:Y:S01]  /*28e70*/  @!P1 SYNCS.ARRIVE.TRANS64.RED.A0T1 RZ, [UR4+0x29830], RZ ;  /* 0x029830ffffff99a7 */ /* 0x000fe20008200404 */
[----:B------:R-:W-:Y:S07]  /*28e80*/  @!P1 ARRIVES.LDGSTSBAR.64.TRANSCNT [UR4+0x29830] ;  /* 0x02983000ff0099b0 */ /* 0x000fee0008000a84 */
[----:B------:R-:W-:Y:S05]  /*28e90*/  @P0 BRA.U.ANY `(.L_x_709) ;  /* 0xfffffffd00e80947 */ /* 0x000fea000393ffff */
[----:B------:R-:W-:Y:S01]  /*28ea0*/  NOP ;  /* 0x0000000000007918 */ /* 0x000fe20000000000 */
[----:B-12---:R-:W-:-:S05]  /*28eb0*/  IMAD.U32 R2, RZ, RZ, UR39 ;  /* 0x00000027ff027e24 */ /* 0x006fca000f8e00ff */
[----:B------:R-:W-:-:S13]  /*28ec0*/  ISETP.NE.AND P2, PT, R2, 0x3, PT ;  /* 0x000000030200780c */ /* 0x000fda0003f45270 */
[----:B------:R-:W-:Y:S05]  /*28ed0*/  @!P2 BRA `(.L_x_710) ;  /* 0x000000000004a947 */ /* 0x000fea0003800000 */
[----:B------:R-:W-:Y:S01]  /*28ee0*/  BPT.TRAP 0x1 ;  /* 0x000000040000795c */ /* 0x000fe20000300000 */
.L_x_710:
[----:B------:R1:W5:Y:S01]  /*28ef0*/  LDL.LU R2, [R1+0x30] ;  /* 0x0000300001027983 */ /* 0x0003620000300800 */
[----:B------:R1:W-:Y:S02]  /*28f00*/  SYNCS.ARRIVE.TRANS64.A1T0 RZ, [R0+URZ+0x29830], RZ ;  /* 0x029830ff00ff79a7 */ /* 0x0003e4000810003f */
[----:B------:R-:W-:Y:S05]  /*28f10*/  WARPSYNC.ALL ;  /* 0x0000000000007948 */ /* 0x000fea0003800000 */
[----:B------:R-:W-:Y:S01]  /*28f20*/  ULDC.64 UR4, c[0x0][0xa00] ;  /* 0x0002800000047ab9 */ /* 0x000fe20000000a00 */
[----:B------:R-:W-:Y:S01]  /*28f30*/  SHF.R.S32.HI R27, RZ, 0x1f, R30 ;  /* 0x0000001fff1b7819 */ /* 0x000fe2000001141e */
[----:B------:R-:W-:Y:S01]  /*28f40*/  BSSY B6, `(.L_x_711) ;  /* 0x000001e000067945 */ /* 0x000fe20003800000 */
[----:B------:R-:W-:Y:S01]  /*28f50*/  BAR.SYNC.DEFER_BLOCKING 0x8, 0x180 ;  /* 0x0206000000007b1d */ /* 0x000fe20000010000 */
[----:B------:R-:W-:Y:S02]  /*28f60*/  ISETP.NE.U32.AND P0, PT, RZ, UR4, PT ;  /* 0x00000004ff007c0c */ /* 0x000fe4000bf05070 */
[----:B-1----:R-:W-:-:S02]  /*28f70*/  IADD3 R0, R22, 0x14400, RZ ;  /* 0x0001440016007810 */ /* 0x002fc40007ffe0ff */
[----:B------:R-:W-:Y:S01]  /*28f80*/  ISETP.NE.AND.EX P0, PT, RZ, UR5, PT, P0 ;  /* 0x00000005ff007c0c */ /* 0x000fe2000bf05300 */
[----:B------:R-:W-:Y:S02]  /*28f90*/  ULDC.64 UR4, c[0x0][0x298] ;  /* 0x0000a60000047ab9 */ /* 0x000fe40000000a00 */
[----:B------:R-:W-:Y:S01]  /*28fa0*/  IMAD R27, R27, UR4, RZ ;  /* 0x000000041b1b7c24 */ /* 0x000fe2000f8e02ff */
[----:B------:R-:W-:Y:S01]  /*28fb0*/  SEL R26, R24, RZ, !P0 ;  /* 0x000000ff181a7207 */ /* 0x000fe20004000000 */
[----:B------:R-:W-:-:S04]  /*28fc0*/  IMAD.WIDE.U32 R24, R30, UR4, RZ ;  /* 0x000000041e187c25 */ /* 0x000fc8000f8e00ff */
[----:B------:R-:W-:-:S04]  /*28fd0*/  IMAD R27, R30, UR5, R27 ;  /* 0x000000051e1b7c24 */ /* 0x000fc8000f8e021b */
[----:B------:R-:W-:Y:S01]  /*28fe0*/  IMAD.IADD R27, R25, 0x1, R27 ;  /* 0x00000001191b7824 */ /* 0x000fe200078e021b */
[----:B-----5:R-:W-:Y:S02]  /*28ff0*/  SEL R31, R2, RZ, !P0 ;  /* 0x000000ff021f7207 */ /* 0x020fe40004000000 */
        /* <DEDUP_REMOVED lines=10> */
[----:B0-----:R-:W-:Y:S01]  /*290a0*/  MOV R8, 0x70 ;  /* 0x0000007000087802 */ /* 0x001fe20000000f00 */
[----:B------:R-:W-:Y:S02]  /*290b0*/  IMAD.U32 R7, RZ, RZ, UR7 ;  /* 0x00000007ff077e24 */ /* 0x000fe4000f8e00ff */
[----:B------:R-:W-:-:S02]  /*290c0*/  IMAD.U32 R10, RZ, RZ, UR8 ;  /* 0x00000008ff0a7e24 */ /* 0x000fc4000f8e00ff */
[----:B------:R-:W-:Y:S02]  /*290d0*/  IMAD.U32 R11, RZ, RZ, UR9 ;  /* 0x00000009ff0b7e24 */ /* 0x000fe4000f8e00ff */
[----:B------:R-:W-:Y:S02]  /*290e0*/  IMAD.MOV.U32 R12, RZ, RZ, 0x1 ;  /* 0x00000001ff0c7424 */ /* 0x000fe400078e00ff */
[----:B------:R-:W-:-:S07]  /*290f0*/  IMAD.MOV.U32 R13, RZ, RZ, RZ ;  /* 0x000000ffff0d7224 */ /* 0x000fce00078e00ff */
[----:B------:R-:W-:-:S07]  /*29100*/  LEPC R20, `(.L_x_712) ;  /* 0x000000001014794e */ /* 0x000fce0000000000 */
[----:B-1----:R-:W-:Y:S05]  /*29110*/  CALL.ABS.NOINC R2 ;  /* 0x0000000002007343 */ /* 0x002fea0003c00000 */
.L_x_712:
[----:B------:R-:W-:Y:S05]  /*29120*/  BSYNC B6 ;  /* 0x0000000000067941 */ /* 0x000fea0003800000 */
.L_x_711:
[----:B------:R-:W-:Y:S01]  /*29130*/  IMAD.SHL.U32 R5, R17, 0x80, RZ ;  /* 0x0000008011057824 */ /* 0x000fe200078e00ff */
[----:B------:R1:W5:Y:S01]  /*29140*/  LDL R9, [R1+0x24] ;  /* 0x0000240001097983 */ /* 0x0003620000100800 */
[----:B0-----:R-:W0:Y:S01]  /*29150*/  LDC R8, c[0x0][0x448] ;  /* 0x00011200ff087b82 */ /* 0x001e220000000800 */
[----:B------:R-:W-:Y:S01]  /*29160*/  MOV R3, R27 ;  /* 0x0000001b00037202 */ /* 0x000fe20000000f00 */
[----:B------:R-:W-:Y:S01]  /*29170*/  IMAD.MOV.U32 R2, RZ, RZ, R24 ;  /* 0x000000ffff027224 */ /* 0x000fe200078e0018 */
[----:B------:R1:W5:Y:S01]  /*29180*/  LDL R17, [R1+0x34] ;  /* 0x0000340001117983 */ /* 0x0003620000100800 */
[----:B------:R-:W-:Y:S02]  /*29190*/  ULDC.64 UR4, c[0x0][0x2d8] ;  /* 0x0000b60000047ab9 */ /* 0x000fe40000000a00 */
[C---:B------:R-:W-:Y:S01]  /*291a0*/  IMAD.WIDE.U32 R2, R18.reuse, UR4, R2 ;  /* 0x0000000412027c25 */ /* 0x040fe2000f8e0002 */
[----:B------:R-:W2:Y:S03]  /*291b0*/  S2R R20, SR_TID.X ;  /* 0x0000000000147919 */ /* 0x000ea60000002100 */
[----:B------:R-:W-:Y:S01]  /*291c0*/  IMAD R3, R18, UR5, R3 ;  /* 0x0000000512037c24 */ /* 0x000fe2000f8e0203 */
[----:B------:R-:W-:-:S02]  /*291d0*/  ULDC.64 UR4, c[0x0][0x2e0] ;  /* 0x0000b80000047ab9 */ /* 0x000fc40000000a00 */
[----:B------:R-:W-:Y:S02]  /*291e0*/  IMAD R0, R31, UR4, RZ ;  /* 0x000000041f007c24 */ /* 0x000fe4000f8e02ff */
[----:B------:R-:W-:-:S04]  /*291f0*/  IMAD.WIDE.U32 R2, R26, UR4, R2 ;  /* 0x000000041a027c25 */ /* 0x000fc8000f8e0002 */
[----:B------:R-:W-:Y:S01]  /*29200*/  IMAD R0, R26, UR5, R0 ;  /* 0x000000051a007c24 */ /* 0x000fe2000f8e0200 */
[----:B------:R-:W3:Y:S01]  /*29210*/  S2R R30, SR_TID.X ;  /* 0x00000000001e7919 */ /* 0x000ee20000002100 */
[----:B------:R-:W-:Y:S02]  /*29220*/  ULDC.64 UR4, c[0x0][0x2d0] ;  /* 0x0000b40000047ab9 */ /* 0x000fe40000000a00 */
[----:B------:R-:W-:Y:S01]  /*29230*/  IMAD.IADD R3, R3, 0x1, R0 ;  /* 0x0000000103037824 */ /* 0x000fe200078e0200 */
[----:B0-----:R-:W-:-:S13]  /*29240*/  ISETP.NE.AND P0, PT, R8, 0x1, PT ;  /* 0x000000010800780c */ /* 0x001fda0003f05270 */
[----:B------:R-:W0:Y:S01]  /*29250*/  @P0 LDC R4, c[0x0][0x44c] ;  /* 0x00011300ff040b82 */ /* 0x000e220000000800 */
[C---:B--2---:R-:W-:Y:S01]  /*29260*/  LOP3.LUT R21, R20.reuse, 0x7f, RZ, 0xc0, !PT ;  /* 0x0000007f14157812 */ /* 0x044fe200078ec0ff */
[----:B------:R-:W-:-:S03]  /*29270*/  IMAD.SHL.U32 R20, R20, 0x20, RZ ;  /* 0x0000002014147824 */ /* 0x000fc600078e00ff */
[----:B------:R-:W-:-:S03]  /*29280*/  SHF.R.U32.HI R21, RZ, 0x2, R21 ;  /* 0x00000002ff157819 */ /* 0x000fc60000011615 */
[----:B------:R-:W2:Y:S01]  /*29290*/  @P0 LDC R0, c[0x0][0x450] ;  /* 0x00011400ff000b82 */ /* 0x000ea20000000800 */
[----:B------:R-:W-:-:S04]  /*292a0*/  LOP3.LUT R20, R21, 0x60, R20, 0xf8, !PT ;  /* 0x0000006015147812 */ /* 0x000fc800078ef814 */
[----:B------:R-:W-:-:S05]  /*292b0*/  LOP3.LUT R6, R20, R5, RZ, 0xfc, !PT ;  /* 0x0000000514067212 */ /* 0x000fca00078efcff */
[----:B0-----:R-:W-:Y:S01]  /*292c0*/  @P0 IMAD.HI.U32 R7, R6, R4, RZ ;  /* 0x0000000406070227 */ /* 0x001fe200078e00ff */
[----:B------:R-:W-:-:S04]  /*292d0*/  MOV R4, R6 ;  /* 0x0000000600047202 */ /* 0x000fc80000000f00 */
[----:B--2---:R-:W-:-:S05]  /*292e0*/  @P0 SHF.R.U32.HI R4, RZ, R0, R7 ;  /* 0x00000000ff040219 */ /* 0x004fca0000011607 */
[----:B------:R-:W-:-:S04]  /*292f0*/  IMAD.MOV R0, RZ, RZ, -R4 ;  /* 0x000000ffff007224 */ /* 0x000fc800078e0a04 */
[----:B------:R-:W-:Y:S01]  /*29300*/  IMAD R0, R8, R0, R6 ;  /* 0x0000000008007224 */ /* 0x000fe200078e0206 */
[----:B------:R-:W-:Y:S01]  /*29310*/  SHF.R.S32.HI R6, RZ, 0x1f, R4 ;  /* 0x0000001fff067819 */ /* 0x000fe20000011404 */
[----:B------:R-:W-:-:S04]  /*29320*/  IMAD.WIDE.U32 R2, R4, UR4, R2 ;  /* 0x0000000404027c25 */ /* 0x000fc8000f8e0002 */
[----:B------:R-:W-:-:S04]  /*29330*/  IMAD R6, R6, UR4, RZ ;  /* 0x0000000406067c24 */ /* 0x000fc8000f8e02ff */
[----:B------:R-:W-:Y:S01]  /*29340*/  IMAD R6, R4, UR5, R6 ;  /* 0x0000000504067c24 */ /* 0x000fe2000f8e0206 */
[----:B------:R-:W-:Y:S01]  /*29350*/  SHF.R.S32.HI R4, RZ, 0x1f, R0 ;  /* 0x0000001fff047819 */ /* 0x000fe20000011400 */
[----:B------:R-:W-:Y:S02]  /*29360*/  ULDC.64 UR4, c[0x0][0x2c8] ;  /* 0x0000b20000047ab9 */ /* 0x000fe40000000a00 */
[----:B------:R-:W-:Y:S01]  /*29370*/  IMAD.IADD R3, R3, 0x1, R6 ;  /* 0x0000000103037824 */ /* 0x000fe200078e0206 */
[----:B---3--:R-:W-:Y:S01]  /*29380*/  SHF.L.U32 R21, R30, 0x4, RZ ;  /* 0x000000041e157819 */ /* 0x008fe200000006ff */
[----:B------:R-:W-:Y:S02]  /*29390*/  IMAD R4, R4, UR4, RZ ;  /* 0x0000000404047c24 */ /* 0x000fe4000f8e02ff */
[----:B------:R-:W-:Y:S01]  /*293a0*/  IMAD.WIDE.U32 R2, R0, UR4, R2 ;  /* 0x0000000400027c25 */ /* 0x000fe2000f8e0002 */
[----:B------:R-:W-:-:S03]  /*293b0*/  LOP3.LUT R21, R21, 0x30, RZ, 0xc0, !PT ;  /* 0x0000003015157812 */ /* 0x000fc600078ec0ff */
[----:B------:R-:W-:Y:S01]  /*293c0*/  IMAD R4, R0, UR5, R4 ;  /* 0x0000000500047c24 */ /* 0x000fe2000f8e0204 */
[----:B------:R-:W-:Y:S01]  /*293d0*/  ULDC.64 UR4, c[0x0][0x280] ;  /* 0x0000a00000047ab9 */ /* 0x000fe20000000a00 */
[----:B------:R-:W-:Y:S01]  /*293e0*/  IMAD.SHL.U32 R20, R30, 0x10, RZ ;  /* 0x000000101e147824 */ /* 0x000fe200078e00ff */
[----:B------:R-:W-:Y:S01]  /*293f0*/  IADD3 R0, P0, R2, UR4, RZ ;  /* 0x0000000402007c10 */ /* 0x000fe2000ff1e0ff */
[----:B------:R-:W-:Y:S01]  /*29400*/  ULDC UR4, c[0x0][0x2b8] ;  /* 0x0000ae0000047ab9 */ /* 0x000fe20000000800 */
[C---:B------:R-:W-:Y:S02]  /*29410*/  LOP3.LUT R32, R21.reuse, 0x40, RZ, 0xfc, !PT ;  /* 0x0000004015207812 */ /* 0x040fe400078efcff */
[----:B------:R-:W-:Y:S02]  /*29420*/  LOP3.LUT R20, R20, 0x30, RZ, 0xc0, !PT ;  /* 0x0000003014147812 */ /* 0x000fe400078ec0ff */
[----:B------:R-:W-:Y:S02]  /*29430*/  LOP3.LUT R21, R21, 0x80, RZ, 0xfc, !PT ;  /* 0x0000008015157812 */ /* 0x000fe400078efcff */
[----:B------:R-:W-:Y:S01]  /*29440*/  IADD3.X R4, R3, UR5, R4, P0, !PT ;  /* 0x0000000503047c10 */ /* 0x000fe200087fe404 */
[----:B------:R-:W-:Y:S01]  /*29450*/  UMOV UR5, 0xffffffff ;  /* 0xffffffff00057882 */ /* 0x000fe20000000000 */
[----:B------:R-:W-:-:S02]  /*29460*/  LOP3.LUT R30, R30, 0x7f, RZ, 0xc0, !PT ;  /* 0x0000007f1e1e7812 */ /* 0x000fc400078ec0ff */
[----:B------:R-:W-:Y:S02]  /*29470*/  ISETP.GE.AND P3, PT, R20, UR4, PT ;  /* 0x0000000414007c0c */ /* 0x000fe4000bf66270 */
[----:B------:R-:W-:Y:S02]  /*29480*/  ISETP.GE.AND P2, PT, R32, UR4, PT ;  /* 0x0000000420007c0c */ /* 0x000fe4000bf46270 */
[----:B------:R-:W-:Y:S02]  /*29490*/  ISETP.GE.AND P1, PT, R21, UR4, PT ;  /* 0x0000000415007c0c */ /* 0x000fe4000bf26270 */
[----:B------:R-:W-:Y:S01]  /*294a0*/  SHF.R.U32.HI R10, RZ, 0x2, R30 ;  /* 0x00000002ff0a7819 */ /* 0x000fe2000001161e */
[----:B-1----:R-:W-:Y:S10]  /*294b0*/  BRA.DIV UR5, `(.L_x_713) ;  /* 0x0000007e05f47947 */ /* 0x002ff4000b800000 */
[----:B------:R-:W0:Y:S01]  /*294c0*/  SHFL.IDX PT, R3, R0, RZ, 0x1c1f ;  /* 0x001c1fff00037589 */ /* 0x000e2200000e0000 */
[----:B-----5:R-:W-:Y:S02]  /*294d0*/  IMAD R6, R17, R8, RZ ;  /* 0x0000000811067224 */ /* 0x020fe400078e02ff */
[----:B------:R-:W-:Y:S01]  /*294e0*/  IMAD.IADD R5, R10, 0x1, R5 ;  /* 0x000000010a057824 */ /* 0x000fe200078e0205 */
[----:B------:R-:W1:Y:S04]  /*294f0*/  SHFL.IDX PT, R2, R4, RZ, 0x1c1f ;  /* 0x001c1fff04027589 */ /* 0x000e6800000e0000 */
[----:B------:R-:W-:-:S13]  /*29500*/  ISETP.GE.AND P0, PT, R5, R6, PT ;  /* 0x000000060500720c */ /* 0x000fda0003f06270 */
[----:B0-----:R-:W-:-:S05]  /*29510*/  @!P0 IADD3 R3, P4, R20, R3, RZ ;  /* 0x0000000314038210 */ /* 0x001fca0007f9e0ff */
[----:B-1----:R-:W-:-:S05]  /*29520*/  @!P0 IMAD.X R2, RZ, RZ, R2, P4 ;  /* 0x000000ffff028224 */ /* 0x002fca00020e0602 */
[----:B------:R-:W-:-:S04]  /*29530*/  @!P0 LOP3.LUT R3, R3, R2, RZ, 0x3c, !PT ;  /* 0x0000000203038212 */ /* 0x000fc800078e3cff */
[----:B------:R-:W-:-:S04]  /*29540*/  @!P0 LOP3.LUT R2, R3, R2, RZ, 0x3c, !PT ;  /* 0x0000000203028212 */ /* 0x000fc800078e3cff */
[----:B------:R-:W-:-:S05]  /*29550*/  @!P0 LOP3.LUT R3, R3, R2, RZ, 0x3c, !PT ;  /* 0x0000000203038212 */ /* 0x000fca00078e3cff */
[----:B------:R-:W-:Y:S01]  /*29560*/  @!PT LDS RZ, [RZ] ;  /* 0x00000000fffff984 */ /* 0x000fe20000000800 */
[----:B------:R-:W-:Y:S04]  /*29570*/  @!P0 LDGSTS.E.BYPASS.LTC128B.128 [R9+0x14400], desc[UR50][R2.64], !P3 ;  /* 0x1440000002098fae */ /* 0x000fe8000d901d72 */
[----:B------:R-:W-:Y:S04]  /*29580*/  @!P0 LDGSTS.E.BYPASS.LTC128B.128 [R9+0x16400], desc[UR50][R2.64+0x40], !P2 ;  /* 0x1640004002098fae */ /* 0x000fe8000d101d72 */
[----:B------:R0:W-:Y:S02]  /*29590*/  @!P0 LDGSTS.E.BYPASS.LTC128B.128 [R9+0x18400], desc[UR50][R2.64+0x80], !P1 ;  /* 0x1840008002098fae */ /* 0x0001e4000c901d72 */
[----:B0-----:R-:W-:-:S02]  /*295a0*/  VIADD R2, R5, 0x20 ;  /* 0x0000002005027836 */ /* 0x001fc40000000000 */
[----:B------:R-:W0:Y:S03]  /*295b0*/  SHFL.IDX PT, R3, R0, 0x1, 0x1c1f ;  /* 0x003c1f0000037f89 */ /* 0x000e2600000e0000 */
[----:B------:R-:W-:Y:S02]  /*295c0*/  ISETP.GE.AND P0, PT, R2, R6, PT ;  /* 0x000000060200720c */ /* 0x000fe40003f06270 */
[----:B------:R-:W1:Y:S11]  /*295d0*/  SHFL.IDX PT, R2, R4, 0x1, 0x1c1f ;  /* 0x003c1f0004027f89 */ /* 0x000e7600000e0000 */
[----:B0-----:R-:W-:-:S04]  /*295e0*/  @!P0 IADD3 R3, P4, R20, R3, RZ ;  /* 0x0000000314038210 */ /* 0x001fc80007f9e0ff */
[----:B-1----:R-:W-:-:S04]  /*295f0*/  @!P0 IADD3.X R2, RZ, R2, RZ, P4, !PT ;  /* 0x00000002ff028210 */ /* 0x002fc800027fe4ff */
[----:B------:R-:W-:-:S04]  /*29600*/  @!P0 LOP3.LUT R3, R3, R2, RZ, 0x3c, !PT ;  /* 0x0000000203038212 */ /* 0x000fc800078e3cff */
[----:B------:R-:W-:-:S04]  /*29610*/  @!P0 LOP3.LUT R2, R3, R2, RZ, 0x3c, !PT ;  /* 0x0000000203028212 */ /* 0x000fc800078e3cff */
[----:B------:R-:W-:-:S05]  /*29620*/  @!P0 LOP3.LUT R3, R3, R2, RZ, 0x3c, !PT ;  /* 0x0000000203038212 */ /* 0x000fca00078e3cff */
[----:B------:R-:W-:Y:S04]  /*29630*/  @!P0 LDGSTS.E.BYPASS.LTC128B.128 [R9+0x14c00], desc[UR50][R2.64], !P3 ;  /* 0x14c0000002098fae */ /* 0x000fe8000d901d72 */
[----:B------:R-:W-:Y:S04]  /*29640*/  @!P0 LDGSTS.E.BYPASS.LTC128B.128 [R9+0x16c00], desc[UR50][R2.64+0x40], !P2 ;  /* 0x16c0004002098fae */ /* 0x000fe8000d101d72 */
[----:B------:R0:W-:Y:S02]  /*29650*/  @!P0 LDGSTS.E.BYPASS.LTC128B.128 [R9+0x18c00], desc[UR50][R2.64+0x80], !P1 ;  /* 0x18c0008002098fae */ /* 0x0001e4000c901d72 */
[----:B0-----:R-:W-:-:S02]  /*29660*/  VIADD R2, R5, 0x40 ;  /* 0x0000004005027836 */ /* 0x001fc40000000000 */
[----:B------:R-:W0:Y:S03]  /*29670*/  SHFL.IDX PT, R3, R0, 0x2, 0x1c1f ;  /* 0x005c1f0000037f89 */ /* 0x000e2600000e0000 */
[----:B------:R-:W-:Y:S01]  /*29680*/  ISETP.GE.AND P0, PT, R2, R6, PT ;  /* 0x000000060200720c */ /* 0x000fe20003f06270 */
[----:B------:R-:W-:Y:S04]  /*29690*/  SHFL.IDX PT, R0, R0, 0x3, 0x1c1f ;  /* 0x007c1f0000007f89 */ /* 0x000fe800000e0000 */
[----:B------:R-:W1:Y:S04]  /*296a0*/  SHFL.IDX PT, R2, R4, 0x2, 0x1c1f ;  /* 0x005c1f0004027f89 */ /* 0x000e6800000e0000 */
[----:B------:R-:W2:Y:S04]  /*296b0*/  SHFL.IDX PT, R4, R4, 0x3, 0x1c1f ;  /* 0x007c1f0004047f89 */ /* 0x000ea800000e0000 */
[----:B0-----:R-:W-:-:S05]  /*296c0*/  @!P0 IADD3 R3, P4, R20, R3, RZ ;  /* 0x0000000314038210 */ /* 0x001fca0007f9e0ff */
[----:B-1----:R-:W-:-:S05]  /*296d0*/  @!P0 IMAD.X R2, RZ, RZ, R2, P4 ;  /* 0x000000ffff028224 */ /* 0x002fca00020e0602 */
[----:B------:R-:W-:-:S04]  /*296e0*/  @!P0 LOP3.LUT R3, R3, R2, RZ, 0x3c, !PT ;  /* 0x0000000203038212 */ /* 0x000fc800078e3cff */
[----:B------:R-:W-:-:S04]  /*296f0*/  @!P0 LOP3.LUT R2, R3, R2, RZ, 0x3c, !PT ;  /* 0x0000000203028212 */ /* 0x000fc800078e3cff */
[----:B------:R-:W-:-:S05]  /*29700*/  @!P0 LOP3.LUT R3, R3, R2, RZ, 0x3c, !PT ;  /* 0x0000000203038212 */ /* 0x000fca00078e3cff */
[----:B------:R0:W-:Y:S04]  /*29710*/  @!P0 LDGSTS.E.BYPASS.LTC128B.128 [R9+0x15400], desc[UR50][R2.64], !P3 ;  /* 0x1540000002098fae */ /* 0x0001e8000d901d72 */
[----:B------:R0:W-:Y:S04]  /*29720*/  @!P0 LDGSTS.E.BYPASS.LTC128B.128 [R9+0x17400], desc[UR50][R2.64+0x40], !P2 ;  /* 0x1740004002098fae */ /* 0x0001e8000d101d72 */
[----:B--2---:R0:W-:Y:S02]  /*29730*/  @!P0 LDGSTS.E.BYPASS.LTC128B.128 [R9+0x19400], desc[UR50][R2.64+0x80], !P1 ;  /* 0x1940008002098fae */ /* 0x0041e4000c901d72 */
.L_x_970:
[----:B------:R-:W-:Y:S01]  /*29740*/  VIADD R5, R5, 0x60 ;  /* 0x0000006005057836 */ /* 0x000fe20000000000 */
[----:B------:R-:W-:Y:S04]  /*29750*/  BSSY B0, `(.L_x_714) ;  /* 0x000000b000007945 */ /* 0x000fe80003800000 */
[----:B------:R-:W-:-:S13]  /*29760*/  ISETP.GE.AND P0, PT, R5, R6, PT ;  /* 0x000000060500720c */ /* 0x000fda0003f06270 */
[----:B------:R-:W-:Y:S05]  /*29770*/  @P0 BRA `(.L_x_715) ;  /* 0x0000000000200947 */ /* 0x000fea0003800000 */
[----:B01----:R-:W-:-:S04]  /*29780*/  IADD3 R2, P0, R20, R0, RZ ;  /* 0x0000000014027210 */ /* 0x003fc80007f1e0ff */
[----:B------:R-:W-:-:S05]  /*29790*/  IADD3.X R3, RZ, R4, RZ, P0, !PT ;  /* 0x00000004ff037210 */ /* 0x000fca00007fe4ff */
[----:B------:R-:W-:Y:S01]  /*297a0*/  @!PT LDS RZ, [RZ] ;  /* 0x00000000fffff984 */ /* 0x000fe20000000800 */
[----:B------:R-:W-:Y:S01]  /*297b0*/  @!PT LDS RZ, [RZ] ;  /* 0x00000000fffff984 */ /* 0x000fe20000000800 */
[----:B------:R-:W-:Y:S01]  /*297c0*/  @!PT LDS RZ, [RZ] ;  /* 0x00000000fffff984 */ /* 0x000fe20000000800 */
[----:B------:R2:W-:Y:S04]  /*297d0*/  LDGSTS.E.BYPASS.LTC128B.128 [R9+0x15c00], desc[UR50][R2.64], !P3 ;  /* 0x15c0000002097fae */ /* 0x0005e8000d901d72 */
[----:B------:R2:W-:Y:S04]  /*297e0*/  LDGSTS.E.BYPASS.LTC128B.128 [R9+0x17c00], desc[UR50][R2.64+0x40], !P2 ;  /* 0x17c0004002097fae */ /* 0x0005e8000d101d72 */
[----:B------:R2:W-:Y:S02]  /*297f0*/  LDGSTS.E.BYPASS.LTC128B.128 [R9+0x19c00], desc[UR50][R2.64+0x80], !P1 ;  /* 0x19c0008002097fae */ /* 0x0005e4000c901d72 */
.L_x_715:
[----:B------:R-:W-:Y:S05]  /*29800*/  BSYNC B0 ;  /* 0x0000000000007941 */ /* 0x000fea0003800000 */
.L_x_714:
[----:B------:R-:W-:Y:S01]  /*29810*/  NOP ;  /* 0x0000000000007918 */ /* 0x000fe20000000000 */
[----:B------:R-:W-:-:S13]  /*29820*/  PLOP3.LUT P0, PT, PT, PT, PT, 0x80, 0x0 ;  /* 0x000000000000781c */ /* 0x000fda0003f0f070 */
.L_x_716:
[----:B------:R-:W-:Y:S02]  /*29830*/  PLOP3.LUT P1, PT, P1, P0, PT, 0xa2, 0x0 ;  /* 0x000000000000781c */ /* 0x000fe40000f21472 */
[----:B------:R-:W-:-:S08]  /*29840*/  @P0 R2UR P1, UR4, R22 ;  /* 0x00000000160402ca */ /* 0x000fd00000020000 */
[----:B------:R-:W-:-:S05]  /*29850*/  @P0 PLOP3.LUT P0, PT, P1, PT, PT, 0x80, 0x0 ;  /* 0x000000000000081c */ /* 0x000fca0000f0f070 */
[----:B------:R-:W-:Y:S01]  /*29860*/  @!P1 SYNCS.ARRIVE.TRANS64.RED.A0T1 RZ, [UR4+0x29800], RZ ;  /* 0x029800ffffff99a7 */ /* 0x000fe20008200404 */
[----:B------:R-:W-:Y:S07]  /*29870*/  @!P1 ARRIVES.LDGSTSBAR.64.TRANSCNT [UR4+0x29800] ;  /* 0x02980000ff0099b0 */ /* 0x000fee0008000a84 */
[----:B------:R-:W-:Y:S05]  /*29880*/  @P0 BRA.U.ANY `(.L_x_716) ;  /* 0xfffffffd00e80947 */ /* 0x000fea000393ffff */
[----:B012---:R-:W2:Y:S01]  /*29890*/  LDL.LU R2, [R1+0x38] ;  /* 0x0000380001027983 */ /* 0x007ea20000300800 */
[----:B------:R-:W-:Y:S02]  /*298a0*/  VIADD R32, R29, 0xfffffffe ;  /* 0xfffffffe1d207836 */ /* 0x000fe40000000000 */
        /* <DEDUP_REMOVED lines=9> */
[----:B------:R-:W1:Y:S03]  /*29940*/  SYNCS.PHASECHK.TRANS64.TRYWAIT P0, [R22+URZ+0x29820], R3 ;  /* 0x02982003160075a7 */ /* 0x000e66000800017f */
[----:B01----:R-:W-:Y:S05]  /*29950*/  @!P0 BRA `(.L_x_718) ;  /* 0x0000008000288947 */ /* 0x003fea0003800000 */
.L_x_971:
[----:B------:R-:W-:Y:S05]  /*29960*/  BSYNC B0 ;  /* 0x0000000000007941 */ /* 0x000fea0003800000 */
.L_x_717:
[----:B------:R-:W2:Y:S02]  /*29970*/  LDL R0, [R1+0xc] ;  /* 0x00000c0001007983 */ /* 0x000ea40000100800 */
[----:B--2---:R-:W-:-:S13]  /*29980*/  ISETP.GE.AND P0, PT, R32, R0, PT ;  /* 0x000000002000720c */ /* 0x004fda0003f06270 */
[----:B------:R-:W-:Y:S05]  /*29990*/  @!P0 BRA `(.L_x_719) ;  /* 0x0000001400e48947 */ /* 0x000fea0003800000 */
[----:B------:R-:W-:Y:S01]  /*299a0*/  MOV R17, R23 ;  /* 0x0000001700117202 */ /* 0x000fe20000000f00 */
[----:B------:R-:W-:-:S07]  /*299b0*/  IMAD.MOV.U32 R21, RZ, RZ, R34 ;  /* 0x000000ffff157224 */ /* 0x000fce00078e0022 */
.L_x_739:
[----:B------:R-:W2:Y:S01]  /*299c0*/  LDL R0, [R1+0x4] ;  /* 0x0000040001007983 */ /* 0x000ea20000100800 */
[----:B-1----:R-:W1:Y:S03]  /*299d0*/  LDC R4, c[0x0][0x430] ;  /* 0x00010c00ff047b82 */ /* 0x002e660000000800 */
[----:B------:R-:W3:Y:S01]  /*299e0*/  LDL R10, [R1+0x8] ;  /* 0x00000800010a7983 */ /* 0x000ee20000100800 */
[----:B------:R-:W0:Y:S03]  /*299f0*/  S2R R2, SR_TID.X ;  /* 0x0000000000027919 */ /* 0x000e260000002100 */
[----:B------:R-:W4:Y:S01]  /*29a00*/  LDL R9, [R1+0xc] ;  /* 0x00000c0001097983 */ /* 0x000f220000100800 */
[----:B-1----:R-:W-:Y:S01]  /*29a10*/  ISETP.NE.AND P0, PT, R4, 0x1, PT ;  /* 0x000000010400780c */ /* 0x002fe20003f05270 */
[----:B------:R-:W1:-:S12]  /*29a20*/  S2R R7, SR_TID.X ;  /* 0x0000000000077919 */ /* 0x000e580000002100 */
[----:B------:R-:W2:Y:S01]  /*29a30*/  @P0 LDC R6, c[0x0][0x434] ;  /* 0x00010d00ff060b82 */ /* 0x000ea20000000800 */
[C---:B0-----:R-:W-:Y:S01]  /*29a40*/  LOP3.LUT R3, R2.reuse, 0x7f, RZ, 0xc0, !PT ;  /* 0x0000007f02037812 */ /* 0x041fe200078ec0ff */
[----:B------:R-:W-:-:S03]  /*29a50*/  IMAD.SHL.U32 R5, R2, 0x20, RZ ;  /* 0x0000002002057824 */ /* 0x000fc600078e00ff */
[----:B------:R-:W-:-:S04]  /*29a60*/  SHF.R.U32.HI R3, RZ, 0x2, R3 ;  /* 0x00000002ff037819 */ /* 0x000fc80000011603 */
[----:B------:R-:W-:Y:S02]  /*29a70*/  LOP3.LUT R5, R3, 0x60, R5, 0xf8, !PT ;  /* 0x0000006003057812 */ /* 0x000fe400078ef805 */
[----:B------:R-:W0:Y:S01]  /*29a80*/  @P0 LDC R3, c[0x0][0x438] ;  /* 0x00010e00ff030b82 */ /* 0x000e220000000800 */
[----:B------:R-:W-:-:S04]  /*29a90*/  LOP3.LUT R2, R2, 0x7f, RZ, 0xc0, !PT ;  /* 0x0000007f02027812 */ /* 0x000fc800078ec0ff */
[----:B------:R-:W-:Y:S01]  /*29aa0*/  SHF.R.U32.HI R8, RZ, 0x2, R2 ;  /* 0x00000002ff087819 */ /* 0x000fe20000011602 */
[----:B-1----:R-:W-:-:S05]  /*29ab0*/  IMAD.SHL.U32 R7, R7, 0x20, RZ ;  /* 0x0000002007077824 */ /* 0x002fca00078e00ff */
[----:B------:R-:W-:-:S04]  /*29ac0*/  LOP3.LUT R7, R8, 0x60, R7, 0xf8, !PT ;  /* 0x0000006008077812 */ /* 0x000fc800078ef807 */
[----:B------:R-:W-:Y:S01]  /*29ad0*/  LOP3.LUT R7, R7, 0x80, RZ, 0xfc, !PT ;  /* 0x0000008007077812 */ /* 0x000fe200078efcff */
[----:B------:R-:W-:Y:S05]  /*29ae0*/  YIELD ;  /* 0x0000000000007946 */ /* 0x000fea0003800000 */
[----:B------:R-:W-:Y:S01]  /*29af0*/  ULDC.64 UR4, c[0x0][0x428] ;  /* 0x00010a0000047ab9 */ /* 0x000fe20000000a00 */
[----:B------:R-:W-:Y:S01]  /*29b00*/  ULDC.64 UR6, c[0x0][0x418] ;  /* 0x0001060000067ab9 */ /* 0x000fe20000000a00 */
[----:B------:R-:W-:Y:S01]  /*29b10*/  ISETP.GT.U32.AND P1, PT, R7, 0x9f, PT ;  /* 0x0000009f0700780c */ /* 0x000fe20003f24070 */
[----:B--2---:R-:W-:-:S04]  /*29b20*/  IMAD R0, R32, 0xa0, R0 ;  /* 0x000000a020007824 */ /* 0x004fc800078e0200 */
[----:B------:R-:W-:-:S04]  /*29b30*/  IMAD.IADD R5, R5, 0x1, R0 ;  /* 0x0000000105057824 */ /* 0x000fc800078e0200 */
[----:B------:R-:W-:Y:S01]  /*29b40*/  @P0 IMAD.HI.U32 R6, R5, R6, RZ ;  /* 0x0000000605060227 */ /* 0x000fe200078e00ff */
[----:B------:R-:W-:-:S04]  /*29b50*/  MOV R2, R5 ;  /* 0x0000000500027202 */ /* 0x000fc80000000f00 */
[----:B0-----:R-:W-:Y:S02]  /*29b60*/  @P0 SHF.R.U32.HI R2, RZ, R3, R6 ;  /* 0x00000003ff020219 */ /* 0x001fe40000011606 */
[----:B------:R-:W0:Y:S08]  /*29b70*/  @P0 LDC R6, c[0x0][0x434] ;  /* 0x00010d00ff060b82 */ /* 0x000e300000000800 */
[----:B------:R-:W1:Y:S01]  /*29b80*/  @P0 LDC R3, c[0x0][0x438] ;  /* 0x00010e00ff030b82 */ /* 0x000e620000000800 */
[----:B------:R-:W-:-:S04]  /*29b90*/  IMAD.IADD R0, R7, 0x1, R0 ;  /* 0x0000000107007824 */ /* 0x000fc800078e0200 */
[----:B------:R-:W-:Y:S02]  /*29ba0*/  IMAD.MOV.U32 R8, RZ, RZ, R0 ;  /* 0x000000ffff087224 */ /* 0x000fe400078e0000 */
[----:B0-----:R-:W-:-:S05]  /*29bb0*/  @P0 IMAD.HI.U32 R6, R0, R6, RZ ;  /* 0x0000000600060227 */ /* 0x001fca00078e00ff */
[----:B-1----:R-:W-:Y:S02]  /*29bc0*/  @P0 SHF.R.U32.HI R8, RZ, R3, R6 ;  /* 0x00000003ff080219 */ /* 0x002fe40000011606 */
[----:B------:R-:W-:-:S03]  /*29bd0*/  IADD3 R6, -R2, RZ, RZ ;  /* 0x000000ff02067210 */ /* 0x000fc60007ffe1ff */
[----:B------:R-:W-:Y:S02]  /*29be0*/  IMAD.MOV R3, RZ, RZ, -R8 ;  /* 0x000000ffff037224 */ /* 0x000fe400078e0a08 */
[C---:B------:R-:W-:Y:S02]  /*29bf0*/  IMAD R5, R4.reuse, R6, R5 ;  /* 0x0000000604057224 */ /* 0x040fe400078e0205 */
[----:B------:R-:W-:Y:S01]  /*29c00*/  IMAD R4, R4, R3, R0 ;  /* 0x0000000304047224 */ /* 0x000fe200078e0200 */
[----:B------:R-:W-:Y:S01]  /*29c10*/  SHF.R.S32.HI R3, RZ, 0x1f, R2 ;  /* 0x0000001fff037819 */ /* 0x000fe20000011402 */
[----:B---3--:R-:W-:-:S04]  /*29c20*/  IMAD R0, R10, UR4, RZ ;  /* 0x000000040a007c24 */ /* 0x008fc8000f8e02ff */
[C---:B------:R-:W-:Y:S02]  /*29c30*/  IMAD R0, R33.reuse, UR5, R0 ;  /* 0x0000000521007c24 */ /* 0x040fe4000f8e0200 */
[----:B------:R-:W-:-:S04]  /*29c40*/  IMAD.WIDE.U32 R2, R33, UR4, R2 ;  /* 0x0000000421027c25 */ /* 0x000fc8000f8e0002 */
[----:B------:R-:W-:Y:S01]  /*29c50*/  IMAD.IADD R3, R0, 0x1, R3 ;  /* 0x0000000100037824 */ /* 0x000fe200078e0203 */
[----:B------:R-:W-:-:S04]  /*29c60*/  LEA R6, P0, R2, UR6, 0x2 ;  /* 0x0000000602067c11 */ /* 0x000fc8000f8010ff */
[----:B------:R-:W-:-:S05]  /*29c70*/  LEA.HI.X R7, R2, UR7, R3, 0x2, P0 ;  /* 0x0000000702077c11 */ /* 0x000fca00080f1403 */
[----:B------:R-:W2:Y:S01]  /*29c80*/  LDG.E R6, desc[UR50][R6.64] ;  /* 0x0000003206067981 */ /* 0x000ea2000c1e1900 */
[--C-:B------:R-:W-:Y:S01]  /*29c90*/  @!P1 SHF.R.S32.HI R3, RZ, 0x1f, R8.reuse ;  /* 0x0000001fff039819 */ /* 0x100fe20000011408 */
[----:B------:R-:W-:-:S04]  /*29ca0*/  @!P1 IMAD.MOV.U32 R2, RZ, RZ, R8 ;  /* 0x000000ffff029224 */ /* 0x000fc800078e0008 */
[----:B------:R-:W-:-:S05]  /*29cb0*/  @!P1 IMAD.WIDE.U32 R2, R33, UR4, R2 ;  /* 0x0000000421029c25 */ /* 0x000fca000f8e0002 */
[----:B------:R-:W-:Y:S02]  /*29cc0*/  @!P1 IADD3 R0, R0, R3, RZ ;  /* 0x0000000300009210 */ /* 0x000fe40007ffe0ff */
[C---:B------:R-:W-:Y:S01]  /*29cd0*/  @!P1 LEA R10, P0, R2.reuse, UR6, 0x2 ;  /* 0x00000006020a9c11 */ /* 0x040fe2000f8010ff */
[----:B------:R-:W-:Y:S02]  /*29ce0*/  IMAD.MOV.U32 R8, RZ, RZ, RZ ;  /* 0x000000ffff087224 */ /* 0x000fe400078e00ff */
[----:B------:R-:W-:Y:S01]  /*29cf0*/  IMAD.U32 R12, RZ, RZ, UR39 ;  /* 0x00000027ff0c7e24 */ /* 0x000fe2000f8e00ff */
[----:B------:R-:W-:Y:S01]  /*29d00*/  @!P1 LEA.HI.X R11, R2, UR7, R0, 0x2, P0 ;  /* 0x00000007020b9c11 */ /* 0x000fe200080f1400 */
[----:B------:R-:W-:-:S04]  /*29d10*/  VIADD R23, R17, 0x1 ;  /* 0x0000000111177836 */ /* 0x000fc80000000000 */
[----:B------:R0:W5:Y:S01]  /*29d20*/  @!P1 LDG.E R8, desc[UR50][R10.64] ;  /* 0x000000320a089981 */ /* 0x000162000c1e1900 */
[----:B------:R-:W-:Y:S02]  /*29d30*/  ISETP.NE.AND P1, PT, R12, 0x3, PT ;  /* 0x000000030c00780c */ /* 0x000fe40003f25270 */
[C---:B------:R-:W-:Y:S02]  /*29d40*/  ISETP.NE.AND P0, PT, R23.reuse, 0x2, PT ;  /* 0x000000021700780c */ /* 0x040fe40003f05270 */
[----:B------:R-:W-:Y:S02]  /*29d50*/  MOV R0, R32 ;  /* 0x0000002000007202 */ /* 0x000fe40000000f00 */
[----:B------:R-:W-:Y:S01]  /*29d60*/  SEL R34, RZ, 0x1, P0 ;  /* 0x00000001ff227807 */ /* 0x000fe20000000000 */
[----:B------:R-:W-:Y:S01]  /*29d70*/  VIADD R32, R32, 0xffffffff ;  /* 0xffffffff20207836 */ /* 0x000fe20000000000 */
[----:B------:R-:W-:Y:S02]  /*29d80*/  SEL R23, R23, RZ, P0 ;  /* 0x000000ff17177207 */ /* 0x000fe40000000000 */
[----:B------:R-:W-:-:S02]  /*29d90*/  LOP3.LUT R34, R21, R34, RZ, 0x3c, !PT ;  /* 0x0000002215227212 */ /* 0x000fc400078e3cff */
[----:B----4-:R-:W-:Y:S02]  /*29da0*/  ISETP.GT.AND P2, PT, R0, R9, PT ;  /* 0x000000090000720c */ /* 0x010fe40003f44270 */
[----:B--2---:R-:W-:Y:S01]  /*29db0*/  SHF.R.S32.HI R30, RZ, 0x1f, R6 ;  /* 0x0000001fff1e7819 */ /* 0x004fe20000011406 */
[----:B0-----:R-:W-:Y:S10]  /*29dc0*/  @!P1 BRA `(.L_x_720) ;  /* 0x0000000000049947 */ /* 0x001ff40003800000 */
[----:B------:R-:W-:Y:S01]  /*29dd0*/  BPT.TRAP 0x1 ;  /* 0x000000040000795c */ /* 0x000fe20000300000 */
.L_x_720:
[----:B------:R-:W-:Y:S01]  /*29de0*/  IMAD R0, R23, 0x8, R22 ;  /* 0x0000000817007824 */ /* 0x000fe200078e0216 */
[----:B------:R-:W-:Y:S01]  /*29df0*/  SHF.L.U32 R31, R34, 0x1f, RZ ;  /* 0x0000001f221f7819 */ /* 0x000fe200000006ff */
[----:B------:R-:W-:Y:S01]  /*29e00*/  BSSY B0, `(.L_x_721) ;  /* 0x0000004000007945 */ /* 0x000fe20003800000 */
[----:B------:R-:W-:Y:S02]  /*29e10*/  SHF.R.S32.HI R26, RZ, 0x1f, R5 ;  /* 0x0000001fff1a7819 */ /* 0x000fe40000011405 */
[----:B------:R-:W0:Y:S02]  /*29e20*/  SYNCS.PHASECHK.TRANS64.TRYWAIT P0, [R0+URZ+0x29880], R31 ;  /* 0x0298801f000075a7 */ /* 0x000e24000800017f */
[----:B0-----:R-:W-:Y:S05]  /*29e30*/  @!P0 BRA `(.L_x_722) ;  /* 0x0000007c00048947 */ /* 0x001fea0003800000 */
.L_x_972:
[----:B------:R-:W-:Y:S05]  /*29e40*/  BSYNC B0 ;  /* 0x0000000000007941 */ /* 0x000fea0003800000 */
.L_x_721:
[----:B------:R-:W2:Y:S01]  /*29e50*/  LDL R2, [R1] ;  /* 0x0000000001027983 */ /* 0x000ea20000100800 */
[----:B------:R-:W-:Y:S01]  /*29e60*/  ULDC.64 UR4, c[0x0][0x328] ;  /* 0x0000ca0000047ab9 */ /* 0x000fe20000000a00 */
[----:B------:R-:W-:Y:S01]  /*29e70*/  ULDC.64 UR6, c[0x0][0x338] ;  /* 0x0000ce0000067ab9 */ /* 0x000fe20000000a00 */
[----:B------:R-:W-:Y:S01]  /*29e80*/  IMAD R7, R26, UR4, RZ ;  /* 0x000000041a077c24 */ /* 0x000fe2000f8e02ff */
[----:B------:R-:W1:Y:S01]  /*29e90*/  S2R R9, SR_TID.X ;  /* 0x0000000000097919 */ /* 0x000e620000002100 */
[----:B------:R-:W-:Y:S01]  /*29ea0*/  IMAD R10, R30, UR6, RZ ;  /* 0x000000061e0a7c24 */ /* 0x000fe2000f8e02ff */
[----:B------:R-:W-:Y:S01]  /*29eb0*/  SHF.R.S32.HI R27, RZ, 0x1f, R4 ;  /* 0x0000001fff1b7819 */ /* 0x000fe20000011404 */
[----:B------:R-:W-:Y:S01]  /*29ec0*/  IMAD R7, R5, UR5, R7 ;  /* 0x0000000505077c24 */ /* 0x000fe2000f8e0207 */
[----:B-----5:R-:W-:Y:S01]  /*29ed0*/  SHF.R.S32.HI R29, RZ, 0x1f, R8 ;  /* 0x0000001fff1d7819 */ /* 0x020fe20000011408 */
[----:B------:R-:W-:Y:S01]  /*29ee0*/  IMAD R10, R6, UR7, R10 ;  /* 0x00000007060a7c24 */ /* 0x000fe2000f8e020a */
[----:B-1----:R-:W-:-:S04]  /*29ef0*/  LOP3.LUT R9, R9, 0x7f, RZ, 0xc0, !PT ;  /* 0x0000007f09097812 */ /* 0x002fc800078ec0ff */
[----:B------:R-:W-:-:S04]  /*29f00*/  SHF.R.U32.HI R9, RZ, 0x5, R9 ;  /* 0x00000005ff097819 */ /* 0x000fc80000011609 */
[----:B------:R-:W-:-:S05]  /*29f10*/  SHF.L.U32 R9, R9, 0xa, RZ ;  /* 0x0000000a09097819 */ /* 0x000fca00000006ff */
[----:B------:R-:W-:Y:S01]  /*29f20*/  IMAD R9, R23, 0x5000, R9 ;  /* 0x0000500017097824 */ /* 0x000fe200078e0209 */
[C---:B--2---:R-:W-:Y:S02]  /*29f30*/  LOP3.LUT P3, RZ, R2.reuse, 0x2, RZ, 0xc0, !PT ;  /* 0x0000000202ff7812 */ /* 0x044fe4000786c0ff */
[----:B------:R-:W-:Y:S01]  /*29f40*/  LOP3.LUT P1, RZ, R2, 0x1, RZ, 0xc0, !PT ;  /* 0x0000000102ff7812 */ /* 0x000fe2000782c0ff */
[----:B------:R-:W-:-:S04]  /*29f50*/  IMAD.WIDE.U32 R2, R5, UR4, RZ ;  /* 0x0000000405027c25 */ /* 0x000fc8000f8e00ff */
[----:B------:R-:W-:Y:S02]  /*29f60*/  IMAD.IADD R3, R3, 0x1, R7 ;  /* 0x0000000103037824 */ /* 0x000fe400078e0207 */
[----:B------:R-:W-:Y:S02]  /*29f70*/  IMAD R7, R27, UR4, RZ ;  /* 0x000000041b077c24 */ /* 0x000fe4000f8e02ff */
[----:B------:R-:W-:-:S04]  /*29f80*/  IMAD.WIDE.U32 R2, R6, UR6, R2 ;  /* 0x0000000606027c25 */ /* 0x000fc8000f8e0002 */
[C---:B------:R-:W-:Y:S01]  /*29f90*/  IMAD R7, R4.reuse, UR5, R7 ;  /* 0x0000000504077c24 */ /* 0x040fe2000f8e0207 */
[----:B------:R-:W-:Y:S01]  /*29fa0*/  IADD3 R11, R3, R10, RZ ;  /* 0x0000000a030b7210 */ /* 0x000fe20007ffe0ff */
        /* <DEDUP_REMOVED lines=17> */
[----:B------:R-:W-:Y:S08]  /*2a0c0*/  BRA.DIV UR4, `(.L_x_723) ;  /* 0x0000007a04747947 */ /* 0x000ff0000b800000 */
[----:B------:R-:W1:Y:S01]  /*2a0d0*/  S2R R3, SR_TID.X ;  /* 0x0000000000037919 */ /* 0x000e620000002100 */
[----:B------:R-:W-:Y:S01]  /*2a0e0*/  IADD3 R9, R22, R9, R36 ;  /* 0x0000000916097210 */ /* 0x000fe20007ffe024 */
[----:B------:R-:W2:Y:S04]  /*2a0f0*/  SHFL.IDX PT, R2, R7, RZ, 0x1c1f ;  /* 0x001c1fff07027589 */ /* 0x000ea800000e0000 */
[----:B------:R-:W-:Y:S01]  /*2a100*/  IMAD.IADD R10, R37, 0x1, R9 ;  /* 0x00000001250a7824 */ /* 0x000fe200078e0209 */
[----:B------:R-:W-:Y:S01]  /*2a110*/  SHFL.IDX PT, R24, R24, RZ, 0x1c1f ;  /* 0x001c1fff18187589 */ /* 0x000fe200000e0000 */
[----:B-1----:R-:W-:-:S03]  /*2a120*/  IMAD.SHL.U32 R11, R3, 0x10, RZ ;  /* 0x00000010030b7824 */ /* 0x002fc600078e00ff */
[----:B------:R-:W1:Y:S02]  /*2a130*/  SHFL.IDX PT, R3, R20, RZ, 0x1c1f ;  /* 0x001c1fff14037589 */ /* 0x000e6400000e0000 */
[----:B------:R-:W-:-:S04]  /*2a140*/  LOP3.LUT R11, R11, 0x30, RZ, 0xc0, !PT ;  /* 0x000000300b0b7812 */ /* 0x000fc800078ec0ff */
[----:B--2---:R-:W-:-:S05]  /*2a150*/  IADD3 R2, P0, R11, R2, RZ ;  /* 0x000000020b027210 */ /* 0x004fca0007f1e0ff */
[----:B-1----:R-:W-:-:S05]  /*2a160*/  IMAD.X R3, RZ, RZ, R3, P0 ;  /* 0x000000ffff037224 */ /* 0x002fca00000e0603 */
[----:B------:R-:W-:Y:S04]  /*2a170*/  LDGSTS.E.BYPASS.LTC128B.128 [R9+0xa400], desc[UR50][R2.64], !P3 ;  /* 0x0a40000002097fae */ /* 0x000fe8000d901d72 */
[----:B------:R1:W-:Y:S04]  /*2a180*/  LDGSTS.E.BYPASS.LTC128B.128 [R10+0xa400], desc[UR50][R2.64+0x40], !P1 ;  /* 0x0a400040020a7fae */ /* 0x0003e8000c901d72 */
        /* <DEDUP_REMOVED lines=19> */
.L_x_984:
[----:B------:R-:W3:Y:S02]  /*2a2c0*/  S2R R3, SR_TID.X ;  /* 0x0000000000037919 */ /* 0x000ee40000002100 */
[----:B---3--:R-:W-:-:S05]  /*2a2d0*/  IMAD.SHL.U32 R3, R3, 0x10, RZ ;  /* 0x0000001003037824 */ /* 0x008fca00078e00ff */
[----:B------:R-:W-:-:S04]  /*2a2e0*/  LOP3.LUT R3, R3, 0x30, RZ, 0xc0, !PT ;  /* 0x0000003003037812 */ /* 0x000fc800078ec0ff */
[----:B--2---:R-:W-:-:S04]  /*2a2f0*/  IADD3 R2, P0, R3, R2, RZ ;  /* 0x0000000203027210 */ /* 0x004fc80007f1e0ff */
[----:B------:R-:W-:Y:S02]  /*2a300*/  IADD3.X R3, RZ, R24, RZ, P0, !PT ;  /* 0x00000018ff037210 */ /* 0x000fe400007fe4ff */
[----:B------:R-:W-:-:S03]  /*2a310*/  PLOP3.LUT P0, PT, PT, PT, PT, 0x80, 0x0 ;  /* 0x000000000000781c */ /* 0x000fc60003f0f070 */
[----:B------:R-:W-:Y:S01]  /*2a320*/  @!PT LDS RZ, [RZ] ;  /* 0x00000000fffff984 */ /* 0x000fe20000000800 */
[----:B------:R-:W-:Y:S01]  /*2a330*/  @!PT LDS RZ, [RZ] ;  /* 0x00000000fffff984 */ /* 0x000fe20000000800 */
[----:B------:R-:W-:Y:S01]  /*2a340*/  @!PT LDS RZ, [RZ] ;  /* 0x00000000fffff984 */ /* 0x000fe20000000800 */
[----:B------:R2:W-:Y:S04]  /*2a350*/  LDGSTS.E.BYPASS.LTC128B.128 [R9+0xe400], desc[UR50][R2.64], !P3 ;  /* 0x0e40000002097fae */ /* 0x0005e8000d901d72 */
[----:B------:R2:W-:Y:S01]  /*2a360*/  LDGSTS.E.BYPASS.LTC128B.128 [R10+0xe400], desc[UR50][R2.64+0x40], !P1 ;  /* 0x0e400040020a7fae */ /* 0x0005e2000c901d72 */
[----:B------:R-:W-:-:S05]  /*2a370*/  NOP ;  /* 0x0000000000007918 */ /* 0x000fca0000000000 */
.L_x_724:
        /* <DEDUP_REMOVED lines=11> */
.L_x_725:
[----:B------:R2:W-:Y:S01]  /*2a430*/  SYNCS.ARRIVE.TRANS64.A1T0 RZ, [R0+URZ+0x29870], RZ ;  /* 0x029870ff00ff79a7 */ /* 0x0005e2000810003f */
[----:B------:R-:W-:Y:S05]  /*2a440*/  @!P3 BRA `(.L_x_726) ;  /* 0x000000000004b947 */ /* 0x000fea0003800000 */
[----:B------:R-:W-:Y:S01]  /*2a450*/  BPT.TRAP 0x1 ;  /* 0x000000040000795c */ /* 0x000fe20000300000 */
.L_x_726:
[----:B------:R-:W3:Y:S01]  /*2a460*/  SYNCS.PHASECHK.TRANS64.TRYWAIT P0, [R0+URZ+0x29840], R31 ;  /* 0x0298401f000075a7 */ /* 0x000ee2000800017f */
[----:B------:R-:W-:Y:S04]  /*2a470*/  BSSY B0, `(.L_x_727) ;  /* 0x0000002000007945 */ /* 0x000fe80003800000 */
[----:B---3--:R-:W-:Y:S05]  /*2a480*/  @!P0 BRA `(.L_x_728) ;  /* 0x0000007c00308947 */ /* 0x008fea0003800000 */
.L_x_985:
[----:B------:R-:W-:Y:S05]  /*2a490*/  BSYNC B0 ;  /* 0x0000000000007941 */ /* 0x000fea0003800000 */
.L_x_727:
[----:B------:R-:W4:Y:S01]  /*2a4a0*/  LDL R2, [R1] ;  /* 0x0000000001027983 */ /* 0x000f220000100800 */
[----:B------:R-:W-:Y:S01]  /*2a4b0*/  ULDC.64 UR4, c[0x0][0x300] ;  /* 0x0000c00000047ab9 */ /* 0x000fe20000000a00 */
[----:B------:R-:W-:Y:S02]  /*2a4c0*/  ULDC.64 UR6, c[0x0][0x310] ;  /* 0x0000c40000067ab9 */ /* 0x000fe40000000a00 */
[----:B------:R-:W5:Y:S01]  /*2a4d0*/  LDL R10, [R1+0x14] ;  /* 0x00001400010a7983 */ /* 0x000f620000100800 */
[----:B------:R-:W-:-:S04]  /*2a4e0*/  IMAD R7, R26, UR4, RZ ;  /* 0x000000041a077c24 */ /* 0x000fc8000f8e02ff */
[C---:B------:R-:W-:Y:S02]  /*2a4f0*/  IMAD R7, R5.reuse, UR5, R7 ;  /* 0x0000000505077c24 */ /* 0x040fe4000f8e0207 */
[----:B------:R-:W-:Y:S01]  /*2a500*/  IMAD R30, R30, UR6, RZ ;  /* 0x000000061e1e7c24 */ /* 0x000fe2000f8e02ff */
[----:B------:R-:W0:Y:S01]  /*2a510*/  S2R R9, SR_TID.X ;  /* 0x0000000000097919 */ /* 0x000e220000002100 */
[C---:B----4-:R-:W-:Y:S02]  /*2a520*/  LOP3.LUT P4, RZ, R2.reuse, 0x10, RZ, 0xc0, !PT ;  /* 0x0000001002ff7812 */ /* 0x050fe4000788c0ff */
[C---:B------:R-:W-:Y:S02]  /*2a530*/  LOP3.LUT P3, RZ, R2.reuse, 0x8, RZ, 0xc0, !PT ;  /* 0x0000000802ff7812 */ /* 0x040fe4000786c0ff */
[----:B------:R-:W-:Y:S01]  /*2a540*/  LOP3.LUT P1, RZ, R2, 0x4, RZ, 0xc0, !PT ;  /* 0x0000000402ff7812 */ /* 0x000fe2000782c0ff */
[----:B------:R-:W-:-:S04]  /*2a550*/  IMAD.WIDE.U32 R2, R5, UR4, RZ ;  /* 0x0000000405027c25 */ /* 0x000fc8000f8e00ff */
[----:B------:R-:W-:Y:S02]  /*2a560*/  IMAD.IADD R3, R3, 0x1, R7 ;  /* 0x0000000103037824 */ /* 0x000fe400078e0207 */
[----:B------:R-:W-:-:S04]  /*2a570*/  IMAD.WIDE.U32 R2, R6, UR6, R2 ;  /* 0x0000000606027c25 */ /* 0x000fc8000f8e0002 */
[----:B------:R-:W-:Y:S02]  /*2a580*/  IMAD R6, R6, UR7, R30 ;  /* 0x0000000706067c24 */ /* 0x000fe4000f8e021e */
[----:B------:R-:W-:Y:S02]  /*2a590*/  IMAD R5, R27, UR4, RZ ;  /* 0x000000041b057c24 */ /* 0x000fe4000f8e02ff */
[----:B------:R-:W-:Y:S01]  /*2a5a0*/  IMAD.IADD R7, R3, 0x1, R6 ;  /* 0x0000000103077824 */ /* 0x000fe200078e0206 */
[----:B------:R-:W-:Y:S01]  /*2a5b0*/  MOV R6, R2 ;  /* 0x0000000200067202 */ /* 0x000fe20000000f00 */
[C---:B------:R-:W-:Y:S02]  /*2a5c0*/  IMAD R5, R4.reuse, UR5, R5 ;  /* 0x0000000504057c24 */ /* 0x040fe4000f8e0205 */
        /* <DEDUP_REMOVED lines=11> */
[----:B------:R-:W-:-:S03]  /*2a680*/  IMAD.WIDE.U32 R2, R18, UR4, R2 ;  /* 0x0000000412027c25 */ /* 0x000fc6000f8e0002 */
[----:B------:R-:W-:Y:S01]  /*2a690*/  IADD3.X R6, R8, UR7, R7, P0, !PT ;  /* 0x0000000708067c10 */ /* 0x000fe200087fe407 */
[----:B-----5:R-:W-:Y:S01]  /*2a6a0*/  IMAD R7, R23, 0x7800, R10 ;  /* 0x0000780017077824 */ /* 0x020fe200078e020a */
[----:B------:R-:W-:Y:S01]  /*2a6b0*/  IADD3 R5, P0, R2, UR6, RZ ;  /* 0x0000000602057c10 */ /* 0x000fe2000ff1e0ff */
[----:B0-----:R-:W-:Y:S01]  /*2a6c0*/  IMAD.SHL.U32 R10, R9, 0x10, RZ ;  /* 0x00000010090a7824 */ /* 0x001fe200078e00ff */
[----:B------:R-:W-:Y:S02]  /*2a6d0*/  UMOV UR4, 0xffffffff ;  /* 0xffffffff00047882 */ /* 0x000fe40000000000 */
[----:B------:R-:W-:Y:S02]  /*2a6e0*/  IADD3.X R8, R8, UR7, R3, P0, !PT ;  /* 0x0000000708087c10 */ /* 0x000fe400087fe403 */
[----:B------:R-:W-:Y:S01]  /*2a6f0*/  LOP3.LUT R10, R10, 0x30, RZ, 0xc0, !PT ;  /* 0x000000300a0a7812 */ /* 0x000fe200078ec0ff */
[----:B------:R-:W-:Y:S06]  /*2a700*/  BRA.DIV UR4, `(.L_x_729) ;  /* 0x0000007a04a47947 */ /* 0x000fec000b800000 */
[----:B------:R-:W0:Y:S01]  /*2a710*/  SHFL.IDX PT, R2, R4, RZ, 0x1c1f ;  /* 0x001c1fff04027589 */ /* 0x000e2200000e0000 */
[----:B------:R-:W-:-:S03]  /*2a720*/  IMAD.IADD R7, R22, 0x1, R7 ;  /* 0x0000000116077824 */ /* 0x000fc600078e0207 */
[----:B------:R-:W4:Y:S04]  /*2a730*/  SHFL.IDX PT, R3, R6, RZ, 0x1c1f ;  /* 0x001c1fff06037589 */ /* 0x000f2800000e0000 */
[----:B------:R-:W-:Y:S04]  /*2a740*/  SHFL.IDX PT, R9, R6, 0x2, 0x1c1f ;  /* 0x005c1f0006097f89 */ /* 0x000fe800000e0000 */
[----:B------:R-:W-:Y:S01]  /*2a750*/  SHFL.IDX PT, R8, R8, RZ, 0x1c1f ;  /* 0x001c1fff08087589 */ /* 0x000fe200000e0000 */
[----:B0-----:R-:W-:-:S04]  /*2a760*/  IADD3 R2, P0, R10, R2, RZ ;  /* 0x000000020a027210 */ /* 0x001fc80007f1e0ff */
[----:B----4-:R-:W-:-:S05]  /*2a770*/  IADD3.X R3, RZ, R3, RZ, P0, !PT ;  /* 0x00000003ff037210 */ /* 0x010fca00007fe4ff */
[----:B------:R-:W-:Y:S04]  /*2a780*/  LDGSTS.E.BYPASS.LTC128B.128 [R7+0x1a400], desc[UR50][R2.64], !P4 ;  /* 0x1a40000002077fae */ /* 0x000fe8000e101d72 */
[----:B------:R-:W-:Y:S04]  /*2a790*/  LDGSTS.E.BYPASS.LTC128B.128 [R7+0x1cc00], desc[UR50][R2.64+0x40], !P3 ;  /* 0x1cc0004002077fae */ /* 0x000fe8000d901d72 */
[----:B------:R0:W-:Y:S04]  /*2a7a0*/  LDGSTS.E.BYPASS.LTC128B.128 [R7+0x1f400], desc[UR50][R2.64+0x80], !P1 ;  /* 0x1f40008002077fae */ /* 0x0001e8000c901d72 */
[----:B0-----:R-:W0:Y:S04]  /*2a7b0*/  SHFL.IDX PT, R2, R4, 0x1, 0x1c1f ;  /* 0x003c1f0004027f89 */ /* 0x001e2800000e0000 */
[----:B------:R-:W4:Y:S01]  /*2a7c0*/  SHFL.IDX PT, R3, R6, 0x1, 0x1c1f ;  /* 0x003c1f0006037f89 */ /* 0x000f2200000e0000 */
[----:B0-----:R-:W-:-:S05]  /*2a7d0*/  IADD3 R2, P0, R10, R2, RZ ;  /* 0x000000020a027210 */ /* 0x001fca0007f1e0ff */
[----:B----4-:R-:W-:-:S05]  /*2a7e0*/  IMAD.X R3, RZ, RZ, R3, P0 ;  /* 0x000000ffff037224 */ /* 0x010fca00000e0603 */
[----:B------:R-:W-:Y:S04]  /*2a7f0*/  LDGSTS.E.BYPASS.LTC128B.128 [R7+0x1ac00], desc[UR50][R2.64], !P4 ;  /* 0x1ac0000002077fae */ /* 0x000fe8000e101d72 */
[----:B------:R-:W-:Y:S04]  /*2a800*/  LDGSTS.E.BYPASS.LTC128B.128 [R7+0x1d400], desc[UR50][R2.64+0x40], !P3 ;  /* 0x1d40004002077fae */ /* 0x000fe8000d901d72 */
[----:B------:R0:W-:Y:S04]  /*2a810*/  LDGSTS.E.BYPASS.LTC128B.128 [R7+0x1fc00], desc[UR50][R2.64+0x80], !P1 ;  /* 0x1fc0008002077fae */ /* 0x0001e8000c901d72 */
[----:B0-----:R-:W0:Y:S02]  /*2a820*/  SHFL.IDX PT, R2, R4, 0x2, 0x1c1f ;  /* 0x005c1f0004027f89 */ /* 0x001e2400000e0000 */
[----:B0-----:R-:W-:-:S05]  /*2a830*/  IADD3 R2, P0, R10, R2, RZ ;  /* 0x000000020a027210 */ /* 0x001fca0007f1e0ff */
[----:B------:R-:W-:Y:S02]  /*2a840*/  IMAD.X R3, RZ, RZ, R9, P0 ;  /* 0x000000ffff037224 */ /* 0x000fe400000e0609 */
[----:B------:R-:W-:Y:S04]  /*2a850*/  SHFL.IDX PT, R9, R6, 0x3, 0x1c1f ;  /* 0x007c1f0006097f89 */ /* 0x000fe800000e0000 */
[----:B------:R-:W-:Y:S04]  /*2a860*/  LDGSTS.E.BYPASS.LTC128B.128 [R7+0x1b400], desc[UR50][R2.64], !P4 ;  /* 0x1b40000002077fae */ /* 0x000fe8000e101d72 */
[----:B------:R-:W-:Y:S04]  /*2a870*/  LDGSTS.E.BYPASS.LTC128B.128 [R7+0x1dc00], desc[UR50][R2.64+0x40], !P3 ;  /* 0x1dc0004002077fae */ /* 0x000fe8000d901d72 */
[----:B------:R0:W-:Y:S04]  /*2a880*/  LDGSTS.E.BYPASS.LTC128B.128 [R7+0x20400], desc[UR50][R2.64+0x80], !P1 ;  /* 0x2040008002077fae */ /* 0x0001e8000c901d72 */
[----:B0-----:R-:W0:Y:S02]  /*2a890*/  SHFL.IDX PT, R2, R4, 0x3, 0x1c1f ;  /* 0x007c1f0004027f89 */ /* 0x001e2400000e0000 */
[----:B0-----:R-:W-:-:S04]  /*2a8a0*/  IADD3 R2, P0, R10, R2, RZ ;  /* 0x000000020a027210 */ /* 0x001fc80007f1e0ff */
[----:B------:R-:W-:-:S05]  /*2a8b0*/  IADD3.X R3, RZ, R9, RZ, P0, !PT ;  /* 0x00000009ff037210 */ /* 0x000fca00007fe4ff */
[----:B------:R-:W-:Y:S04]  /*2a8c0*/  LDGSTS.E.BYPASS.LTC128B.128 [R7+0x1bc00], desc[UR50][R2.64], !P4 ;  /* 0x1bc0000002077fae */ /* 0x000fe8000e101d72 */
[----:B------:R-:W-:Y:S04]  /*2a8d0*/  LDGSTS.E.BYPASS.LTC128B.128 [R7+0x1e400], desc[UR50][R2.64+0x40], !P3 ;  /* 0x1e40004002077fae */ /* 0x000fe8000d901d72 */
[----:B------:R0:W-:Y:S04]  /*2a8e0*/  LDGSTS.E.BYPASS.LTC128B.128 [R7+0x20c00], desc[UR50][R2.64+0x80], !P1 ;  /* 0x20c0008002077fae */ /* 0x0001e8000c901d72 */
[----:B0-----:R0:W4:Y:S02]  /*2a8f0*/  SHFL.IDX PT, R2, R5, RZ, 0x1c1f ;  /* 0x001c1fff05027589 */ /* 0x00112400000e0000 */
.L_x_997:
[----:B----4-:R-:W-:-:S05]  /*2a900*/  IADD3 R2, P0, R10, R2, RZ ;  /* 0x000000020a027210 */ /* 0x010fca0007f1e0ff */
        /* <DEDUP_REMOVED lines=9> */
.L_x_730:
        /* <DEDUP_REMOVED lines=11> */
.L_x_731:
[----:B------:R2:W-:Y:S02]  /*2aa50*/  SYNCS.ARRIVE.TRANS64.A1T0 RZ, [R0+URZ+0x29830], RZ ;  /* 0x029830ff00ff79a7 */ /* 0x0005e4000810003f */
[----:B--23--:R-:W-:-:S05]  /*2aa60*/  IMAD.U32 R0, RZ, RZ, UR37 ;  /* 0x00000025ff007e24 */ /* 0x00cfca000f8e00ff */
[----:B------:R-:W-:-:S13]  /*2aa70*/  ISETP.NE.AND P1, PT, R0, 0x3, PT ;  /* 0x000000030000780c */ /* 0x000fda0003f25270 */
[----:B------:R-:W-:Y:S05]  /*2aa80*/  @!P1 BRA `(.L_x_732) ;  /* 0x0000000000049947 */ /* 0x000fea0003800000 */
[----:B------:R-:W-:Y:S01]  /*2aa90*/  BPT.TRAP 0x1 ;  /* 0x000000040000795c */ /* 0x000fe20000300000 */
.L_x_732:
[----:B------:R-:W-:Y:S01]  /*2aaa0*/  LOP3.LUT R0, R21, 0x1, RZ, 0x3c, !PT ;  /* 0x0000000115007812 */ /* 0x000fe200078e3cff */
[----:B------:R-:W-:Y:S01]  /*2aab0*/  BSSY B0, `(.L_x_733) ;  /* 0x0000005000007945 */ /* 0x000fe20003800000 */
[----:B------:R-:W-:Y:S02]  /*2aac0*/  LEA R3, R17, R22, 0x3 ;  /* 0x0000001611037211 */ /* 0x000fe400078e18ff */
[----:B------:R-:W-:-:S04]  /*2aad0*/  SHF.L.U32 R0, R0, 0x1f, RZ ;  /* 0x0000001f00007819 */ /* 0x000fc800000006ff */
[----:B------:R-:W2:Y:S02]  /*2aae0*/  SYNCS.PHASECHK.TRANS64.TRYWAIT P0, [R3+URZ+0x29870], R0 ;  /* 0x02987000030075a7 */ /* 0x000ea4000800017f */
[----:B--2---:R-:W-:Y:S05]  /*2aaf0*/  @!P0 BRA `(.L_x_734) ;  /* 0x0000007c00288947 */ /* 0x004fea0003800000 */
.L_x_998:
[----:B------:R-:W-:Y:S05]  /*2ab00*/  BSYNC B0 ;  /* 0x0000000000007941 */ /* 0x000fea0003800000 */
.L_x_733:
[----:B------:R-:W-:-:S05]  /*2ab10*/  IMAD.U32 R2, RZ, RZ, UR39 ;  /* 0x00000027ff027e24 */ /* 0x000fca000f8e00ff */
[----:B------:R-:W-:-:S13]  /*2ab20*/  ISETP.NE.AND P0, PT, R2, 0x3, PT ;  /* 0x000000030200780c */ /* 0x000fda0003f05270 */
[----:B------:R-:W-:Y:S05]  /*2ab30*/  @!P0 BRA `(.L_x_735) ;  /* 0x0000000000048947 */ /* 0x000fea0003800000 */
[----:B------:R-:W-:Y:S01]  /*2ab40*/  BPT.TRAP 0x1 ;  /* 0x000000040000795c */ /* 0x000fe20000300000 */
.L_x_735:
[----:B--2---:R-:W-:Y:S01]  /*2ab50*/  SHF.L.U32 R0, R21, 0x1f, RZ ;  /* 0x0000001f15007819 */ /* 0x004fe200000006ff */
[----:B------:R-:W-:-:S03]  /*2ab60*/  IMAD R12, R17, 0x5000, RZ ;  /* 0x00005000110c7824 */ /* 0x000fc600078e02ff */
[----:B------:R-:W2:Y:S02]  /*2ab70*/  SYNCS.PHASECHK.TRANS64.TRYWAIT P0, [R3+URZ+0x29860], R0 ;  /* 0x02986000030075a7 */ /* 0x000ea4000800017f */
[----:B--2---:R-:W-:Y:S05]  /*2ab80*/  @!P0 BRA `(.L_x_736) ;  /* 0x0000007c00188947 */ /* 0x004fea0003800000 */
.L_x_999:
[----:B------:R-:W0:Y:S04]  /*2ab90*/  LDL R4, [R1+0x1c] ;  /* 0x00001c0001047983 */ /* 0x000e280000100800 */
[----:B------:R-:W3:Y:S04]  /*2aba0*/  LDL R2, [R1+0x20] ;  /* 0x0000200001027983 */ /* 0x000ee80000100800 */
[----:B------:R-:W4:Y:S01]  /*2abb0*/  LDL R13, [R1+0x18] ;  /* 0x00001800010d7983 */ /* 0x000f220000100800 */
[----:B------:R-:W-:Y:S05]  /*2abc0*/  WARPSYNC.ALL ;  /* 0x0000000000007948 */ /* 0x000fea0003800000 */
[----:B------:R-:W-:-:S05]  /*2abd0*/  IMAD.U32 R20, RZ, RZ, UR39 ;  /* 0x00000027ff147e24 */ /* 0x000fca000f8e00ff */
[----:B------:R-:W-:Y:S02]  /*2abe0*/  ISETP.NE.AND P0, PT, R20, 0x3, PT ;  /* 0x000000031400780c */ /* 0x000fe40003f05270 */
[----:B0-----:R-:W-:-:S05]  /*2abf0*/  LOP3.LUT R5, R12, R4, RZ, 0xfc, !PT ;  /* 0x000000040c057212 */ /* 0x001fca00078efcff */
[----:B--2---:R-:W-:Y:S01]  /*2ac00*/  IMAD.IADD R0, R22, 0x1, R5 ;  /* 0x0000000116007824 */ /* 0x004fe200078e0205 */
[----:B----4-:R-:W-:-:S03]  /*2ac10*/  LOP3.LUT R17, R12, R13, RZ, 0xfc, !PT ;  /* 0x0000000d0c117212 */ /* 0x010fc600078efcff */
[----:B---3--:R-:W-:Y:S01]  /*2ac20*/  IMAD.IADD R2, R2, 0x1, R0 ;  /* 0x0000000102027824 */ /* 0x008fe200078e0200 */
[----:B------:R-:W0:Y:S01]  /*2ac30*/  LDSM.16.MT88.4 R4, [R0+0xa400] ;  /* 0x00a400000004783b */ /* 0x000e220000004200 */
[----:B------:R-:W-:Y:S02]  /*2ac40*/  IADD3 R17, R22, R17, RZ ;  /* 0x0000001116117210 */ /* 0x000fe40007ffe0ff */
[C-C-:B0-----:R-:W-:Y:S02]  /*2ac50*/  PRMT R8, R4.reuse, 0x6420, R5.reuse ;  /* 0x0000642004087816 */ /* 0x141fe40000000005 */
[----:B------:R-:W-:Y:S02]  /*2ac60*/  PRMT R9, R4, 0x7531, R5 ;  /* 0x0000753104097816 */ /* 0x000fe40000000005 */
[C-C-:B------:R-:W-:Y:S02]  /*2ac70*/  PRMT R10, R6.reuse, 0x6420, R7.reuse ;  /* 0x00006420060a7816 */ /* 0x140fe40000000007 */
[----:B------:R-:W-:-:S02]  /*2ac80*/  PRMT R11, R6, 0x7531, R7 ;  /* 0x00007531060b7816 */ /* 0x000fc40000000007 */
[----:B------:R-:W0:Y:S04]  /*2ac90*/  LDSM.16.MT88.4 R4, [R2+0xa400] ;  /* 0x00a400000204783b */ /* 0x000e280000004200 */
[----:B------:R-:W-:Y:S01]  /*2aca0*/  STSM.16.M88.4 [R17+0x400], R8 ;  /* 0x0004000811007844 */ /* 0x000fe20000000200 */
[C-C-:B0-----:R-:W-:Y:S02]  /*2acb0*/  PRMT R12, R4.reuse, 0x6420, R5.reuse ;  /* 0x00006420040c7816 */ /* 0x141fe40000000005 */
        /* <DEDUP_REMOVED lines=12> */
[----:B-1----:R-:W-:Y:S02]  /*2ad80*/  PRMT R25, R8, 0x7531, R9 ;  /* 0x0000753108197816 */ /* 0x002fe40000000009 */
        /* <DEDUP_REMOVED lines=47> */
.L_x_737:
[----:B-1----:R1:W-:Y:S01]  /*2b080*/  SYNCS.ARRIVE.TRANS64.A1T0 RZ, [R3+URZ+0x29850], RZ ;  /* 0x029850ff03ff79a7 */ /* 0x0023e2000810003f */
[----:B------:R-:W-:Y:S06]  /*2b090*/  BAR.SYNC.DEFER_BLOCKING 0x2, 0x80 ;  /* 0x0082000000007b1d */ /* 0x000fec0000010000 */
[----:B------:R-:W-:Y:S05]  /*2b0a0*/  @!P1 BRA `(.L_x_738) ;  /* 0x0000000000049947 */ /* 0x000fea0003800000 */
[----:B------:R-:W-:Y:S01]  /*2b0b0*/  BPT.TRAP 0x1 ;  /* 0x000000040000795c */ /* 0x000fe20000300000 */
.L_x_738:
[----:B------:R-:W2:Y:S01]  /*2b0c0*/  LDL R0, [R1+0x10] ;  /* 0x0000100001007983 */ /* 0x000ea20000100800 */
[----:B-1----:R-:W-:Y:S01]  /*2b0d0*/  VIADD R3, R3, 0x29880 ;  /* 0x0002988003037836 */ /* 0x002fe20000000000 */
[----:B------:R-:W-:Y:S01]  /*2b0e0*/  MOV R21, R34 ;  /* 0x0000002200157202 */ /* 0x000fe20000000f00 */
[----:B0-----:R-:W-:-:S03]  /*2b0f0*/  IMAD.MOV.U32 R17, RZ, RZ, R23 ;  /* 0x000000ffff117224 */ /* 0x001fc600078e0017 */
[----:B--2---:R-:W-:-:S04]  /*2b100*/  PRMT R3, R0, 0x654, R3 ;  /* 0x0000065400037816 */ /* 0x004fc80000000003 */
[----:B------:R1:W-:Y:S01]  /*2b110*/  SYNCS.ARRIVE.TRANS64.RED.A1T0 RZ, [R3+URZ], RZ ;  /* 0x000000ff03ff79a7 */ /* 0x0003e2000810043f */
[----:B------:R-:W-:Y:S05]  /*2b120*/  @P2 BRA `(.L_x_739) ;  /* 0xffffffe800242947 */ /* 0x000fea000383ffff */
.L_x_719:
[----:B------:R-:W2:Y:S01]  /*2b130*/  S2R R0, SR_TID.X ;  /* 0x0000000000007919 */ /* 0x000ea20000002100 */
        /* <DEDUP_REMOVED lines=8> */
[----:B01----:R-:W0:Y:S01]  /*2b1c0*/  LDC.64 R2, c[0x0][0xc60] ;  /* 0x00031800ff027b82 */ /* 0x003e220000000a00 */
        /* <DEDUP_REMOVED lines=8> */
[----:B0-----:R-:W-:-:S07]  /*2b250*/  IADD3 R16, R0, UR38, R7 ;  /* 0x0000002600107c10 */ /* 0x001fce000fffe007 */
.L_x_741:
[----:B------:R-:W-:Y:S05]  /*2b260*/  BSYNC B0 ;  /* 0x0000000000007941 */ /* 0x000fea0003800000 */
.L_x_740:
[----:B------:R-:W-:Y:S05]  /*2b270*/  @!P0 BRA `(.L_x_742) ;  /* 0x0000000000048947 */ /* 0x000fea0003800000 */
[----:B------:R-:W-:Y:S01]  /*2b280*/  BPT.TRAP 0x1 ;  /* 0x000000040000795c */ /* 0x000fe20000300000 */
.L_x_742:
[----:B------:R-:W-:Y:S01]  /*2b290*/  LOP3.LUT R0, R34, 0x1, RZ, 0x3c, !PT ;  /* 0x0000000122007812 */ /* 0x000fe200078e3cff */
[----:B------:R-:W-:Y:S01]  /*2b2a0*/  IMAD R17, R23, 0x8, R22 ;  /* 0x0000000817117824 */ /* 0x000fe200078e0216 */
[----:B------:R-:W-:Y:S02]  /*2b2b0*/  BSSY B0, `(.L_x_743) ;  /* 0x0000004000007945 */ /* 0x000fe40003800000 */
[----:B------:R-:W-:-:S04]  /*2b2c0*/  SHF.L.U32 R0, R0, 0x1f, RZ ;  /* 0x0000001f00007819 */ /* 0x000fc800000006ff */
[----:B------:R-:W2:Y:S02]  /*2b2d0*/  SYNCS.PHASECHK.TRANS64.TRYWAIT P1, [R17+URZ+0x29870], R0 ;  /* 0x02987000110075a7 */ /* 0x000ea4000802017f */
[----:B--2---:R-:W-:Y:S05]  /*2b2e0*/  @!P1 BRA `(.L_x_744) ;  /* 0x0000007400549947 */ /* 0x004fea0003800000 */
.L_x_1000:
[----:B------:R-:W-:Y:S05]  /*2b2f0*/  BSYNC B0 ;  /* 0x0000000000007941 */ /* 0x000fea0003800000 */
.L_x_743:
[----:B------:R-:W-:-:S05]  /*2b300*/  IMAD.U32 R2, RZ, RZ, UR39 ;  /* 0x00000027ff027e24 */ /* 0x000fca000f8e00ff */
[----:B------:R-:W-:-:S13]  /*2b310*/  ISETP.NE.AND P1, PT, R2, 0x3, PT ;  /* 0x000000030200780c */ /* 0x000fda0003f25270 */
[----:B------:R-:W-:Y:S05]  /*2b320*/  @!P1 BRA `(.L_x_745) ;  /* 0x0000000000049947 */ /* 0x000fea0003800000 */
[----:B------:R-:W-:Y:S01]  /*2b330*/  BPT.TRAP 0x1 ;  /* 0x000000040000795c */ /* 0x000fe20000300000 */
.L_x_745:
[----:B--2---:R-:W-:-:S04]  /*2b340*/  SHF.L.U32 R0, R34, 0x1f, RZ ;  /* 0x0000001f22007819 */ /* 0x004fc800000006ff */
[----:B------:R-:W2:Y:S02]  /*2b350*/  SYNCS.PHASECHK.TRANS64.TRYWAIT P1, [R17+URZ+0x29860], R0 ;  /* 0x02986000110075a7 */ /* 0x000ea4000802017f */
[----:B--2---:R-:W-:Y:S05]  /*2b360*/  @!P1 BRA `(.L_x_746) ;  /* 0x0000007400489947 */ /* 0x004fea0003800000 */
.L_x_1001:
[----:B------:R-:W0:Y:S04]  /*2b370*/  LDL R2, [R1+0x1c] ;  /* 0x00001c0001027983 */ /* 0x000e280000100800 */
[----:B------:R-:W3:Y:S04]  /*2b380*/  LDL R13, [R1+0x20] ;  /* 0x00002000010d7983 */ /* 0x000ee80000100800 */
[----:B------:R-:W4:Y:S01]  /*2b390*/  LDL R12, [R1+0x18] ;  /* 0x00001800010c7983 */ /* 0x000f220000100800 */
[----:B--2---:R-:W-:Y:S01]  /*2b3a0*/  IMAD R0, R23, 0x5000, RZ ;  /* 0x0000500017007824 */ /* 0x004fe200078e02ff */
[----:B------:R-:W-:Y:S05]  /*2b3b0*/  WARPSYNC.ALL ;  /* 0x0000000000007948 */ /* 0x000fea0003800000 */
[----:B------:R-:W-:-:S05]  /*2b3c0*/  IMAD.U32 R18, RZ, RZ, UR39 ;  /* 0x00000027ff127e24 */ /* 0x000fca000f8e00ff */
[----:B------:R-:W-:Y:S02]  /*2b3d0*/  ISETP.NE.AND P1, PT, R18, 0x3, PT ;  /* 0x000000031200780c */ /* 0x000fe40003f25270 */
[----:B01----:R-:W-:-:S04]  /*2b3e0*/  LOP3.LUT R3, R0, R2, RZ, 0xfc, !PT ;  /* 0x0000000200037212 */ /* 0x003fc800078efcff */
[----:B------:R-:W-:Y:S02]  /*2b3f0*/  IADD3 R2, R22, R3, RZ ;  /* 0x0000000316027210 */ /* 0x000fe40007ffe0ff */
[----:B----4-:R-:W-:-:S03]  /*2b400*/  LOP3.LUT R0, R0, R12, RZ, 0xfc, !PT ;  /* 0x0000000c00007212 */ /* 0x010fc600078efcff */
[----:B------:R-:W0:Y:S01]  /*2b410*/  LDSM.16.MT88.4 R4, [R2+0xa400] ;  /* 0x00a400000204783b */ /* 0x000e220000004200 */
[----:B---3--:R-:W-:Y:S02]  /*2b420*/  IMAD.IADD R3, R13, 0x1, R2 ;  /* 0x000000010d037824 */ /* 0x008fe400078e0202 */
[----:B------:R-:W-:Y:S01]  /*2b430*/  IMAD.IADD R0, R22, 0x1, R0 ;  /* 0x0000000116007824 */ /* 0x000fe200078e0200 */
[C-C-:B0-----:R-:W-:Y:S02]  /*2b440*/  PRMT R8, R4.reuse, 0x6420, R5.reuse ;  /* 0x0000642004087816 */ /* 0x141fe40000000005 */
[----:B------:R-:W-:Y:S02]  /*2b450*/  PRMT R9, R4, 0x7531, R5 ;  /* 0x0000753104097816 */ /* 0x000fe40000000005 */
[C-C-:B------:R-:W-:Y:S02]  /*2b460*/  PRMT R10, R6.reuse, 0x6420, R7.reuse ;  /* 0x00006420060a7816 */ /* 0x140fe40000000007 */
[----:B------:R-:W-:-:S02]  /*2b470*/  PRMT R11, R6, 0x7531, R7 ;  /* 0x00007531060b7816 */ /* 0x000fc40000000007 */
[----:B------:R-:W0:Y:S04]  /*2b480*/  LDSM.16.MT88.4 R4, [R3+0xa400] ;  /* 0x00a400000304783b */ /* 0x000e280000004200 */
[----:B------:R0:W-:Y:S02]  /*2b490*/  STSM.16.M88.4 [R0+0x400], R8 ;  /* 0x0004000800007844 */ /* 0x0001e40000000200 */
        /* <DEDUP_REMOVED lines=47> */
[----:B------:R1:W-:Y:S01]  /*2b790*/  STSM.16.M88.4 [R0+0x4400], R12 ;  /* 0x0044000c00007844 */ /* 0x0003e20000000200 */
[C-C-:B0-----:R-:W-:Y:S02]  /*2b7a0*/  PRMT R8, R4.reuse, 0x6420, R5.reuse ;  /* 0x0000642004087816 */ /* 0x141fe40000000005 */
[----:B------:R-:W-:Y:S02]  /*2b7b0*/  PRMT R9, R4, 0x7531, R5 ;  /* 0x0000753104097816 */ /* 0x000fe40000000005 */
[----:B------:R-:W-:-:S02]  /*2b7c0*/  PRMT R10, R6, 0x6420, R7 ;  /* 0x00006420060a7816 */ /* 0x000fc40000000007 */
[----:B------:R-:W-:-:S05]  /*2b7d0*/  PRMT R11, R6, 0x7531, R7 ;  /* 0x00007531060b7816 */ /* 0x000fca0000000007 */
[----:B------:R1:W-:Y:S01]  /*2b7e0*/  STSM.16.M88.4 [R0+0x4c00], R8 ;  /* 0x004c000800007844 */ /* 0x0003e20000000200 */
[----:B------:R-:W-:Y:S01]  /*2b7f0*/  @!PT LDS RZ, [RZ] ;  /* 0x00000000fffff984 */ /* 0x000fe20000000800 */
[----:B------:R-:W-:Y:S01]  /*2b800*/  @!PT LDS RZ, [RZ] ;  /* 0x00000000fffff984 */ /* 0x000fe20000000800 */
[----:B------:R-:W-:Y:S01]  /*2b810*/  @!PT LDS RZ, [RZ] ;  /* 0x00000000fffff984 */ /* 0x000fe20000000800 */
[----:B------:R-:W-:Y:S01]  /*2b820*/  @!PT LDS RZ, [RZ] ;  /* 0x00000000fffff984 */ /* 0x000fe20000000800 */
[----:B------:R0:W-:Y:S06]  /*2b830*/  MEMBAR.ALL.CTA ;  /* 0x0000000000007992 */ /* 0x0001ec0000008000 */
[----:B0-----:R-:W0:Y:S01]  /*2b840*/  FENCE.VIEW.ASYNC.S ;  /* 0x00000000000073c6 */ /* 0x001e220000000000 */
[----:B------:R-:W-:Y:S05]  /*2b850*/  @!P1 BRA `(.L_x_747) ;  /* 0x0000000000049947 */ /* 0x000fea0003800000 */
[----:B------:R-:W-:Y:S01]  /*2b860*/  BPT.TRAP 0x1 ;  /* 0x000000040000795c */ /* 0x000fe20000300000 */
.L_x_747:
[----:B0-----:R0:W-:Y:S01]  /*2b870*/  SYNCS.ARRIVE.TRANS64.A1T0 RZ, [R17+URZ+0x29850], RZ ;  /* 0x029850ff11ff79a7 */ /* 0x0011e2000810003f */
[----:B------:R-:W-:Y:S06]  /*2b880*/  BAR.SYNC.DEFER_BLOCKING 0x2, 0x80 ;  /* 0x0082000000007b1d */ /* 0x000fec0000010000 */
[----:B------:R-:W-:Y:S05]  /*2b890*/  @!P0 BRA `(.L_x_748) ;  /* 0x0000000000048947 */ /* 0x000fea0003800000 */
[----:B------:R-:W-:Y:S01]  /*2b8a0*/  BPT.TRAP 0x1 ;  /* 0x000000040000795c */ /* 0x000fe20000300000 */
.L_x_748:
[----:B-1----:R-:W2:Y:S01]  /*2b8b0*/  LDL R0, [R1+0x10] ;  /* 0x0000100001007983 */ /* 0x002ea20000100800 */
[----:B0-----:R-:W-:Y:S01]  /*2b8c0*/  IADD3 R17, R17, 0x29880, RZ ;  /* 0x0002988011117810 */ /* 0x001fe20007ffe0ff */
[----:B------:R-:W-:-:S05]  /*2b8d0*/  VIADD R23, R23, 0x1 ;  /* 0x0000000117177836 */ /* 0x000fca0000000000 */
[----:B------:R-:W-:-:S04]  /*2b8e0*/  ISETP.NE.AND P0, PT, R23, 0x2, PT ;  /* 0x000000021700780c */ /* 0x000fc80003f05270 */
[----:B------:R-:W-:Y:S02]  /*2b8f0*/  SEL R3, RZ, 0x1, P0 ;  /* 0x00000001ff037807 */ /* 0x000fe40000000000 */
[----:B------:R-:W-:Y:S02]  /*2b900*/  SEL R23, R23, RZ, P0 ;  /* 0x000000ff17177207 */ /* 0x000fe40000000000 */
[----:B------:R-:W-:Y:S02]  /*2b910*/  LOP3.LUT R34, R34, R3, RZ, 0x3c, !PT ;  /* 0x0000000322227212 */ /* 0x000fe400078e3cff */
[----:B--2---:R-:W-:-:S04]  /*2b920*/  PRMT R17, R0, 0x654, R17 ;  /* 0x0000065400117816 */ /* 0x004fc80000000011 */
[----:B------:R0:W-:Y:S03]  /*2b930*/  SYNCS.ARRIVE.TRANS64.RED.A1T0 RZ, [R17+URZ], RZ ;  /* 0x000000ff11ff79a7 */ /* 0x0001e6000810043f */
.L_x_687:
[----:B------:R-:W2:Y:S02]  /*2b940*/  LDL R0, [R1] ;  /* 0x0000000001007983 */ /* 0x000ea40000100800 */
[----:B--2---:R-:W-:-:S13]  /*2b950*/  LOP3.LUT P0, RZ, R0, 0x100, RZ, 0xc0, !PT ;  /* 0x0000010000ff7812 */ /* 0x004fda000780c0ff */
[----:B------:R-:W-:Y:S05]  /*2b960*/  @!P0 BRA `(.L_x_749) ;  /* 0x0000000000288947 */ /* 0x000fea0003800000 */
[----:B------:R-:W-:Y:S05]  /*2b970*/  WARPSYNC.ALL ;  /* 0x0000000000007948 */ /* 0x000fea0003800000 */
[----:B------:R-:W1:Y:S08]  /*2b980*/  S2UR UR4, SR_CgaCtaId ;  /* 0x00000000000479c3 */ /* 0x000e700000008800 */
[----:B------:R-:W-:Y:S01]  /*2b990*/  BAR.SYNC.DEFER_BLOCKING 0x5, 0x180 ;  /* 0x0146000000007b1d */ /* 0x000fe20000010000 */
[----:B0-----:R-:W-:Y:S01]  /*2b9a0*/  MOV R22, 0x400 ;  /* 0x0000040000167802 */ /* 0x001fe20000000f00 */
[----:B-1----:R-:W-:-:S05]  /*2b9b0*/  IMAD.U32 R0, RZ, RZ, UR4 ;  /* 0x00000004ff007e24 */ /* 0x002fca000f8e00ff */
[----:B------:R-:W-:Y:S01]  /*2b9c0*/  LEA R22, R0, R22, 0x18 ;  /* 0x0000001600167211 */ /* 0x000fe200078ec0ff */
[----:B------:R3:W-:Y:S04]  /*2b9d0*/  STL [R1+0x10], R0 ;  /* 0x0000100001007387 */ /* 0x0007e80000100800 */
[----:B------:R3:W4:Y:S01]  /*2b9e0*/  LDS.128 R16, [R22+0x298d0] ;  /* 0x0298d00016107984 */ /* 0x0007220000000c00 */
[----:B------:R-:W-:Y:S06]  /*2b9f0*/  BAR.ARV 0x4, 0x180 ;  /* 0x0106000000007b1d */ /* 0x000fec0000002000 */
[----:B------:R-:W-:Y:S05]  /*2ba00*/  BRA `(.L_x_750) ;  /* 0x0000000800d87947 */ /* 0x000fea0003800000 */
.L_x_749:
[----:B------:R-:W1:Y:S01]  /*2ba10*/  S2R R0, SR_TID.X ;  /* 0x0000000000007919 */ /* 0x000e620000002100 */
[----:B------:R-:W-:Y:S01]  /*2ba20*/  UMOV UR4, 0xffffffff ;  /* 0xffffffff00047882 */ /* 0x000fe20000000000 */
[----:B-1----:R-:W-:-:S04]  /*2ba30*/  LOP3.LUT R9, R0, 0x1f, RZ, 0xc0, !PT ;  /* 0x0000001f00097812 */ /* 0x002fc800078ec0ff */
[----:B------:R-:W-:Y:S01]  /*2ba40*/  ISETP.NE.AND P0, PT, R9, 0x1f, PT ;  /* 0x0000001f0900780c */ /* 0x000fe20003f05270 */
[----:B------:R-:W-:-:S12]  /*2ba50*/  BRA.DIV UR4, `(.L_x_751) ;  /* 0x0000006e04a07947 */ /* 0x000fd8000b800000 */
[----:B0-----:R-:W-:Y:S01]  /*2ba60*/  IMAD.IADD R7, R19, 0x1, R9 ;  /* 0x0000000113077824 */ /* 0x001fe200078e0209 */
[----:B------:R-:W-:-:S04]  /*2ba70*/  ULDC UR4, c[0x0][0xc3c] ;  /* 0x00030f0000047ab9 */ /* 0x000fc80000000800 */
[----:B------:R-:W-:-:S13]  /*2ba80*/  ISETP.GE.OR P1, PT, R7, UR4, !P0 ;  /* 0x0000000407007c0c */ /* 0x000fda000c726670 */
[----:B------:R-:W0:Y:S08]  /*2ba90*/  @!P1 LDC.64 R2, c[0x0][0xc80] ;  /* 0x00032000ff029b82 */ /* 0x000e300000000a00 */
[----:B------:R-:W1:Y:S01]  /*2baa0*/  @!P1 LDC.64 R4, c[0x0][0xc78] ;  /* 0x00031e00ff049b82 */ /* 0x000e620000000a00 */
[----:B0-----:R-:W-:-:S05]  /*2bab0*/  @!P1 IMAD.WIDE R2, R7, 0x4, R2 ;  /* 0x0000000407029825 */ /* 0x001fca00078e0202 */
[----:B------:R1:W2:Y:S02]  /*2bac0*/  @!P1 LDG.E R8, desc[UR50][R2.64] ;  /* 0x0000003202089981 */ /* 0x0002a4000c1e1900 */
[----:B-1----:R-:W-:-:S05]  /*2bad0*/  @!P1 IMAD.WIDE R2, R7, 0x4, R4 ;  /* 0x0000000407029825 */ /* 0x002fca00078e0204 */
[----:B------:R-:W3:Y:S01]  /*2bae0*/  @!P1 LDG.E R5, desc[UR50][R2.64] ;  /* 0x0000003202059981 */ /* 0x000ee2000c1e1900 */
[----:B------:R-:W-:Y:S01]  /*2baf0*/  MOV R7, RZ ;  /* 0x000000ff00077202 */ /* 0x000fe20000000f00 */
[----:B------:R-:W-:Y:S01]  /*2bb00*/  IMAD.MOV.U32 R4, RZ, RZ, RZ ;  /* 0x000000ffff047224 */ /* 0x000fe200078e00ff */
[C---:B------:R-:W-:Y:S01]  /*2bb10*/  ISETP.GE.U32.AND P2, PT, R9.reuse, 0x2, PT ;  /* 0x000000020900780c */ /* 0x040fe20003f46070 */
[----:B------:R-:W-:Y:S01]  /*2bb20*/  SHFL.IDX PT, R0, R16, RZ, 0x1f ;  /* 0x00001fff10007589 */ /* 0x000fe200000e0000 */
[C---:B------:R-:W-:Y:S02]  /*2bb30*/  ISETP.GE.U32.AND P3, PT, R9.reuse, 0x4, PT ;  /* 0x000000040900780c */ /* 0x040fe40003f66070 */
[C---:B------:R-:W-:Y:S01]  /*2bb40*/  ISETP.GE.U32.AND P4, PT, R9.reuse, 0x8, PT ;  /* 0x000000080900780c */ /* 0x040fe20003f86070 */
[----:B------:R0:W-:Y:S01]  /*2bb50*/  SHFL.IDX PT, R6, R16, 0x1, 0x1f ;  /* 0x00201f0010067f89 */ /* 0x0001e200000e0000 */
[----:B------:R-:W-:Y:S01]  /*2bb60*/  ISETP.GE.U32.AND P5, PT, R9, 0x10, PT ;  /* 0x000000100900780c */ /* 0x000fe20003fa6070 */
[----:B0-----:R-:W-:-:S02]  /*2bb70*/  IMAD.MOV.U32 R16, RZ, RZ, RZ ;  /* 0x000000ffff107224 */ /* 0x001fc400078e00ff */
[----:B--2---:R-:W-:Y:S02]  /*2bb80*/  @!P1 IMAD.MOV.U32 R7, RZ, RZ, R8 ;  /* 0x000000ffff079224 */ /* 0x004fe400078e0008 */
[----:B---3--:R-:W-:Y:S01]  /*2bb90*/  @!P1 IMAD.MOV.U32 R4, RZ, RZ, R5 ;  /* 0x000000ffff049224 */ /* 0x008fe200078e0005 */
[----:B------:R-:W-:-:S03]  /*2bba0*/  ISETP.NE.AND P1, PT, R9, RZ, PT ;  /* 0x000000ff0900720c */ /* 0x000fc60003f25270 */
[----:B------:R-:W-:-:S05]  /*2bbb0*/  IMAD R13, R4, R7, RZ ;  /* 0x00000007040d7224 */ /* 0x000fca00078e02ff */
        /* <DEDUP_REMOVED lines=15> */
[----:B------:R0:W1:Y:S02]  /*2bcb0*/  SHFL.IDX PT, R14, R3, 0x1f, 0x1f ;  /* 0x03e01f00030e7f89 */ /* 0x00006400000e0000 */
.L_x_1011:
[----:B------:R-:W-:Y:S02]  /*2bcc0*/  ULDC UR4, c[0x0][0xc38] ;  /* 0x00030e0000047ab9 */ /* 0x000fe40000000800 */
[----:B------:R-:W-:-:S04]  /*2bcd0*/  IMAD.U32 R2, RZ, RZ, UR4 ;  /* 0x00000004ff027e24 */ /* 0x000fc8000f8e00ff */
[----:B-1----:R-:W-:-:S04]  /*2bce0*/  IMAD R5, R14, R2, RZ ;  /* 0x000000020e057224 */ /* 0x002fc800078e02ff */
[----:B------:R-:W-:-:S05]  /*2bcf0*/  IMAD.IADD R6, R6, 0x1, R5 ;  /* 0x0000000106067824 */ /* 0x000fca00078e0205 */
[----:B------:R-:W-:-:S13]  /*2bd00*/  ISETP.GT.AND P6, PT, R6, R0, PT ;  /* 0x000000000600720c */ /* 0x000fda0003fc4270 */
[----:B------:R-:W-:Y:S05]  /*2bd10*/  @P6 BRA `(.L_x_752) ;  /* 0x0000000000a46947 */ /* 0x000fea0003800000 */
.L_x_755:
[----:B------:R-:W1:Y:S01]  /*2bd20*/  LDC R2, c[0x0][0xc3c] ;  /* 0x00030f00ff027b82 */ /* 0x000e620000000800 */
[----:B------:R-:W-:-:S04]  /*2bd30*/  IADD3 R19, R19, 0x1f, RZ ;  /* 0x0000001f13137810 */ /* 0x000fc80007ffe0ff */
[----:B-1----:R-:W-:-:S13]  /*2bd40*/  ISETP.GE.AND P6, PT, R19, R2, PT ;  /* 0x000000021300720c */ /* 0x002fda0003fc6270 */
[----:B------:R-:W-:Y:S05]  /*2bd50*/  @P6 BRA `(.L_x_753) ;  /* 0x0000000400b86947 */ /* 0x000fea0003800000 */
[----:B0-----:R-:W0:Y:S01]  /*2bd60*/  S2R R3, SR_TID.X ;  /* 0x0000000000037919 */ /* 0x001e220000002100 */
[----:B------:R-:W-:Y:S01]  /*2bd70*/  IMAD.MOV.U32 R7, RZ, RZ, RZ ;  /* 0x000000ffff077224 */ /* 0x000fe200078e00ff */
[----:B0-----:R-:W-:-:S05]  /*2bd80*/  LOP3.LUT R3, R3, 0x1f, RZ, 0xc0, !PT ;  /* 0x0000001f03037812 */ /* 0x001fca00078ec0ff */
[----:B------:R-:W-:-:S05]  /*2bd90*/  IMAD.IADD R9, R19, 0x1, R3 ;  /* 0x0000000113097824 */ /* 0x000fca00078e0203 */
[----:B------:R-:W-:-:S13]  /*2bda0*/  ISETP.GE.OR P6, PT, R9, R2, !P0 ;  /* 0x000000020900720c */ /* 0x000fda00047c6670 */
[----:B------:R-:W0:Y:S08]  /*2bdb0*/  @!P6 LDC.64 R2, c[0x0][0xc80] ;  /* 0x00032000ff02eb82 */ /* 0x000e300000000a00 */
[----:B------:R-:W1:Y:S01]  /*2bdc0*/  @!P6 LDC.64 R4, c[0x0][0xc78] ;  /* 0x00031e00ff04eb82 */ /* 0x000e620000000a00 */
[----:B0-----:R-:W-:-:S05]  /*2bdd0*/  @!P6 IMAD.WIDE R2, R9, 0x4, R2 ;  /* 0x000000040902e825 */ /* 0x001fca00078e0202 */
[----:B------:R1:W2:Y:S02]  /*2bde0*/  @!P6 LDG.E R7, desc[UR50][R2.64] ;  /* 0x000000320207e981 */ /* 0x0002a4000c1e1900 */
[----:B-1----:R-:W-:-:S04]  /*2bdf0*/  @!P6 IMAD.WIDE R2, R9, 0x4, R4 ;  /* 0x000000040902e825 */ /* 0x002fc800078e0204 */
[----:B------:R-:W-:-:S06]  /*2be00*/  IMAD.MOV.U32 R4, RZ, RZ, RZ ;  /* 0x000000ffff047224 */ /* 0x000fcc00078e00ff */
[----:B------:R-:W2:Y:S01]  /*2be10*/  @!P6 LDG.E R4, desc[UR50][R2.64] ;  /* 0x000000320204e981 */ /* 0x000ea2000c1e1900 */
[----:B------:R-:W-:Y:S01]  /*2be20*/  UMOV UR4, 0xffffffff ;  /* 0xffffffff00047882 */ /* 0x000fe20000000000 */
[----:B--2---:R-:W-:Y:S02]  /*2be30*/  IMAD R13, R4, R7, RZ ;  /* 0x00000007040d7224 */ /* 0x004fe400078e02ff */
[----:B------:R-:W-:Y:S05]  /*2be40*/  BRA.DIV UR4, `(.L_x_754) ;  /* 0x0000006e04e07947 */ /* 0x000fea000b800000 */
        /* <DEDUP_REMOVED lines=16> */
.L_x_1019:
[----:B------:R-:W-:Y:S02]  /*2bf50*/  ULDC UR4, c[0x0][0xc38] ;  /* 0x00030e0000047ab9 */ /* 0x000fe40000000800 */
[----:B------:R-:W-:-:S04]  /*2bf60*/  IMAD.U32 R2, RZ, RZ, UR4 ;  /* 0x00000004ff027e24 */ /* 0x000fc8000f8e00ff */
[----:B-1----:R-:W-:-:S04]  /*2bf70*/  IMAD R5, R14, R2, RZ ;  /* 0x000000020e057224 */ /* 0x002fc800078e02ff */
[----:B------:R-:W-:-:S05]  /*2bf80*/  IMAD.IADD R6, R5, 0x1, R6 ;  /* 0x0000000105067824 */ /* 0x000fca00078e0206 */
[----:B------:R-:W-:-:S13]  /*2bf90*/  ISETP.GT.AND P6, PT, R6, R0, PT ;  /* 0x000000000600720c */ /* 0x000fda0003fc4270 */
[----:B------:R-:W-:Y:S05]  /*2bfa0*/  @!P6 BRA `(.L_x_755) ;  /* 0xfffffffc005ce947 */ /* 0x000fea000383ffff */
.L_x_752:
[----:B------:R-:W-:Y:S01]  /*2bfb0*/  IMAD.IADD R6, R6, 0x1, -R5 ;  /* 0x0000000106067824 */ /* 0x000fe200078e0a05 */
[----:B------:R-:W-:-:S03]  /*2bfc0*/  UMOV UR4, 0xffffffff ;  /* 0xffffffff00047882 */ /* 0x000fc60000000000 */
[----:B------:R-:W-:-:S05]  /*2bfd0*/  IMAD R5, R3, R2, R6 ;  /* 0x0000000203057224 */ /* 0x000fca00078e0206 */
[----:B------:R-:W-:Y:S01]  /*2bfe0*/  ISETP.GT.AND P6, PT, R5, R0, PT ;  /* 0x000000000500720c */ /* 0x000fe20003fc4270 */
[----:B------:R-:W-:-:S12]  /*2bff0*/  BRA.DIV UR4, `(.L_x_756) ;  /* 0x00000072042c7947 */ /* 0x000fd8000b800000 */
[----:B------:R-:W-:-:S04]  /*2c000*/  VOTE.ANY R8, PT, !P6 ;  /* 0x0000000000087806 */ /* 0x000fc800070e0100 */
[----:B------:R-:W1:Y:S02]  /*2c010*/  POPC R5, R8 ;  /* 0x0000000800057309 */ /* 0x000e640000000000 */
[----:B-1----:R1:W2:Y:S04]  /*2c020*/  SHFL.IDX PT, R7, R7, R5, 0x1f ;  /* 0x00001f0507077589 */ /* 0x0022a800000e0000 */
[----:B------:R1:W3:Y:S02]  /*2c030*/  SHFL.IDX PT, R4, R4, R5, 0x1f ;  /* 0x00001f0504047589 */ /* 0x0002e400000e0000 */
.L_x_1024:
[----:B------:R-:W-:-:S13]  /*2c040*/  ISETP.NE.AND P0, PT, R8, RZ, PT ;  /* 0x000000ff0800720c */ /* 0x000fda0003f05270 */
[----:B------:R-:W-:Y:S05]  /*2c050*/  @!P0 BRA `(.L_x_757) ;  /* 0x0000000000108947 */ /* 0x000fea0003800000 */
[----:B------:R-:W-:Y:S01]  /*2c060*/  UMOV UR4, 0xffffffff ;  /* 0xffffffff00047882 */ /* 0x000fe20000000000 */
[----:B------:R-:W-:Y:S02]  /*2c070*/  IADD3 R12, R5, -0x1, RZ ;  /* 0xffffffff050c7810 */ /* 0x000fe40007ffe0ff */
[----:B------:R-:W-:Y:S05]  /*2c080*/  BRA.DIV UR4, `(.L_x_758) ;  /* 0x0000007204647947 */ /* 0x000fea000b800000 */
[----:B------:R4:W0:Y:S02]  /*2c090*/  SHFL.IDX PT, R16, R3, R12, 0x1f ;  /* 0x00001f0c03107589 */ /* 0x00082400000e0000 */
.L_x_757:
[-C--:B--2---:R-:W-:Y:S01]  /*2c0a0*/  IABS R8, R7.reuse ;  /* 0x0000000700087213 */ /* 0x084fe20000000000 */
[----:B0-----:R-:W-:Y:S01]  /*2c0b0*/  IMAD R16, R16, R2, R6 ;  /* 0x0000000210107224 */ /* 0x001fe200078e0206 */
[----:B------:R-:W-:Y:S01]  /*2c0c0*/  IABS R6, R7 ;  /* 0x0000000700067213 */ /* 0x000fe20000000000 */
[----:B------:R-:W-:Y:S01]  /*2c0d0*/  IMAD.MOV.U32 R2, RZ, RZ, RZ ;  /* 0x000000ffff027224 */ /* 0x000fe200078e00ff */
[----:B------:R-:W0:Y:S01]  /*2c0e0*/  I2F.RP R9, R8 ;  /* 0x0000000800097306 */ /* 0x000e220000209400 */
[----:B------:R-:W-:Y:S02]  /*2c0f0*/  IADD3 R19, R5, R19, RZ ;  /* 0x0000001305137210 */ /* 0x000fe40007ffe0ff */
[----:B------:R-:W-:Y:S01]  /*2c100*/  IADD3 R0, R0, -R16, RZ ;  /* 0x8000001000007210 */ /* 0x000fe20007ffe0ff */
[----:B------:R-:W-:-:S04]  /*2c110*/  IMAD.MOV R6, RZ, RZ, -R6 ;  /* 0x000000ffff067224 */ /* 0x000fc800078e0a06 */
[----:B0-----:R-:W4:Y:S02]  /*2c120*/  MUFU.RCP R9, R9 ;  /* 0x0000000900097308 */ /* 0x001f240000001000 */
[----:B----4-:R-:W-:-:S06]  /*2c130*/  VIADD R3, R9, 0xffffffe ;  /* 0x0ffffffe09037836 */ /* 0x010fcc0000000000 */
[----:B------:R-:W0:Y:S02]  /*2c140*/  F2I.FTZ.U32.TRUNC.NTZ R3, R3 ;  /* 0x0000000300037305 */ /* 0x000e24000021f000 */
[----:B0-----:R-:W-:-:S04]  /*2c150*/  IMAD.MOV R11, RZ, RZ, -R3 ;  /* 0x000000ffff0b7224 */ /* 0x001fc800078e0a03 */
[----:B------:R-:W-:-:S04]  /*2c160*/  IMAD R11, R11, R8, RZ ;  /* 0x000000080b0b7224 */ /* 0x000fc800078e02ff */
[----:B------:R-:W-:Y:S01]  /*2c170*/  IMAD.HI.U32 R2, R3, R11, R2 ;  /* 0x0000000b03027227 */ /* 0x000fe200078e0002 */
[----:B------:R-:W-:-:S05]  /*2c180*/  IABS R3, R0 ;  /* 0x0000000000037213 */ /* 0x000fca0000000000 */
[----:B------:R-:W-:-:S04]  /*2c190*/  IMAD.HI.U32 R9, R2, R3, RZ ;  /* 0x0000000302097227 */ /* 0x000fc800078e00ff */
[----:B------:R-:W-:Y:S01]  /*2c1a0*/  IMAD R3, R9, R6, R3 ;  /* 0x0000000609037224 */ /* 0x000fe200078e0203 */
[----:B---3--:R-:W-:Y:S01]  /*2c1b0*/  IABS R6, R4 ;  /* 0x0000000400067213 */ /* 0x008fe20000000000 */
[----:B------:R-:W-:-:S03]  /*2c1c0*/  IMAD.MOV.U32 R2, RZ, RZ, RZ ;  /* 0x000000ffff027224 */ /* 0x000fc600078e00ff */
[----:B------:R-:W-:-:S13]  /*2c1d0*/  ISETP.GT.U32.AND P1, PT, R8, R3, PT ;  /* 0x000000030800720c */ /* 0x000fda0003f24070 */
[----:B------:R-:W-:Y:S02]  /*2c1e0*/  @!P1 IMAD.IADD R3, R3, 0x1, -R8 ;  /* 0x0000000103039824 */ /* 0x000fe400078e0a08 */
[----:B------:R-:W-:Y:S01]  /*2c1f0*/  @!P1 VIADD R9, R9, 0x1 ;  /* 0x0000000109099836 */ /* 0x000fe20000000000 */
[----:B------:R-:W-:Y:S02]  /*2c200*/  ISETP.NE.AND P1, PT, R7, RZ, PT ;  /* 0x000000ff0700720c */ /* 0x000fe40003f25270 */
[----:B------:R-:W-:Y:S02]  /*2c210*/  ISETP.GE.U32.AND P0, PT, R3, R8, PT ;  /* 0x000000080300720c */ /* 0x000fe40003f06070 */
[----:B------:R-:W0:Y:S11]  /*2c220*/  I2F.RP R8, R6 ;  /* 0x0000000600087306 */ /* 0x000e360000209400 */
[----:B------:R-:W-:Y:S01]  /*2c230*/  @P0 VIADD R9, R9, 0x1 ;  /* 0x0000000109090836 */ /* 0x000fe20000000000 */
[----:B0-----:R-:W0:Y:S02]  /*2c240*/  MUFU.RCP R8, R8 ;  /* 0x0000000800087308 */ /* 0x001e240000001000 */
[----:B0-----:R-:W-:Y:S01]  /*2c250*/  VIADD R10, R8, 0xffffffe ;  /* 0x0ffffffe080a7836 */ /* 0x001fe20000000000 */
[----:B------:R-:W-:-:S05]  /*2c260*/  IABS R8, R4 ;  /* 0x0000000400087213 */ /* 0x000fca0000000000 */
[----:B------:R-:W0:Y:S01]  /*2c270*/  F2I.FTZ.U32.TRUNC.NTZ R3, R10 ;  /* 0x0000000a00037305 */ /* 0x000e22000021f000 */
[----:B------:R-:W-:Y:S01]  /*2c280*/  IMAD.MOV R8, RZ, RZ, -R8 ;  /* 0x000000ffff087224 */ /* 0x000fe200078e0a08 */
[----:B0-----:R-:W-:-:S05]  /*2c290*/  IADD3 R11, RZ, -R3, RZ ;  /* 0x80000003ff0b7210 */ /* 0x001fca0007ffe0ff */
[----:B------:R-:W-:-:S04]  /*2c2a0*/  IMAD R11, R11, R6, RZ ;  /* 0x000000060b0b7224 */ /* 0x000fc800078e02ff */
[----:B------:R-:W-:Y:S01]  /*2c2b0*/  IMAD.HI.U32 R2, R3, R11, R2 ;  /* 0x0000000b03027227 */ /* 0x000fe200078e0002 */
[----:B------:R-:W-:-:S04]  /*2c2c0*/  LOP3.LUT R3, R0, R7, RZ, 0x3c, !PT ;  /* 0x0000000700037212 */ /* 0x000fc800078e3cff */
[----:B------:R-:W-:-:S13]  /*2c2d0*/  ISETP.GE.AND P2, PT, R3, RZ, PT ;  /* 0x000000ff0300720c */ /* 0x000fda0003f46270 */
[----:B------:R-:W-:Y:S02]  /*2c2e0*/  @!P2 IADD3 R9, -R9, RZ, RZ ;  /* 0x000000ff0909a210 */ /* 0x000fe40007ffe1ff */
[----:B------:R-:W-:-:S04]  /*2c2f0*/  @!P1 LOP3.LUT R9, RZ, R7, RZ, 0x33, !PT ;  /* 0x00000007ff099212 */ /* 0x000fc800078e33ff */
[-C--:B------:R-:W-:Y:S01]  /*2c300*/  IABS R3, R9.reuse ;  /* 0x0000000900037213 */ /* 0x080fe20000000000 */
[----:B------:R-:W-:-:S04]  /*2c310*/  IMAD R7, R7, R9, RZ ;  /* 0x0000000907077224 */ /* 0x000fc800078e02ff */
[----:B------:R-:W-:-:S04]  /*2c320*/  IMAD.HI.U32 R2, R2, R3, RZ ;  /* 0x0000000302027227 */ /* 0x000fc800078e00ff */
[----:B------:R-:W-:Y:S02]  /*2c330*/  IMAD R3, R2, R8, R3 ;  /* 0x0000000802037224 */ /* 0x000fe400078e0203 */
[----:B------:R-:W-:-:S03]  /*2c340*/  IMAD.IADD R17, R0, 0x1, -R7 ;  /* 0x0000000100117824 */ /* 0x000fc600078e0a07 */
[----:B------:R-:W-:-:S13]  /*2c350*/  ISETP.GT.U32.AND P1, PT, R6, R3, PT ;  /* 0x000000030600720c */ /* 0x000fda0003f24070 */
[----:B------:R-:W-:Y:S02]  /*2c360*/  @!P1 IMAD.IADD R3, R3, 0x1, -R6 ;  /* 0x0000000103039824 */ /* 0x000fe400078e0a06 */
[----:B------:R-:W-:Y:S01]  /*2c370*/  @!P1 VIADD R2, R2, 0x1 ;  /* 0x0000000102029836 */ /* 0x000fe20000000000 */
[----:B------:R-:W-:Y:S02]  /*2c380*/  ISETP.NE.AND P1, PT, R4, RZ, PT ;  /* 0x000000ff0400720c */ /* 0x000fe40003f25270 */
[----:B------:R-:W-:Y:S02]  /*2c390*/  ISETP.GE.U32.AND P0, PT, R3, R6, PT ;  /* 0x000000060300720c */ /* 0x000fe40003f06070 */
[----:B------:R-:W-:-:S04]  /*2c3a0*/  LOP3.LUT R3, R9, R4, RZ, 0x3c, !PT ;  /* 0x0000000409037212 */ /* 0x000fc800078e3cff */
[----:B------:R-:W-:-:S07]  /*2c3b0*/  ISETP.GE.AND P2, PT, R3, RZ, PT ;  /* 0x000000ff0300720c */ /* 0x000fce0003f46270 */
[----:B------:R-:W-:-:S06]  /*2c3c0*/  @P0 IADD3 R2, R2, 0x1, RZ ;  /* 0x0000000102020810 */ /* 0x000fcc0007ffe0ff */
[----:B------:R-:W-:Y:S01]  /*2c3d0*/  @!P2 IMAD.MOV R2, RZ, RZ, -R2 ;  /* 0x000000ffff02a224 */ /* 0x000fe200078e0a02 */
[----:B------:R-:W-:-:S05]  /*2c3e0*/  @!P1 LOP3.LUT R2, RZ, R4, RZ, 0x33, !PT ;  /* 0x00000004ff029212 */ /* 0x000fca00078e33ff */
[--C-:B------:R-:W-:Y:S02]  /*2c3f0*/  IMAD.MOV R3, RZ, RZ, -R2.reuse ;  /* 0x000000ffff037224 */ /* 0x100fe400078e0a02 */
[C---:B------:R-:W-:Y:S02]  /*2c400*/  IMAD R2, R4.reuse, 0x1000000, R2 ;  /* 0x0100000004027824 */ /* 0x040fe400078e0202 */
[----:B------:R-:W-:-:S04]  /*2c410*/  IMAD R9, R4, R3, R9 ;  /* 0x0000000304097224 */ /* 0x000fc800078e0209 */
[----:B------:R-:W-:Y:S01]  /*2c420*/  IMAD R18, R9, 0x10000, R2 ;  /* 0x0001000009127824 */ /* 0x000fe200078e0202 */
[----:B------:R-:W-:Y:S06]  /*2c430*/  BRA `(.L_x_759) ;  /* 0x00000000001c7947 */ /* 0x000fec0003800000 */
.L_x_753:
[----:B------:R-:W-:Y:S01]  /*2c440*/  UMOV UR4, URZ ;  /* 0x0000003f00047c82 */ /* 0x000fe20008000000 */
[----:B------:R-:W-:Y:S01]  /*2c450*/  UMOV UR5, URZ ;  /* 0x0000003f00057c82 */ /* 0x000fe20008000000 */
[----:B------:R-:W-:Y:S01]  /*2c460*/  ULDC UR6, c[0x0][0xc3c] ;  /* 0x00030f0000067ab9 */ /* 0x000fe20000000800 */
[----:B------:R-:W-:Y:S01]  /*2c470*/  IMAD.MOV.U32 R16, RZ, RZ, R0 ;  /* 0x000000ffff107224 */ /* 0x000fe200078e0000 */
[----:B------:R-:W-:Y:S01]  /*2c480*/  MOV R17, UR4 ;  /* 0x0000000400117c02 */ /* 0x000fe20008000f00 */
[----:B------:R-:W-:Y:S02]  /*2c490*/  IMAD.U32 R18, RZ, RZ, UR5 ;  /* 0x00000005ff127e24 */ /* 0x000fe4000f8e00ff */
[----:B------:R-:W-:-:S07]  /*2c4a0*/  IMAD.U32 R19, RZ, RZ, UR6 ;  /* 0x00000006ff137e24 */ /* 0x000fce000f8e00ff */
.L_x_759:
[----:B------:R2:W3:Y:S01]  /*2c4b0*/  LDL R2, [R1+0x10] ;  /* 0x0000100001027983 */ /* 0x0004e20000100800 */
[----:B------:R-:W4:Y:S01]  /*2c4c0*/  S2R R0, SR_TID.X ;  /* 0x0000000000007919 */ /* 0x000f220000002100 */
[----:B------:R-:W-:Y:S05]  /*2c4d0*/  WARPSYNC.ALL ;  /* 0x0000000000007948 */ /* 0x000fea0003800000 */
[----:B----4-:R-:W-:Y:S01]  /*2c4e0*/  LOP3.LUT R0, R0, 0x1f, RZ, 0xc0, !PT ;  /* 0x0000001f00007812 */ /* 0x010fe200078ec0ff */
[----:B------:R-:W-:Y:S03]  /*2c4f0*/  BAR.SYNC.DEFER_BLOCKING 0x4, 0x180 ;  /* 0x0106000000007b1d */ /* 0x000fe60000010000 */
[----:B------:R-:W-:-:S13]  /*2c500*/  ISETP.NE.AND P0, PT, R0, RZ, PT ;  /* 0x000000ff0000720c */ /* 0x000fda0003f05270 */
[----:B------:R-:W-:Y:S01]  /*2c510*/  @!P0 MOV R0, 0x400 ;  /* 0x0000040000008802 */ /* 0x000fe20000000f00 */
[----:B---3--:R-:W3:Y:S03]  /*2c520*/  @!P0 S2R R2, SR_CgaCtaId ;  /* 0x0000000000028919 */ /* 0x008ee60000008800 */
[----:B---3--:R-:W-:Y:S01]  /*2c530*/  @!P0 LEA R22, R2, R0, 0x18 ;  /* 0x0000000002168211 */ /* 0x008fe200078ec0ff */
[----:B------:R2:W-:Y:S04]  /*2c540*/  @!P0 STL [R1+0x10], R2 ;  /* 0x0000100201008387 */ /* 0x0005e80000100800 */
[----:B------:R2:W-:Y:S01]  /*2c550*/  @!P0 STS.128 [R22+0x298d0], R16 ;  /* 0x0298d01016008388 */ /* 0x0005e20000000c00 */
[----:B------:R-:W-:Y:S06]  /*2c560*/  BAR.ARV 0x5, 0x180 ;  /* 0x0146000000007b1d */ /* 0x000fec0000002000 */
.L_x_750:
[----:B------:R-:W-:Y:S02]  /*2c570*/  ULDC UR4, c[0x0][0xc3c] ;  /* 0x00030f0000047ab9 */ /* 0x000fe40000000800 */
[----:B----4-:R-:W-:-:S13]  /*2c580*/  ISETP.GE.AND P0, PT, R19, UR4, PT ;  /* 0x0000000413007c0c */ /* 0x010fda000bf06270 */
[----:B------:R-:W-:Y:S05]  /*2c590*/  @!P0 BRA `(.L_x_760) ;  /* 0xffffff9000348947 */ /* 0x000fea000383ffff */
[----:B------:R-:W-:Y:S05]  /*2c5a0*/  BSYNC B7 ;  /* 0x0000000000077941 */ /* 0x000fea0003800000 */
.L_x_642:
[----:B--23--:R-:W2:Y:S01]  /*2c5b0*/  LDL.LU R0, [R1+0x38] ;  /* 0x0000380001007983 */ /* 0x00cea20000300800 */
[----:B------:R-:W-:Y:S01]  /*2c5c0*/  BSSY B0, `(.L_x_761) ;  /* 0x000000b000007945 */ /* 0x000fe20003800000 */
[----:B-1----:R-:W1:Y:S01]  /*2c5d0*/  S2R R5, SR_CgaCtaId ;  /* 0x0000000000057919 */ /* 0x002e620000008800 */
[----:B--2---:R-:W-:-:S05]  /*2c5e0*/  VIADD R0, R0, 0x1 ;  /* 0x0000000100007836 */ /* 0x004fca0000000000 */
[----:B0-----:R-:W-:-:S04]  /*2c5f0*/  LEA.HI R2, R0, R0, RZ, 0x1 ;  /* 0x0000000000027211 */ /* 0x001fc800078f08ff */
[----:B------:R-:W-:Y:S02]  /*2c600*/  LOP3.LUT R3, R2, 0xfffffffe, RZ, 0xc0, !PT ;  /* 0xfffffffe02037812 */ /* 0x000fe400078ec0ff */
[----:B------:R-:W-:Y:S02]  /*2c610*/  MOV R2, 0x400 ;  /* 0x0000040000027802 */ /* 0x000fe40000000f00 */
[----:B------:R-:W-:Y:S02]  /*2c620*/  IADD3 R0, R0, -R3, RZ ;  /* 0x8000000300007210 */ /* 0x000fe40007ffe0ff */
[----:B-1----:R-:W-:Y:S02]  /*2c630*/  LEA R4, R5, R2, 0x18 ;  /* 0x0000000205047211 */ /* 0x002fe400078ec0ff */
[----:B------:R-:W-:-:S04]  /*2c640*/  SHF.L.U32 R0, R0, 0x1f, RZ ;  /* 0x0000001f00007819 */ /* 0x000fc800000006ff */
[----:B------:R-:W0:Y:S02]  /*2c650*/  SYNCS.PHASECHK.TRANS64.TRYWAIT P0, [R4+URZ+0x29820], R0 ;  /* 0x02982000040075a7 */ /* 0x000e24000800017f */
[----:B0-----:R-:W-:Y:S05]  /*2c660*/  @!P0 BRA `(.L_x_762) ;  /* 0x0000006c00148947 */ /* 0x001fea0003800000 */
.L_x_1027:
[----:B------:R-:W-:Y:S05]  /*2c670*/  BSYNC B0 ;  /* 0x0000000000007941 */ /* 0x000fea0003800000 */
.L_x_761:
[----:B------:R-:W-:-:S03]  /*2c680*/  UMOV UR4, 0xffffffff ;  /* 0xffffffff00047882 */ /* 0x000fc60000000000 */
[----:B------:R-:W-:Y:S05]  /*2c690*/  BRA.DIV UR4, `(.L_x_763) ;  /* 0x0000006e041c7947 */ /* 0x000fea000b800000 */
[----:B0-----:R-:W0:Y:S02]  /*2c6a0*/  S2R R0, SR_TID.X ;  /* 0x0000000000007919 */ /* 0x001e240000002100 */
[----:B0-----:R-:W-:-:S04]  /*2c6b0*/  SHF.R.U32.HI R0, RZ, 0x5, R0 ;  /* 0x00000005ff007819 */ /* 0x001fc80000011600 */
[----:B------:R-:W-:-:S05]  /*2c6c0*/  LOP3.LUT R0, R0, 0x3, RZ, 0xc0, !PT ;  /* 0x0000000300007812 */ /* 0x000fca00078ec0ff */
[----:B------:R0:W1:Y:S02]  /*2c6d0*/  SHFL.IDX PT, R14, R0, RZ, 0x1f ;  /* 0x00001fff000e7589 */ /* 0x00006400000e0000 */
.L_x_1030:
[----:B-1----:R-:W-:-:S13]  /*2c6e0*/  ISETP.NE.AND P0, PT, R14, RZ, PT ;  /* 0x000000ff0e00720c */ /* 0x002fda0003f05270 */
[----:B------:R-:W-:Y:S05]  /*2c6f0*/  @P0 BRA `(.L_x_423) ;  /* 0x0000000000a80947 */ /* 0x000fea0003800000 */
[----:B------:R-:W-:-:S03]  /*2c700*/  UMOV UR4, 0xffffffff ;  /* 0xffffffff00047882 */ /* 0x000fc60000000000 */
[----:B------:R-:W-:Y:S05]  /*2c710*/  BRA.DIV UR4, `(.L_x_764) ;  /* 0x0000006e04307947 */ /* 0x000fea000b800000 */
[----:B------:R-:W-:-:S13]  /*2c720*/  ELECT P6, URZ, PT ;  /* 0x00000000003f782f */ /* 0x000fda00038c0000 */
.L_x_1033:
[----:B------:R-:W-:Y:S05]  /*2c730*/  @!P6 BRA `(.L_x_423) ;  /* 0x000000000098e947 */ /* 0x000fea0003800000 */
[----:B------:R-:W-:-:S06]  /*2c740*/  ULOP3.LUT UR4, UR36, 0x2, URZ, 0xfc, !UPT ;  /* 0x0000000224047892 */ /* 0x000fcc000f8efc3f */
[----:B0-----:R-:W-:-:S05]  /*2c750*/  IMAD.U32 R0, RZ, RZ, UR4 ;  /* 0x00000004ff007e24 */ /* 0x001fca000f8e00ff */
[----:B------:R-:W-:-:S13]  /*2c760*/  ISETP.NE.AND P0, PT, R0, 0x3, PT ;  /* 0x000000030000780c */ /* 0x000fda0003f05270 */
[----:B------:R-:W-:Y:S05]  /*2c770*/  @!P0 BRA `(.L_x_765) ;  /* 0x0000000000048947 */ /* 0x000fea0003800000 */
[----:B------:R-:W-:Y:S01]  /*2c780*/  BPT.TRAP 0x1 ;  /* 0x000000040000795c */ /* 0x000fe20000300000 */
.L_x_765:
[C---:B------:R-:W-:Y:S01]  /*2c790*/  IMAD R5, R23.reuse, 0x8, R4 ;  /* 0x0000000817057824 */ /* 0x040fe200078e0204 */
[----:B------:R-:W-:Y:S01]  /*2c7a0*/  SHF.L.U32 R0, R34, 0x1f, RZ ;  /* 0x0000001f22007819 */ /* 0x000fe200000006ff */
[----:B------:R-:W-:-:S03]  /*2c7b0*/  VIADD R23, R23, 0x1 ;  /* 0x0000000117177836 */ /* 0x000fc60000000000 */
[----:B------:R-:W0:Y:S02]  /*2c7c0*/  SYNCS.PHASECHK.TRANS64.TRYWAIT P1, [R5+URZ+0x29840], R0 ;  /* 0x02984000050075a7 */ /* 0x000e24000802017f */
[----:B------:R-:W-:-:S04]  /*2c7d0*/  ISETP.NE.AND P2, PT, R23, 0x2, PT ;  /* 0x000000021700780c */ /* 0x000fc80003f45270 */
[----:B------:R-:W-:Y:S01]  /*2c7e0*/  SEL R3, RZ, 0x1, P2 ;  /* 0x00000001ff037807 */ /* 0x000fe20001000000 */
[----:B0-----:R-:W-:Y:S08]  /*2c7f0*/  @!P1 BRA `(.L_x_766) ;  /* 0x0000006c00189947 */ /* 0x001ff00003800000 */
.L_x_1034:
[----:B------:R-:W-:Y:S02]  /*2c800*/  SEL R23, R23, RZ, P2 ;  /* 0x000000ff17177207 */ /* 0x000fe40001000000 */
[----:B------:R-:W-:Y:S01]  /*2c810*/  LOP3.LUT R2, R34, R3, RZ, 0x3c, !PT ;  /* 0x0000000322027212 */ /* 0x000fe200078e3cff */
[----:B------:R-:W-:Y:S06]  /*2c820*/  @!P0 BRA `(.L_x_767) ;  /* 0x0000000000048947 */ /* 0x000fec0003800000 */
[----:B------:R-:W-:Y:S01]  /*2c830*/  BPT.TRAP 0x1 ;  /* 0x000000040000795c */ /* 0x000fe20000300000 */
.L_x_767:
[----:B------:R-:W-:Y:S02]  /*2c840*/  LEA R23, R23, R4, 0x3 ;  /* 0x0000000417177211 */ /* 0x000fe400078e18ff */
[----:B------:R-:W-:-:S04]  /*2c850*/  SHF.L.U32 R2, R2, 0x1f, RZ ;  /* 0x0000001f02027819 */ /* 0x000fc800000006ff */
[----:B------:R-:W1:Y:S02]  /*2c860*/  SYNCS.PHASECHK.TRANS64.TRYWAIT P1, [R23+URZ+0x29840], R2 ;  /* 0x02984002170075a7 */ /* 0x000e64000802017f */
[----:B-1----:R-:W-:Y:S05]  /*2c870*/  @!P1 BRA `(.L_x_768) ;  /* 0x0000006c000c9947 */ /* 0x002fea0003800000 */
.L_x_1035:
[----:B------:R-:W-:Y:S05]  /*2c880*/  @!P0 BRA `(.L_x_769) ;  /* 0x0000000000048947 */ /* 0x000fea0003800000 */
[----:B------:R-:W-:Y:S01]  /*2c890*/  BPT.TRAP 0x1 ;  /* 0x000000040000795c */ /* 0x000fe20000300000 */
.L_x_769:
[----:B------:R-:W2:Y:S02]  /*2c8a0*/  SYNCS.PHASECHK.TRANS64.TRYWAIT P1, [R5+URZ+0x29860], R0 ;  /* 0x02986000050075a7 */ /* 0x000ea4000802017f */
[----:B--2---:R-:W-:Y:S05]  /*2c8b0*/  @!P1 BRA `(.L_x_770) ;  /* 0x0000006c00109947 */ /* 0x004fea0003800000 */
.L_x_1036:
[----:B------:R-:W-:Y:S05]  /*2c8c0*/  @!P0 BRA `(.L_x_771) ;  /* 0x0000000000048947 */ /* 0x000fea0003800000 */
[----:B------:R-:W-:Y:S01]  /*2c8d0*/  BPT.TRAP 0x1 ;  /* 0x000000040000795c */ /* 0x000fe20000300000 */
.L_x_771:
[----:B------:R-:W3:Y:S02]  /*2c8e0*/  SYNCS.PHASECHK.TRANS64.TRYWAIT P1, [R23+URZ+0x29860], R2 ;  /* 0x02986002170075a7 */ /* 0x000ee4000802017f */
[----:B---3--:R-:W-:Y:S05]  /*2c8f0*/  @!P1 BRA `(.L_x_772) ;  /* 0x0000006c00149947 */ /* 0x008fea0003800000 */
.L_x_1037:
[----:B------:R-:W-:Y:S05]  /*2c900*/  @!P0 BRA `(.L_x_773) ;  /* 0x0000000000048947 */ /* 0x000fea0003800000 */
[----:B------:R-:W-:Y:S01]  /*2c910*/  BPT.TRAP 0x1 ;  /* 0x000000040000795c */ /* 0x000fe20000300000 */
.L_x_773:
[----:B------:R-:W4:Y:S02]  /*2c920*/  SYNCS.PHASECHK.TRANS64.TRYWAIT P1, [R5+URZ+0x29880], R0 ;  /* 0x02988000050075a7 */ /* 0x000f24000802017f */
[----:B----4-:R-:W-:Y:S05]  /*2c930*/  @!P1 BRA `(.L_x_774) ;  /* 0x0000006c00189947 */ /* 0x010fea0003800000 */
.L_x_1038:
[----:B------:R-:W-:Y:S05]  /*2c940*/  @!P0 BRA `(.L_x_775) ;  /* 0x0000000000048947 */ /* 0x000fea0003800000 */
[----:B------:R-:W-:Y:S01]  /*2c950*/  BPT.TRAP 0x1 ;  /* 0x000000040000795c */ /* 0x000fe20000300000 */
.L_x_775:
[----:B------:R0:W0:Y:S02]  /*2c960*/  SYNCS.PHASECHK.TRANS64.TRYWAIT P0, [R23+URZ+0x29880], R2 ;  /* 0x02988002170075a7 */ /* 0x000024000800017f */
[----:B0-----:R-:W-:Y:S05]  /*2c970*/  @!P0 NANOSLEEP.SYNCS 0x989680 ;  /* 0x009896800000895d */ /* 0x001fea0003900000 */
[----:B------:R-:W0:Y:S02]  /*2c980*/  @!P0 SYNCS.PHASECHK.TRANS64 P0, [R23+URZ+0x29880], R2 ;  /* 0x02988002170085a7 */ /* 0x000e24000800007f */
[----:B0-----:R-:W-:Y:S05]  /*2c990*/  @!P0 BRA `(.L_x_775) ;  /* 0xfffffffc00f08947 */ /* 0x001fea000383ffff */
.L_x_423:
[----:B------:R-:W-:Y:S05]  /*2c9a0*/  BSYNC B8 ;  /* 0x0000000000087941 */ /* 0x000fea0003800000 */
.L_x_420:
[----:B------:R-:W-:Y:S05]  /*2c9b0*/  EXIT ;  /* 0x000000000000794d */ /* 0x000fea0003800000 */
.L_x_443:
[----:B-1----:R1:W2:Y:S02]  /*2c9c0*/  SYNCS.PHASECHK.TRANS64.TRYWAIT P5, [R91+URZ+0x29890], R92 ;  /* 0x0298905c5b0075a7 */ /* 0x0022a400080a017f */
[----:B--2---:R-:W-:Y:S05]  /*2c9d0*/  @!P5 NANOSLEEP.SYNCS 0x989680 ;  /* 0x009896800000d95d */ /* 0x004fea0003900000 */
[----:B------:R-:W2:Y:S02]  /*2c9e0*/  @!P5 SYNCS.PHASECHK.TRANS64 P5, [R91+URZ+0x29890], R92 ;  /* 0x0298905c5b00d5a7 */ /* 0x000ea400080a007f */
[----:B--2---:R-:W-:Y:S05]  /*2c9f0*/  @!P5 BRA `(.L_x_443) ;  /* 0xfffffffc00f0d947 */ /* 0x004fea000383ffff */
[----:B------:R-:W-:Y:S05]  /*2ca00*/  BRA `(.L_x_776) ;  /* 0xfffffd6c00c07947 */ /* 0x000fea000383ffff */
.L_x_444:
[----:B------:R-:W-:Y:S01]  /*2ca10*/  BSSY B1, `(.L_x_777) ;  /* 0x0000008000017945 */ /* 0x000fe20003800000 */
[----:B0-----:R-:W-:Y:S01]  /*2ca20*/  IMAD.MOV.U32 R13, RZ, RZ, R120 ;  /* 0x000000ffff0d7224 */ /* 0x001fe200078e0078 */
[----:B------:R-:W-:Y:S01]  /*2ca30*/  MOV R15, 0xffffffff ;  /* 0xffffffff000f7802 */ /* 0x000fe20000000f00 */
[----:B------:R-:W-:Y:S02]  /*2ca40*/  IMAD.MOV.U32 R12, RZ, RZ, RZ ;  /* 0x000000ffff0c7224 */ /* 0x000fe400078e00ff */
[----:B------:R-:W-:-:S07]  /*2ca50*/  IMAD.MOV.U32 R11, RZ, RZ, 0x1e1f ;  /* 0x00001e1fff0b7424 */ /* 0x000fce00078e00ff */
[----:B-1----:R-:W-:Y:S05]  /*2ca60*/  WARPSYNC.COLLECTIVE R15, `(.L_x_778) ;  /* 0x000000000f087348 */ /* 0x002fea0003c00000 */
[----:B------:R0:W2:Y:S02]  /*2ca70*/  SHFL.IDX P6, R14, R13, R12, R11 ;  /* 0x0000000c0d0e7389 */ /* 0x0000a400000c000b */
[----:B012---:R-:W-:Y:S01]  /*2ca80*/  ENDCOLLECTIVE ;  /* 0x000000000000791b */ /* 0x007fe20003800000 */
.L_x_778:
[----:B------:R-:W-:Y:S05]  /*2ca90*/  BSYNC B1 ;  /* 0x0000000000017941 */ /* 0x000fea0003800000 */
.L_x_777:
[----:B------:R-:W-:Y:S01]  /*2caa0*/  IMAD.MOV.U32 R13, RZ, RZ, R121 ;  /* 0x000000ffff0d7224 */ /* 0x000fe200078e0079 */
[----:B------:R-:W-:Y:S01]  /*2cab0*/  MOV R11, 0x1e1f ;  /* 0x00001e1f000b7802 */ /* 0x000fe20000000f00 */
[----:B------:R-:W-:Y:S02]  /*2cac0*/  IMAD.MOV.U32 R12, RZ, RZ, RZ ;  /* 0x000000ffff0c7224 */ /* 0x000fe400078e00ff */
[----:B------:R-:W-:Y:S02]  /*2cad0*/  IMAD.MOV.U32 R15, RZ, RZ, -0x1 ;  /* 0xffffffffff0f7424 */ /* 0x000fe400078e00ff */
[----:B------:R-:W-:-:S07]  /*2cae0*/  IMAD.MOV.U32 R151, RZ, RZ, R14 ;  /* 0x000000ffff977224 */ /* 0x000fce00078e000e */
[----:B------:R-:W-:Y:S05]  /*2caf0*/  WARPSYNC.COLLECTIVE R15, `(.L_x_779) ;  /* 0x000000000f087348 */ /* 0x000fea0003c00000 */
[----:B------:R0:W1:Y:S02]  /*2cb00*/  SHFL.IDX P6, R14, R13, R12, R11 ;  /* 0x0000000c0d0e7389 */ /* 0x00006400000c000b */
[----:B01----:R-:W-:Y:S01]  /*2cb10*/  ENDCOLLECTIVE ;  /* 0x000000000000791b */ /* 0x003fe20003800000 */
.L_x_779:
[----:B------:R-:W-:Y:S01]  /*2cb20*/  IMAD.MOV.U32 R11, RZ, RZ, R14 ;  /* 0x000000ffff0b7224 */ /* 0x000fe200078e000e */
[----:B------:R-:W-:Y:S06]  /*2cb30*/  BRA `(.L_x_780) ;  /* 0xfffffd6c00887947 */ /* 0x000fec000383ffff */
.L_x_469:
[----:B------:R-:W-:Y:S01]  /*2cb40*/  BSSY B1, `(.L_x_781) ;  /* 0x0000008000017945 */ /* 0x000fe20003800000 */
[----:B0-----:R-:W-:Y:S01]  /*2cb50*/  IMAD.MOV.U32 R13, RZ, RZ, R120 ;  /* 0x000000ffff0d7224 */ /* 0x001fe200078e0078 */
[----:B------:R-:W-:Y:S01]  /*2cb60*/  MOV R12, 0x1 ;  /* 0x00000001000c7802 */ /* 0x000fe20000000f00 */
[----:B----4-:R-:W-:Y:S02]  /*2cb70*/  IMAD.MOV.U32 R11, RZ, RZ, 0x1e1f ;  /* 0x00001e1fff0b7424 */ /* 0x010fe400078e00ff */
[----:B------:R-:W-:-:S07]  /*2cb80*/  IMAD.MOV.U32 R15, RZ, RZ, -0x1 ;  /* 0xffffffffff0f7424 */ /* 0x000fce00078e00ff */
[----:B-123--:R-:W-:Y:S05]  /*2cb90*/  WARPSYNC.COLLECTIVE R15, `(.L_x_782) ;  /* 0x000000000f087348 */ /* 0x00efea0003c00000 */
[----:B------:R0:W4:Y:S02]  /*2cba0*/  SHFL.IDX P6, R14, R13, R12, R11 ;  /* 0x0000000c0d0e7389 */ /* 0x00012400000c000b */
[----:B01234-:R-:W-:Y:S01]  /*2cbb0*/  ENDCOLLECTIVE ;  /* 0x000000000000791b */ /* 0x01ffe20003800000 */
.L_x_782:
[----:B------:R-:W-:Y:S05]  /*2cbc0*/  BSYNC B1 ;  /* 0x0000000000017941 */ /* 0x000fea0003800000 */
.L_x_781:
[----:B------:R-:W-:Y:S01]  /*2cbd0*/  MOV R13, R121 ;  /* 0x00000079000d7202 */ /* 0x000fe20000000f00 */
[----:B------:R-:W-:Y:S02]  /*2cbe0*/  IMAD.MOV.U32 R12, RZ, RZ, 0x1 ;  /* 0x00000001ff0c7424 */ /* 0x000fe400078e00ff */
[----:B------:R-:W-:Y:S02]  /*2cbf0*/  IMAD.MOV.U32 R11, RZ, RZ, 0x1e1f ;  /* 0x00001e1fff0b7424 */ /* 0x000fe400078e00ff */
[----:B------:R-:W-:Y:S02]  /*2cc00*/  IMAD.MOV.U32 R15, RZ, RZ, -0x1 ;  /* 0xffffffffff0f7424 */ /* 0x000fe400078e00ff */
[----:B------:R-:W-:-:S07]  /*2cc10*/  IMAD.MOV.U32 R65, RZ, RZ, R14 ;  /* 0x000000ffff417224 */ /* 0x000fce00078e000e */
[----:B------:R-:W-:Y:S05]  /*2cc20*/  WARPSYNC.COLLECTIVE R15, `(.L_x_783) ;  /* 0x000000000f087348 */ /* 0x000fea0003c00000 */
[----:B------:R0:W1:Y:S02]  /*2cc30*/  SHFL.IDX P6, R14, R13, R12, R11 ;  /* 0x0000000c0d0e7389 */ /* 0x00006400000c000b */
[----:B01----:R-:W-:Y:S01]  /*2cc40*/  ENDCOLLECTIVE ;  /* 0x000000000000791b */ /* 0x003fe20003800000 */
.L_x_783:
[----:B------:R-:W-:Y:S01]  /*2cc50*/  MOV R121, R14 ;  /* 0x0000000e00797202 */ /* 0x000fe20000000f00 */
[----:B------:R-:W-:Y:S06]  /*2cc60*/  BRA `(.L_x_784) ;  /* 0xfffffd98004c7947 */ /* 0x000fec000383ffff */
.L_x_499:
[----:B--2---:R2:W3:Y:S02]  /*2cc70*/  SYNCS.PHASECHK.TRANS64.TRYWAIT P5, [R91+URZ+0x29890], R92 ;  /* 0x0298905c5b0075a7 */ /* 0x0044e400080a017f */
[----:B---3--:R-:W-:Y:S05]  /*2cc80*/  @!P5 NANOSLEEP.SYNCS 0x989680 ;  /* 0x009896800000d95d */ /* 0x008fea0003900000 */
[----:B------:R-:W3:Y:S02]  /*2cc90*/  @!P5 SYNCS.PHASECHK.TRANS64 P5, [R91+URZ+0x29890], R92 ;  /* 0x0298905c5b00d5a7 */ /* 0x000ee400080a007f */
[----:B---3--:R-:W-:Y:S05]  /*2cca0*/  @!P5 BRA `(.L_x_499) ;  /* 0xfffffffc00f0d947 */ /* 0x008fea000383ffff */
[----:B------:R-:W-:Y:S05]  /*2ccb0*/  BRA `(.L_x_785) ;  /* 0xfffffdcc000c7947 */ /* 0x000fea000383ffff */
.L_x_500:
[----:B------:R-:W-:Y:S01]  /*2ccc0*/  BSSY B1, `(.L_x_786) ;  /* 0x0000008000017945 */ /* 0x000fe20003800000 */
[----:B0-----:R-:W-:Y:S01]  /*2ccd0*/  IMAD.MOV.U32 R13, RZ, RZ, R120 ;  /* 0x000000ffff0d7224 */ /* 0x001fe200078e0078 */
[----:B------:R-:W-:Y:S01]  /*2cce0*/  MOV R15, 0xffffffff ;  /* 0xffffffff000f7802 */ /* 0x000fe20000000f00 */
[----:B------:R-:W-:Y:S02]  /*2ccf0*/  IMAD.MOV.U32 R12, RZ, RZ, RZ ;  /* 0x000000ffff0c7224 */ /* 0x000fe400078e00ff */
[----:B------:R-:W-:-:S07]  /*2cd00*/  IMAD.MOV.U32 R11, RZ, RZ, 0x1e1f ;  /* 0x00001e1fff0b7424 */ /* 0x000fce00078e00ff */
[----:B--2---:R-:W-:Y:S05]  /*2cd10*/  WARPSYNC.COLLECTIVE R15, `(.L_x_787) ;  /* 0x000000000f087348 */ /* 0x004fea0003c00000 */
[----:B------:R0:W1:Y:S02]  /*2cd20*/  SHFL.IDX P6, R14, R13, R12, R11 ;  /* 0x0000000c0d0e7389 */ /* 0x00006400000c000b */
[----:B012---:R-:W-:Y:S01]  /*2cd30*/  ENDCOLLECTIVE ;  /* 0x000000000000791b */ /* 0x007fe20003800000 */
.L_x_787:
[----:B------:R-:W-:Y:S05]  /*2cd40*/  BSYNC B1 ;  /* 0x0000000000017941 */ /* 0x000fea0003800000 */
.L_x_786:
        /* <DEDUP_REMOVED lines=8> */
.L_x_788:
[----:B------:R-:W-:Y:S01]  /*2cdd0*/  IMAD.MOV.U32 R11, RZ, RZ, R14 ;  /* 0x000000ffff0b7224 */ /* 0x000fe200078e000e */
[----:B------:R-:W-:Y:S06]  /*2cde0*/  BRA `(.L_x_789) ;  /* 0xfffffdc800d87947 */ /* 0x000fec000383ffff */
.L_x_513:
        /* <DEDUP_REMOVED lines=8> */
.L_x_791:
[----:B------:R-:W-:Y:S05]  /*2ce70*/  BSYNC B1 ;  /* 0x0000000000017941 */ /* 0x000fea0003800000 */
.L_x_790:
        /* <DEDUP_REMOVED lines=8> */
.L_x_792:
[----:B------:R-:W-:Y:S01]  /*2cf00*/  MOV R44, R14 ;  /* 0x0000000e002c7202 */ /* 0x000fe20000000f00 */
[----:B------:R-:W-:Y:S06]  /*2cf10*/  BRA `(.L_x_793) ;  /* 0xfffffdf8000c7947 */ /* 0x000fec000383ffff */
.L_x_526:
[----:B-1----:R1:W2:Y:S02]  /*2cf20*/  SYNCS.PHASECHK.TRANS64.TRYWAIT P2, [R91+URZ+0x29890], R92 ;  /* 0x0298905c5b0075a7 */ /* 0x0022a4000804017f */
[----:B--2---:R-:W-:Y:S05]  /*2cf30*/  @!P2 NANOSLEEP.SYNCS 0x989680 ;  /* 0x009896800000a95d */ /* 0x004fea0003900000 */
[----:B------:R-:W2:Y:S02]  /*2cf40*/  @!P2 SYNCS.PHASECHK.TRANS64 P2, [R91+URZ+0x29890], R92 ;  /* 0x0298905c5b00a5a7 */ /* 0x000ea4000804007f */
[----:B--2---:R-:W-:Y:S05]  /*2cf50*/  @!P2 BRA `(.L_x_526) ;  /* 0xfffffffc00f0a947 */ /* 0x004fea000383ffff */
[----:B------:R-:W-:Y:S05]  /*2cf60*/  BRA `(.L_x_794) ;  /* 0xfffffe2400a87947 */ /* 0x000fea000383ffff */
.L_x_527:
[----:B------:R-:W-:Y:S01]  /*2cf70*/  BSSY B1, `(.L_x_795) ;  /* 0x0000008000017945 */ /* 0x000fe20003800000 */
[----:B------:R-:W-:Y:S01]  /*2cf80*/  IMAD.MOV.U32 R13, RZ, RZ, R46 ;  /* 0x000000ffff0d7224 */ /* 0x000fe200078e002e */
[----:B------:R-:W-:Y:S01]  /*2cf90*/  MOV R15, 0xffffffff ;  /* 0xffffffff000f7802 */ /* 0x000fe20000000f00 */
[----:B------:R-:W-:Y:S02]  /*2cfa0*/  IMAD.MOV.U32 R12, RZ, RZ, RZ ;  /* 0x000000ffff0c7224 */ /* 0x000fe400078e00ff */
[----:B------:R-:W-:-:S07]  /*2cfb0*/  IMAD.MOV.U32 R11, RZ, RZ, 0x1e1f ;  /* 0x00001e1fff0b7424 */ /* 0x000fce00078e00ff */
[----:B-1----:R-:W-:Y:S05]  /*2cfc0*/  WARPSYNC.COLLECTIVE R15, `(.L_x_796) ;  /* 0x000000000f087348 */ /* 0x002fea0003c00000 */
[----:B------:R0:W2:Y:S02]  /*2cfd0*/  SHFL.IDX P6, R14, R13, R12, R11 ;  /* 0x0000000c0d0e7389 */ /* 0x0000a400000c000b */
[----:B012---:R-:W-:Y:S01]  /*2cfe0*/  ENDCOLLECTIVE ;  /* 0x000000000000791b */ /* 0x007fe20003800000 */
.L_x_796:
[----:B------:R-:W-:Y:S05]  /*2cff0*/  BSYNC B1 ;  /* 0x0000000000017941 */ /* 0x000fea0003800000 */
.L_x_795:
        /* <DEDUP_REMOVED lines=8> */
.L_x_797:
[----:B------:R-:W-:Y:S01]  /*2d080*/  IMAD.MOV.U32 R47, RZ, RZ, R14 ;  /* 0x000000ffff2f7224 */ /* 0x000fe200078e000e */
[----:B------:R-:W-:Y:S06]  /*2d090*/  BRA `(.L_x_798) ;  /* 0xfffffe2400c47947 */ /* 0x000fec000383ffff */
.L_x_530:
[----:B------:R-:W-:Y:S01]  /*2d0a0*/  BSSY B1, `(.L_x_799) ;  /* 0x0000008000017945 */ /* 0x000fe20003800000 */
[----:B----4-:R-:W-:Y:S01]  /*2d0b0*/  IMAD.MOV.U32 R13, RZ, RZ, R46 ;  /* 0x000000ffff0d7224 */ /* 0x010fe200078e002e */
[----:B------:R-:W-:Y:S01]  /*2d0c0*/  MOV R12, 0x1 ;  /* 0x00000001000c7802 */ /* 0x000fe20000000f00 */
[----:B------:R-:W-:Y:S02]  /*2d0d0*/  IMAD.MOV.U32 R11, RZ, RZ, 0x1e1f ;  /* 0x00001e1fff0b7424 */ /* 0x000fe400078e00ff */
[----:B------:R-:W-:-:S07]  /*2d0e0*/  IMAD.MOV.U32 R15, RZ, RZ, -0x1 ;  /* 0xffffffffff0f7424 */ /* 0x000fce00078e00ff */
[----:B0123--:R-:W-:Y:S05]  /*2d0f0*/  WARPSYNC.COLLECTIVE R15, `(.L_x_800) ;  /* 0x000000000f087348 */ /* 0x00ffea0003c00000 */
[----:B------:R4:W0:Y:S02]  /*2d100*/  SHFL.IDX P6, R14, R13, R12, R11 ;  /* 0x0000000c0d0e7389 */ /* 0x00082400000c000b */
[----:B01234-:R-:W-:Y:S01]  /*2d110*/  ENDCOLLECTIVE ;  /* 0x000000000000791b */ /* 0x01ffe20003800000 */
.L_x_800:
[----:B------:R-:W-:Y:S05]  /*2d120*/  BSYNC B1 ;  /* 0x0000000000017941 */ /* 0x000fea0003800000 */
.L_x_799:
        /* <DEDUP_REMOVED lines=8> */
.L_x_801:
[----:B------:R-:W-:Y:S01]  /*2d1b0*/  MOV R47, R14 ;  /* 0x0000000e002f7202 */ /* 0x000fe20000000f00 */
[----:B------:R-:W-:Y:S06]  /*2d1c0*/  BRA `(.L_x_802) ;  /* 0xfffffe2800187947 */ /* 0x000fec000383ffff */
.L_x_534:
[----:B------:R0:W0:Y:S02]  /*2d1d0*/  SYNCS.PHASECHK.TRANS64.TRYWAIT P1, [R91+URZ+0x298b0], R92 ;  /* 0x0298b05c5b0075a7 */ /* 0x000024000802017f */
[----:B0-----:R-:W-:Y:S05]  /*2d1e0*/  @!P1 NANOSLEEP.SYNCS 0x989680 ;  /* 0x009896800000995d */ /* 0x001fea0003900000 */
[----:B------:R-:W0:Y:S02]  /*2d1f0*/  @!P1 SYNCS.PHASECHK.TRANS64 P1, [R91+URZ+0x298b0], R92 ;  /* 0x0298b05c5b0095a7 */ /* 0x000e24000802007f */
[----:B0-----:R-:W-:Y:S05]  /*2d200*/  @!P1 BRA `(.L_x_534) ;  /* 0xfffffffc00f09947 */ /* 0x001fea000383ffff */
[----:B------:R-:W-:Y:S05]  /*2d210*/  BRA `(.L_x_803) ;  /* 0xfffffe2800e47947 */ /* 0x000fea000383ffff */
.L_x_544:
[----:B------:R-:W0:Y:S01]  /*2d220*/  S2R R2, SR_TID.X ;  /* 0x0000000000027919 */ /* 0x000e220000002100 */
[----:B------:R-:W-:Y:S01]  /*2d230*/  BSSY B0, `(.L_x_804) ;  /* 0x000000c000007945 */ /* 0x000fe20003800000 */
[----:B------:R-:W-:Y:S01]  /*2d240*/  IMAD.MOV.U32 R12, RZ, RZ, RZ ;  /* 0x000000ffff0c7224 */ /* 0x000fe200078e00ff */
[----:B------:R-:W-:Y:S01]  /*2d250*/  MOV R11, 0x1f ;  /* 0x0000001f000b7802 */ /* 0x000fe20000000f00 */
[----:B------:R-:W-:Y:S02]  /*2d260*/  IMAD.MOV.U32 R15, RZ, RZ, -0x1 ;  /* 0xffffffffff0f7424 */ /* 0x000fe400078e00ff */
[----:B0-----:R-:W-:-:S05]  /*2d270*/  VIADD R3, R2, 0xffffff80 ;  /* 0xffffff8002037836 */ /* 0x001fca0000000000 */
[----:B------:R-:W-:-:S04]  /*2d280*/  SHF.R.S32.HI R2, RZ, 0x1f, R3 ;  /* 0x0000001fff027819 */ /* 0x000fc80000011403 */
[----:B------:R-:W-:-:S04]  /*2d290*/  LEA.HI R2, R2, R3, RZ, 0x7 ;  /* 0x0000000302027211 */ /* 0x000fc800078f38ff */
[----:B------:R-:W-:-:S05]  /*2d2a0*/  SHF.R.S32.HI R2, RZ, 0x7, R2 ;  /* 0x00000007ff027819 */ /* 0x000fca0000011402 */
[----:B------:R-:W-:-:S07]  /*2d2b0*/  IMAD.MOV.U32 R13, RZ, RZ, R2 ;  /* 0x000000ffff0d7224 */ /* 0x000fce00078e0002 */
[----:B---3-5:R-:W-:Y:S05]  /*2d2c0*/  WARPSYNC.COLLECTIVE R15, `(.L_x_805) ;  /* 0x000000000f087348 */ /* 0x028fea0003c00000 */
[----:B------:R0:W1:Y:S02]  /*2d2d0*/  SHFL.IDX P6, R14, R13, R12, R11 ;  /* 0x0000000c0d0e7389 */ /* 0x00006400000c000b */
[----:B01-3-5:R-:W-:Y:S01]  /*2d2e0*/  ENDCOLLECTIVE ;  /* 0x000000000000791b */ /* 0x02bfe20003800000 */
.L_x_805:
[----:B------:R-:W-:Y:S05]  /*2d2f0*/  BSYNC B0 ;  /* 0x0000000000007941 */ /* 0x000fea0003800000 */
.L_x_804:
[----:B------:R-:W-:Y:S01]  /*2d300*/  IMAD.MOV.U32 R212, RZ, RZ, R14 ;  /* 0x000000ffffd47224 */ /* 0x000fe200078e000e */
[----:B------:R-:W-:Y:S06]  /*2d310*/  BRA `(.L_x_806) ;  /* 0xfffffe3400bc7947 */ /* 0x000fec000383ffff */
.L_x_554:
[----:B------:R-:W-:Y:S01]  /*2d320*/  BSSY B1, `(.L_x_807) ;  /* 0x0000008000017945 */ /* 0x000fe20003800000 */
[----:B------:R-:W-:Y:S01]  /*2d330*/  IMAD.MOV.U32 R13, RZ, RZ, R26 ;  /* 0x000000ffff0d7224 */ /* 0x000fe200078e001a */
[----:B------:R-:W-:Y:S01]  /*2d340*/  MOV R12, RZ ;  /* 0x000000ff000c7202 */ /* 0x000fe20000000f00 */
[----:B------:R-:W-:Y:S02]  /*2d350*/  IMAD.MOV.U32 R11, RZ, RZ, 0x1e1f ;  /* 0x00001e1fff0b7424 */ /* 0x000fe400078e00ff */
[----:B------:R-:W-:-:S07]  /*2d360*/  IMAD.MOV.U32 R15, RZ, RZ, -0x1 ;  /* 0xffffffffff0f7424 */ /* 0x000fce00078e00ff */
[----:B---3--:R-:W-:Y:S05]  /*2d370*/  WARPSYNC.COLLECTIVE R15, `(.L_x_808) ;  /* 0x000000000f087348 */ /* 0x008fea0003c00000 */
[----:B------:R0:W1:Y:S02]  /*2d380*/  SHFL.IDX P6, R14, R13, R12, R11 ;  /* 0x0000000c0d0e7389 */ /* 0x00006400000c000b */
[----:B01-3--:R-:W-:Y:S01]  /*2d390*/  ENDCOLLECTIVE ;  /* 0x000000000000791b */ /* 0x00bfe20003800000 */
.L_x_808:
[----:B------:R-:W-:Y:S05]  /*2d3a0*/  BSYNC B1 ;  /* 0x0000000000017941 */ /* 0x000fea0003800000 */
.L_x_807:
[----:B------:R-:W-:Y:S01]  /*2d3b0*/  MOV R13, R24 ;  /* 0x00000018000d7202 */ /* 0x000fe20000000f00 */
[----:B------:R-:W-:Y:S02]  /*2d3c0*/  IMAD.MOV.U32 R12, RZ, RZ, RZ ;  /* 0x000000ffff0c7224 */ /* 0x000fe400078e00ff */
[----:B------:R-:W-:Y:S02]  /*2d3d0*/  IMAD.MOV.U32 R11, RZ, RZ, 0x1e1f ;  /* 0x00001e1fff0b7424 */ /* 0x000fe400078e00ff */
[----:B------:R-:W-:Y:S02]  /*2d3e0*/  IMAD.MOV.U32 R15, RZ, RZ, -0x1 ;  /* 0xffffffffff0f7424 */ /* 0x000fe400078e00ff */
[----:B------:R-:W-:-:S07]  /*2d3f0*/  IMAD.MOV.U32 R0, RZ, RZ, R14 ;  /* 0x000000ffff007224 */ /* 0x000fce00078e000e */
[----:B------:R-:W-:Y:S05]  /*2d400*/  WARPSYNC.COLLECTIVE R15, `(.L_x_809) ;  /* 0x000000000f087348 */ /* 0x000fea0003c00000 */
[----:B------:R0:W1:Y:S02]  /*2d410*/  SHFL.IDX P6, R14, R13, R12, R11 ;  /* 0x0000000c0d0e7389 */ /* 0x00006400000c000b */
[----:B01----:R-:W-:Y:S01]  /*2d420*/  ENDCOLLECTIVE ;  /* 0x000000000000791b */ /* 0x003fe20003800000 */
.L_x_809:
[----:B------:R-:W-:Y:S01]  /*2d430*/  IMAD.MOV.U32 R13, RZ, RZ, R37 ;  /* 0x000000ffff0d7224 */ /* 0x000fe200078e0025 */
[----:B------:R-:W-:-:S07]  /*2d440*/  MOV R3, R14 ;  /* 0x0000000e00037202 */ /* 0x000fce0000000f00 */
[----:B------:R-:W-:Y:S05]  /*2d450*/  WARPSYNC.COLLECTIVE R15, `(.L_x_810) ;  /* 0x000000000f087348 */ /* 0x000fea0003c00000 */
[----:B------:R0:W1:Y:S02]  /*2d460*/  SHFL.IDX P6, R14, R13, R12, R11 ;  /* 0x0000000c0d0e7389 */ /* 0x00006400000c000b */
[----:B01----:R-:W-:Y:S01]  /*2d470*/  ENDCOLLECTIVE ;  /* 0x000000000000791b */ /* 0x003fe20003800000 */
.L_x_810:
[----:B------:R-:W-:Y:S02]  /*2d480*/  IMAD.MOV.U32 R13, RZ, RZ, R138 ;  /* 0x000000ffff0d7224 */ /* 0x000fe400078e008a */
[----:B------:R-:W-:-:S07]  /*2d490*/  IMAD.MOV.U32 R4, RZ, RZ, R14 ;  /* 0x000000ffff047224 */ /* 0x000fce00078e000e */
[----:B------:R-:W-:Y:S05]  /*2d4a0*/  WARPSYNC.COLLECTIVE R15, `(.L_x_811) ;  /* 0x000000000f087348 */ /* 0x000fea0003c00000 */
[----:B------:R0:W1:Y:S02]  /*2d4b0*/  SHFL.IDX P6, R14, R13, R12, R11 ;  /* 0x0000000c0d0e7389 */ /* 0x00006400000c000b */
[----:B01----:R-:W-:Y:S01]  /*2d4c0*/  ENDCOLLECTIVE ;  /* 0x000000000000791b */ /* 0x003fe20003800000 */
.L_x_811:
[----:B------:R-:W-:Y:S05]  /*2d4d0*/  BRA `(.L_x_812) ;  /* 0xfffffe3c002c7947 */ /* 0x000fea000383ffff */
.L_x_558:
[----:B-1----:R1:W4:Y:S02]  /*2d4e0*/  SYNCS.PHASECHK.TRANS64.TRYWAIT P0, [R18+URZ+0x29800], R3 ;  /* 0x02980003120075a7 */ /* 0x002324000800017f */
[----:B----4-:R-:W-:Y:S05]  /*2d4f0*/  @!P0 NANOSLEEP.SYNCS 0x989680 ;  /* 0x009896800000895d */ /* 0x010fea0003900000 */
[----:B------:R-:W4:Y:S02]  /*2d500*/  @!P0 SYNCS.PHASECHK.TRANS64 P0, [R18+URZ+0x29800], R3 ;  /* 0x02980003120085a7 */ /* 0x000f24000800007f */
[----:B----4-:R-:W-:Y:S05]  /*2d510*/  @!P0 BRA `(.L_x_558) ;  /* 0xfffffffc00f08947 */ /* 0x010fea000383ffff */
[----:B------:R-:W-:Y:S05]  /*2d520*/  BRA `(.L_x_813) ;  /* 0xfffffe4000807947 */ /* 0x000fea000383ffff */
.L_x_570:
[----:B------:R-:W-:Y:S01]  /*2d530*/  BSSY B1, `(.L_x_814) ;  /* 0x0000008000017945 */ /* 0x000fe20003800000 */
[----:B------:R-:W-:Y:S01]  /*2d540*/  MOV R13, R26 ;  /* 0x0000001a000d7202 */ /* 0x000fe20000000f00 */
[----:B------:R-:W-:Y:S02]  /*2d550*/  IMAD.MOV.U32 R12, RZ, RZ, RZ ;  /* 0x000000ffff0c7224 */ /* 0x000fe400078e00ff */
[----:B------:R-:W-:Y:S02]  /*2d560*/  IMAD.MOV.U32 R11, RZ, RZ, 0x1e1f ;  /* 0x00001e1fff0b7424 */ /* 0x000fe400078e00ff */
[----:B------:R-:W-:-:S07]  /*2d570*/  IMAD.MOV.U32 R15, RZ, RZ, -0x1 ;  /* 0xffffffffff0f7424 */ /* 0x000fce00078e00ff */
[----:B---3--:R-:W-:Y:S05]  /*2d580*/  WARPSYNC.COLLECTIVE R15, `(.L_x_815) ;  /* 0x000000000f087348 */ /* 0x008fea0003c00000 */
[----:B------:R0:W1:Y:S02]  /*2d590*/  SHFL.IDX P6, R14, R13, R12, R11 ;  /* 0x0000000c0d0e7389 */ /* 0x00006400000c000b */
[----:B01-3--:R-:W-:Y:S01]  /*2d5a0*/  ENDCOLLECTIVE ;  /* 0x000000000000791b */ /* 0x00bfe20003800000 */
.L_x_815:
[----:B------:R-:W-:Y:S05]  /*2d5b0*/  BSYNC B1 ;  /* 0x0000000000017941 */ /* 0x000fea0003800000 */
.L_x_814:
[----:B------:R-:W-:Y:S01]  /*2d5c0*/  IMAD.MOV.U32 R13, RZ, RZ, R24 ;  /* 0x000000ffff0d7224 */ /* 0x000fe200078e0018 */
[----:B------:R-:W-:Y:S01]  /*2d5d0*/  MOV R15, 0xffffffff ;  /* 0xffffffff000f7802 */ /* 0x000fe20000000f00 */
[----:B------:R-:W-:Y:S01]  /*2d5e0*/  IMAD.MOV.U32 R12, RZ, RZ, RZ ;  /* 0x000000ffff0c7224 */ /* 0x000fe200078e00ff */
[----:B------:R-:W-:Y:S01]  /*2d5f0*/  MOV R3, R14 ;  /* 0x0000000e00037202 */ /* 0x000fe20000000f00 */
[----:B------:R-:W-:-:S07]  /*2d600*/  IMAD.MOV.U32 R11, RZ, RZ, 0x1e1f ;  /* 0x00001e1fff0b7424 */ /* 0x000fce00078e00ff */
[----:B------:R-:W-:Y:S05]  /*2d610*/  WARPSYNC.COLLECTIVE R15, `(.L_x_816) ;  /* 0x000000000f087348 */ /* 0x000fea0003c00000 */
[----:B------:R0:W1:Y:S02]  /*2d620*/  SHFL.IDX P6, R14, R13, R12, R11 ;  /* 0x0000000c0d0e7389 */ /* 0x00006400000c000b */
[----:B01----:R-:W-:Y:S01]  /*2d630*/  ENDCOLLECTIVE ;  /* 0x000000000000791b */ /* 0x003fe20003800000 */
.L_x_816:
[----:B------:R-:W-:Y:S02]  /*2d640*/  IMAD.MOV.U32 R13, RZ, RZ, R37 ;  /* 0x000000ffff0d7224 */ /* 0x000fe400078e0025 */
[----:B------:R-:W-:-:S07]  /*2d650*/  IMAD.MOV.U32 R21, RZ, RZ, R14 ;  /* 0x000000ffff157224 */ /* 0x000fce00078e000e */
[----:B------:R-:W-:Y:S05]  /*2d660*/  WARPSYNC.COLLECTIVE R15, `(.L_x_817) ;  /* 0x000000000f087348 */ /* 0x000fea0003c00000 */
[----:B------:R0:W1:Y:S02]  /*2d670*/  SHFL.IDX P6, R14, R13, R12, R11 ;  /* 0x0000000c0d0e7389 */ /* 0x00006400000c000b */
[----:B01----:R-:W-:Y:S01]  /*2d680*/  ENDCOLLECTIVE ;  /* 0x000000000000791b */ /* 0x003fe20003800000 */
.L_x_817:
[----:B------:R-:W-:Y:S01]  /*2d690*/  MOV R13, R138 ;  /* 0x0000008a000d7202 */ /* 0x000fe20000000f00 */
[----:B------:R-:W-:-:S07]  /*2d6a0*/  IMAD.MOV.U32 R37, RZ, RZ, R14 ;  /* 0x000000ffff257224 */ /* 0x000fce00078e000e */
[----:B------:R-:W-:Y:S05]  /*2d6b0*/  WARPSYNC.COLLECTIVE R15, `(.L_x_818) ;  /* 0x000000000f087348 */ /* 0x000fea0003c00000 */
[----:B------:R0:W1:Y:S02]  /*2d6c0*/  SHFL.IDX P6, R14, R13, R12, R11 ;  /* 0x0000000c0d0e7389 */ /* 0x00006400000c000b */
[----:B01----:R-:W-:Y:S01]  /*2d6d0*/  ENDCOLLECTIVE ;  /* 0x000000000000791b */ /* 0x003fe20003800000 */
.L_x_818:
[----:B------:R-:W-:Y:S01]  /*2d6e0*/  IMAD.MOV.U32 R39, RZ, RZ, R14 ;  /* 0x000000ffff277224 */ /* 0x000fe200078e000e */
[----:B------:R-:W-:Y:S06]  /*2d6f0*/  BRA `(.L_x_819) ;  /* 0xfffffe6c00dc7947 */ /* 0x000fec000383ffff */
.L_x_574:
[----:B----4-:R4:W0:Y:S02]  /*2d700*/  SYNCS.PHASECHK.TRANS64.TRYWAIT P0, [R18+URZ+0x29800], R3 ;  /* 0x02980003120075a7 */ /* 0x010824000800017f */
[----:B0-----:R-:W-:Y:S05]  /*2d710*/  @!P0 NANOSLEEP.SYNCS 0x989680 ;  /* 0x009896800000895d */ /* 0x001fea0003900000 */
[----:B------:R-:W0:Y:S02]  /*2d720*/  @!P0 SYNCS.PHASECHK.TRANS64 P0, [R18+URZ+0x29800], R3 ;  /* 0x02980003120085a7 */ /* 0x000e24000800007f */
[----:B0-----:R-:W-:Y:S05]  /*2d730*/  @!P0 BRA `(.L_x_574) ;  /* 0xfffffffc00f08947 */ /* 0x001fea000383ffff */
[----:B------:R-:W-:Y:S05]  /*2d740*/  BRA `(.L_x_820) ;  /* 0xfffffe7000dc7947 */ /* 0x000fea000383ffff */
.L_x_582:
[----:B-1----:R1:W4:Y:S02]  /*2d750*/  SYNCS.PHASECHK.TRANS64.TRYWAIT P1, [R0+URZ+0x29830], R3 ;  /* 0x02983003000075a7 */ /* 0x002324000802017f */
[----:B----4-:R-:W-:Y:S05]  /*2d760*/  @!P1 NANOSLEEP.SYNCS 0x989680 ;  /* 0x009896800000995d */ /* 0x010fea0003900000 */
[----:B------:R-:W4:Y:S02]  /*2d770*/  @!P1 SYNCS.PHASECHK.TRANS64 P1, [R0+URZ+0x29830], R3 ;  /* 0x02983003000095a7 */ /* 0x000f24000802007f */
[----:B----4-:R-:W-:Y:S05]  /*2d780*/  @!P1 BRA `(.L_x_582) ;  /* 0xfffffffc00f09947 */ /* 0x010fea000383ffff */
[----:B------:R-:W-:Y:S05]  /*2d790*/  BRA `(.L_x_581) ;  /* 0xfffffea400247947 */ /* 0x000fea000383ffff */
.L_x_589:
[----:B-1----:R1:W2:Y:S02]  /*2d7a0*/  SYNCS.PHASECHK.TRANS64.TRYWAIT P2, [R11+URZ+0x29830], R10 ;  /* 0x0298300a0b0075a7 */ /* 0x0022a4000804017f */
[----:B--2---:R-:W-:Y:S05]  /*2d7b0*/  @!P2 NANOSLEEP.SYNCS 0x989680 ;  /* 0x009896800000a95d */ /* 0x004fea0003900000 */
[----:B------:R-:W2:Y:S02]  /*2d7c0*/  @!P2 SYNCS.PHASECHK.TRANS64 P2, [R11+URZ+0x29830], R10 ;  /* 0x0298300a0b00a5a7 */ /* 0x000ea4000804007f */
[----:B--2---:R-:W-:Y:S05]  /*2d7d0*/  @!P2 BRA `(.L_x_589) ;  /* 0xfffffffc00f0a947 */ /* 0x004fea000383ffff */
[----:B------:R-:W-:Y:S05]  /*2d7e0*/  BRA `(.L_x_588) ;  /* 0xfffffee400987947 */ /* 0x000fea000383ffff */
.L_x_593:
[----:B-1----:R1:W2:Y:S02]  /*2d7f0*/  SYNCS.PHASECHK.TRANS64.TRYWAIT P1, [R10+URZ+0x29850], R7 ;  /* 0x029850070a0075a7 */ /* 0x0022a4000802017f */
[----:B--2---:R-:W-:Y:S05]  /*2d800*/  @!P1 NANOSLEEP.SYNCS 0x989680 ;  /* 0x009896800000995d */ /* 0x004fea0003900000 */
[----:B------:R-:W2:Y:S02]  /*2d810*/  @!P1 SYNCS.PHASECHK.TRANS64 P1, [R10+URZ+0x29850], R7 ;  /* 0x029850070a0095a7 */ /* 0x000ea4000802007f */
[----:B--2---:R-:W-:Y:S05]  /*2d820*/  @!P1 BRA `(.L_x_593) ;  /* 0xfffffffc00f09947 */ /* 0x004fea000383ffff */
[----:B------:R-:W-:Y:S05]  /*2d830*/  BRA `(.L_x_590) ;  /* 0xfffffef400d47947 */ /* 0x000fea000383ffff */
.L_x_600:
[----:B-1----:R1:W2:Y:S02]  /*2d840*/  SYNCS.PHASECHK.TRANS64.TRYWAIT P1, [R11+URZ+0x29850], R2 ;  /* 0x029850020b0075a7 */ /* 0x0022a4000802017f */
[----:B--2---:R-:W-:Y:S05]  /*2d850*/  @!P1 NANOSLEEP.SYNCS 0x989680 ;  /* 0x009896800000995d */ /* 0x004fea0003900000 */
[----:B------:R-:W2:Y:S02]  /*2d860*/  @!P1 SYNCS.PHASECHK.TRANS64 P1, [R11+URZ+0x29850], R2 ;  /* 0x029850020b0095a7 */ /* 0x000ea4000802007f */
[----:B--2---:R-:W-:Y:S05]  /*2d870*/  @!P1 BRA `(.L_x_600) ;  /* 0xfffffffc00f09947 */ /* 0x004fea000383ffff */
[----:B------:R-:W-:Y:S05]  /*2d880*/  BRA `(.L_x_599) ;  /* 0xffffff20006c7947 */ /* 0x000fea000383ffff */
.L_x_604:
[----:B------:R-:W-:Y:S01]  /*2d890*/  SEL R42, R12, R77, P0 ;  /* 0x0000004d0c2a7207 */ /* 0x000fe20000000000 */
[----:B------:R-:W-:Y:S01]  /*2d8a0*/  IMAD.MOV.U32 R11, RZ, RZ, 0x1c1f ;  /* 0x00001c1fff0b7424 */ /* 0x000fe200078e00ff */
[----:B------:R-:W-:Y:S01]  /*2d8b0*/  SEL R87, R77, R12, P0 ;  /* 0x0000000c4d577207 */ /* 0x000fe20000000000 */
[----:B-----5:R-:W-:Y:S01]  /*2d8c0*/  IMAD.MOV.U32 R12, RZ, RZ, R5 ;  /* 0x000000ffff0c7224 */ /* 0x020fe200078e0005 */
[----:B------:R-:W-:Y:S02]  /*2d8d0*/  MOV R15, 0xffffffff ;  /* 0xffffffff000f7802 */ /* 0x000fe40000000f00 */
[----:B------:R-:W-:Y:S02]  /*2d8e0*/  SEL R46, R48, R91, P0 ;  /* 0x0000005b302e7207 */ /* 0x000fe40000000000 */
[----:B------:R-:W-:-:S07]  /*2d8f0*/  SEL R91, R91, R48, P0 ;  /* 0x000000305b5b7207 */ /* 0x000fce0000000000 */
[----:B-12---:R-:W-:Y:S05]  /*2d900*/  WARPSYNC.COLLECTIVE R15, `(.L_x_821) ;  /* 0x000000000f087348 */ /* 0x006fea0003c00000 */
[----:B------:R0:W3:Y:S02]  /*2d910*/  SHFL.IDX P6, R14, R13, R12, R11 ;  /* 0x0000000c0d0e7389 */ /* 0x0000e400000c000b */
[----:B0123--:R-:W-:Y:S01]  /*2d920*/  ENDCOLLECTIVE ;  /* 0x000000000000791b */ /* 0x00ffe20003800000 */
.L_x_821:
[----:B------:R-:W-:Y:S02]  /*2d930*/  SEL R48, R73, R6, P0 ;  /* 0x0000000649307207 */ /* 0x000fe40000000000 */
[----:B------:R-:W-:Y:S02]  /*2d940*/  SEL R73, R6, R73, P0 ;  /* 0x0000004906497207 */ /* 0x000fe40000000000 */
[----:B------:R-:W-:Y:S02]  /*2d950*/  LOP3.LUT R6, R5, 0x2, RZ, 0x3c, !PT ;  /* 0x0000000205067812 */ /* 0x000fe400078e3cff */
[----:B------:R-:W-:Y:S02]  /*2d960*/  SEL R34, R36, R119, P0 ;  /* 0x0000007724227207 */ /* 0x000fe40000000000 */
[----:B------:R-:W-:Y:S02]  /*2d970*/  SEL R20, R115, R112, P0 ;  /* 0x0000007073147207 */ /* 0x000fe40000000000 */
[----:B------:R-:W-:-:S02]  /*2d980*/  SEL R119, R119, R36, P0 ;  /* 0x0000002477777207 */ /* 0x000fc40000000000 */
[----:B------:R-:W-:Y:S01]  /*2d990*/  SEL R115, R112, R115, P0 ;  /* 0x0000007370737207 */ /* 0x000fe20000000000 */
[----:B------:R-:W-:Y:S01]  /*2d9a0*/  IMAD.MOV.U32 R13, RZ, RZ, R96 ;  /* 0x000000ffff0d7224 */ /* 0x000fe200078e0060 */
[----:B------:R-:W-:Y:S02]  /*2d9b0*/  SEL R36, R117, R0, P0 ;  /* 0x0000000075247207 */ /* 0x000fe40000000000 */
[----:B------:R-:W-:Y:S02]  /*2d9c0*/  SEL R117, R0, R117, P0 ;  /* 0x0000007500757207 */ /* 0x000fe40000000000 */
[----:B------:R-:W-:Y:S02]  /*2d9d0*/  SEL R0, R85, R40, P0 ;  /* 0x0000002855007207 */ /* 0x000fe40000000000 */
[----:B------:R-:W-:Y:S02]  /*2d9e0*/  SEL R65, R40, R85, P0 ;  /* 0x0000005528417207 */ /* 0x000fe40000000000 */
[----:B------:R-:W-:Y:S01]  /*2d9f0*/  SEL R70, R44, R121, P0 ;  /* 0x000000792c467207 */ /* 0x000fe20000000000 */
[----:B------:R-:W-:Y:S01]  /*2da00*/  IMAD.MOV.U32 R95, RZ, RZ, R14 ;  /* 0x000000ffff5f7224 */ /* 0x000fe200078e000e */
[----:B------:R-:W-:-:S07]  /*2da10*/  SEL R32, R113, R92, P0 ;  /* 0x0000005c71207207 */ /* 0x000fce0000000000 */
[----:B------:R-:W-:Y:S05]  /*2da20*/  WARPSYNC.COLLECTIVE R15, `(.L_x_822) ;  /* 0x000000000f087348 */ /* 0x000fea0003c00000 */
[----:B------:R0:W1:Y:S02]  /*2da30*/  SHFL.IDX P6, R14, R13, R12, R11 ;  /* 0x0000000c0d0e7389 */ /* 0x00006400000c000b */
[----:B01----:R-:W-:Y:S01]  /*2da40*/  ENDCOLLECTIVE ;  /* 0x000000000000791b */ /* 0x003fe20003800000 */
.L_x_822:
[----:B------:R-:W-:Y:S02]  /*2da50*/  SEL R121, R121, R44, P0 ;  /* 0x0000002c79797207 */ /* 0x000fe40000000000 */
[----:B------:R-:W-:Y:S02]  /*2da60*/  SEL R26, R24, R43, P0 ;  /* 0x0000002b181a7207 */ /* 0x000fe40000000000 */
[----:B------:R-:W-:Y:S02]  /*2da70*/  SEL R31, R43, R24, P0 ;  /* 0x000000182b1f7207 */ /* 0x000fe40000000000 */
[----:B------:R-:W-:Y:S02]  /*2da80*/  SEL R24, R80, R37, P0 ;  /* 0x0000002550187207 */ /* 0x000fe40000000000 */
[----:B------:R-:W-:Y:S02]  /*2da90*/  SEL R33, R37, R80, P0 ;  /* 0x0000005025217207 */ /* 0x000fe40000000000 */
[----:B------:R-:W-:-:S02]  /*2daa0*/  SEL R113, R92, R113, P0 ;  /* 0x000000715c717207 */ /* 0x000fc40000000000 */
[----:B------:R-:W-:Y:S01]  /*2dab0*/  SEL R68, R60, R111, P0 ;  /* 0x0000006f3c447207 */ /* 0x000fe20000000000 */
[----:B------:R-:W-:Y:S01]  /*2dac0*/  IMAD.MOV.U32 R12, RZ, RZ, R6 ;  /* 0x000000ffff0c7224 */ /* 0x000fe200078e0006 */
[----:B------:R-:W-:Y:S02]  /*2dad0*/  MOV R13, R99 ;  /* 0x00000063000d7202 */ /* 0x000fe40000000f00 */
        /* <DEDUP_REMOVED lines=9> */
.L_x_823:
        /* <DEDUP_REMOVED lines=18> */
.L_x_824:
        /* <DEDUP_REMOVED lines=8> */
[----:B------:R-:W-:Y:S01]  /*2dd10*/  SEL R94, R25, R72, P0 ;  /* 0x00000048195e7207 */ /* 0x000fe20000000000 */
[----:B------:R-:W-:Y:S01]  /*2dd20*/  IMAD.MOV.U32 R12, RZ, RZ, R5 ;  /* 0x000000ffff0c7224 */ /* 0x000fe200078e0005 */
[----:B------:R-:W-:Y:S02]  /*2dd30*/  SEL R25, R72, R25, P0 ;  /* 0x0000001948197207 */ /* 0x000fe40000000000 */
[----:B------:R-:W-:Y:S02]  /*2dd40*/  SEL R8, R76, R53, P0 ;  /* 0x000000354c087207 */ /* 0x000fe40000000000 */
[----:B------:R-:W-:Y:S02]  /*2dd50*/  SEL R10, R4, R35, P0 ;  /* 0x00000023040a7207 */ /* 0x000fe40000000000 */
[----:B------:R-:W-:-:S02]  /*2dd60*/  SEL R35, R35, R4, P0 ;  /* 0x0000000423237207 */ /* 0x000fc40000000000 */
[----:B------:R-:W-:-:S07]  /*2dd70*/  MOV R67, R14 ;  /* 0x0000000e00437202 */ /* 0x000fce0000000f00 */
[----:B------:R-:W-:Y:S05]  /*2dd80*/  WARPSYNC.COLLECTIVE R15, `(.L_x_825) ;  /* 0x000000000f087348 */ /* 0x000fea0003c00000 */
[----:B------:R0:W1:Y:S02]  /*2dd90*/  SHFL.IDX P6, R14, R13, R12, R11 ;  /* 0x0000000c0d0e7389 */ /* 0x00006400000c000b */
[----:B01----:R-:W-:Y:S01]  /*2dda0*/  ENDCOLLECTIVE ;  /* 0x000000000000791b */ /* 0x003fe20003800000 */
.L_x_825:
[----:B------:R-:W-:Y:S02]  /*2ddb0*/  SEL R4, R86, R9, P0 ;  /* 0x0000000956047207 */ /* 0x000fe40000000000 */
[----:B------:R-:W-:Y:S02]  /*2ddc0*/  SEL R9, R9, R86, P0 ;  /* 0x0000005609097207 */ /* 0x000fe40000000000 */
[----:B------:R-:W-:Y:S02]  /*2ddd0*/  SEL R53, R53, R76, P0 ;  /* 0x0000004c35357207 */ /* 0x000fe40000000000 */
[----:B------:R-:W-:Y:S02]  /*2dde0*/  SEL R92, R78, R55, P0 ;  /* 0x000000374e5c7207 */ /* 0x000fe40000000000 */
[----:B------:R-:W-:Y:S02]  /*2ddf0*/  SEL R55, R55, R78, P0 ;  /* 0x0000004e37377207 */ /* 0x000fe40000000000 */
[----:B------:R-:W-:-:S02]  /*2de00*/  SEL R62, R7, R74, P0 ;  /* 0x0000004a073e7207 */ /* 0x000fc40000000000 */
[----:B------:R-:W-:Y:S02]  /*2de10*/  SEL R7, R74, R7, P0 ;  /* 0x000000074a077207 */ /* 0x000fe40000000000 */
[----:B------:R-:W-:Y:S02]  /*2de20*/  MOV R13, R20 ;  /* 0x00000014000d7202 */ /* 0x000fe40000000f00 */
[----:B------:R-:W-:Y:S02]  /*2de30*/  SEL R98, R95, R2, P0 ;  /* 0x000000025f627207 */ /* 0x000fe40000000000 */
[----:B------:R-:W-:Y:S02]  /*2de40*/  SEL R95, R2, R95, P0 ;  /* 0x0000005f025f7207 */ /* 0x000fe40000000000 */
[----:B------:R-:W-:Y:S02]  /*2de50*/  SEL R99, R96, R67, P0 ;  /* 0x0000004360637207 */ /* 0x000fe40000000000 */
[----:B------:R-:W-:Y:S01]  /*2de60*/  SEL R96, R67, R96, P0 ;  /* 0x0000006043607207 */ /* 0x000fe20000000000 */
[----:B------:R-:W-:-:S07]  /*2de70*/  IMAD.MOV.U32 R75, RZ, RZ, R14 ;  /* 0x000000ffff4b7224 */ /* 0x000fce00078e000e */
[----:B------:R-:W-:Y:S05]  /*2de80*/  WARPSYNC.COLLECTIVE R15, `(.L_x_826) ;  /* 0x000000000f087348 */ /* 0x000fea0003c00000 */
[----:B------:R0:W1:Y:S02]  /*2de90*/  SHFL.IDX P6, R14, R13, R12, R11 ;  /* 0x0000000c0d0e7389 */ /* 0x00006400000c000b */
[----:B01----:R-:W-:Y:S01]  /*2dea0*/  ENDCOLLECTIVE ;  /* 0x000000000000791b */ /* 0x003fe20003800000 */
.L_x_826:
[----:B------:R-:W-:Y:S02]  /*2deb0*/  IMAD.MOV.U32 R13, RZ, RZ, R119 ;  /* 0x000000ffff0d7224 */ /* 0x000fe400078e0077 */
[----:B------:R-:W-:Y:S02]  /*2dec0*/  IMAD.MOV.U32 R12, RZ, RZ, R6 ;  /* 0x000000ffff0c7224 */ /* 0x000fe400078e0006 */
[----:B------:R-:W-:-:S07]  /*2ded0*/  IMAD.MOV.U32 R77, RZ, RZ, R14 ;  /* 0x000000ffff4d7224 */ /* 0x000fce00078e000e */
[----:B------:R-:W-:Y:S05]  /*2dee0*/  WARPSYNC.COLLECTIVE R15, `(.L_x_827) ;  /* 0x000000000f087348 */ /* 0x000fea0003c00000 */
[----:B------:R0:W1:Y:S02]  /*2def0*/  SHFL.IDX P6, R14, R13, R12, R11 ;  /* 0x0000000c0d0e7389 */ /* 0x00006400000c000b */
[----:B01----:R-:W-:Y:S01]  /*2df00*/  ENDCOLLECTIVE ;  /* 0x000000000000791b */ /* 0x003fe20003800000 */
.L_x_827:
[----:B------:R-:W-:Y:S01]  /*2df10*/  IMAD.MOV.U32 R13, RZ, RZ, R115 ;  /* 0x000000ffff0d7224 */ /* 0x000fe200078e0073 */
[----:B------:R-:W-:-:S07]  /*2df20*/  MOV R20, R14 ;  /* 0x0000000e00147202 */ /* 0x000fce0000000f00 */
[----:B------:R-:W-:Y:S05]  /*2df30*/  WARPSYNC.COLLECTIVE R15, `(.L_x_828) ;  /* 0x000000000f087348 */ /* 0x000fea0003c00000 */
[----:B------:R0:W1:Y:S02]  /*2df40*/  SHFL.IDX P6, R14, R13, R12, R11 ;  /* 0x0000000c0d0e7389 */ /* 0x00006400000c000b */
[----:B01----:R-:W-:Y:S01]  /*2df50*/  ENDCOLLECTIVE ;  /* 0x000000000000791b */ /* 0x003fe20003800000 */
.L_x_828:
[----:B------:R-:W-:Y:S02]  /*2df60*/  SEL R74, R75, R20, P0 ;  /* 0x000000144b4a7207 */ /* 0x000fe40000000000 */
[----:B------:R-:W-:Y:S01]  /*2df70*/  SEL R75, R20, R75, P0 ;  /* 0x0000004b144b7207 */ /* 0x000fe20000000000 */
[----:B------:R-:W-:Y:S01]  /*2df80*/  IMAD.MOV.U32 R13, RZ, RZ, R0 ;  /* 0x000000ffff0d7224 */ /* 0x000fe200078e0000 */
[----:B------:R-:W-:Y:S01]  /*2df90*/  MOV R12, R5 ;  /* 0x00000005000c7202 */ /* 0x000fe20000000f00 */
[----:B------:R-:W-:-:S07]  /*2dfa0*/  IMAD.MOV.U32 R34, RZ, RZ, R14 ;  /* 0x000000ffff227224 */ /* 0x000fce00078e000e */
[----:B------:R-:W-:Y:S05]  /*2dfb0*/  WARPSYNC.COLLECTIVE R15, `(.L_x_829) ;  /* 0x000000000f087348 */ /* 0x000fea0003c00000 */
[----:B------:R0:W1:Y:S02]  /*2dfc0*/  SHFL.IDX P6, R14, R13, R12, R11 ;  /* 0x0000000c0d0e7389 */ /* 0x00006400000c000b */
[----:B01----:R-:W-:Y:S01]  /*2dfd0*/  ENDCOLLECTIVE ;  /* 0x000000000000791b */ /* 0x003fe20003800000 */
.L_x_829:
[----:B------:R-:W-:Y:S02]  /*2dfe0*/  SEL R76, R77, R34, P0 ;  /* 0x000000224d4c7207 */ /* 0x000fe40000000000 */
[----:B------:R-:W-:Y:S01]  /*2dff0*/  SEL R77, R34, R77, P0 ;  /* 0x0000004d224d7207 */ /* 0x000fe20000000000 */
[----:B------:R-:W-:Y:S02]  /*2e000*/  IMAD.MOV.U32 R13, RZ, RZ, R36 ;  /* 0x000000ffff0d7224 */ /* 0x000fe400078e0024 */
[----:B------:R-:W-:-:S07]  /*2e010*/  IMAD.MOV.U32 R0, RZ, RZ, R14 ;  /* 0x000000ffff007224 */ /* 0x000fce00078e000e */
[----:B------:R-:W-:Y:S05]  /*2e020*/  WARPSYNC.COLLECTIVE R15, `(.L_x_830) ;  /* 0x000000000f087348 */ /* 0x000fea0003c00000 */
[----:B------:R0:W1:Y:S02]  /*2e030*/  SHFL.IDX P6, R14, R13, R12, R11 ;  /* 0x0000000c0d0e7389 */ /* 0x00006400000c000b */
[----:B01----:R-:W-:Y:S01]  /*2e040*/  ENDCOLLECTIVE ;  /* 0x000000000000791b */ /* 0x003fe20003800000 */
.L_x_830:
[----:B------:R-:W-:Y:S01]  /*2e050*/  MOV R13, R65 ;  /* 0x00000041000d7202 */ /* 0x000fe20000000f00 */
[----:B------:R-:W-:Y:S02]  /*2e060*/  IMAD.MOV.U32 R12, RZ, RZ, R6 ;  /* 0x000000ffff0c7224 */ /* 0x000fe400078e0006 */
[----:B------:R-:W-:-:S07]  /*2e070*/  IMAD.MOV.U32 R3, RZ, RZ, R14 ;  /* 0x000000ffff037224 */ /* 0x000fce00078e000e */
[----:B------:R-:W-:Y:S05]  /*2e080*/  WARPSYNC.COLLECTIVE R15, `(.L_x_831) ;  /* 0x000000000f087348 */ /* 0x000fea0003c00000 */
[----:B------:R0:W1:Y:S02]  /*2e090*/  SHFL.IDX P6, R14, R13, R12, R11 ;  /* 0x0000000c0d0e7389 */ /* 0x00006400000c000b */
[----:B01----:R-:W-:Y:S01]  /*2e0a0*/  ENDCOLLECTIVE ;  /* 0x000000000000791b */ /* 0x003fe20003800000 */
.L_x_831:
[----:B------:R-:W-:Y:S02]  /*2e0b0*/  IMAD.MOV.U32 R13, RZ, RZ, R117 ;  /* 0x000000ffff0d7224 */ /* 0x000fe400078e0075 */
[----:B------:R-:W-:-:S07]  /*2e0c0*/  IMAD.MOV.U32 R65, RZ, RZ, R14 ;  /* 0x000000ffff417224 */ /* 0x000fce00078e000e */
[----:B------:R-:W-:Y:S05]  /*2e0d0*/  WARPSYNC.COLLECTIVE R15, `(.L_x_832) ;  /* 0x000000000f087348 */ /* 0x000fea0003c00000 */
[----:B------:R0:W1:Y:S02]  /*2e0e0*/  SHFL.IDX P6, R14, R13, R12, R11 ;  /* 0x0000000c0d0e7389 */ /* 0x00006400000c000b */
[----:B01----:R-:W-:Y:S01]  /*2e0f0*/  ENDCOLLECTIVE ;  /* 0x000000000000791b */ /* 0x003fe20003800000 */
.L_x_832:
[----:B------:R-:W-:Y:S02]  /*2e100*/  SEL R78, R0, R65, P0 ;  /* 0x00000041004e7207 */ /* 0x000fe40000000000 */
[----:B------:R-:W-:Y:S01]  /*2e110*/  SEL R0, R65, R0, P0 ;  /* 0x0000000041007207 */ /* 0x000fe20000000000 */
[----:B------:R-:W-:Y:S02]  /*2e120*/  IMAD.MOV.U32 R13, RZ, RZ, R70 ;  /* 0x000000ffff0d7224 */ /* 0x000fe400078e0046 */
[----:B------:R-:W-:Y:S01]  /*2e130*/  IMAD.MOV.U32 R12, RZ, RZ, R5 ;  /* 0x000000ffff0c7224 */ /* 0x000fe200078e0005 */
[----:B------:R-:W-:-:S07]  /*2e140*/  MOV R36, R14 ;  /* 0x0000000e00247202 */ /* 0x000fce0000000f00 */
[----:B------:R-:W-:Y:S05]  /*2e150*/  WARPSYNC.COLLECTIVE R15, `(.L_x_833) ;  /* 0x000000000f087348 */ /* 0x000fea0003c00000 */
[----:B------:R0:W1:Y:S02]  /*2e160*/  SHFL.IDX P6, R14, R13, R12, R11 ;  /* 0x0000000c0d0e7389 */ /* 0x00006400000c000b */
[----:B01----:R-:W-:Y:S01]  /*2e170*/  ENDCOLLECTIVE ;  /* 0x000000000000791b */ /* 0x003fe20003800000 */
.L_x_833:
[----:B------:R-:W-:Y:S02]  /*2e180*/  SEL R2, R3, R36, P0 ;  /* 0x0000002403027207 */ /* 0x000fe40000000000 */
[----:B------:R-:W-:Y:S02]  /*2e190*/  SEL R3, R36, R3, P0 ;  /* 0x0000000324037207 */ /* 0x000fe40000000000 */
[----:B------:R-:W-:Y:S01]  /*2e1a0*/  MOV R13, R32 ;  /* 0x00000020000d7202 */ /* 0x000fe20000000f00 */
[----:B------:R-:W-:-:S07]  /*2e1b0*/  IMAD.MOV.U32 R21, RZ, RZ, R14 ;  /* 0x000000ffff157224 */ /* 0x000fce00078e000e */
[----:B------:R-:W-:Y:S05]  /*2e1c0*/  WARPSYNC.COLLECTIVE R15, `(.L_x_834) ;  /* 0x000000000f087348 */ /* 0x000fea0003c00000 */
[----:B------:R0:W1:Y:S02]  /*2e1d0*/  SHFL.IDX P6, R14, R13, R12, R11 ;  /* 0x0000000c0d0e7389 */ /* 0x00006400000c000b */
[----:B01----:R-:W-:Y:S01]  /*2e1e0*/  ENDCOLLECTIVE ;  /* 0x000000000000791b */ /* 0x003fe20003800000 */
.L_x_834:
[----:B------:R-:W-:Y:S02]  /*2e1f0*/  IMAD.MOV.U32 R13, RZ, RZ, R121 ;  /* 0x000000ffff0d7224 */ /* 0x000fe400078e0079 */
[----:B------:R-:W-:Y:S02]  /*2e200*/  IMAD.MOV.U32 R12, RZ, RZ, R6 ;  /* 0x000000ffff0c7224 */ /* 0x000fe400078e0006 */
[----:B------:R-:W-:-:S07]  /*2e210*/  IMAD.MOV.U32 R37, RZ, RZ, R14 ;  /* 0x000000ffff257224 */ /* 0x000fce00078e000e */
[----:B------:R-:W-:Y:S05]  /*2e220*/  WARPSYNC.COLLECTIVE R15, `(.L_x_835) ;  /* 0x000000000f087348 */ /* 0x000fea0003c00000 */
[----:B------:R0:W1:Y:S02]  /*2e230*/  SHFL.IDX P6, R14, R13, R12, R11 ;  /* 0x0000000c0d0e7389 */ /* 0x00006400000c000b */
[----:B01----:R-:W-:Y:S01]  /*2e240*/  ENDCOLLECTIVE ;  /* 0x000000000000791b */ /* 0x003fe20003800000 */
.L_x_835:
[----:B------:R-:W-:Y:S01]  /*2e250*/  IMAD.MOV.U32 R13, RZ, RZ, R113 ;  /* 0x000000ffff0d7224 */ /* 0x000fe200078e0071 */
[----:B------:R-:W-:-:S07]  /*2e260*/  MOV R32, R14 ;  /* 0x0000000e00207202 */ /* 0x000fce0000000f00 */
[----:B------:R-:W-:Y:S05]  /*2e270*/  WARPSYNC.COLLECTIVE R15, `(.L_x_836) ;  /* 0x000000000f087348 */ /* 0x000fea0003c00000 */
[----:B------:R0:W1:Y:S02]  /*2e280*/  SHFL.IDX P6, R14, R13, R12, R11 ;  /* 0x0000000c0d0e7389 */ /* 0x00006400000c000b */
[----:B01----:R-:W-:Y:S01]  /*2e290*/  ENDCOLLECTIVE ;  /* 0x000000000000791b */ /* 0x003fe20003800000 */
.L_x_836:
        /* <DEDUP_REMOVED lines=8> */
.L_x_837:
[----:B------:R-:W-:Y:S02]  /*2e320*/  SEL R36, R37, R80, P0 ;  /* 0x0000005025247207 */ /* 0x000fe40000000000 */
[----:B------:R-:W-:Y:S01]  /*2e330*/  SEL R37, R80, R37, P0 ;  /* 0x0000002550257207 */ /* 0x000fe20000000000 */
[----:B------:R-:W-:Y:S02]  /*2e340*/  IMAD.MOV.U32 R13, RZ, RZ, R66 ;  /* 0x000000ffff0d7224 */ /* 0x000fe400078e0042 */
[----:B------:R-:W-:-:S07]  /*2e350*/  IMAD.MOV.U32 R39, RZ, RZ, R14 ;  /* 0x000000ffff277224 */ /* 0x000fce00078e000e */
[----:B------:R-:W-:Y:S05]  /*2e360*/  WARPSYNC.COLLECTIVE R15, `(.L_x_838) ;  /* 0x000000000f087348 */ /* 0x000fea0003c00000 */
[----:B------:R0:W1:Y:S02]  /*2e370*/  SHFL.IDX P6, R14, R13, R12, R11 ;  /* 0x0000000c0d0e7389 */ /* 0x00006400000c000b */
[----:B01----:R-:W-:Y:S01]  /*2e380*/  ENDCOLLECTIVE ;  /* 0x000000000000791b */ /* 0x003fe20003800000 */
.L_x_838:
[----:B------:R-:W-:Y:S01]  /*2e390*/  MOV R13, R111 ;  /* 0x0000006f000d7202 */ /* 0x000fe20000000f00 */
[----:B------:R-:W-:Y:S02]  /*2e3a0*/  IMAD.MOV.U32 R12, RZ, RZ, R6 ;  /* 0x000000ffff0c7224 */ /* 0x000fe400078e0006 */
[----:B------:R-:W-:-:S07]  /*2e3b0*/  IMAD.MOV.U32 R41, RZ, RZ, R14 ;  /* 0x000000ffff297224 */ /* 0x000fce00078e000e */
[----:B------:R-:W-:Y:S05]  /*2e3c0*/  WARPSYNC.COLLECTIVE R15, `(.L_x_839) ;  /* 0x000000000f087348 */ /* 0x000fea0003c00000 */
[----:B------:R0:W1:Y:S02]  /*2e3d0*/  SHFL.IDX P6, R14, R13, R12, R11 ;  /* 0x0000000c0d0e7389 */ /* 0x00006400000c000b */
[----:B01----:R-:W-:Y:S01]  /*2e3e0*/  ENDCOLLECTIVE ;  /* 0x000000000000791b */ /* 0x003fe20003800000 */
.L_x_839:
[----:B------:R-:W-:Y:S02]  /*2e3f0*/  IMAD.MOV.U32 R13, RZ, RZ, R109 ;  /* 0x000000ffff0d7224 */ /* 0x000fe400078e006d */
[----:B------:R-:W-:-:S07]  /*2e400*/  IMAD.MOV.U32 R82, RZ, RZ, R14 ;  /* 0x000000ffff527224 */ /* 0x000fce00078e000e */
[----:B------:R-:W-:Y:S05]  /*2e410*/  WARPSYNC.COLLECTIVE R15, `(.L_x_840) ;  /* 0x000000000f087348 */ /* 0x000fea0003c00000 */
[----:B------:R0:W1:Y:S02]  /*2e420*/  SHFL.IDX P6, R14, R13, R12, R11 ;  /* 0x0000000c0d0e7389 */ /* 0x00006400000c000b */
[----:B01----:R-:W-:Y:S01]  /*2e430*/  ENDCOLLECTIVE ;  /* 0x000000000000791b */ /* 0x003fe20003800000 */
.L_x_840:
[----:B------:R-:W-:Y:S02]  /*2e440*/  IMAD.MOV.U32 R13, RZ, RZ, R60 ;  /* 0x000000ffff0d7224 */ /* 0x000fe400078e003c */
[----:B------:R-:W-:Y:S01]  /*2e450*/  IMAD.MOV.U32 R12, RZ, RZ, R5 ;  /* 0x000000ffff0c7224 */ /* 0x000fe200078e0005 */
[----:B------:R-:W-:-:S07]  /*2e460*/  MOV R84, R14 ;  /* 0x0000000e00547202 */ /* 0x000fce0000000f00 */
[----:B------:R-:W-:Y:S05]  /*2e470*/  WARPSYNC.COLLECTIVE R15, `(.L_x_841) ;  /* 0x000000000f087348 */ /* 0x000fea0003c00000 */
[----:B------:R0:W1:Y:S02]  /*2e480*/  SHFL.IDX P6, R14, R13, R12, R11 ;  /* 0x0000000c0d0e7389 */ /* 0x00006400000c000b */
[----:B01----:R-:W-:Y:S01]  /*2e490*/  ENDCOLLECTIVE ;  /* 0x000000000000791b */ /* 0x003fe20003800000 */
.L_x_841:
[----:B------:R-:W-:Y:S01]  /*2e4a0*/  MOV R13, R44 ;  /* 0x0000002c000d7202 */ /* 0x000fe20000000f00 */
[----:B------:R-:W-:-:S07]  /*2e4b0*/  IMAD.MOV.U32 R43, RZ, RZ, R14 ;  /* 0x000000ffff2b7224 */ /* 0x000fce00078e000e */
[----:B------:R-:W-:Y:S05]  /*2e4c0*/  WARPSYNC.COLLECTIVE R15, `(.L_x_842) ;  /* 0x000000000f087348 */ /* 0x000fea0003c00000 */
[----:B------:R0:W1:Y:S02]  /*2e4d0*/  SHFL.IDX P6, R14, R13, R12, R11 ;  /* 0x0000000c0d0e7389 */ /* 0x00006400000c000b */
[----:B01----:R-:W-:Y:S01]  /*2e4e0*/  ENDCOLLECTIVE ;  /* 0x000000000000791b */ /* 0x003fe20003800000 */
.L_x_842:
[----:B------:R-:W-:Y:S02]  /*2e4f0*/  IMAD.MOV.U32 R13, RZ, RZ, R97 ;  /* 0x000000ffff0d7224 */ /* 0x000fe400078e0061 */
[----:B------:R-:W-:Y:S02]  /*2e500*/  IMAD.MOV.U32 R12, RZ, RZ, R6 ;  /* 0x000000ffff0c7224 */ /* 0x000fe400078e0006 */
[----:B------:R-:W-:-:S07]  /*2e510*/  IMAD.MOV.U32 R45, RZ, RZ, R14 ;  /* 0x000000ffff2d7224 */ /* 0x000fce00078e000e */
[----:B------:R-:W-:Y:S05]  /*2e520*/  WARPSYNC.COLLECTIVE R15, `(.L_x_843) ;  /* 0x000000000f087348 */ /* 0x000fea0003c00000 */
[----:B------:R0:W1:Y:S02]  /*2e530*/  SHFL.IDX P6, R14, R13, R12, R11 ;  /* 0x0000000c0d0e7389 */ /* 0x00006400000c000b */
[----:B01----:R-:W-:Y:S01]  /*2e540*/  ENDCOLLECTIVE ;  /* 0x000000000000791b */ /* 0x003fe20003800000 */
.L_x_843:
[----:B------:R-:W-:Y:S01]  /*2e550*/  IMAD.MOV.U32 R13, RZ, RZ, R93 ;  /* 0x000000ffff0d7224 */ /* 0x000fe200078e005d */
[----:B------:R-:W-:-:S07]  /*2e560*/  MOV R60, R14 ;  /* 0x0000000e003c7202 */ /* 0x000fce0000000f00 */
[----:B------:R-:W-:Y:S05]  /*2e570*/  WARPSYNC.COLLECTIVE R15, `(.L_x_844) ;  /* 0x000000000f087348 */ /* 0x000fea0003c00000 */
[----:B------:R0:W1:Y:S02]  /*2e580*/  SHFL.IDX P6, R14, R13, R12, R11 ;  /* 0x0000000c0d0e7389 */ /* 0x00006400000c000b */
[----:B01----:R-:W-:Y:S01]  /*2e590*/  ENDCOLLECTIVE ;  /* 0x000000000000791b */ /* 0x003fe20003800000 */
.L_x_844:
[----:B------:R-:W-:Y:S01]  /*2e5a0*/  IMAD.MOV.U32 R13, RZ, RZ, R46 ;  /* 0x000000ffff0d7224 */ /* 0x000fe200078e002e */
[----:B------:R-:W-:Y:S01]  /*2e5b0*/  MOV R12, R5 ;  /* 0x00000005000c7202 */ /* 0x000fe20000000f00 */
[----:B------:R-:W-:-:S07]  /*2e5c0*/  IMAD.MOV.U32 R108, RZ, RZ, R14 ;  /* 0x000000ffff6c7224 */ /* 0x000fce00078e000e */
[----:B------:R-:W-:Y:S05]  /*2e5d0*/  WARPSYNC.COLLECTIVE R15, `(.L_x_845) ;  /* 0x000000000f087348 */ /* 0x000fea0003c00000 */
[----:B------:R0:W1:Y:S02]  /*2e5e0*/  SHFL.IDX P6, R14, R13, R12, R11 ;  /* 0x0000000c0d0e7389 */ /* 0x00006400000c000b */
[----:B01----:R-:W-:Y:S01]  /*2e5f0*/  ENDCOLLECTIVE ;  /* 0x000000000000791b */ /* 0x003fe20003800000 */
.L_x_845:
[----:B------:R-:W-:Y:S02]  /*2e600*/  SEL R44, R45, R108, P0 ;  /* 0x0000006c2d2c7207 */ /* 0x000fe40000000000 */
[----:B------:R-:W-:Y:S01]  /*2e610*/  SEL R45, R108, R45, P0 ;  /* 0x0000002d6c2d7207 */ /* 0x000fe20000000000 */
[----:B------:R-:W-:Y:S01]  /*2e620*/  IMAD.MOV.U32 R13, RZ, RZ, R42 ;  /* 0x000000ffff0d7224 */ /* 0x000fe200078e002a */
[----:B------:R-:W-:Y:S02]  /*2e630*/  SEL R42, R43, R60, P0 ;  /* 0x0000003c2b2a7207 */ /* 0x000fe40000000000 */
[----:B------:R-:W-:Y:S01]  /*2e640*/  SEL R43, R60, R43, P0 ;  /* 0x0000002b3c2b7207 */ /* 0x000fe20000000000 */
[----:B------:R-:W-:-:S07]  /*2e650*/  IMAD.MOV.U32 R47, RZ, RZ, R14 ;  /* 0x000000ffff2f7224 */ /* 0x000fce00078e000e */
[----:B------:R-:W-:Y:S05]  /*2e660*/  WARPSYNC.COLLECTIVE R15, `(.L_x_846) ;  /* 0x000000000f087348 */ /* 0x000fea0003c00000 */
[----:B------:R0:W1:Y:S02]  /*2e670*/  SHFL.IDX P6, R14, R13, R12, R11 ;  /* 0x0000000c0d0e7389 */ /* 0x00006400000c000b */
[----:B01----:R-:W-:Y:S01]  /*2e680*/  ENDCOLLECTIVE ;  /* 0x000000000000791b */ /* 0x003fe20003800000 */
.L_x_846:
[----:B------:R-:W-:Y:S01]  /*2e690*/  MOV R13, R91 ;  /* 0x0000005b000d7202 */ /* 0x000fe20000000f00 */
[----:B------:R-:W-:Y:S02]  /*2e6a0*/  IMAD.MOV.U32 R12, RZ, RZ, R6 ;  /* 0x000000ffff0c7224 */ /* 0x000fe400078e0006 */
[----:B------:R-:W-:-:S07]  /*2e6b0*/  IMAD.MOV.U32 R79, RZ, RZ, R14 ;  /* 0x000000ffff4f7224 */ /* 0x000fce00078e000e */
[----:B------:R-:W-:Y:S05]  /*2e6c0*/  WARPSYNC.COLLECTIVE R15, `(.L_x_847) ;  /* 0x000000000f087348 */ /* 0x000fea0003c00000 */
[----:B------:R0:W1:Y:S02]  /*2e6d0*/  SHFL.IDX P6, R14, R13, R12, R11 ;  /* 0x0000000c0d0e7389 */ /* 0x00006400000c000b */
[----:B01----:R-:W-:Y:S01]  /*2e6e0*/  ENDCOLLECTIVE ;  /* 0x000000000000791b */ /* 0x003fe20003800000 */
.L_x_847:
[----:B------:R-:W-:Y:S02]  /*2e6f0*/  IMAD.MOV.U32 R13, RZ, RZ, R87 ;  /* 0x000000ffff0d7224 */ /* 0x000fe400078e0057 */
[----:B------:R-:W-:-:S07]  /*2e700*/  IMAD.MOV.U32 R110, RZ, RZ, R14 ;  /* 0x000000ffff6e7224 */ /* 0x000fce00078e000e */
[----:B------:R-:W-:Y:S05]  /*2e710*/  WARPSYNC.COLLECTIVE R15, `(.L_x_848) ;  /* 0x000000000f087348 */ /* 0x000fea0003c00000 */
[----:B------:R0:W1:Y:S02]  /*2e720*/  SHFL.IDX P6, R14, R13, R12, R11 ;  /* 0x0000000c0d0e7389 */ /* 0x00006400000c000b */
[----:B01----:R-:W-:Y:S01]  /*2e730*/  ENDCOLLECTIVE ;  /* 0x000000000000791b */ /* 0x003fe20003800000 */
.L_x_848:
        /* <DEDUP_REMOVED lines=8> */
.L_x_849:
[----:B------:R-:W-:Y:S02]  /*2e7c0*/  SEL R48, R79, R112, P0 ;  /* 0x000000704f307207 */ /* 0x000fe40000000000 */
[----:B------:R-:W-:Y:S02]  /*2e7d0*/  SEL R79, R112, R79, P0 ;  /* 0x0000004f704f7207 */ /* 0x000fe40000000000 */
[----:B------:R-:W-:Y:S02]  /*2e7e0*/  MOV R13, R40 ;  /* 0x00000028000d7202 */ /* 0x000fe40000000f00 */
[----:B------:R-:W-:Y:S02]  /*2e7f0*/  SEL R40, R41, R84, P0 ;  /* 0x0000005429287207 */ /* 0x000fe40000000000 */
[----:B------:R-:W-:Y:S01]  /*2e800*/  SEL R41, R84, R41, P0 ;  /* 0x0000002954297207 */ /* 0x000fe20000000000 */
[----:B------:R-:W-:-:S07]  /*2e810*/  IMAD.MOV.U32 R81, RZ, RZ, R14 ;  /* 0x000000ffff517224 */ /* 0x000fce00078e000e */
[----:B------:R-:W-:Y:S05]  /*2e820*/  WARPSYNC.COLLECTIVE R15, `(.L_x_850) ;  /* 0x000000000f087348 */ /* 0x000fea0003c00000 */
[----:B------:R0:W1:Y:S02]  /*2e830*/  SHFL.IDX P6, R14, R13, R12, R11 ;  /* 0x0000000c0d0e7389 */ /* 0x00006400000c000b */
[----:B01----:R-:W-:Y:S01]  /*2e840*/  ENDCOLLECTIVE ;  /* 0x000000000000791b */ /* 0x003fe20003800000 */
.L_x_850:
[----:B------:R-:W-:Y:S02]  /*2e850*/  IMAD.MOV.U32 R13, RZ, RZ, R73 ;  /* 0x000000ffff0d7224 */ /* 0x000fe400078e0049 */
[----:B------:R-:W-:Y:S02]  /*2e860*/  IMAD.MOV.U32 R12, RZ, RZ, R6 ;  /* 0x000000ffff0c7224 */ /* 0x000fe400078e0006 */
[----:B------:R-:W-:-:S07]  /*2e870*/  IMAD.MOV.U32 R83, RZ, RZ, R14 ;  /* 0x000000ffff537224 */ /* 0x000fce00078e000e */
[----:B------:R-:W-:Y:S05]  /*2e880*/  WARPSYNC.COLLECTIVE R15, `(.L_x_851) ;  /* 0x000000000f087348 */ /* 0x000fea0003c00000 */
[----:B------:R0:W1:Y:S02]  /*2e890*/  SHFL.IDX P6, R14, R13, R12, R11 ;  /* 0x0000000c0d0e7389 */ /* 0x00006400000c000b */
[----:B01----:R-:W-:Y:S01]  /*2e8a0*/  ENDCOLLECTIVE ;  /* 0x000000000000791b */ /* 0x003fe20003800000 */
.L_x_851:
[----:B------:R-:W-:Y:S01]  /*2e8b0*/  IMAD.MOV.U32 R13, RZ, RZ, R71 ;  /* 0x000000ffff0d7224 */ /* 0x000fe200078e0047 */
[----:B------:R-:W-:-:S07]  /*2e8c0*/  MOV R114, R14 ;  /* 0x0000000e00727202 */ /* 0x000fce0000000f00 */
[----:B------:R-:W-:Y:S05]  /*2e8d0*/  WARPSYNC.COLLECTIVE R15, `(.L_x_852) ;  /* 0x000000000f087348 */ /* 0x000fea0003c00000 */
[----:B------:R0:W1:Y:S02]  /*2e8e0*/  SHFL.IDX P6, R14, R13, R12, R11 ;  /* 0x0000000c0d0e7389 */ /* 0x00006400000c000b */
[----:B01----:R-:W-:Y:S01]  /*2e8f0*/  ENDCOLLECTIVE ;  /* 0x000000000000791b */ /* 0x003fe20003800000 */
.L_x_852:
[----:B------:R-:W-:Y:S02]  /*2e900*/  SEL R80, R81, R114, P0 ;  /* 0x0000007251507207 */ /* 0x000fe40000000000 */
[----:B------:R-:W-:Y:S01]  /*2e910*/  SEL R81, R114, R81, P0 ;  /* 0x0000005172517207 */ /* 0x000fe20000000000 */
[----:B------:R-:W-:Y:S01]  /*2e920*/  IMAD.MOV.U32 R13, RZ, RZ, R38 ;  /* 0x000000ffff0d7224 */ /* 0x000fe200078e0026 */
[----:B------:R-:W-:Y:S02]  /*2e930*/  MOV R12, R5 ;  /* 0x00000005000c7202 */ /* 0x000fe40000000f00 */
[----:B------:R-:W-:Y:S02]  /*2e940*/  SEL R38, R39, R82, P0 ;  /* 0x0000005227267207 */ /* 0x000fe40000000000 */
[----:B------:R-:W-:Y:S01]  /*2e950*/  SEL R39, R82, R39, P0 ;  /* 0x0000002752277207 */ /* 0x000fe20000000000 */
[----:B------:R-:W-:-:S07]  /*2e960*/  IMAD.MOV.U32 R116, RZ, RZ, R14 ;  /* 0x000000ffff747224 */ /* 0x000fce00078e000e */
[----:B------:R-:W-:Y:S05]  /*2e970*/  WARPSYNC.COLLECTIVE R15, `(.L_x_853) ;  /* 0x000000000f087348 */ /* 0x000fea0003c00000 */
[----:B------:R0:W1:Y:S02]  /*2e980*/  SHFL.IDX P6, R14, R13, R12, R11 ;  /* 0x0000000c0d0e7389 */ /* 0x00006400000c000b */
[----:B01----:R-:W-:Y:S01]  /*2e990*/  ENDCOLLECTIVE ;  /* 0x000000000000791b */ /* 0x003fe20003800000 */
.L_x_853:
[----:B------:R-:W-:Y:S02]  /*2e9a0*/  SEL R82, R83, R116, P0 ;  /* 0x0000007453527207 */ /* 0x000fe40000000000 */
[----:B------:R-:W-:Y:S01]  /*2e9b0*/  SEL R83, R116, R83, P0 ;  /* 0x0000005374537207 */ /* 0x000fe20000000000 */
[----:B------:R-:W-:Y:S02]  /*2e9c0*/  IMAD.MOV.U32 R13, RZ, RZ, R50 ;  /* 0x000000ffff0d7224 */ /* 0x000fe400078e0032 */
[----:B------:R-:W-:-:S07]  /*2e9d0*/  IMAD.MOV.U32 R85, RZ, RZ, R14 ;  /* 0x000000ffff557224 */ /* 0x000fce00078e000e */
[----:B------:R-:W-:Y:S05]  /*2e9e0*/  WARPSYNC.COLLECTIVE R15, `(.L_x_854) ;  /* 0x000000000f087348 */ /* 0x000fea0003c00000 */
[----:B------:R0:W1:Y:S02]  /*2e9f0*/  SHFL.IDX P6, R14, R13, R12, R11 ;  /* 0x0000000c0d0e7389 */ /* 0x00006400000c000b */
[----:B01----:R-:W-:Y:S01]  /*2ea00*/  ENDCOLLECTIVE ;  /* 0x000000000000791b */ /* 0x003fe20003800000 */
.L_x_854:
[----:B------:R-:W-:Y:S01]  /*2ea10*/  MOV R13, R69 ;  /* 0x00000045000d7202 */ /* 0x000fe20000000f00 */
[----:B------:R-:W-:Y:S02]  /*2ea20*/  IMAD.MOV.U32 R12, RZ, RZ, R6 ;  /* 0x000000ffff0c7224 */ /* 0x000fe400078e0006 */
[----:B------:R-:W-:-:S07]  /*2ea30*/  IMAD.MOV.U32 R50, RZ, RZ, R14 ;  /* 0x000000ffff327224 */ /* 0x000fce00078e000e */
[----:B------:R-:W-:Y:S05]  /*2ea40*/  WARPSYNC.COLLECTIVE R15, `(.L_x_855) ;  /* 0x000000000f087348 */ /* 0x000fea0003c00000 */
[----:B------:R0:W1:Y:S02]  /*2ea50*/  SHFL.IDX P6, R14, R13, R12, R11 ;  /* 0x0000000c0d0e7389 */ /* 0x00006400000c000b */
[----:B01----:R-:W-:Y:S01]  /*2ea60*/  ENDCOLLECTIVE ;  /* 0x000000000000791b */ /* 0x003fe20003800000 */
.L_x_855:
[----:B------:R-:W-:Y:S02]  /*2ea70*/  IMAD.MOV.U32 R13, RZ, RZ, R63 ;  /* 0x000000ffff0d7224 */ /* 0x000fe400078e003f */
[----:B------:R-:W-:-:S07]  /*2ea80*/  IMAD.MOV.U32 R118, RZ, RZ, R14 ;  /* 0x000000ffff767224 */ /* 0x000fce00078e000e */
[----:B------:R-:W-:Y:S05]  /*2ea90*/  WARPSYNC.COLLECTIVE R15, `(.L_x_856) ;  /* 0x000000000f087348 */ /* 0x000fea0003c00000 */
[----:B------:R0:W1:Y:S02]  /*2eaa0*/  SHFL.IDX P6, R14, R13, R12, R11 ;  /* 0x0000000c0d0e7389 */ /* 0x00006400000c000b */
[----:B01----:R-:W-:Y:S01]  /*2eab0*/  ENDCOLLECTIVE ;  /* 0x000000000000791b */ /* 0x003fe20003800000 */
.L_x_856:
        /* <DEDUP_REMOVED lines=8> */
.L_x_857:
[----:B------:R-:W-:Y:S01]  /*2eb40*/  MOV R13, R54 ;  /* 0x00000036000d7202 */ /* 0x000fe20000000f00 */
[----:B------:R-:W-:-:S07]  /*2eb50*/  IMAD.MOV.U32 R52, RZ, RZ, R14 ;  /* 0x000000ffff347224 */ /* 0x000fce00078e000e */
[----:B------:R-:W-:Y:S05]  /*2eb60*/  WARPSYNC.COLLECTIVE R15, `(.L_x_858) ;  /* 0x000000000f087348 */ /* 0x000fea0003c00000 */
[----:B------:R0:W1:Y:S02]  /*2eb70*/  SHFL.IDX P6, R14, R13, R12, R11 ;  /* 0x0000000c0d0e7389 */ /* 0x00006400000c000b */
[----:B01----:R-:W-:Y:S01]  /*2eb80*/  ENDCOLLECTIVE ;  /* 0x000000000000791b */ /* 0x003fe20003800000 */
.L_x_858:
[----:B------:R-:W-:Y:S02]  /*2eb90*/  IMAD.MOV.U32 R13, RZ, RZ, R61 ;  /* 0x000000ffff0d7224 */ /* 0x000fe400078e003d */
[----:B------:R-:W-:Y:S02]  /*2eba0*/  IMAD.MOV.U32 R12, RZ, RZ, R6 ;  /* 0x000000ffff0c7224 */ /* 0x000fe400078e0006 */
[----:B------:R-:W-:-:S07]  /*2ebb0*/  IMAD.MOV.U32 R54, RZ, RZ, R14 ;  /* 0x000000ffff367224 */ /* 0x000fce00078e000e */
[----:B------:R-:W-:Y:S05]  /*2ebc0*/  WARPSYNC.COLLECTIVE R15, `(.L_x_859) ;  /* 0x000000000f087348 */ /* 0x000fea0003c00000 */
[----:B------:R0:W1:Y:S02]  /*2ebd0*/  SHFL.IDX P6, R14, R13, R12, R11 ;  /* 0x0000000c0d0e7389 */ /* 0x00006400000c000b */
[----:B01----:R-:W-:Y:S01]  /*2ebe0*/  ENDCOLLECTIVE ;  /* 0x000000000000791b */ /* 0x003fe20003800000 */
.L_x_859:
[----:B------:R-:W-:Y:S01]  /*2ebf0*/  IMAD.MOV.U32 R13, RZ, RZ, R57 ;  /* 0x000000ffff0d7224 */ /* 0x000fe200078e0039 */
[----:B------:R-:W-:-:S07]  /*2ec00*/  MOV R61, R14 ;  /* 0x0000000e003d7202 */ /* 0x000fce0000000f00 */
[----:B------:R-:W-:Y:S05]  /*2ec10*/  WARPSYNC.COLLECTIVE R15, `(.L_x_860) ;  /* 0x000000000f087348 */ /* 0x000fea0003c00000 */
[----:B------:R0:W1:Y:S02]  /*2ec20*/  SHFL.IDX P6, R14, R13, R12, R11 ;  /* 0x0000000c0d0e7389 */ /* 0x00006400000c000b */
[----:B01----:R-:W-:Y:S01]  /*2ec30*/  ENDCOLLECTIVE ;  /* 0x000000000000791b */ /* 0x003fe20003800000 */
.L_x_860:
[----:B------:R-:W-:Y:S01]  /*2ec40*/  IMAD.MOV.U32 R13, RZ, RZ, R56 ;  /* 0x000000ffff0d7224 */ /* 0x000fe200078e0038 */
[----:B------:R-:W-:Y:S01]  /*2ec50*/  MOV R12, R5 ;  /* 0x00000005000c7202 */ /* 0x000fe20000000f00 */
[----:B------:R-:W-:-:S07]  /*2ec60*/  IMAD.MOV.U32 R57, RZ, RZ, R14 ;  /* 0x000000ffff397224 */ /* 0x000fce00078e000e */
[----:B------:R-:W-:Y:S05]  /*2ec70*/  WARPSYNC.COLLECTIVE R15, `(.L_x_861) ;  /* 0x000000000f087348 */ /* 0x000fea0003c00000 */
[----:B------:R0:W1:Y:S02]  /*2ec80*/  SHFL.IDX P6, R14, R13, R12, R11 ;  /* 0x0000000c0d0e7389 */ /* 0x00006400000c000b */
[----:B01----:R-:W-:Y:S01]  /*2ec90*/  ENDCOLLECTIVE ;  /* 0x000000000000791b */ /* 0x003fe20003800000 */
.L_x_861:
[----:B------:R-:W-:Y:S02]  /*2eca0*/  IMAD.MOV.U32 R13, RZ, RZ, R64 ;  /* 0x000000ffff0d7224 */ /* 0x000fe400078e0040 */
[----:B------:R-:W-:-:S07]  /*2ecb0*/  IMAD.MOV.U32 R56, RZ, RZ, R14 ;  /* 0x000000ffff387224 */ /* 0x000fce00078e000e */
[----:B------:R-:W-:Y:S05]  /*2ecc0*/  WARPSYNC.COLLECTIVE R15, `(.L_x_862) ;  /* 0x000000000f087348 */ /* 0x000fea0003c00000 */
[----:B------:R0:W1:Y:S02]  /*2ecd0*/  SHFL.IDX P6, R14, R13, R12, R11 ;  /* 0x0000000c0d0e7389 */ /* 0x00006400000c000b */
[----:B01----:R-:W-:Y:S01]  /*2ece0*/  ENDCOLLECTIVE ;  /* 0x000000000000791b */ /* 0x003fe20003800000 */
.L_x_862:
[----:B------:R-:W-:Y:S01]  /*2ecf0*/  MOV R13, R49 ;  /* 0x00000031000d7202 */ /* 0x000fe20000000f00 */
[----:B------:R-:W-:Y:S01]  /*2ed00*/  IMAD.MOV.U32 R12, RZ, RZ, R6 ;  /* 0x000000ffff0c7224 */ /* 0x000fe200078e0006 */
[----:B------:R-:W-:Y:S02]  /*2ed10*/  SEL R49, R50, R63, P0 ;  /* 0x0000003f32317207 */ /* 0x000fe40000000000 */
[----:B------:R-:W-:Y:S01]  /*2ed20*/  SEL R50, R63, R50, P0 ;  /* 0x000000323f327207 */ /* 0x000fe20000000000 */
[----:B------:R-:W-:-:S07]  /*2ed30*/  IMAD.MOV.U32 R64, RZ, RZ, R14 ;  /* 0x000000ffff407224 */ /* 0x000fce00078e000e */
[----:B------:R-:W-:Y:S05]  /*2ed40*/  WARPSYNC.COLLECTIVE R15, `(.L_x_863) ;  /* 0x000000000f087348 */ /* 0x000fea0003c00000 */
[----:B------:R0:W1:Y:S02]  /*2ed50*/  SHFL.IDX P6, R14, R13, R12, R11 ;  /* 0x0000000c0d0e7389 */ /* 0x00006400000c000b */
[----:B01----:R-:W-:Y:S01]  /*2ed60*/  ENDCOLLECTIVE ;  /* 0x000000000000791b */ /* 0x003fe20003800000 */
.L_x_863:
[----:B------:R-:W-:Y:S01]  /*2ed70*/  IMAD.MOV.U32 R13, RZ, RZ, R51 ;  /* 0x000000ffff0d7224 */ /* 0x000fe200078e0033 */
[----:B------:R-:W-:Y:S02]  /*2ed80*/  SEL R51, R52, R61, P0 ;  /* 0x0000003d34337207 */ /* 0x000fe40000000000 */
[----:B------:R-:W-:Y:S01]  /*2ed90*/  SEL R52, R61, R52, P0 ;  /* 0x000000343d347207 */ /* 0x000fe20000000000 */
[----:B------:R-:W-:-:S07]  /*2eda0*/  IMAD.MOV.U32 R109, RZ, RZ, R14 ;  /* 0x000000ffff6d7224 */ /* 0x000fce00078e000e */
[----:B------:R-:W-:Y:S05]  /*2edb0*/  WARPSYNC.COLLECTIVE R15, `(.L_x_864) ;  /* 0x000000000f087348 */ /* 0x000fea0003c00000 */
[----:B------:R0:W1:Y:S02]  /*2edc0*/  SHFL.IDX P6, R14, R13, R12, R11 ;  /* 0x0000000c0d0e7389 */ /* 0x00006400000c000b */
[----:B01----:R-:W-:Y:S01]  /*2edd0*/  ENDCOLLECTIVE ;  /* 0x000000000000791b */ /* 0x003fe20003800000 */
.L_x_864:
[----:B------:R-:W-:Y:S02]  /*2ede0*/  IMAD.MOV.U32 R13, RZ, RZ, R28 ;  /* 0x000000ffff0d7224 */ /* 0x000fe400078e001c */
[----:B------:R-:W-:Y:S01]  /*2edf0*/  IMAD.MOV.U32 R12, RZ, RZ, R5 ;  /* 0x000000ffff0c7224 */ /* 0x000fe200078e0005 */
[----:B------:R-:W-:-:S07]  /*2ee00*/  MOV R97, R14 ;  /* 0x0000000e00617202 */ /* 0x000fce0000000f00 */
[----:B------:R-:W-:Y:S05]  /*2ee10*/  WARPSYNC.COLLECTIVE R15, `(.L_x_865) ;  /* 0x000000000f087348 */ /* 0x000fea0003c00000 */
[----:B------:R0:W1:Y:S02]  /*2ee20*/  SHFL.IDX P6, R14, R13, R12, R11 ;  /* 0x0000000c0d0e7389 */ /* 0x00006400000c000b */
[----:B01----:R-:W-:Y:S01]  /*2ee30*/  ENDCOLLECTIVE ;  /* 0x000000000000791b */ /* 0x003fe20003800000 */
.L_x_865:
[----:B------:R-:W-:Y:S01]  /*2ee40*/  MOV R13, R30 ;  /* 0x0000001e000d7202 */ /* 0x000fe20000000f00 */
[----:B------:R-:W-:-:S07]  /*2ee50*/  IMAD.MOV.U32 R66, RZ, RZ, R14 ;  /* 0x000000ffff427224 */ /* 0x000fce00078e000e */
[----:B------:R-:W-:Y:S05]  /*2ee60*/  WARPSYNC.COLLECTIVE R15, `(.L_x_866) ;  /* 0x000000000f087348 */ /* 0x000fea0003c00000 */
[----:B------:R0:W1:Y:S02]  /*2ee70*/  SHFL.IDX P6, R14, R13, R12, R11 ;  /* 0x0000000c0d0e7389 */ /* 0x00006400000c000b */
[----:B01----:R-:W-:Y:S01]  /*2ee80*/  ENDCOLLECTIVE ;  /* 0x000000000000791b */ /* 0x003fe20003800000 */
.L_x_866:
[----:B------:R-:W-:Y:S02]  /*2ee90*/  IMAD.MOV.U32 R13, RZ, RZ, R29 ;  /* 0x000000ffff0d7224 */ /* 0x000fe400078e001d */
[----:B------:R-:W-:Y:S02]  /*2eea0*/  IMAD.MOV.U32 R12, RZ, RZ, R6 ;  /* 0x000000ffff0c7224 */ /* 0x000fe400078e0006 */
[----:B------:R-:W-:-:S07]  /*2eeb0*/  IMAD.MOV.U32 R68, RZ, RZ, R14 ;  /* 0x000000ffff447224 */ /* 0x000fce00078e000e */
[----:B------:R-:W-:Y:S05]  /*2eec0*/  WARPSYNC.COLLECTIVE R15, `(.L_x_867) ;  /* 0x000000000f087348 */ /* 0x000fea0003c00000 */
[----:B------:R0:W1:Y:S02]  /*2eed0*/  SHFL.IDX P6, R14, R13, R12, R11 ;  /* 0x0000000c0d0e7389 */ /* 0x00006400000c000b */
[----:B01----:R-:W-:Y:S01]  /*2eee0*/  ENDCOLLECTIVE ;  /* 0x000000000000791b */ /* 0x003fe20003800000 */
.L_x_867:
[----:B------:R-:W-:Y:S01]  /*2eef0*/  IMAD.MOV.U32 R13, RZ, RZ, R27 ;  /* 0x000000ffff0d7224 */ /* 0x000fe200078e001b */
[----:B------:R-:W-:-:S07]  /*2ef00*/  MOV R29, R14 ;  /* 0x0000000e001d7202 */ /* 0x000fce0000000f00 */
[----:B------:R-:W-:Y:S05]  /*2ef10*/  WARPSYNC.COLLECTIVE R15, `(.L_x_868) ;  /* 0x000000000f087348 */ /* 0x000fea0003c00000 */
[----:B------:R0:W1:Y:S02]  /*2ef20*/  SHFL.IDX P6, R14, R13, R12, R11 ;  /* 0x0000000c0d0e7389 */ /* 0x00006400000c000b */
[----:B01----:R-:W-:Y:S01]  /*2ef30*/  ENDCOLLECTIVE ;  /* 0x000000000000791b */ /* 0x003fe20003800000 */
.L_x_868:
        /* <DEDUP_REMOVED lines=8> */
.L_x_869:
[----:B------:R-:W-:Y:S02]  /*2efc0*/  SEL R67, R68, R27, P0 ;  /* 0x0000001b44437207 */ /* 0x000fe40000000000 */
[----:B------:R-:W-:Y:S01]  /*2efd0*/  SEL R68, R27, R68, P0 ;  /* 0x000000441b447207 */ /* 0x000fe20000000000 */
[----:B------:R-:W-:Y:S02]  /*2efe0*/  IMAD.MOV.U32 R13, RZ, RZ, R26 ;  /* 0x000000ffff0d7224 */ /* 0x000fe400078e001a */
[----:B------:R-:W-:-:S07]  /*2eff0*/  IMAD.MOV.U32 R70, RZ, RZ, R14 ;  /* 0x000000ffff467224 */ /* 0x000fce00078e000e */
[----:B------:R-:W-:Y:S05]  /*2f000*/  WARPSYNC.COLLECTIVE R15, `(.L_x_870) ;  /* 0x000000000f087348 */ /* 0x000fea0003c00000 */
[----:B------:R0:W1:Y:S02]  /*2f010*/  SHFL.IDX P6, R14, R13, R12, R11 ;  /* 0x0000000c0d0e7389 */ /* 0x00006400000c000b */
[----:B01----:R-:W-:Y:S01]  /*2f020*/  ENDCOLLECTIVE ;  /* 0x000000000000791b */ /* 0x003fe20003800000 */
.L_x_870:
[----:B------:R-:W-:Y:S01]  /*2f030*/  MOV R13, R33 ;  /* 0x00000021000d7202 */ /* 0x000fe20000000f00 */
[----:B------:R-:W-:Y:S02]  /*2f040*/  IMAD.MOV.U32 R12, RZ, RZ, R6 ;  /* 0x000000ffff0c7224 */ /* 0x000fe400078e0006 */
[----:B------:R-:W-:-:S07]  /*2f050*/  IMAD.MOV.U32 R72, RZ, RZ, R14 ;  /* 0x000000ffff487224 */ /* 0x000fce00078e000e */
[----:B------:R-:W-:Y:S05]  /*2f060*/  WARPSYNC.COLLECTIVE R15, `(.L_x_871) ;  /* 0x000000000f087348 */ /* 0x000fea0003c00000 */
[----:B------:R0:W1:Y:S02]  /*2f070*/  SHFL.IDX P6, R14, R13, R12, R11 ;  /* 0x0000000c0d0e7389 */ /* 0x00006400000c000b */
[----:B01----:R-:W-:Y:S01]  /*2f080*/  ENDCOLLECTIVE ;  /* 0x000000000000791b */ /* 0x003fe20003800000 */
.L_x_871:
[----:B------:R-:W-:Y:S02]  /*2f090*/  IMAD.MOV.U32 R13, RZ, RZ, R31 ;  /* 0x000000ffff0d7224 */ /* 0x000fe400078e001f */
[----:B------:R-:W-:-:S07]  /*2f0a0*/  IMAD.MOV.U32 R33, RZ, RZ, R14 ;  /* 0x000000ffff217224 */ /* 0x000fce00078e000e */
[----:B------:R-:W-:Y:S05]  /*2f0b0*/  WARPSYNC.COLLECTIVE R15, `(.L_x_872) ;  /* 0x000000000f087348 */ /* 0x000fea0003c00000 */
[----:B------:R0:W1:Y:S02]  /*2f0c0*/  SHFL.IDX P6, R14, R13, R12, R11 ;  /* 0x0000000c0d0e7389 */ /* 0x00006400000c000b */
[----:B01----:R-:W-:Y:S01]  /*2f0d0*/  ENDCOLLECTIVE ;  /* 0x000000000000791b */ /* 0x003fe20003800000 */
.L_x_872:
        /* <DEDUP_REMOVED lines=8> */
.L_x_873:
[----:B------:R-:W-:Y:S02]  /*2f160*/  SEL R71, R72, R31, P0 ;  /* 0x0000001f48477207 */ /* 0x000fe40000000000 */
[----:B------:R-:W-:Y:S02]  /*2f170*/  SEL R72, R31, R72, P0 ;  /* 0x000000481f487207 */ /* 0x000fe40000000000 */
[----:B------:R-:W-:Y:S01]  /*2f180*/  MOV R13, R10 ;  /* 0x0000000a000d7202 */ /* 0x000fe20000000f00 */
[----:B------:R-:W-:-:S07]  /*2f190*/  IMAD.MOV.U32 R86, RZ, RZ, R14 ;  /* 0x000000ffff567224 */ /* 0x000fce00078e000e */
[----:B------:R-:W-:Y:S05]  /*2f1a0*/  WARPSYNC.COLLECTIVE R15, `(.L_x_874) ;  /* 0x000000000f087348 */ /* 0x000fea0003c00000 */
[----:B------:R0:W1:Y:S02]  /*2f1b0*/  SHFL.IDX P6, R14, R13, R12, R11 ;  /* 0x0000000c0d0e7389 */ /* 0x00006400000c000b */
[----:B01----:R-:W-:Y:S01]  /*2f1c0*/  ENDCOLLECTIVE ;  /* 0x000000000000791b */ /* 0x003fe20003800000 */
.L_x_874:
[----:B------:R-:W-:Y:S01]  /*2f1d0*/  IMAD.MOV.U32 R13, RZ, RZ, R53 ;  /* 0x000000ffff0d7224 */ /* 0x000fe200078e0035 */
[----:B------:R-:W-:Y:S01]  /*2f1e0*/  SEL R53, R54, R57, P0 ;  /* 0x0000003936357207 */ /* 0x000fe20000000000 */
[----:B------:R-:W-:Y:S01]  /*2f1f0*/  IMAD.MOV.U32 R12, RZ, RZ, R6 ;  /* 0x000000ffff0c7224 */ /* 0x000fe200078e0006 */
[----:B------:R-:W-:Y:S02]  /*2f200*/  SEL R54, R57, R54, P0 ;  /* 0x0000003639367207 */ /* 0x000fe40000000000 */
[----:B------:R-:W-:Y:S02]  /*2f210*/  SEL R57, R64, R97, P0 ;  /* 0x0000006140397207 */ /* 0x000fe40000000000 */
[----:B------:R-:W-:Y:S01]  /*2f220*/  SEL R64, R97, R64, P0 ;  /* 0x0000004061407207 */ /* 0x000fe20000000000 */
[----:B------:R-:W-:Y:S02]  /*2f230*/  IMAD.MOV.U32 R97, RZ, RZ, RZ ;  /* 0x000000ffff617224 */ /* 0x000fe400078e00ff */
[----:B------:R-:W-:-:S07]  /*2f240*/  IMAD.MOV.U32 R90, RZ, RZ, R14 ;  /* 0x000000ffff5a7224 */ /* 0x000fce00078e000e */
[----:B------:R-:W-:Y:S05]  /*2f250*/  WARPSYNC.COLLECTIVE R15, `(.L_x_875) ;  /* 0x000000000f087348 */ /* 0x000fea0003c00000 */
[----:B------:R0:W1:Y:S02]  /*2f260*/  SHFL.IDX P6, R14, R13, R12, R11 ;  /* 0x0000000c0d0e7389 */ /* 0x00006400000c000b */
[----:B01----:R-:W-:Y:S01]  /*2f270*/  ENDCOLLECTIVE ;  /* 0x000000000000791b */ /* 0x003fe20003800000 */
.L_x_875:
[----:B------:R-:W-:Y:S01]  /*2f280*/  IMAD.MOV.U32 R13, RZ, RZ, R35 ;  /* 0x000000ffff0d7224 */ /* 0x000fe200078e0023 */
[----:B------:R-:W-:-:S07]  /*2f290*/  MOV R91, R14 ;  /* 0x0000000e005b7202 */ /* 0x000fce0000000f00 */
[----:B------:R-:W-:Y:S05]  /*2f2a0*/  WARPSYNC.COLLECTIVE R15, `(.L_x_876) ;  /* 0x000000000f087348 */ /* 0x000fea0003c00000 */
[----:B------:R0:W1:Y:S02]  /*2f2b0*/  SHFL.IDX P6, R14, R13, R12, R11 ;  /* 0x0000000c0d0e7389 */ /* 0x00006400000c000b */
[----:B01----:R-:W-:Y:S01]  /*2f2c0*/  ENDCOLLECTIVE ;  /* 0x000000000000791b */ /* 0x003fe20003800000 */
.L_x_876:
        /* <DEDUP_REMOVED lines=8> */
.L_x_877:
[----:B------:R-:W-:Y:S02]  /*2f350*/  SEL R87, R90, R35, P0 ;  /* 0x000000235a577207 */ /* 0x000fe40000000000 */
[----:B------:R-:W-:Y:S01]  /*2f360*/  SEL R90, R35, R90, P0 ;  /* 0x0000005a235a7207 */ /* 0x000fe20000000000 */
[----:B------:R-:W-:Y:S02]  /*2f370*/  IMAD.MOV.U32 R13, RZ, RZ, R94 ;  /* 0x000000ffff0d7224 */ /* 0x000fe400078e005e */
[----:B------:R-:W-:-:S07]  /*2f380*/  IMAD.MOV.U32 R92, RZ, RZ, R14 ;  /* 0x000000ffff5c7224 */ /* 0x000fce00078e000e */
[----:B------:R-:W-:Y:S05]  /*2f390*/  WARPSYNC.COLLECTIVE R15, `(.L_x_878) ;  /* 0x000000000f087348 */ /* 0x000fea0003c00000 */
[----:B------:R0:W1:Y:S02]  /*2f3a0*/  SHFL.IDX P6, R14, R13, R12, R11 ;  /* 0x0000000c0d0e7389 */ /* 0x00006400000c000b */
[----:B01----:R-:W-:Y:S01]  /*2f3b0*/  ENDCOLLECTIVE ;  /* 0x000000000000791b */ /* 0x003fe20003800000 */
.L_x_878:
        /* <DEDUP_REMOVED lines=8> */
.L_x_879:
[----:B------:R-:W-:Y:S02]  /*2f440*/  IMAD.MOV.U32 R13, RZ, RZ, R25 ;  /* 0x000000ffff0d7224 */ /* 0x000fe400078e0019 */
[----:B------:R-:W-:-:S07]  /*2f450*/  IMAD.MOV.U32 R111, RZ, RZ, R14 ;  /* 0x000000ffff6f7224 */ /* 0x000fce00078e000e */
[----:B------:R-:W-:Y:S05]  /*2f460*/  WARPSYNC.COLLECTIVE R15, `(.L_x_880) ;  /* 0x000000000f087348 */ /* 0x000fea0003c00000 */
[----:B------:R0:W1:Y:S02]  /*2f470*/  SHFL.IDX P6, R14, R13, R12, R11 ;  /* 0x0000000c0d0e7389 */ /* 0x00006400000c000b */
[----:B01----:R-:W-:Y:S01]  /*2f480*/  ENDCOLLECTIVE ;  /* 0x000000000000791b */ /* 0x003fe20003800000 */
.L_x_880:
        /* <DEDUP_REMOVED lines=8> */
.L_x_881:
[----:B------:R-:W-:Y:S02]  /*2f510*/  SEL R93, R94, R25, P0 ;  /* 0x000000195e5d7207 */ /* 0x000fe40000000000 */
[----:B------:R-:W-:Y:S02]  /*2f520*/  SEL R94, R25, R94, P0 ;  /* 0x0000005e195e7207 */ /* 0x000fe40000000000 */
[----:B------:R-:W-:Y:S01]  /*2f530*/  MOV R13, R62 ;  /* 0x0000003e000d7202 */ /* 0x000fe20000000f00 */
[----:B------:R-:W-:-:S07]  /*2f540*/  IMAD.MOV.U32 R4, RZ, RZ, R14 ;  /* 0x000000ffff047224 */ /* 0x000fce00078e000e */
[----:B------:R-:W-:Y:S05]  /*2f550*/  WARPSYNC.COLLECTIVE R15, `(.L_x_882) ;  /* 0x000000000f087348 */ /* 0x000fea0003c00000 */
[----:B------:R0:W1:Y:S02]  /*2f560*/  SHFL.IDX P6, R14, R13, R12, R11 ;  /* 0x0000000c0d0e7389 */ /* 0x00006400000c000b */
[----:B01----:R-:W-:Y:S01]  /*2f570*/  ENDCOLLECTIVE ;  /* 0x000000000000791b */ /* 0x003fe20003800000 */
.L_x_882:
[----:B------:R-:W-:Y:S02]  /*2f580*/  IMAD.MOV.U32 R13, RZ, RZ, R9 ;  /* 0x000000ffff0d7224 */ /* 0x000fe400078e0009 */
[----:B------:R-:W-:Y:S02]  /*2f590*/  IMAD.MOV.U32 R12, RZ, RZ, R6 ;  /* 0x000000ffff0c7224 */ /* 0x000fe400078e0006 */
[----:B------:R-:W-:-:S07]  /*2f5a0*/  IMAD.MOV.U32 R62, RZ, RZ, R14 ;  /* 0x000000ffff3e7224 */ /* 0x000fce00078e000e */
[----:B------:R-:W-:Y:S05]  /*2f5b0*/  WARPSYNC.COLLECTIVE R15, `(.L_x_883) ;  /* 0x000000000f087348 */ /* 0x000fea0003c00000 */
[----:B------:R0:W1:Y:S02]  /*2f5c0*/  SHFL.IDX P6, R14, R13, R12, R11 ;  /* 0x0000000c0d0e7389 */ /* 0x00006400000c000b */
[----:B01----:R-:W-:Y:S01]  /*2f5d0*/  ENDCOLLECTIVE ;  /* 0x000000000000791b */ /* 0x003fe20003800000 */
.L_x_883:
[----:B------:R-:W-:Y:S01]  /*2f5e0*/  IMAD.MOV.U32 R13, RZ, RZ, R7 ;  /* 0x000000ffff0d7224 */ /* 0x000fe200078e0007 */
[----:B------:R-:W-:-:S07]  /*2f5f0*/  MOV R9, R14 ;  /* 0x0000000e00097202 */ /* 0x000fce0000000f00 */
[----:B------:R-:W-:Y:S05]  /*2f600*/  WARPSYNC.COLLECTIVE R15, `(.L_x_884) ;  /* 0x000000000f087348 */ /* 0x000fea0003c00000 */
[----:B------:R0:W1:Y:S02]  /*2f610*/  SHFL.IDX P6, R14, R13, R12, R11 ;  /* 0x0000000c0d0e7389 */ /* 0x00006400000c000b */
[----:B01----:R-:W-:Y:S01]  /*2f620*/  ENDCOLLECTIVE ;  /* 0x000000000000791b */ /* 0x003fe20003800000 */
.L_x_884:
[----:B------:R-:W-:Y:S05]  /*2f630*/  BRA `(.L_x_885) ;  /* 0xffffff1c00a07947 */ /* 0x000fea000383ffff */
.L_x_607:
[----:B------:R-:W-:Y:S01]  /*2f640*/  IMAD.MOV.U32 R13, RZ, RZ, R3 ;  /* 0x000000ffff0d7224 */ /* 0x000fe200078e0003 */
[----:B------:R-:W-:Y:S01]  /*2f650*/  MOV R12, RZ ;  /* 0x000000ff000c7202 */ /* 0x000fe20000000f00 */
[----:B------:R-:W-:Y:S02]  /*2f660*/  IMAD.MOV.U32 R11, RZ, RZ, 0x181f ;  /* 0x0000181fff0b7424 */ /* 0x000fe400078e00ff */
[----:B------:R-:W-:-:S07]  /*2f670*/  IMAD.MOV.U32 R15, RZ, RZ, -0x1 ;  /* 0xffffffffff0f7424 */ /* 0x000fce00078e00ff */
[----:B0----5:R-:W-:Y:S05]  /*2f680*/  WARPSYNC.COLLECTIVE R15, `(.L_x_886) ;  /* 0x000000000f087348 */ /* 0x021fea0003c00000 */
[----:B------:R1:W2:Y:S02]  /*2f690*/  SHFL.IDX P6, R14, R13, R12, R11 ;  /* 0x0000000c0d0e7389 */ /* 0x0002a400000c000b */
[----:B012--5:R-:W-:Y:S01]  /*2f6a0*/  ENDCOLLECTIVE ;  /* 0x000000000000791b */ /* 0x027fe20003800000 */
.L_x_886:
[----:B------:R-:W-:Y:S01]  /*2f6b0*/  MOV R13, R2 ;  /* 0x00000002000d7202 */ /* 0x000fe20000000f00 */
[----:B------:R-:W-:-:S07]  /*2f6c0*/  IMAD.MOV.U32 R0, RZ, RZ, R14 ;  /* 0x000000ffff007224 */ /* 0x000fce00078e000e */
[----:B------:R-:W-:Y:S05]  /*2f6d0*/  WARPSYNC.COLLECTIVE R15, `(.L_x_887) ;  /* 0x000000000f087348 */ /* 0x000fea0003c00000 */
[----:B------:R0:W1:Y:S02]  /*2f6e0*/  SHFL.IDX P6, R14, R13, R12, R11 ;  /* 0x0000000c0d0e7389 */ /* 0x00006400000c000b */
[----:B01----:R-:W-:Y:S01]  /*2f6f0*/  ENDCOLLECTIVE ;  /* 0x000000000000791b */ /* 0x003fe20003800000 */
.L_x_887:
[----:B------:R-:W-:Y:S05]  /*2f700*/  BRA `(.L_x_888) ;  /* 0xffffff2c00387947 */ /* 0x000fea000383ffff */
.L_x_610:
[----:B------:R-:W-:Y:S01]  /*2f710*/  BSSY B1, `(.L_x_889) ;  /* 0x0000008000017945 */ /* 0x000fe20003800000 */
[----:B------:R-:W-:Y:S01]  /*2f720*/  IMAD.MOV.U32 R13, RZ, RZ, R3 ;  /* 0x000000ffff0d7224 */ /* 0x000fe200078e0003 */
[----:B---3--:R-:W-:Y:S01]  /*2f730*/  MOV R15, 0xffffffff ;  /* 0xffffffff000f7802 */ /* 0x008fe20000000f00 */
[----:B------:R-:W-:Y:S02]  /*2f740*/  IMAD.MOV.U32 R12, RZ, RZ, 0x1 ;  /* 0x00000001ff0c7424 */ /* 0x000fe400078e00ff */
[----:B------:R-:W-:-:S07]  /*2f750*/  IMAD.MOV.U32 R11, RZ, RZ, 0x181f ;  /* 0x0000181fff0b7424 */ /* 0x000fce00078e00ff */
[----:B012--5:R-:W-:Y:S05]  /*2f760*/  WARPSYNC.COLLECTIVE R15, `(.L_x_890) ;  /* 0x000000000f087348 */ /* 0x027fea0003c00000 */
[----:B--2---:R2:W3:Y:S02]  /*2f770*/  SHFL.IDX P6, R14, R13, R12, R11 ;  /* 0x0000000c0d0e7389 */ /* 0x0044e400000c000b */
[----:B0123-5:R-:W-:Y:S01]  /*2f780*/  ENDCOLLECTIVE ;  /* 0x000000000000791b */ /* 0x02ffe20003800000 */
.L_x_890:
[----:B------:R-:W-:Y:S05]  /*2f790*/  BSYNC B1 ;  /* 0x0000000000017941 */ /* 0x000fea0003800000 */
.L_x_889:
[----:B------:R-:W-:Y:S01]  /*2f7a0*/  IMAD.MOV.U32 R13, RZ, RZ, R2 ;  /* 0x000000ffff0d7224 */ /* 0x000fe200078e0002 */
[----:B------:R-:W-:Y:S01]  /*2f7b0*/  MOV R11, 0x181f ;  /* 0x0000181f000b7802 */ /* 0x000fe20000000f00 */
[----:B------:R-:W-:Y:S02]  /*2f7c0*/  IMAD.MOV.U32 R12, RZ, RZ, 0x1 ;  /* 0x00000001ff0c7424 */ /* 0x000fe400078e00ff */
[----:B------:R-:W-:Y:S02]  /*2f7d0*/  IMAD.MOV.U32 R15, RZ, RZ, -0x1 ;  /* 0xffffffffff0f7424 */ /* 0x000fe400078e00ff */
[----:B------:R-:W-:-:S07]  /*2f7e0*/  IMAD.MOV.U32 R0, RZ, RZ, R14 ;  /* 0x000000ffff007224 */ /* 0x000fce00078e000e */
[----:B------:R-:W-:Y:S05]  /*2f7f0*/  WARPSYNC.COLLECTIVE R15, `(.L_x_891) ;  /* 0x000000000f087348 */ /* 0x000fea0003c00000 */
[----:B------:R0:W1:Y:S02]  /*2f800*/  SHFL.IDX P6, R14, R13, R12, R11 ;  /* 0x0000000c0d0e7389 */ /* 0x00006400000c000b */
[----:B01----:R-:W-:Y:S01]  /*2f810*/  ENDCOLLECTIVE ;  /* 0x000000000000791b */ /* 0x003fe20003800000 */
.L_x_891:
[----:B------:R-:W-:Y:S05]  /*2f820*/  BRA `(.L_x_892) ;  /* 0xffffff2c00387947 */ /* 0x000fea000383ffff */
.L_x_613:
[----:B------:R-:W-:Y:S01]  /*2f830*/  BSSY B1, `(.L_x_893) ;  /* 0x0000008000017945 */ /* 0x000fe20003800000 */
[----:B------:R-:W-:Y:S01]  /*2f840*/  IMAD.MOV.U32 R13, RZ, RZ, R3 ;  /* 0x000000ffff0d7224 */ /* 0x000fe200078e0003 */
[----:B------:R-:W-:Y:S01]  /*2f850*/  MOV R11, 0x181f ;  /* 0x0000181f000b7802 */ /* 0x000fe20000000f00 */
[----:B------:R-:W-:Y:S02]  /*2f860*/  IMAD.MOV.U32 R12, RZ, RZ, 0x2 ;  /* 0x00000002ff0c7424 */ /* 0x000fe400078e00ff */
[----:B---3--:R-:W-:-:S07]  /*2f870*/  IMAD.MOV.U32 R15, RZ, RZ, -0x1 ;  /* 0xffffffffff0f7424 */ /* 0x008fce00078e00ff */
[----:B012-4-:R-:W-:Y:S05]  /*2f880*/  WARPSYNC.COLLECTIVE R15, `(.L_x_894) ;  /* 0x000000000f087348 */ /* 0x017fea0003c00000 */
[----:B--2---:R2:W3:Y:S02]  /*2f890*/  SHFL.IDX P6, R14, R13, R12, R11 ;  /* 0x0000000c0d0e7389 */ /* 0x0044e400000c000b */
[----:B01234-:R-:W-:Y:S01]  /*2f8a0*/  ENDCOLLECTIVE ;  /* 0x000000000000791b */ /* 0x01ffe20003800000 */
.L_x_894:
[----:B------:R-:W-:Y:S05]  /*2f8b0*/  BSYNC B1 ;  /* 0x0000000000017941 */ /* 0x000fea0003800000 */
.L_x_893:
        /* <DEDUP_REMOVED lines=8> */
.L_x_895:
[----:B------:R-:W-:Y:S05]  /*2f940*/  BRA `(.L_x_896) ;  /* 0xffffff2c00387947 */ /* 0x000fea000383ffff */
.L_x_616:
        /* <DEDUP_REMOVED lines=8> */
.L_x_898:
[----:B------:R-:W-:Y:S05]  /*2f9d0*/  BSYNC B1 ;  /* 0x0000000000017941 */ /* 0x000fea0003800000 */
.L_x_897:
        /* <DEDUP_REMOVED lines=8> */
.L_x_899:
[----:B------:R-:W-:Y:S05]  /*2fa60*/  BRA `(.L_x_900) ;  /* 0xffffff2c00387947 */ /* 0x000fea000383ffff */
.L_x_618:
[----:B------:R-:W-:Y:S01]  /*2fa70*/  MOV R13, R32 ;  /* 0x00000020000d7202 */ /* 0x000fe20000000f00 */
[----:B------:R-:W-:Y:S01]  /*2fa80*/  IMAD.MOV.U32 R12, RZ, RZ, RZ ;  /* 0x000000ffff0c7224 */ /* 0x000fe200078e00ff */
[C---:B------:R-:W-:Y:S01]  /*2fa90*/  IADD3 R26, R218.reuse, 0x20, RZ ;  /* 0x00000020da1a7810 */ /* 0x040fe20007ffe0ff */
[----:B------:R-:W-:Y:S02]  /*2faa0*/  IMAD.MOV.U32 R11, RZ, RZ, 0x1c1f ;  /* 0x00001c1fff0b7424 */ /* 0x000fe400078e00ff */
[----:B------:R-:W-:Y:S02]  /*2fab0*/  IMAD.MOV.U32 R15, RZ, RZ, -0x1 ;  /* 0xffffffffff0f7424 */ /* 0x000fe400078e00ff */
[C---:B------:R-:W-:Y:S02]  /*2fac0*/  VIADD R29, R218.reuse, 0x10 ;  /* 0x00000010da1d7836 */ /* 0x040fe40000000000 */
[----:B------:R-:W-:-:S07]  /*2fad0*/  VIADD R28, R218, 0x18 ;  /* 0x00000018da1c7836 */ /* 0x000fce0000000000 */
[----:B------:R-:W-:Y:S05]  /*2fae0*/  WARPSYNC.COLLECTIVE R15, `(.L_x_901) ;  /* 0x000000000f087348 */ /* 0x000fea0003c00000 */
[----:B------:R0:W1:Y:S02]  /*2faf0*/  SHFL.IDX P6, R14, R13, R12, R11 ;  /* 0x0000000c0d0e7389 */ /* 0x00006400000c000b */
[----:B01----:R-:W-:Y:S01]  /*2fb00*/  ENDCOLLECTIVE ;  /* 0x000000000000791b */ /* 0x003fe20003800000 */
.L_x_901:
[C---:B------:R-:W-:Y:S02]  /*2fb10*/  VIADD R25, R218.reuse, 0x28 ;  /* 0x00000028da197836 */ /* 0x040fe40000000000 */
[----:B------:R-:W-:Y:S02]  /*2fb20*/  VIADD R24, R218, 0x30 ;  /* 0x00000030da187836 */ /* 0x000fe40000000000 */
[----:B------:R-:W-:Y:S01]  /*2fb30*/  IMAD.MOV.U32 R13, RZ, RZ, R30 ;  /* 0x000000ffff0d7224 */ /* 0x000fe200078e001e */
[----:B------:R-:W-:-:S07]  /*2fb40*/  MOV R31, R14 ;  /* 0x0000000e001f7202 */ /* 0x000fce0000000f00 */
[----:B------:R-:W-:Y:S05]  /*2fb50*/  WARPSYNC.COLLECTIVE R15, `(.L_x_902) ;  /* 0x000000000f087348 */ /* 0x000fea0003c00000 */
[----:B------:R0:W1:Y:S02]  /*2fb60*/  SHFL.IDX P6, R14, R13, R12, R11 ;  /* 0x0000000c0d0e7389 */ /* 0x00006400000c000b */
[----:B01----:R-:W-:Y:S01]  /*2fb70*/  ENDCOLLECTIVE ;  /* 0x000000000000791b */ /* 0x003fe20003800000 */
.L_x_902:
[----:B------:R-:W-:Y:S05]  /*2fb80*/  BRA `(.L_x_903) ;  /* 0xffffff2c00f47947 */ /* 0x000fea000383ffff */
.L_x_621:
[----:B------:R-:W-:Y:S01]  /*2fb90*/  BSSY B1, `(.L_x_904) ;  /* 0x0000008000017945 */ /* 0x000fe20003800000 */
[----:B---3--:R-:W-:Y:S01]  /*2fba0*/  IMAD.MOV.U32 R13, RZ, RZ, R32 ;  /* 0x000000ffff0d7224 */ /* 0x008fe200078e0020 */
[----:B------:R-:W-:Y:S01]  /*2fbb0*/  MOV R12, 0x1 ;  /* 0x00000001000c7802 */ /* 0x000fe20000000f00 */
[----:B------:R-:W-:Y:S02]  /*2fbc0*/  IMAD.MOV.U32 R11, RZ, RZ, 0x1c1f ;  /* 0x00001c1fff0b7424 */ /* 0x000fe400078e00ff */
[----:B------:R-:W-:-:S07]  /*2fbd0*/  IMAD.MOV.U32 R15, RZ, RZ, -0x1 ;  /* 0xffffffffff0f7424 */ /* 0x000fce00078e00ff */
[----:B012---:R-:W-:Y:S05]  /*2fbe0*/  WARPSYNC.COLLECTIVE R15, `(.L_x_905) ;  /* 0x000000000f087348 */ /* 0x007fea0003c00000 */
[----:B--2---:R2:W3:Y:S02]  /*2fbf0*/  SHFL.IDX P6, R14, R13, R12, R11 ;  /* 0x0000000c0d0e7389 */ /* 0x0044e400000c000b */
[----:B0123--:R-:W-:Y:S01]  /*2fc00*/  ENDCOLLECTIVE ;  /* 0x000000000000791b */ /* 0x00ffe20003800000 */
.L_x_905:
[----:B------:R-:W-:Y:S05]  /*2fc10*/  BSYNC B1 ;  /* 0x0000000000017941 */ /* 0x000fea0003800000 */
.L_x_904:
        /* <DEDUP_REMOVED lines=8> */
.L_x_906:
[----:B------:R-:W-:Y:S05]  /*2fca0*/  BRA `(.L_x_907) ;  /* 0xffffff3400a87947 */ /* 0x000fea000383ffff */
.L_x_625:
[----:B------:R-:W-:Y:S01]  /*2fcb0*/  MOV R13, R3 ;  /* 0x00000003000d7202 */ /* 0x000fe20000000f00 */
[----:B------:R-:W-:Y:S02]  /*2fcc0*/  IMAD.MOV.U32 R12, RZ, RZ, RZ ;  /* 0x000000ffff0c7224 */ /* 0x000fe400078e00ff */
[----:B------:R-:W-:Y:S02]  /*2fcd0*/  IMAD.MOV.U32 R11, RZ, RZ, 0x181f ;  /* 0x0000181fff0b7424 */ /* 0x000fe400078e00ff */
[----:B------:R-:W-:-:S07]  /*2fce0*/  IMAD.MOV.U32 R15, RZ, RZ, -0x1 ;  /* 0xffffffffff0f7424 */ /* 0x000fce00078e00ff */
[----:B--23--:R-:W-:Y:S05]  /*2fcf0*/  WARPSYNC.COLLECTIVE R15, `(.L_x_908) ;  /* 0x000000000f087348 */ /* 0x00cfea0003c00000 */
[----:B------:R0:W1:Y:S02]  /*2fd00*/  SHFL.IDX P6, R14, R13, R12, R11 ;  /* 0x0000000c0d0e7389 */ /* 0x00006400000c000b */
[----:B0123--:R-:W-:Y:S01]  /*2fd10*/  ENDCOLLECTIVE ;  /* 0x000000000000791b */ /* 0x00ffe20003800000 */
.L_x_908:
[----:B------:R-:W-:Y:S01]  /*2fd20*/  IMAD.MOV.U32 R13, RZ, RZ, R2 ;  /* 0x000000ffff0d7224 */ /* 0x000fe200078e0002 */
[----:B------:R-:W-:-:S07]  /*2fd30*/  MOV R0, R14 ;  /* 0x0000000e00007202 */ /* 0x000fce0000000f00 */
[----:B------:R-:W-:Y:S05]  /*2fd40*/  WARPSYNC.COLLECTIVE R15, `(.L_x_909) ;  /* 0x000000000f087348 */ /* 0x000fea0003c00000 */
[----:B------:R0:W1:Y:S02]  /*2fd50*/  SHFL.IDX P6, R14, R13, R12, R11 ;  /* 0x0000000c0d0e7389 */ /* 0x00006400000c000b */
[----:B01----:R-:W-:Y:S01]  /*2fd60*/  ENDCOLLECTIVE ;  /* 0x000000000000791b */ /* 0x003fe20003800000 */
.L_x_909:
[----:B------:R-:W-:Y:S05]  /*2fd70*/  BRA `(.L_x_910) ;  /* 0xffffff4400447947 */ /* 0x000fea000383ffff */
.L_x_628:
[----:B------:R-:W-:Y:S01]  /*2fd80*/  BSSY B1, `(.L_x_911) ;  /* 0x0000008000017945 */ /* 0x000fe20003800000 */
[----:B------:R-:W-:Y:S01]  /*2fd90*/  IMAD.MOV.U32 R13, RZ, RZ, R3 ;  /* 0x000000ffff0d7224 */ /* 0x000fe200078e0003 */
[----:B-1----:R-:W-:Y:S01]  /*2fda0*/  MOV R11, 0x181f ;  /* 0x0000181f000b7802 */ /* 0x002fe20000000f00 */
[----:B------:R-:W-:Y:S02]  /*2fdb0*/  IMAD.MOV.U32 R12, RZ, RZ, 0x1 ;  /* 0x00000001ff0c7424 */ /* 0x000fe400078e00ff */
[----:B------:R-:W-:-:S07]  /*2fdc0*/  IMAD.MOV.U32 R15, RZ, RZ, -0x1 ;  /* 0xffffffffff0f7424 */ /* 0x000fce00078e00ff */
[----:B0-234-:R-:W-:Y:S05]  /*2fdd0*/  WARPSYNC.COLLECTIVE R15, `(.L_x_912) ;  /* 0x000000000f087348 */ /* 0x01dfea0003c00000 */
[----:B----4-:R1:W4:Y:S02]  /*2fde0*/  SHFL.IDX P6, R14, R13, R12, R11 ;  /* 0x0000000c0d0e7389 */ /* 0x01032400000c000b */
[----:B01234-:R-:W-:Y:S01]  /*2fdf0*/  ENDCOLLECTIVE ;  /* 0x000000000000791b */ /* 0x01ffe20003800000 */
.L_x_912:
[----:B------:R-:W-:Y:S05]  /*2fe00*/  BSYNC B1 ;  /* 0x0000000000017941 */ /* 0x000fea0003800000 */
.L_x_911:
        /* <DEDUP_REMOVED lines=8> */
.L_x_913:
[----:B------:R-:W-:Y:S05]  /*2fe90*/  BRA `(.L_x_914) ;  /* 0xffffff4400487947 */ /* 0x000fea000383ffff */
.L_x_631:
[----:B------:R-:W-:Y:S01]  /*2fea0*/  BSSY B1, `(.L_x_915) ;  /* 0x0000008000017945 */ /* 0x000fe20003800000 */
[----:B------:R-:W-:Y:S01]  /*2feb0*/  IMAD.MOV.U32 R13, RZ, RZ, R3 ;  /* 0x000000ffff0d7224 */ /* 0x000fe200078e0003 */
[----:B------:R-:W-:Y:S01]  /*2fec0*/  MOV R12, 0x2 ;  /* 0x00000002000c7802 */ /* 0x000fe20000000f00 */
[----:B0-----:R-:W-:Y:S02]  /*2fed0*/  IMAD.MOV.U32 R11, RZ, RZ, 0x181f ;  /* 0x0000181fff0b7424 */ /* 0x001fe400078e00ff */
[----:B------:R-:W-:-:S07]  /*2fee0*/  IMAD.MOV.U32 R15, RZ, RZ, -0x1 ;  /* 0xffffffffff0f7424 */ /* 0x000fce00078e00ff */
[----:B-1234-:R-:W-:Y:S05]  /*2fef0*/  WARPSYNC.COLLECTIVE R15, `(.L_x_916) ;  /* 0x000000000f087348 */ /* 0x01efea0003c00000 */
[----:B----4-:R0:W4:Y:S02]  /*2ff00*/  SHFL.IDX P6, R14, R13, R12, R11 ;  /* 0x0000000c0d0e7389 */ /* 0x01012400000c000b */
[----:B01234-:R-:W-:Y:S01]  /*2ff10*/  ENDCOLLECTIVE ;  /* 0x000000000000791b */ /* 0x01ffe20003800000 */
.L_x_916:
[----:B------:R-:W-:Y:S05]  /*2ff20*/  BSYNC B1 ;  /* 0x0000000000017941 */ /* 0x000fea0003800000 */
.L_x_915:
        /* <DEDUP_REMOVED lines=8> */
.L_x_917:
[----:B------:R-:W-:Y:S05]  /*2ffb0*/  BRA `(.L_x_918) ;  /* 0xffffff4400487947 */ /* 0x000fea000383ffff */
.L_x_634:
[----:B------:R-:W-:Y:S01]  /*2ffc0*/  BSSY B1, `(.L_x_919) ;  /* 0x0000008000017945 */ /* 0x000fe20003800000 */
[----:B------:R-:W-:Y:S01]  /*2ffd0*/  MOV R13, R3 ;  /* 0x00000003000d7202 */ /* 0x000fe20000000f00 */
[----:B------:R-:W-:Y:S02]  /*2ffe0*/  IMAD.MOV.U32 R12, RZ, RZ, 0x3 ;  /* 0x00000003ff0c7424 */ /* 0x000fe400078e00ff */
[----:B0-----:R-:W-:Y:S02]  /*2fff0*/  IMAD.MOV.U32 R11, RZ, RZ, 0x181f ;  /* 0x0000181fff0b7424 */ /* 0x001fe400078e00ff */
[----:B------:R-:W-:-:S07]  /*30000*/  IMAD.MOV.U32 R15, RZ, RZ, -0x1 ;  /* 0xffffffffff0f7424 */ /* 0x000fce00078e00ff */
[----:B-1234-:R-:W-:Y:S05]  /*30010*/  WARPSYNC.COLLECTIVE R15, `(.L_x_920) ;  /* 0x000000000f087348 */ /* 0x01efea0003c00000 */
[----:B------:R0:W0:Y:S02]  /*30020*/  SHFL.IDX P6, R14, R13, R12, R11 ;  /* 0x0000000c0d0e7389 */ /* 0x00002400000c000b */
[----:B01234-:R-:W-:Y:S01]  /*30030*/  ENDCOLLECTIVE ;  /* 0x000000000000791b */ /* 0x01ffe20003800000 */
.L_x_920:
[----:B------:R-:W-:Y:S05]  /*30040*/  BSYNC B1 ;  /* 0x0000000000017941 */ /* 0x000fea0003800000 */
.L_x_919:
[----:B------:R-:W-:Y:S01]  /*30050*/  IMAD.MOV.U32 R13, RZ, RZ, R2 ;  /* 0x000000ffff0d7224 */ /* 0x000fe200078e0002 */
[----:B------:R-:W-:Y:S01]  /*30060*/  MOV R15, 0xffffffff ;  /* 0xffffffff000f7802 */ /* 0x000fe20000000f00 */
[----:B------:R-:W-:Y:S01]  /*30070*/  IMAD.MOV.U32 R12, RZ, RZ, 0x3 ;  /* 0x00000003ff0c7424 */ /* 0x000fe200078e00ff */
[----:B------:R-:W-:Y:S01]  /*30080*/  MOV R0, R14 ;  /* 0x0000000e00007202 */ /* 0x000fe20000000f00 */
[----:B------:R-:W-:-:S07]  /*30090*/  IMAD.MOV.U32 R11, RZ, RZ, 0x181f ;  /* 0x0000181fff0b7424 */ /* 0x000fce00078e00ff */
[----:B------:R-:W-:Y:S05]  /*300a0*/  WARPSYNC.COLLECTIVE R15, `(.L_x_921) ;  /* 0x000000000f087348 */ /* 0x000fea0003c00000 */
[----:B------:R0:W1:Y:S02]  /*300b0*/  SHFL.IDX P6, R14, R13, R12, R11 ;  /* 0x0000000c0d0e7389 */ /* 0x00006400000c000b */
[----:B01----:R-:W-:Y:S01]  /*300c0*/  ENDCOLLECTIVE ;  /* 0x000000000000791b */ /* 0x003fe20003800000 */
.L_x_921:
[----:B------:R-:W-:Y:S05]  /*300d0*/  BRA `(.L_x_922) ;  /* 0xffffff4400487947 */ /* 0x000fea000383ffff */
.L_x_650:
[----:B------:R-:W0:Y:S01]  /*300e0*/  S2R R9, SR_TID.X ;  /* 0x0000000000097919 */ /* 0x000e220000002100 */
[----:B------:R-:W-:Y:S01]  /*300f0*/  BSSY B1, `(.L_x_923) ;  /* 0x000000a000017945 */ /* 0x000fe20003800000 */
[----:B------:R-:W-:Y:S01]  /*30100*/  IMAD.MOV.U32 R12, RZ, RZ, RZ ;  /* 0x000000ffff0c7224 */ /* 0x000fe200078e00ff */
[----:B------:R-:W-:Y:S01]  /*30110*/  MOV R15, 0xffffffff ;  /* 0xffffffff000f7802 */ /* 0x000fe20000000f00 */
[----:B------:R-:W-:Y:S01]  /*30120*/  IMAD.MOV.U32 R11, RZ, RZ, 0x1f ;  /* 0x0000001fff0b7424 */ /* 0x000fe200078e00ff */
[----:B0-----:R-:W-:-:S04]  /*30130*/  SHF.R.U32.HI R9, RZ, 0x5, R9 ;  /* 0x00000005ff097819 */ /* 0x001fc80000011609 */
[----:B------:R-:W-:-:S05]  /*30140*/  LOP3.LUT R9, R9, 0x3, RZ, 0xc0, !PT ;  /* 0x0000000309097812 */ /* 0x000fca00078ec0ff */
[----:B------:R-:W-:-:S07]  /*30150*/  IMAD.MOV.U32 R13, RZ, RZ, R9 ;  /* 0x000000ffff0d7224 */ /* 0x000fce00078e0009 */
[----:B------:R-:W-:Y:S05]  /*30160*/  WARPSYNC.COLLECTIVE R15, `(.L_x_924) ;  /* 0x000000000f087348 */ /* 0x000fea0003c00000 */
[----:B------:R0:W1:Y:S02]  /*30170*/  SHFL.IDX P6, R14, R13, R12, R11 ;  /* 0x0000000c0d0e7389 */ /* 0x00006400000c000b */
[----:B01----:R-:W-:Y:S01]  /*30180*/  ENDCOLLECTIVE ;  /* 0x000000000000791b */ /* 0x003fe20003800000 */
.L_x_924:
[----:B------:R-:W-:Y:S05]  /*30190*/  BSYNC B1 ;  /* 0x0000000000017941 */ /* 0x000fea0003800000 */
.L_x_923:
[----:B------:R-:W-:Y:S05]  /*301a0*/  BRA `(.L_x_925) ;  /* 0xffffff5c00847947 */ /* 0x000fea000383ffff */
.L_x_652:
[----:B------:R-:W-:Y:S01]  /*301b0*/  BSSY B1, `(.L_x_926) ;  /* 0x0000006000017945 */ /* 0x000fe20003800000 */
[----:B------:R-:W-:-:S07]  /*301c0*/  IMAD.MOV.U32 R15, RZ, RZ, -0x1 ;  /* 0xffffffffff0f7424 */ /* 0x000fce00078e00ff */
[----:B0-----:R-:W-:Y:S05]  /*301d0*/  WARPSYNC.COLLECTIVE R15, `(.L_x_927) ;  /* 0x000000000f0c7348 */ /* 0x001fea0003c00000 */
[----:B------:R-:W-:Y:S02]  /*301e0*/  ELECT P6, UR62, PT ;  /* 0x00000000003e782f */ /* 0x000fe400038c0000 */
[----:B------:R-:W-:Y:S01]  /*301f0*/  MOV R14, UR62 ;  /* 0x0000003e000e7c02 */ /* 0x000fe20008000f00 */
[----:B0-----:R-:W-:Y:S10]  /*30200*/  ENDCOLLECTIVE ;  /* 0x000000000000791b */ /* 0x001ff40003800000 */
.L_x_927:
[----:B------:R-:W-:Y:S05]  /*30210*/  BSYNC B1 ;  /* 0x0000000000017941 */ /* 0x000fea0003800000 */
.L_x_926:
[----:B------:R-:W-:Y:S05]  /*30220*/  BRA `(.L_x_651) ;  /* 0xffffff5c007c7947 */ /* 0x000fea000383ffff */
.L_x_654:
[----:B0-----:R0:W1:Y:S02]  /*30230*/  SYNCS.PHASECHK.TRANS64.TRYWAIT P0, [R22+URZ+0x29820], R7 ;  /* 0x02982007160075a7 */ /* 0x001064000800017f */
[----:B-1----:R-:W-:Y:S05]  /*30240*/  @!P0 NANOSLEEP.SYNCS 0x989680 ;  /* 0x009896800000895d */ /* 0x002fea0003900000 */
[----:B------:R-:W1:Y:S02]  /*30250*/  @!P0 SYNCS.PHASECHK.TRANS64 P0, [R22+URZ+0x29820], R7 ;  /* 0x02982007160085a7 */ /* 0x000e64000800007f */
[----:B-1----:R-:W-:Y:S05]  /*30260*/  @!P0 BRA `(.L_x_654) ;  /* 0xfffffffc00f08947 */ /* 0x002fea000383ffff */
[----:B------:R-:W-:Y:S05]  /*30270*/  BRA `(.L_x_928) ;  /* 0xffffff5c008c7947 */ /* 0x000fea000383ffff */
.L_x_658:
[----:B-1----:R1:W2:Y:S02]  /*30280*/  SYNCS.PHASECHK.TRANS64.TRYWAIT P0, [R10+URZ+0x298a0], R12 ;  /* 0x0298a00c0a0075a7 */ /* 0x0022a4000800017f */
[----:B--2---:R-:W-:Y:S05]  /*30290*/  @!P0 NANOSLEEP.SYNCS 0x989680 ;  /* 0x009896800000895d */ /* 0x004fea0003900000 */
[----:B------:R-:W2:Y:S02]  /*302a0*/  @!P0 SYNCS.PHASECHK.TRANS64 P0, [R10+URZ+0x298a0], R12 ;  /* 0x0298a00c0a0085a7 */ /* 0x000ea4000800007f */
[----:B--2---:R-:W-:Y:S05]  /*302b0*/  @!P0 BRA `(.L_x_658) ;  /* 0xfffffffc00f08947 */ /* 0x004fea000383ffff */
[----:B------:R-:W-:Y:S05]  /*302c0*/  BRA `(.L_x_929) ;  /* 0xffffff5c00a47947 */ /* 0x000fea000383ffff */
.L_x_665:
[----:B0-----:R0:W2:Y:S02]  /*302d0*/  SYNCS.PHASECHK.TRANS64.TRYWAIT P0, [R10+URZ+0x298c0], R12 ;  /* 0x0298c00c0a0075a7 */ /* 0x0010a4000800017f */
[----:B--2---:R-:W-:Y:S05]  /*302e0*/  @!P0 NANOSLEEP.SYNCS 0x989680 ;  /* 0x009896800000895d */ /* 0x004fea0003900000 */
[----:B------:R-:W2:Y:S02]  /*302f0*/  @!P0 SYNCS.PHASECHK.TRANS64 P0, [R10+URZ+0x298c0], R12 ;  /* 0x0298c00c0a0085a7 */ /* 0x000ea4000800007f */
[----:B--2---:R-:W-:Y:S05]  /*30300*/  @!P0 BRA `(.L_x_665) ;  /* 0xfffffffc00f08947 */ /* 0x004fea000383ffff */
[----:B------:R-:W-:Y:S05]  /*30310*/  BRA `(.L_x_930) ;  /* 0xffffff6000987947 */ /* 0x000fea000383ffff */
.L_x_672:
[----:B-1----:R1:W2:Y:S02]  /*30320*/  SYNCS.PHASECHK.TRANS64.TRYWAIT P2, [R10+URZ+0x298a0], R9 ;  /* 0x0298a0090a0075a7 */ /* 0x0022a4000804017f */
[----:B--2---:R-:W-:Y:S05]  /*30330*/  @!P2 NANOSLEEP.SYNCS 0x989680 ;  /* 0x009896800000a95d */ /* 0x004fea0003900000 */
[----:B------:R-:W2:Y:S02]  /*30340*/  @!P2 SYNCS.PHASECHK.TRANS64 P2, [R10+URZ+0x298a0], R9 ;  /* 0x0298a0090a00a5a7 */ /* 0x000ea4000804007f */
[----:B--2---:R-:W-:Y:S05]  /*30350*/  @!P2 BRA `(.L_x_672) ;  /* 0xfffffffc00f0a947 */ /* 0x004fea000383ffff */
[----:B------:R-:W-:Y:S05]  /*30360*/  BRA `(.L_x_931) ;  /* 0xffffff6400587947 */ /* 0x000fea000383ffff */
.L_x_679:
[----:B0-----:R0:W2:Y:S02]  /*30370*/  SYNCS.PHASECHK.TRANS64.TRYWAIT P2, [R10+URZ+0x298c0], R9 ;  /* 0x0298c0090a0075a7 */ /* 0x0010a4000804017f */
[----:B--2---:R-:W-:Y:S05]  /*30380*/  @!P2 NANOSLEEP.SYNCS 0x989680 ;  /* 0x009896800000a95d */ /* 0x004fea0003900000 */
[----:B------:R-:W2:Y:S02]  /*30390*/  @!P2 SYNCS.PHASECHK.TRANS64 P2, [R10+URZ+0x298c0], R9 ;  /* 0x0298c0090a00a5a7 */ /* 0x000ea4000804007f */
[----:B--2---:R-:W-:Y:S05]  /*303a0*/  @!P2 BRA `(.L_x_679) ;  /* 0xfffffffc00f0a947 */ /* 0x004fea000383ffff */
[----:B------:R-:W-:Y:S05]  /*303b0*/  BRA `(.L_x_932) ;  /* 0xffffff6800487947 */ /* 0x000fea000383ffff */
.L_x_696:
[----:B------:R-:W-:Y:S01]  /*303c0*/  SHF.R.U32.HI R8, RZ, 0x5, R21 ;  /* 0x00000005ff087819 */ /* 0x000fe20000011615 */
[----:B------:R-:W-:Y:S01]  /*303d0*/  BSSY B0, `(.L_x_933) ;  /* 0x0000009000007945 */ /* 0x000fe20003800000 */
[----:B-1----:R-:W-:Y:S01]  /*303e0*/  IMAD.MOV.U32 R12, RZ, RZ, RZ ;  /* 0x000000ffff0c7224 */ /* 0x002fe200078e00ff */
[----:B------:R-:W-:Y:S01]  /*303f0*/  MOV R11, 0x1f ;  /* 0x0000001f000b7802 */ /* 0x000fe20000000f00 */
[----:B------:R-:W-:Y:S01]  /*30400*/  IMAD.MOV.U32 R15, RZ, RZ, -0x1 ;  /* 0xffffffffff0f7424 */ /* 0x000fe200078e00ff */
[----:B------:R-:W-:-:S05]  /*30410*/  LOP3.LUT R8, R8, 0x3, RZ, 0xc0, !PT ;  /* 0x0000000308087812 */ /* 0x000fca00078ec0ff */
[----:B------:R-:W-:-:S07]  /*30420*/  IMAD.MOV.U32 R13, RZ, RZ, R8 ;  /* 0x000000ffff0d7224 */ /* 0x000fce00078e0008 */
[----:B-----5:R-:W-:Y:S05]  /*30430*/  WARPSYNC.COLLECTIVE R15, `(.L_x_934) ;  /* 0x000000000f087348 */ /* 0x020fea0003c00000 */
[----:B------:R0:W1:Y:S02]  /*30440*/  SHFL.IDX P6, R14, R13, R12, R11 ;  /* 0x0000000c0d0e7389 */ /* 0x00006400000c000b */
[----:B01---5:R-:W-:Y:S01]  /*30450*/  ENDCOLLECTIVE ;  /* 0x000000000000791b */ /* 0x023fe20003800000 */
.L_x_934:
[----:B------:R-:W-:Y:S05]  /*30460*/  BSYNC B0 ;  /* 0x0000000000007941 */ /* 0x000fea0003800000 */
.L_x_933:
[----:B------:R-:W-:Y:S05]  /*30470*/  BRA `(.L_x_935) ;  /* 0xffffff7800887947 */ /* 0x000fea000383ffff */
.L_x_699:
[----:B0-----:R-:W2:Y:S02]  /*30480*/  LDL R2, [R1+0x2c] ;  /* 0x00002c0001027983 */ /* 0x001ea40000100800 */
[----:B--2---:R0:W1:Y:S02]  /*30490*/  SYNCS.PHASECHK.TRANS64.TRYWAIT P0, [R0+URZ+0x29880], R2 ;  /* 0x02988002000075a7 */ /* 0x004064000800017f */
[----:B-1----:R-:W-:Y:S05]  /*304a0*/  @!P0 NANOSLEEP.SYNCS 0x989680 ;  /* 0x009896800000895d */ /* 0x002fea0003900000 */
[----:B------:R-:W1:Y:S02]  /*304b0*/  @!P0 SYNCS.PHASECHK.TRANS64 P0, [R0+URZ+0x29880], R2 ;  /* 0x02988002000085a7 */ /* 0x000e64000800007f */
[----:B-1----:R-:W-:Y:S05]  /*304c0*/  @!P0 BRA `(.L_x_699) ;  /* 0xfffffffc00ec8947 */ /* 0x002fea000383ffff */
[----:B------:R-:W-:Y:S05]  /*304d0*/  BRA `(.L_x_936) ;  /* 0xffffff7800ac7947 */ /* 0x000fea000383ffff */
.L_x_700:
        /* <DEDUP_REMOVED lines=8> */
.L_x_938:
[----:B------:R-:W-:Y:S05]  /*30560*/  BSYNC B0 ;  /* 0x0000000000007941 */ /* 0x000fea0003800000 */
.L_x_937:
[----:B------:R-:W-:Y:S01]  /*30570*/  LOP3.LUT P2, RZ, R20, 0x2, RZ, 0xc0, !PT ;  /* 0x0000000214ff7812 */ /* 0x000fe2000784c0ff */
[----:B------:R-:W-:Y:S01]  /*30580*/  IMAD.MOV.U32 R13, RZ, RZ, R2 ;  /* 0x000000ffff0d7224 */ /* 0x000fe200078e0002 */
[----:B------:R-:W0:Y:S01]  /*30590*/  S2R R20, SR_TID.X ;  /* 0x0000000000147919 */ /* 0x000e220000002100 */
[----:B------:R-:W-:Y:S01]  /*305a0*/  MOV R12, RZ ;  /* 0x000000ff000c7202 */ /* 0x000fe20000000f00 */
[----:B------:R-:W-:Y:S02]  /*305b0*/  IMAD.MOV.U32 R11, RZ, RZ, 0x1c1f ;  /* 0x00001c1fff0b7424 */ /* 0x000fe400078e00ff */
[----:B------:R-:W-:Y:S02]  /*305c0*/  IMAD.MOV.U32 R15, RZ, RZ, -0x1 ;  /* 0xffffffffff0f7424 */ /* 0x000fe400078e00ff */
[----:B------:R-:W-:-:S07]  /*305d0*/  IMAD.MOV.U32 R4, RZ, RZ, R14 ;  /* 0x000000ffff047224 */ /* 0x000fce00078e000e */
[----:B0-----:R-:W-:Y:S05]  /*305e0*/  WARPSYNC.COLLECTIVE R15, `(.L_x_939) ;  /* 0x000000000f087348 */ /* 0x001fea0003c00000 */
[----:B------:R1:W2:Y:S02]  /*305f0*/  SHFL.IDX P6, R14, R13, R12, R11 ;  /* 0x0000000c0d0e7389 */ /* 0x0002a400000c000b */
[----:B012---:R-:W-:Y:S01]  /*30600*/  ENDCOLLECTIVE ;  /* 0x000000000000791b */ /* 0x007fe20003800000 */
.L_x_939:
[----:B------:R-:W-:Y:S02]  /*30610*/  IMAD.MOV.U32 R13, RZ, RZ, R3 ;  /* 0x000000ffff0d7224 */ /* 0x000fe400078e0003 */
[----:B------:R-:W-:Y:S01]  /*30620*/  IMAD.SHL.U32 R20, R20, 0x10, RZ ;  /* 0x0000001014147824 */ /* 0x000fe200078e00ff */
[----:B------:R-:W-:-:S04]  /*30630*/  MOV R12, R14 ;  /* 0x0000000e000c7202 */ /* 0x000fc80000000f00 */
[----:B------:R-:W-:-:S04]  /*30640*/  LOP3.LUT R20, R20, 0x30, RZ, 0xc0, !PT ;  /* 0x0000003014147812 */ /* 0x000fc800078ec0ff */
[----:B------:R-:W-:Y:S02]  /*30650*/  IADD3 R20, P0, R20, R12, RZ ;  /* 0x0000000c14147210 */ /* 0x000fe40007f1e0ff */
[----:B------:R-:W-:-:S03]  /*30660*/  MOV R12, 0x1 ;  /* 0x00000001000c7802 */ /* 0x000fc60000000f00 */
[----:B------:R-:W-:Y:S01]  /*30670*/  IMAD.X R21, RZ, RZ, R4, P0 ;  /* 0x000000ffff157224 */ /* 0x000fe200000e0604 */
[----:B------:R-:W-:-:S13]  /*30680*/  ISETP.LT.OR P0, PT, R8, 0x1, P2 ;  /* 0x000000010800780c */ /* 0x000fda0001701670 */
[----:B------:R-:W-:Y:S05]  /*30690*/  WARPSYNC.COLLECTIVE R15, `(.L_x_940) ;  /* 0x000000000f087348 */ /* 0x000fea0003c00000 */
[----:B------:R0:W1:Y:S02]  /*306a0*/  SHFL.IDX P6, R14, R13, R12, R11 ;  /* 0x0000000c0d0e7389 */ /* 0x00006400000c000b */
[----:B01----:R-:W-:Y:S01]  /*306b0*/  ENDCOLLECTIVE ;  /* 0x000000000000791b */ /* 0x003fe20003800000 */
.L_x_940:
        /* <DEDUP_REMOVED lines=9> */
[----:B0-----:R-:W0:Y:S01]  /*30750*/  S2R R20, SR_TID.X ;  /* 0x0000000000147919 */ /* 0x001e220000002100 */
[----:B------:R-:W-:-:S07]  /*30760*/  IMAD.MOV.U32 R21, RZ, RZ, R14 ;  /* 0x000000ffff157224 */ /* 0x000fce00078e000e */
[----:B0-----:R-:W-:Y:S05]  /*30770*/  WARPSYNC.COLLECTIVE R15, `(.L_x_941) ;  /* 0x000000000f087348 */ /* 0x001fea0003c00000 */
[----:B------:R1:W2:Y:S02]  /*30780*/  SHFL.IDX P6, R14, R13, R12, R11 ;  /* 0x0000000c0d0e7389 */ /* 0x0002a400000c000b */
[----:B012---:R-:W-:Y:S01]  /*30790*/  ENDCOLLECTIVE ;  /* 0x000000000000791b */ /* 0x007fe20003800000 */
.L_x_941:
[----:B------:R-:W-:Y:S01]  /*307a0*/  IMAD.MOV.U32 R13, RZ, RZ, R3 ;  /* 0x000000ffff0d7224 */ /* 0x000fe200078e0003 */
[----:B------:R-:W-:Y:S01]  /*307b0*/  MOV R12, R14 ;  /* 0x0000000e000c7202 */ /* 0x000fe20000000f00 */
[----:B------:R-:W-:-:S05]  /*307c0*/  IMAD.SHL.U32 R20, R20, 0x10, RZ ;  /* 0x0000001014147824 */ /* 0x000fca00078e00ff */
[----:B------:R-:W-:-:S04]  /*307d0*/  LOP3.LUT R20, R20, 0x30, RZ, 0xc0, !PT ;  /* 0x0000003014147812 */ /* 0x000fc800078ec0ff */
[----:B------:R-:W-:Y:S01]  /*307e0*/  IADD3 R20, P0, R20, R12, RZ ;  /* 0x0000000c14147210 */ /* 0x000fe20007f1e0ff */
[----:B------:R-:W-:-:S04]  /*307f0*/  IMAD.MOV.U32 R12, RZ, RZ, 0x2 ;  /* 0x00000002ff0c7424 */ /* 0x000fc800078e00ff */
[----:B------:R-:W-:Y:S01]  /*30800*/  IMAD.X R21, RZ, RZ, R21, P0 ;  /* 0x000000ffff157224 */ /* 0x000fe200000e0615 */
[----:B------:R-:W-:-:S13]  /*30810*/  ISETP.LT.OR P0, PT, R8, 0x21, P2 ;  /* 0x000000210800780c */ /* 0x000fda0001701670 */
[----:B------:R-:W-:Y:S05]  /*30820*/  WARPSYNC.COLLECTIVE R15, `(.L_x_942) ;  /* 0x000000000f087348 */ /* 0x000fea0003c00000 */
[----:B------:R0:W1:Y:S02]  /*30830*/  SHFL.IDX P6, R14, R13, R12, R11 ;  /* 0x0000000c0d0e7389 */ /* 0x00006400000c000b */
[----:B01----:R-:W-:Y:S01]  /*30840*/  ENDCOLLECTIVE ;  /* 0x000000000000791b */ /* 0x003fe20003800000 */
.L_x_942:
        /* <DEDUP_REMOVED lines=8> */
[----:B------:R-:W-:-:S07]  /*308d0*/  MOV R21, R14 ;  /* 0x0000000e00157202 */ /* 0x000fce0000000f00 */
[----:B0-----:R-:W-:Y:S05]  /*308e0*/  WARPSYNC.COLLECTIVE R15, `(.L_x_943) ;  /* 0x000000000f087348 */ /* 0x001fea0003c00000 */
[----:B------:R1:W2:Y:S02]  /*308f0*/  SHFL.IDX P6, R14, R13, R12, R11 ;  /* 0x0000000c0d0e7389 */ /* 0x0002a400000c000b */
[----:B012---:R-:W-:Y:S01]  /*30900*/  ENDCOLLECTIVE ;  /* 0x000000000000791b */ /* 0x007fe20003800000 */
.L_x_943:
[----:B------:R-:W-:Y:S02]  /*30910*/  IMAD.MOV.U32 R12, RZ, RZ, R14 ;  /* 0x000000ffff0c7224 */ /* 0x000fe400078e000e */
[----:B------:R-:W-:-:S05]  /*30920*/  IMAD.SHL.U32 R20, R20, 0x10, RZ ;  /* 0x0000001014147824 */ /* 0x000fca00078e00ff */
[----:B------:R-:W-:-:S04]  /*30930*/  LOP3.LUT R20, R20, 0x30, RZ, 0xc0, !PT ;  /* 0x0000003014147812 */ /* 0x000fc800078ec0ff */
[----:B------:R-:W-:-:S04]  /*30940*/  IADD3 R20, P0, R20, R12, RZ ;  /* 0x0000000c14147210 */ /* 0x000fc80007f1e0ff */
[----:B------:R-:W-:Y:S02]  /*30950*/  IADD3.X R21, RZ, R21, RZ, P0, !PT ;  /* 0x00000015ff157210 */ /* 0x000fe400007fe4ff */
[----:B------:R-:W-:-:S13]  /*30960*/  ISETP.LT.OR P0, PT, R8, 0x41, P2 ;  /* 0x000000410800780c */ /* 0x000fda0001701670 */
[----:B------:R-:W-:Y:S01]  /*30970*/  @!PT LDS RZ, [RZ] ;  /* 0x00000000fffff984 */ /* 0x000fe20000000800 */
[----:B------:R-:W-:Y:S01]  /*30980*/  @!PT LDS RZ, [RZ] ;  /* 0x00000000fffff984 */ /* 0x000fe20000000800 */
[----:B------:R-:W-:Y:S01]  /*30990*/  @!PT LDS RZ, [RZ] ;  /* 0x00000000fffff984 */ /* 0x000fe20000000800 */
[----:B------:R-:W-:Y:S01]  /*309a0*/  LDGSTS.E.BYPASS.LTC128B.128 [R4+0xc400], desc[UR50][R20.64], !P0 ;  /* 0x0c40000014047fae */ /* 0x000fe2000c101d72 */
[----:B------:R-:W-:-:S13]  /*309b0*/  ISETP.LT.OR P0, PT, R8, 0x41, P1 ;  /* 0x000000410800780c */ /* 0x000fda0000f01670 */
[----:B------:R0:W-:Y:S04]  /*309c0*/  LDGSTS.E.BYPASS.LTC128B.128 [R5+0xc400], desc[UR50][R20.64+0x40], !P0 ;  /* 0x0c40004014057fae */ /* 0x0001e8000c101d72 */
[----:B------:R1:W5:Y:S01]  /*309d0*/  LDL.LU R21, [R1] ;  /* 0x0000000001157983 */ /* 0x0003620000300800 */
[----:B------:R-:W-:Y:S01]  /*309e0*/  IMAD.MOV.U32 R13, RZ, RZ, R3 ;  /* 0x000000ffff0d7224 */ /* 0x000fe200078e0003 */
[C---:B------:R-:W-:Y:S01]  /*309f0*/  ISETP.GE.AND P4, PT, R8.reuse, 0x21, PT ;  /* 0x000000210800780c */ /* 0x040fe20003f86270 */
[----:B------:R-:W-:Y:S01]  /*30a00*/  IMAD.MOV.U32 R12, RZ, RZ, 0x3 ;  /* 0x00000003ff0c7424 */ /* 0x000fe200078e00ff */
[----:B0-----:R-:W0:Y:S01]  /*30a10*/  S2R R20, SR_TID.X ;  /* 0x0000000000147919 */ /* 0x001e220000002100 */
[----:B------:R-:W-:-:S13]  /*30a20*/  ISETP.GE.AND P3, PT, R8, 0x41, PT ;  /* 0x000000410800780c */ /* 0x000fda0003f66270 */
[----:B01---5:R-:W-:Y:S05]  /*30a30*/  WARPSYNC.COLLECTIVE R15, `(.L_x_944) ;  /* 0x000000000f087348 */ /* 0x023fea0003c00000 */
[----:B------:R2:W3:Y:S02]  /*30a40*/  SHFL.IDX P6, R14, R13, R12, R11 ;  /* 0x0000000c0d0e7389 */ /* 0x0004e400000c000b */
[----:B0123-5:R-:W-:Y:S01]  /*30a50*/  ENDCOLLECTIVE ;  /* 0x000000000000791b */ /* 0x02ffe20003800000 */
.L_x_944:
[----:B------:R-:W-:Y:S01]  /*30a60*/  MOV R13, R2 ;  /* 0x00000002000d7202 */ /* 0x000fe20000000f00 */
[----:B------:R-:W-:-:S07]  /*30a70*/  IMAD.MOV.U32 R3, RZ, RZ, R14 ;  /* 0x000000ffff037224 */ /* 0x000fce00078e000e */
[----:B------:R-:W-:Y:S05]  /*30a80*/  WARPSYNC.COLLECTIVE R15, `(.L_x_945) ;  /* 0x000000000f087348 */ /* 0x000fea0003c00000 */
[----:B------:R0:W1:Y:S02]  /*30a90*/  SHFL.IDX P6, R14, R13, R12, R11 ;  /* 0x0000000c0d0e7389 */ /* 0x00006400000c000b */
[----:B01----:R-:W-:Y:S01]  /*30aa0*/  ENDCOLLECTIVE ;  /* 0x000000000000791b */ /* 0x003fe20003800000 */
.L_x_945:
[----:B------:R-:W-:-:S05]  /*30ab0*/  IMAD.SHL.U32 R20, R20, 0x10, RZ ;  /* 0x0000001014147824 */ /* 0x000fca00078e00ff */
[----:B------:R-:W-:Y:S02]  /*30ac0*/  LOP3.LUT R20, R20, 0x30, RZ, 0xc0, !PT ;  /* 0x0000003014147812 */ /* 0x000fe400078ec0ff */
[----:B------:R-:W-:Y:S01]  /*30ad0*/  MOV R13, R25 ;  /* 0x00000019000d7202 */ /* 0x000fe20000000f00 */
[----:B------:R-:W-:Y:S02]  /*30ae0*/  IMAD.MOV.U32 R12, RZ, RZ, RZ ;  /* 0x000000ffff0c7224 */ /* 0x000fe400078e00ff */
[----:B------:R-:W-:-:S07]  /*30af0*/  IMAD.MOV.U32 R2, RZ, RZ, R14 ;  /* 0x000000ffff027224 */ /* 0x000fce00078e000e */
[----:B------:R-:W-:Y:S05]  /*30b00*/  WARPSYNC.COLLECTIVE R15, `(.L_x_946) ;  /* 0x000000000f087348 */ /* 0x000fea0003c00000 */
[----:B------:R0:W1:Y:S02]  /*30b10*/  SHFL.IDX P6, R14, R13, R12, R11 ;  /* 0x0000000c0d0e7389 */ /* 0x00006400000c000b */
[----:B01----:R-:W-:Y:S01]  /*30b20*/  ENDCOLLECTIVE ;  /* 0x000000000000791b */ /* 0x003fe20003800000 */
.L_x_946:
        /* <DEDUP_REMOVED lines=16> */
.L_x_947:
[----:B------:R-:W-:Y:S02]  /*30c30*/  MOV R2, R14 ;  /* 0x0000000e00027202 */ /* 0x000fe40000000f00 */
[----:B------:R-:W-:-:S04]  /*30c40*/  LOP3.LUT R21, R21, 0xffffff7f, RZ, 0xc0, !PT ;  /* 0xffffff7f15157812 */ /* 0x000fc800078ec0ff */
[----:B------:R-:W-:-:S05]  /*30c50*/  @P0 LOP3.LUT R21, R21, 0x80, RZ, 0xfc, !PT ;  /* 0x0000008015150812 */ /* 0x000fca00078efcff */
[----:B------:R3:W-:Y:S01]  /*30c60*/  STL [R1], R21 ;  /* 0x0000001501007387 */ /* 0x0007e20000100800 */
[----:B------:R-:W-:Y:S05]  /*30c70*/  BRA `(.L_x_948) ;  /* 0xffffff7800407947 */ /* 0x000fea000383ffff */
.L_x_705:
[----:B-1----:R-:W2:Y:S02]  /*30c80*/  LDL R2, [R1+0x2c] ;  /* 0x00002c0001027983 */ /* 0x002ea40000100800 */
[----:B--2---:R1:W2:Y:S02]  /*30c90*/  SYNCS.PHASECHK.TRANS64.TRYWAIT P0, [R0+URZ+0x29840], R2 ;  /* 0x02984002000075a7 */ /* 0x0042a4000800017f */
[----:B--2---:R-:W-:Y:S05]  /*30ca0*/  @!P0 NANOSLEEP.SYNCS 0x989680 ;  /* 0x009896800000895d */ /* 0x004fea0003900000 */
[----:B------:R-:W2:Y:S02]  /*30cb0*/  @!P0 SYNCS.PHASECHK.TRANS64 P0, [R0+URZ+0x29840], R2 ;  /* 0x02984002000085a7 */ /* 0x000ea4000800007f */
[----:B--2---:R-:W-:Y:S05]  /*30cc0*/  @!P0 BRA `(.L_x_705) ;  /* 0xfffffffc00ec8947 */ /* 0x004fea000383ffff */
[----:B------:R-:W-:Y:S05]  /*30cd0*/  BRA `(.L_x_949) ;  /* 0xffffff7800b07947 */ /* 0x000fea000383ffff */
.L_x_706:
[----:B------:R-:W-:Y:S01]  /*30ce0*/  BSSY B0, `(.L_x_950) ;  /* 0x0000008000007945 */ /* 0x000fe20003800000 */
[----:B------:R-:W-:Y:S01]  /*30cf0*/  IMAD.MOV.U32 R13, RZ, RZ, R6 ;  /* 0x000000ffff0d7224 */ /* 0x000fe200078e0006 */
[----:B------:R-:W-:Y:S01]  /*30d00*/  MOV R15, 0xffffffff ;  /* 0xffffffff000f7802 */ /* 0x000fe20000000f00 */
[----:B------:R-:W-:Y:S02]  /*30d10*/  IMAD.MOV.U32 R12, RZ, RZ, RZ ;  /* 0x000000ffff0c7224 */ /* 0x000fe400078e00ff */
[----:B------:R-:W-:-:S07]  /*30d20*/  IMAD.MOV.U32 R11, RZ, RZ, 0x1c1f ;  /* 0x00001c1fff0b7424 */ /* 0x000fce00078e00ff */
[----:B---3-5:R-:W-:Y:S05]  /*30d30*/  WARPSYNC.COLLECTIVE R15, `(.L_x_951) ;  /* 0x000000000f087348 */ /* 0x028fea0003c00000 */
[----:B------:R0:W1:Y:S02]  /*30d40*/  SHFL.IDX P6, R14, R13, R12, R11 ;  /* 0x0000000c0d0e7389 */ /* 0x00006400000c000b */
[----:B01-3-5:R-:W-:Y:S01]  /*30d50*/  ENDCOLLECTIVE ;  /* 0x000000000000791b */ /* 0x02bfe20003800000 */
.L_x_951:
[----:B------:R-:W-:Y:S05]  /*30d60*/  BSYNC B0 ;  /* 0x0000000000007941 */ /* 0x000fea0003800000 */
.L_x_950:
[----:B------:R-:W0:Y:S01]  /*30d70*/  S2R R21, SR_TID.X ;  /* 0x0000000000157919 */ /* 0x000e220000002100 */
[----:B------:R-:W-:Y:S01]  /*30d80*/  IMAD.MOV.U32 R13, RZ, RZ, R5 ;  /* 0x000000ffff0d7224 */ /* 0x000fe200078e0005 */
[----:B------:R-:W-:Y:S01]  /*30d90*/  MOV R11, 0x1c1f ;  /* 0x00001c1f000b7802 */ /* 0x000fe20000000f00 */
[----:B------:R-:W-:Y:S01]  /*30da0*/  IMAD.MOV.U32 R12, RZ, RZ, RZ ;  /* 0x000000ffff0c7224 */ /* 0x000fe200078e00ff */
[----:B------:R-:W-:Y:S01]  /*30db0*/  LOP3.LUT P1, RZ, R20, 0x4, RZ, 0xc0, !PT ;  /* 0x0000000414ff7812 */ /* 0x000fe2000782c0ff */
[----:B------:R-:W-:Y:S02]  /*30dc0*/  IMAD.MOV.U32 R15, RZ, RZ, -0x1 ;  /* 0xffffffffff0f7424 */ /* 0x000fe400078e00ff */
[----:B------:R-:W-:Y:S02]  /*30dd0*/  IMAD.MOV.U32 R2, RZ, RZ, R14 ;  /* 0x000000ffff027224 */ /* 0x000fe400078e000e */
[----:B------:R-:W-:-:S08]  /*30de0*/  @P5 IMAD.IADD R9, R22, 0x1, R4 ;  /* 0x0000000116095824 */ /* 0x000fd000078e0204 */
[----:B0-----:R-:W-:Y:S05]  /*30df0*/  WARPSYNC.COLLECTIVE R15, `(.L_x_952) ;  /* 0x000000000f087348 */ /* 0x001fea0003c00000 */
[----:B------:R1:W2:Y:S02]  /*30e00*/  SHFL.IDX P6, R14, R13, R12, R11 ;  /* 0x0000000c0d0e7389 */ /* 0x0002a400000c000b */
[----:B012---:R-:W-:Y:S01]  /*30e10*/  ENDCOLLECTIVE ;  /* 0x000000000000791b */ /* 0x007fe20003800000 */
.L_x_952:
[----:B------:R-:W-:Y:S02]  /*30e20*/  IMAD.MOV.U32 R13, RZ, RZ, R6 ;  /* 0x000000ffff0d7224 */ /* 0x000fe400078e0006 */
[----:B------:R-:W-:Y:S02]  /*30e30*/  IMAD.MOV.U32 R12, RZ, RZ, 0x1 ;  /* 0x00000001ff0c7424 */ /* 0x000fe400078e00ff */
[----:B------:R-:W-:Y:S01]  /*30e40*/  IMAD.SHL.U32 R10, R21, 0x10, RZ ;  /* 0x00000010150a7824 */ /* 0x000fe200078e00ff */
[----:B------:R-:W-:Y:S01]  /*30e50*/  @P4 IADD3 R21, R22, R4, RZ ;  /* 0x0000000416154210 */ /* 0x000fe20007ffe0ff */
[----:B------:R-:W-:Y:S01]  /*30e60*/  IMAD.MOV.U32 R3, RZ, RZ, R14 ;  /* 0x000000ffff037224 */ /* 0x000fe200078e000e */
[----:B------:R-:W-:Y:S02]  /*30e70*/  LOP3.LUT P6, RZ, R20, 0x8, RZ, 0xc0, !PT ;  /* 0x0000000814ff7812 */ /* 0x000fe400078cc0ff */
[----:B------:R-:W-:-:S04]  /*30e80*/  LOP3.LUT R10, R10, 0x30, RZ, 0xc0, !PT ;  /* 0x000000300a0a7812 */ /* 0x000fc800078ec0ff */
[----:B------:R-:W-:-:S04]  /*30e90*/  @P5 IADD3 R3, P0, R10, R3, RZ ;  /* 0x000000030a035210 */ /* 0x000fc80007f1e0ff */
[----:B------:R-:W-:Y:S02]  /*30ea0*/  @P5 IADD3.X R2, RZ, R2, RZ, P0, !PT ;  /* 0x00000002ff025210 */ /* 0x000fe400007fe4ff */
[----:B------:R-:W-:Y:S02]  /*30eb0*/  LOP3.LUT P0, RZ, R20, 0x10, RZ, 0xc0, !PT ;  /* 0x0000001014ff7812 */ /* 0x000fe4000780c0ff */
        /* <DEDUP_REMOVED lines=11> */
.L_x_953:
[----:B------:R-:W-:Y:S01]  /*30f70*/  @!PT LDS RZ, [RZ] ;  /* 0x00000000fffff984 */ /* 0x000fe20000000800 */
[----:B------:R-:W-:Y:S01]  /*30f80*/  @!PT LDS RZ, [RZ] ;  /* 0x00000000fffff984 */ /* 0x000fe20000000800 */
[----:B------:R-:W-:Y:S01]  /*30f90*/  @!PT LDS RZ, [RZ] ;  /* 0x00000000fffff984 */ /* 0x000fe20000000800 */
[----:B------:R0:W-:Y:S01]  /*30fa0*/  @P5 LDGSTS.E.BYPASS.LTC128B.128 [R9+0x1f400], desc[UR50][R2.64+0x80], !P1 ;  /* 0x1f40008002095fae */ /* 0x0001e2000c901d72 */
[----:B------:R-:W-:Y:S01]  /*30fb0*/  LOP3.LUT P5, RZ, R20, 0x8, RZ, 0xc0, !PT ;  /* 0x0000000814ff7812 */ /* 0x000fe200078ac0ff */
[----:B------:R-:W-:Y:S02]  /*30fc0*/  IMAD.MOV.U32 R13, RZ, RZ, R5 ;  /* 0x000000ffff0d7224 */ /* 0x000fe400078e0005 */
[----:B0-----:R-:W-:Y:S01]  /*30fd0*/  @P3 IMAD.IADD R9, R22, 0x1, R4 ;  /* 0x0000000116093824 */ /* 0x001fe200078e0204 */
[----:B------:R-:W-:-:S09]  /*30fe0*/  MOV R2, R14 ;  /* 0x0000000e00027202 */ /* 0x000fd20000000f00 */
[----:B------:R-:W-:Y:S05]  /*30ff0*/  WARPSYNC.COLLECTIVE R15, `(.L_x_954) ;  /* 0x000000000f087348 */ /* 0x000fea0003c00000 */
[----:B------:R0:W1:Y:S02]  /*31000*/  SHFL.IDX P6, R14, R13, R12, R11 ;  /* 0x0000000c0d0e7389 */ /* 0x00006400000c000b */
[----:B01----:R-:W-:Y:S01]  /*31010*/  ENDCOLLECTIVE ;  /* 0x000000000000791b */ /* 0x003fe20003800000 */
.L_x_954:
        /* <DEDUP_REMOVED lines=16> */
.L_x_955:
[----:B------:R-:W-:Y:S01]  /*31120*/  @!PT LDS RZ, [RZ] ;  /* 0x00000000fffff984 */ /* 0x000fe20000000800 */
[----:B------:R-:W-:Y:S01]  /*31130*/  @!PT LDS RZ, [RZ] ;  /* 0x00000000fffff984 */ /* 0x000fe20000000800 */
[----:B------:R-:W-:Y:S01]  /*31140*/  @!PT LDS RZ, [RZ] ;  /* 0x00000000fffff984 */ /* 0x000fe20000000800 */
[----:B------:R-:W-:Y:S04]  /*31150*/  @P4 LDGSTS.E.BYPASS.LTC128B.128 [R21+0x1d400], desc[UR50][R2.64+0x40], !P5 ;  /* 0x1d40004002154fae */ /* 0x000fe8000e901d72 */
[----:B------:R0:W-:Y:S01]  /*31160*/  @P4 LDGSTS.E.BYPASS.LTC128B.128 [R21+0x1fc00], desc[UR50][R2.64+0x80], !P1 ;  /* 0x1fc0008002154fae */ /* 0x0001e2000c901d72 */
[----:B------:R-:W-:Y:S02]  /*31170*/  LOP3.LUT P4, RZ, R20, 0x10, RZ, 0xc0, !PT ;  /* 0x0000001014ff7812 */ /* 0x000fe4000788c0ff */
[----:B------:R-:W-:Y:S01]  /*31180*/  MOV R13, R5 ;  /* 0x00000005000d7202 */ /* 0x000fe20000000f00 */
[----:B0-----:R-:W-:Y:S02]  /*31190*/  @P2 IMAD.IADD R21, R22, 0x1, R4 ;  /* 0x0000000116152824 */ /* 0x001fe400078e0204 */
[----:B------:R-:W-:-:S08]  /*311a0*/  IMAD.MOV.U32 R2, RZ, RZ, R14 ;  /* 0x000000ffff027224 */ /* 0x000fd000078e000e */
[----:B------:R-:W-:Y:S05]  /*311b0*/  WARPSYNC.COLLECTIVE R15, `(.L_x_956) ;  /* 0x000000000f087348 */ /* 0x000fea0003c00000 */
[----:B------:R0:W1:Y:S02]  /*311c0*/  SHFL.IDX P6, R14, R13, R12, R11 ;  /* 0x0000000c0d0e7389 */ /* 0x00006400000c000b */
[----:B01----:R-:W-:Y:S01]  /*311d0*/  ENDCOLLECTIVE ;  /* 0x000000000000791b */ /* 0x003fe20003800000 */
.L_x_956:
[----:B------:R-:W-:Y:S01]  /*311e0*/  MOV R13, R6 ;  /* 0x00000006000d7202 */ /* 0x000fe20000000f00 */
[----:B------:R-:W-:Y:S02]  /*311f0*/  IMAD.MOV.U32 R12, RZ, RZ, 0x3 ;  /* 0x00000003ff0c7424 */ /* 0x000fe400078e00ff */
[----:B------:R-:W-:-:S07]  /*31200*/  IMAD.MOV.U32 R3, RZ, RZ, R14 ;  /* 0x000000ffff037224 */ /* 0x000fce00078e000e */
[----:B------:R-:W-:Y:S05]  /*31210*/  WARPSYNC.COLLECTIVE R15, `(.L_x_957) ;  /* 0x000000000f087348 */ /* 0x000fea0003c00000 */
[----:B------:R0:W1:Y:S02]  /*31220*/  SHFL.IDX P6, R14, R13, R12, R11 ;  /* 0x0000000c0d0e7389 */ /* 0x00006400000c000b */
[----:B01----:R-:W-:Y:S01]  /*31230*/  ENDCOLLECTIVE ;  /* 0x000000000000791b */ /* 0x003fe20003800000 */
.L_x_957:
        /* <DEDUP_REMOVED lines=10> */
.L_x_958:
[----:B------:R-:W-:Y:S01]  /*312e0*/  @!PT LDS RZ, [RZ] ;  /* 0x00000000fffff984 */ /* 0x000fe20000000800 */
[----:B------:R-:W-:Y:S01]  /*312f0*/  @!PT LDS RZ, [RZ] ;  /* 0x00000000fffff984 */ /* 0x000fe20000000800 */
[----:B------:R-:W-:Y:S01]  /*31300*/  @!PT LDS RZ, [RZ] ;  /* 0x00000000fffff984 */ /* 0x000fe20000000800 */
[----:B------:R-:W-:Y:S04]  /*31310*/  @P3 LDGSTS.E.BYPASS.LTC128B.128 [R9+0x1b400], desc[UR50][R2.64], !P4 ;  /* 0x1b40000002093fae */ /* 0x000fe8000e101d72 */
[----:B------:R-:W-:Y:S04]  /*31320*/  @P3 LDGSTS.E.BYPASS.LTC128B.128 [R9+0x1dc00], desc[UR50][R2.64+0x40], !P5 ;  /* 0x1dc0004002093fae */ /* 0x000fe8000e901d72 */
[----:B------:R0:W-:Y:S01]  /*31330*/  @P3 LDGSTS.E.BYPASS.LTC128B.128 [R9+0x20400], desc[UR50][R2.64+0x80], !P1 ;  /* 0x2040008002093fae */ /* 0x0001e2000c901d72 */
[----:B------:R-:W-:Y:S01]  /*31340*/  IMAD.MOV.U32 R13, RZ, RZ, R7 ;  /* 0x000000ffff0d7224 */ /* 0x000fe200078e0007 */
[----:B------:R-:W-:-:S02]  /*31350*/  MOV R12, RZ ;  /* 0x000000ff000c7202 */ /* 0x000fc40000000f00 */
[----:B0-----:R-:W-:-:S07]  /*31360*/  MOV R2, R14 ;  /* 0x0000000e00027202 */ /* 0x001fce0000000f00 */
[----:B------:R-:W-:Y:S05]  /*31370*/  WARPSYNC.COLLECTIVE R15, `(.L_x_959) ;  /* 0x000000000f087348 */ /* 0x000fea0003c00000 */
[----:B------:R0:W1:Y:S02]  /*31380*/  SHFL.IDX P6, R14, R13, R12, R11 ;  /* 0x0000000c0d0e7389 */ /* 0x00006400000c000b */
[----:B01----:R-:W-:Y:S01]  /*31390*/  ENDCOLLECTIVE ;  /* 0x000000000000791b */ /* 0x003fe20003800000 */
.L_x_959:
        /* <DEDUP_REMOVED lines=13> */
.L_x_960:
[----:B------:R-:W-:Y:S01]  /*31470*/  IMAD.MOV.U32 R2, RZ, RZ, R14 ;  /* 0x000000ffff027224 */ /* 0x000fe200078e000e */
[----:B------:R-:W-:Y:S06]  /*31480*/  BRA `(.L_x_961) ;  /* 0xffffff7800187947 */ /* 0x000fec000383ffff */
.L_x_713:
[----:B------:R-:W-:Y:S01]  /*31490*/  MOV R13, R4 ;  /* 0x00000004000d7202 */ /* 0x000fe20000000f00 */
[----:B------:R-:W-:Y:S02]  /*314a0*/  IMAD.MOV.U32 R12, RZ, RZ, RZ ;  /* 0x000000ffff0c7224 */ /* 0x000fe400078e00ff */
[----:B------:R-:W-:Y:S02]  /*314b0*/  IMAD.MOV.U32 R11, RZ, RZ, 0x1c1f ;  /* 0x00001c1fff0b7424 */ /* 0x000fe400078e00ff */
[----:B------:R-:W-:Y:S02]  /*314c0*/  IMAD.MOV.U32 R15, RZ, RZ, -0x1 ;  /* 0xffffffffff0f7424 */ /* 0x000fe400078e00ff */
[----:B-----5:R-:W-:Y:S02]  /*314d0*/  IMAD R6, R17, R8, RZ ;  /* 0x0000000811067224 */ /* 0x020fe400078e02ff */
[----:B------:R-:W-:-:S07]  /*314e0*/  IMAD.IADD R5, R10, 0x1, R5 ;  /* 0x000000010a057824 */ /* 0x000fce00078e0205 */
[----:B------:R-:W-:Y:S05]  /*314f0*/  WARPSYNC.COLLECTIVE R15, `(.L_x_962) ;  /* 0x000000000f087348 */ /* 0x000fea0003c00000 */
[----:B------:R0:W1:Y:S02]  /*31500*/  SHFL.IDX P6, R14, R13, R12, R11 ;  /* 0x0000000c0d0e7389 */ /* 0x00006400000c000b */
[----:B01----:R-:W-:Y:S01]  /*31510*/  ENDCOLLECTIVE ;  /* 0x000000000000791b */ /* 0x003fe20003800000 */
.L_x_962:
[C---:B------:R-:W-:Y:S01]  /*31520*/  VIADD R7, R5.reuse, 0x20 ;  /* 0x0000002005077836 */ /* 0x040fe20000000000 */
[----:B------:R-:W-:Y:S01]  /*31530*/  ISETP.GE.AND P0, PT, R5, R6, PT ;  /* 0x000000060500720c */ /* 0x000fe20003f06270 */
[----:B------:R-:W-:Y:S01]  /*31540*/  IMAD.MOV.U32 R13, RZ, RZ, R0 ;  /* 0x000000ffff0d7224 */ /* 0x000fe200078e0000 */
[----:B------:R-:W-:-:S11]  /*31550*/  MOV R2, R14 ;  /* 0x0000000e00027202 */ /* 0x000fd60000000f00 */
[----:B------:R-:W-:Y:S05]  /*31560*/  WARPSYNC.COLLECTIVE R15, `(.L_x_963) ;  /* 0x000000000f087348 */ /* 0x000fea0003c00000 */
[----:B------:R0:W1:Y:S02]  /*31570*/  SHFL.IDX P6, R14, R13, R12, R11 ;  /* 0x0000000c0d0e7389 */ /* 0x00006400000c000b */
[----:B01----:R-:W-:Y:S01]  /*31580*/  ENDCOLLECTIVE ;  /* 0x000000000000791b */ /* 0x003fe20003800000 */
.L_x_963:
[----:B------:R-:W-:Y:S02]  /*31590*/  IMAD.MOV.U32 R13, RZ, RZ, R4 ;  /* 0x000000ffff0d7224 */ /* 0x000fe400078e0004 */
[----:B------:R-:W-:Y:S02]  /*315a0*/  IMAD.MOV.U32 R12, RZ, RZ, 0x1 ;  /* 0x00000001ff0c7424 */ /* 0x000fe400078e00ff */
[----:B------:R-:W-:-:S07]  /*315b0*/  IMAD.MOV.U32 R3, RZ, RZ, R14 ;  /* 0x000000ffff037224 */ /* 0x000fce00078e000e */
[----:B------:R-:W-:Y:S05]  /*315c0*/  WARPSYNC.COLLECTIVE R15, `(.L_x_964) ;  /* 0x000000000f087348 */ /* 0x000fea0003c00000 */
[----:B------:R0:W1:Y:S02]  /*315d0*/  SHFL.IDX P6, R14, R13, R12, R11 ;  /* 0x0000000c0d0e7389 */ /* 0x00006400000c000b */
[----:B01----:R-:W-:Y:S01]  /*315e0*/  ENDCOLLECTIVE ;  /* 0x000000000000791b */ /* 0x003fe20003800000 */
.L_x_964:
[----:B------:R-:W-:-:S04]  /*315f0*/  @!P0 IADD3 R3, P4, R20, R3, RZ ;  /* 0x0000000314038210 */ /* 0x000fc80007f9e0ff */
[----:B------:R-:W-:-:S04]  /*31600*/  @!P0 IADD3.X R2, RZ, R2, RZ, P4, !PT ;  /* 0x00000002ff028210 */ /* 0x000fc800027fe4ff */
[----:B------:R-:W-:Y:S01]  /*31610*/  @!P0 LOP3.LUT R3, R3, R2, RZ, 0x3c, !PT ;  /* 0x0000000203038212 */ /* 0x000fe200078e3cff */
[----:B------:R-:W-:-:S03]  /*31620*/  IMAD.MOV.U32 R13, RZ, RZ, R0 ;  /* 0x000000ffff0d7224 */ /* 0x000fc600078e0000 */
[----:B------:R-:W-:-:S04]  /*31630*/  @!P0 LOP3.LUT R2, R3, R2, RZ, 0x3c, !PT ;  /* 0x0000000203028212 */ /* 0x000fc800078e3cff */
[----:B------:R-:W-:-:S05]  /*31640*/  @!P0 LOP3.LUT R3, R3, R2, RZ, 0x3c, !PT ;  /* 0x0000000203038212 */ /* 0x000fca00078e3cff */
[----:B------:R-:W-:Y:S01]  /*31650*/  @!PT LDS RZ, [RZ] ;  /* 0x00000000fffff984 */ /* 0x000fe20000000800 */
[----:B------:R-:W-:Y:S01]  /*31660*/  @!PT LDS RZ, [RZ] ;  /* 0x00000000fffff984 */ /* 0x000fe20000000800 */
[----:B------:R-:W-:Y:S01]  /*31670*/  @!PT LDS RZ, [RZ] ;  /* 0x00000000fffff984 */ /* 0x000fe20000000800 */
[----:B------:R-:W-:Y:S04]  /*31680*/  @!P0 LDGSTS.E.BYPASS.LTC128B.128 [R9+0x14400], desc[UR50][R2.64], !P3 ;  /* 0x1440000002098fae */ /* 0x000fe8000d901d72 */
[----:B------:R-:W-:Y:S04]  /*31690*/  @!P0 LDGSTS.E.BYPASS.LTC128B.128 [R9+0x16400], desc[UR50][R2.64+0x40], !P2 ;  /* 0x1640004002098fae */ /* 0x000fe8000d101d72 */
[----:B------:R0:W-:Y:S01]  /*316a0*/  @!P0 LDGSTS.E.BYPASS.LTC128B.128 [R9+0x18400], desc[UR50][R2.64+0x80], !P1 ;  /* 0x1840008002098fae */ /* 0x0001e2000c901d72 */
[----:B------:R-:W-:Y:S02]  /*316b0*/  ISETP.GE.AND P0, PT, R7, R6, PT ;  /* 0x000000060700720c */ /* 0x000fe40003f06270 */
[----:B0-----:R-:W-:-:S11]  /*316c0*/  MOV R2, R14 ;  /* 0x0000000e00027202 */ /* 0x001fd60000000f00 */
[----:B------:R-:W-:Y:S05]  /*316d0*/  WARPSYNC.COLLECTIVE R15, `(.L_x_965) ;  /* 0x000000000f087348 */ /* 0x000fea0003c00000 */
[----:B------:R0:W1:Y:S02]  /*316e0*/  SHFL.IDX P6, R14, R13, R12, R11 ;  /* 0x0000000c0d0e7389 */ /* 0x00006400000c000b */
[----:B01----:R-:W-:Y:S01]  /*316f0*/  ENDCOLLECTIVE ;  /* 0x000000000000791b */ /* 0x003fe20003800000 */
.L_x_965:
[----:B------:R-:W-:Y:S02]  /*31700*/  IMAD.MOV.U32 R13, RZ, RZ, R4 ;  /* 0x000000ffff0d7224 */ /* 0x000fe400078e0004 */
[----:B------:R-:W-:Y:S02]  /*31710*/  IMAD.MOV.U32 R12, RZ, RZ, 0x2 ;  /* 0x00000002ff0c7424 */ /* 0x000fe400078e00ff */
[----:B------:R-:W-:-:S07]  /*31720*/  IMAD.MOV.U32 R3, RZ, RZ, R14 ;  /* 0x000000ffff037224 */ /* 0x000fce00078e000e */
[----:B------:R-:W-:Y:S05]  /*31730*/  WARPSYNC.COLLECTIVE R15, `(.L_x_966) ;  /* 0x000000000f087348 */ /* 0x000fea0003c00000 */
[----:B------:R0:W1:Y:S02]  /*31740*/  SHFL.IDX P6, R14, R13, R12, R11 ;  /* 0x0000000c0d0e7389 */ /* 0x00006400000c000b */
[----:B01----:R-:W-:Y:S01]  /*31750*/  ENDCOLLECTIVE ;  /* 0x000000000000791b */ /* 0x003fe20003800000 */
.L_x_966:
[----:B------:R-:W-:-:S05]  /*31760*/  @!P0 IADD3 R3, P4, R20, R3, RZ ;  /* 0x0000000314038210 */ /* 0x000fca0007f9e0ff */
[----:B------:R-:W-:-:S05]  /*31770*/  @!P0 IMAD.X R2, RZ, RZ, R2, P4 ;  /* 0x000000ffff028224 */ /* 0x000fca00020e0602 */
[----:B------:R-:W-:Y:S02]  /*31780*/  @!P0 LOP3.LUT R3, R3, R2, RZ, 0x3c, !PT ;  /* 0x0000000203038212 */ /* 0x000fe400078e3cff */
[----:B------:R-:W-:Y:S02]  /*31790*/  MOV R13, R0 ;  /* 0x00000000000d7202 */ /* 0x000fe40000000f00 */
[----:B------:R-:W-:-:S04]  /*317a0*/  @!P0 LOP3.LUT R2, R3, R2, RZ, 0x3c, !PT ;  /* 0x0000000203028212 */ /* 0x000fc800078e3cff */
[----:B------:R-:W-:-:S05]  /*317b0*/  @!P0 LOP3.LUT R3, R3, R2, RZ, 0x3c, !PT ;  /* 0x0000000203038212 */ /* 0x000fca00078e3cff */
[----:B------:R-:W-:Y:S01]  /*317c0*/  @!PT LDS RZ, [RZ] ;  /* 0x00000000fffff984 */ /* 0x000fe20000000800 */
[----:B------:R-:W-:Y:S01]  /*317d0*/  @!PT LDS RZ, [RZ] ;  /* 0x00000000fffff984 */ /* 0x000fe20000000800 */
[----:B------:R-:W-:Y:S01]  /*317e0*/  @!PT LDS RZ, [RZ] ;  /* 0x00000000fffff984 */ /* 0x000fe20000000800 */
[----:B------:R-:W-:Y:S04]  /*317f0*/  @!P0 LDGSTS.E.BYPASS.LTC128B.128 [R9+0x14c00], desc[UR50][R2.64], !P3 ;  /* 0x14c0000002098fae */ /* 0x000fe8000d901d72 */
[----:B------:R-:W-:Y:S04]  /*31800*/  @!P0 LDGSTS.E.BYPASS.LTC128B.128 [R9+0x16c00], desc[UR50][R2.64+0x40], !P2 ;  /* 0x16c0004002098fae */ /* 0x000fe8000d101d72 */
[----:B------:R0:W-:Y:S02]  /*31810*/  @!P0 LDGSTS.E.BYPASS.LTC128B.128 [R9+0x18c00], desc[UR50][R2.64+0x80], !P1 ;  /* 0x18c0008002098fae */ /* 0x0001e4000c901d72 */
[----:B0-----:R-:W-:-:S04]  /*31820*/  IADD3 R2, R5, 0x40, RZ ;  /* 0x0000004005027810 */ /* 0x001fc80007ffe0ff */
[----:B------:R-:W-:Y:S01]  /*31830*/  ISETP.GE.AND P0, PT, R2, R6, PT ;  /* 0x000000060200720c */ /* 0x000fe20003f06270 */
[----:B------:R-:W-:-:S12]  /*31840*/  IMAD.MOV.U32 R2, RZ, RZ, R14 ;  /* 0x000000ffff027224 */ /* 0x000fd800078e000e */
[----:B------:R-:W-:Y:S05]  /*31850*/  WARPSYNC.COLLECTIVE R15, `(.L_x_967) ;  /* 0x000000000f087348 */ /* 0x000fea0003c00000 */
[----:B------:R0:W1:Y:S02]  /*31860*/  SHFL.IDX P6, R14, R13, R12, R11 ;  /* 0x0000000c0d0e7389 */ /* 0x00006400000c000b */
[----:B01----:R-:W-:Y:S01]  /*31870*/  ENDCOLLECTIVE ;  /* 0x000000000000791b */ /* 0x003fe20003800000 */
.L_x_967:
[----:B------:R-:W-:Y:S01]  /*31880*/  IMAD.MOV.U32 R13, RZ, RZ, R4 ;  /* 0x000000ffff0d7224 */ /* 0x000fe200078e0004 */
[----:B------:R-:W-:Y:S01]  /*31890*/  MOV R12, 0x3 ;  /* 0x00000003000c7802 */ /* 0x000fe20000000f00 */
[----:B------:R-:W-:-:S07]  /*318a0*/  IMAD.MOV.U32 R3, RZ, RZ, R14 ;  /* 0x000000ffff037224 */ /* 0x000fce00078e000e */
[----:B------:R-:W-:Y:S05]  /*318b0*/  WARPSYNC.COLLECTIVE R15, `(.L_x_968) ;  /* 0x000000000f087348 */ /* 0x000fea0003c00000 */
[----:B------:R0:W1:Y:S02]  /*318c0*/  SHFL.IDX P6, R14, R13, R12, R11 ;  /* 0x0000000c0d0e7389 */ /* 0x00006400000c000b */
[----:B01----:R-:W-:Y:S01]  /*318d0*/  ENDCOLLECTIVE ;  /* 0x000000000000791b */ /* 0x003fe20003800000 */
.L_x_968:
[----:B------:R-:W-:-:S05]  /*318e0*/  @!P0 IADD3 R3, P4, R20, R3, RZ ;  /* 0x0000000314038210 */ /* 0x000fca0007f9e0ff */
[----:B------:R-:W-:-:S05]  /*318f0*/  @!P0 IMAD.X R2, RZ, RZ, R2, P4 ;  /* 0x000000ffff028224 */ /* 0x000fca00020e0602 */
[----:B------:R-:W-:Y:S01]  /*31900*/  @!P0 LOP3.LUT R3, R3, R2, RZ, 0x3c, !PT ;  /* 0x0000000203038212 */ /* 0x000fe200078e3cff */
[----:B------:R-:W-:-:S03]  /*31910*/  IMAD.MOV.U32 R13, RZ, RZ, R0 ;  /* 0x000000ffff0d7224 */ /* 0x000fc600078e0000 */
[----:B------:R-:W-:-:S04]  /*31920*/  @!P0 LOP3.LUT R2, R3, R2, RZ, 0x3c, !PT ;  /* 0x0000000203028212 */ /* 0x000fc800078e3cff */
[----:B------:R-:W-:Y:S01]  /*31930*/  @!P0 LOP3.LUT R3, R3, R2, RZ, 0x3c, !PT ;  /* 0x0000000203038212 */ /* 0x000fe200078e3cff */
[----:B------:R-:W-:-:S07]  /*31940*/  IMAD.MOV.U32 R4, RZ, RZ, R14 ;  /* 0x000000ffff047224 */ /* 0x000fce00078e000e */
[----:B------:R-:W-:Y:S05]  /*31950*/  WARPSYNC.COLLECTIVE R15, `(.L_x_969) ;  /* 0x000000000f087348 */ /* 0x000fea0003c00000 */
[----:B------:R0:W1:Y:S02]  /*31960*/  SHFL.IDX P6, R14, R13, R12, R11 ;  /* 0x0000000c0d0e7389 */ /* 0x00006400000c000b */
[----:B01----:R-:W-:Y:S01]  /*31970*/  ENDCOLLECTIVE ;  /* 0x000000000000791b */ /* 0x003fe20003800000 */
.L_x_969:
[----:B------:R-:W-:Y:S01]  /*31980*/  @!PT LDS RZ, [RZ] ;  /* 0x00000000fffff984 */ /* 0x000fe20000000800 */
[----:B------:R-:W-:Y:S01]  /*31990*/  @!PT LDS RZ, [RZ] ;  /* 0x00000000fffff984 */ /* 0x000fe20000000800 */
[----:B------:R-:W-:Y:S01]  /*319a0*/  @!PT LDS RZ, [RZ] ;  /* 0x00000000fffff984 */ /* 0x000fe20000000800 */
[----:B------:R1:W-:Y:S04]  /*319b0*/  @!P0 LDGSTS.E.BYPASS.LTC128B.128 [R9+0x15400], desc[UR50][R2.64], !P3 ;  /* 0x1540000002098fae */ /* 0x0003e8000d901d72 */
[----:B------:R1:W-:Y:S04]  /*319c0*/  @!P0 LDGSTS.E.BYPASS.LTC128B.128 [R9+0x17400], desc[UR50][R2.64+0x40], !P2 ;  /* 0x1740004002098fae */ /* 0x0003e8000d101d72 */
[----:B------:R1:W-:Y:S01]  /*319d0*/  @!P0 LDGSTS.E.BYPASS.LTC128B.128 [R9+0x19400], desc[UR50][R2.64+0x80], !P1 ;  /* 0x1940008002098fae */ /* 0x0003e2000c901d72 */
[----:B------:R-:W-:Y:S01]  /*319e0*/  IMAD.MOV.U32 R0, RZ, RZ, R14 ;  /* 0x000000ffff007224 */ /* 0x000fe200078e000e */
[----:B------:R-:W-:Y:S06]  /*319f0*/  BRA `(.L_x_970) ;  /* 0xffffff7c00507947 */ /* 0x000fec000383ffff */
.L_x_718:
[----:B0-----:R0:W1:Y:S02]  /*31a00*/  SYNCS.PHASECHK.TRANS64.TRYWAIT P0, [R22+URZ+0x29820], R3 ;  /* 0x02982003160075a7 */ /* 0x001064000800017f */
[----:B-1----:R-:W-:Y:S05]  /*31a10*/  @!P0 NANOSLEEP.SYNCS 0x989680 ;  /* 0x009896800000895d */ /* 0x002fea0003900000 */
[----:B------:R-:W1:Y:S02]  /*31a20*/  @!P0 SYNCS.PHASECHK.TRANS64 P0, [R22+URZ+0x29820], R3 ;  /* 0x02982003160085a7 */ /* 0x000e64000800007f */
[----:B-1----:R-:W-:Y:S05]  /*31a30*/  @!P0 BRA `(.L_x_718) ;  /* 0xfffffffc00f08947 */ /* 0x002fea000383ffff */
[----:B------:R-:W-:Y:S05]  /*31a40*/  BRA `(.L_x_971) ;  /* 0xffffff7c00c47947 */ /* 0x000fea000383ffff */
.L_x_722:
[----:B0-----:R0:W1:Y:S02]  /*31a50*/  SYNCS.PHASECHK.TRANS64.TRYWAIT P0, [R0+URZ+0x29880], R31 ;  /* 0x0298801f000075a7 */ /* 0x001064000800017f */
[----:B-1----:R-:W-:Y:S05]  /*31a60*/  @!P0 NANOSLEEP.SYNCS 0x989680 ;  /* 0x009896800000895d */ /* 0x002fea0003900000 */
[----:B------:R-:W1:Y:S02]  /*31a70*/  @!P0 SYNCS.PHASECHK.TRANS64 P0, [R0+URZ+0x29880], R31 ;  /* 0x0298801f000085a7 */ /* 0x000e64000800007f */
[----:B-1----:R-:W-:Y:S05]  /*31a80*/  @!P0 BRA `(.L_x_722) ;  /* 0xfffffffc00f08947 */ /* 0x002fea000383ffff */
[----:B------:R-:W-:Y:S05]  /*31a90*/  BRA `(.L_x_972) ;  /* 0xffffff8000e87947 */ /* 0x000fea000383ffff */
.L_x_723:
[----:B------:R-:W-:Y:S01]  /*31aa0*/  BSSY B0, `(.L_x_973) ;  /* 0x0000008000007945 */ /* 0x000fe20003800000 */
[----:B------:R-:W-:Y:S01]  /*31ab0*/  MOV R13, R20 ;  /* 0x00000014000d7202 */ /* 0x000fe20000000f00 */
[----:B------:R-:W-:Y:S02]  /*31ac0*/  IMAD.MOV.U32 R12, RZ, RZ, RZ ;  /* 0x000000ffff0c7224 */ /* 0x000fe400078e00ff */
[----:B------:R-:W-:Y:S02]  /*31ad0*/  IMAD.MOV.U32 R11, RZ, RZ, 0x1c1f ;  /* 0x00001c1fff0b7424 */ /* 0x000fe400078e00ff */
[----:B------:R-:W-:-:S07]  /*31ae0*/  IMAD.MOV.U32 R15, RZ, RZ, -0x1 ;  /* 0xffffffffff0f7424 */ /* 0x000fce00078e00ff */
[----:B0-----:R-:W-:Y:S05]  /*31af0*/  WARPSYNC.COLLECTIVE R15, `(.L_x_974) ;  /* 0x000000000f087348 */ /* 0x001fea0003c00000 */
[----:B------:R1:W2:Y:S02]  /*31b00*/  SHFL.IDX P6, R14, R13, R12, R11 ;  /* 0x0000000c0d0e7389 */ /* 0x0002a400000c000b */
[----:B012---:R-:W-:Y:S01]  /*31b10*/  ENDCOLLECTIVE ;  /* 0x000000000000791b */ /* 0x007fe20003800000 */
.L_x_974:
[----:B------:R-:W-:Y:S05]  /*31b20*/  BSYNC B0 ;  /* 0x0000000000007941 */ /* 0x000fea0003800000 */
.L_x_973:
[----:B------:R-:W0:Y:S01]  /*31b30*/  S2R R10, SR_TID.X ;  /* 0x00000000000a7919 */ /* 0x000e220000002100 */
[----:B------:R-:W-:Y:S01]  /*31b40*/  IMAD.MOV.U32 R13, RZ, RZ, R7 ;  /* 0x000000ffff0d7224 */ /* 0x000fe200078e0007 */
[----:B------:R-:W-:Y:S01]  /*31b50*/  MOV R3, R14 ;  /* 0x0000000e00037202 */ /* 0x000fe20000000f00 */
[----:B------:R-:W-:Y:S01]  /*31b60*/  IMAD.MOV.U32 R12, RZ, RZ, RZ ;  /* 0x000000ffff0c7224 */ /* 0x000fe200078e00ff */
[----:B------:R-:W-:Y:S01]  /*31b70*/  IADD3 R9, R22, R9, R36 ;  /* 0x0000000916097210 */ /* 0x000fe20007ffe024 */
[----:B------:R-:W-:Y:S02]  /*31b80*/  IMAD.MOV.U32 R11, RZ, RZ, 0x1c1f ;  /* 0x00001c1fff0b7424 */ /* 0x000fe400078e00ff */
[----:B------:R-:W-:-:S07]  /*31b90*/  IMAD.MOV.U32 R15, RZ, RZ, -0x1 ;  /* 0xffffffffff0f7424 */ /* 0x000fce00078e00ff */
[----:B0-----:R-:W-:Y:S05]  /*31ba0*/  WARPSYNC.COLLECTIVE R15, `(.L_x_975) ;  /* 0x000000000f087348 */ /* 0x001fea0003c00000 */
[----:B------:R1:W2:Y:S02]  /*31bb0*/  SHFL.IDX P6, R14, R13, R12, R11 ;  /* 0x0000000c0d0e7389 */ /* 0x0002a400000c000b */
[----:B012---:R-:W-:Y:S01]  /*31bc0*/  ENDCOLLECTIVE ;  /* 0x000000000000791b */ /* 0x007fe20003800000 */
.L_x_975:
[----:B------:R-:W-:Y:S02]  /*31bd0*/  IMAD.MOV.U32 R13, RZ, RZ, R20 ;  /* 0x000000ffff0d7224 */ /* 0x000fe400078e0014 */
[----:B------:R-:W-:Y:S01]  /*31be0*/  IMAD.MOV.U32 R12, RZ, RZ, 0x1 ;  /* 0x00000001ff0c7424 */ /* 0x000fe200078e00ff */
[----:B------:R-:W-:Y:S01]  /*31bf0*/  SHF.L.U32 R10, R10, 0x4, RZ ;  /* 0x000000040a0a7819 */ /* 0x000fe200000006ff */
[----:B------:R-:W-:-:S03]  /*31c00*/  IMAD.MOV.U32 R2, RZ, RZ, R14 ;  /* 0x000000ffff027224 */ /* 0x000fc600078e000e */
[----:B------:R-:W-:-:S07]  /*31c10*/  LOP3.LUT R10, R10, 0x30, RZ, 0xc0, !PT ;  /* 0x000000300a0a7812 */ /* 0x000fce00078ec0ff */
[----:B------:R-:W-:Y:S05]  /*31c20*/  WARPSYNC.COLLECTIVE R15, `(.L_x_976) ;  /* 0x000000000f087348 */ /* 0x000fea0003c00000 */
[----:B------:R0:W1:Y:S02]  /*31c30*/  SHFL.IDX P6, R14, R13, R12, R11 ;  /* 0x0000000c0d0e7389 */ /* 0x00006400000c000b */
[----:B01----:R-:W-:Y:S01]  /*31c40*/  ENDCOLLECTIVE ;  /* 0x000000000000791b */ /* 0x003fe20003800000 */
.L_x_976:
[----:B------:R-:W-:Y:S02]  /*31c50*/  IADD3 R2, P0, R10, R2, RZ ;  /* 0x000000020a027210 */ /* 0x000fe40007f1e0ff */
[----:B------:R-:W-:-:S03]  /*31c60*/  IADD3 R10, R37, R9, RZ ;  /* 0x00000009250a7210 */ /* 0x000fc60007ffe0ff */
[----:B------:R-:W-:-:S05]  /*31c70*/  IMAD.X R3, RZ, RZ, R3, P0 ;  /* 0x000000ffff037224 */ /* 0x000fca00000e0603 */
[----:B------:R-:W-:Y:S01]  /*31c80*/  @!PT LDS RZ, [RZ] ;  /* 0x00000000fffff984 */ /* 0x000fe20000000800 */
[----:B------:R-:W-:Y:S01]  /*31c90*/  @!PT LDS RZ, [RZ] ;  /* 0x00000000fffff984 */ /* 0x000fe20000000800 */
[----:B------:R-:W-:Y:S01]  /*31ca0*/  @!PT LDS RZ, [RZ] ;  /* 0x00000000fffff984 */ /* 0x000fe20000000800 */
[----:B------:R-:W-:Y:S01]  /*31cb0*/  LDGSTS.E.BYPASS.LTC128B.128 [R9+0xa400], desc[UR50][R2.64], !P3 ;  /* 0x0a40000002097fae */ /* 0x000fe2000d901d72 */
[----:B------:R-:W-:-:S03]  /*31cc0*/  MOV R13, R7 ;  /* 0x00000007000d7202 */ /* 0x000fc60000000f00 */
[----:B------:R0:W-:Y:S02]  /*31cd0*/  LDGSTS.E.BYPASS.LTC128B.128 [R10+0xa400], desc[UR50][R2.64+0x40], !P1 ;  /* 0x0a400040020a7fae */ /* 0x0001e4000c901d72 */
[----:B0-----:R-:W0:Y:S01]  /*31ce0*/  S2R R2, SR_TID.X ;  /* 0x0000000000027919 */ /* 0x001e220000002100 */
[----:B------:R-:W-:-:S07]  /*31cf0*/  IMAD.MOV.U32 R3, RZ, RZ, R14 ;  /* 0x000000ffff037224 */ /* 0x000fce00078e000e */
[----:B0-----:R-:W-:Y:S05]  /*31d00*/  WARPSYNC.COLLECTIVE R15, `(.L_x_977) ;  /* 0x000000000f087348 */ /* 0x001fea0003c00000 */
[----:B------:R1:W2:Y:S02]  /*31d10*/  SHFL.IDX P6, R14, R13, R12, R11 ;  /* 0x0000000c0d0e7389 */ /* 0x0002a400000c000b */
[----:B012---:R-:W-:Y:S01]  /*31d20*/  ENDCOLLECTIVE ;  /* 0x000000000000791b */ /* 0x007fe20003800000 */
.L_x_977:
[----:B------:R-:W-:Y:S01]  /*31d30*/  MOV R13, R20 ;  /* 0x00000014000d7202 */ /* 0x000fe20000000f00 */
[----:B------:R-:W-:Y:S02]  /*31d40*/  IMAD.MOV.U32 R12, RZ, RZ, 0x2 ;  /* 0x00000002ff0c7424 */ /* 0x000fe400078e00ff */
[----:B------:R-:W-:Y:S02]  /*31d50*/  IMAD.SHL.U32 R15, R2, 0x10, RZ ;  /* 0x00000010020f7824 */ /* 0x000fe400078e00ff */
[----:B------:R-:W-:-:S03]  /*31d60*/  IMAD.MOV.U32 R2, RZ, RZ, R14 ;  /* 0x000000ffff027224 */ /* 0x000fc600078e000e */
[----:B------:R-:W-:-:S04]  /*31d70*/  LOP3.LUT R15, R15, 0x30, RZ, 0xc0, !PT ;  /* 0x000000300f0f7812 */ /* 0x000fc800078ec0ff */
[----:B------:R-:W-:Y:S01]  /*31d80*/  IADD3 R2, P0, R15, R2, RZ ;  /* 0x000000020f027210 */ /* 0x000fe20007f1e0ff */
[----:B------:R-:W-:-:S04]  /*31d90*/  IMAD.MOV.U32 R15, RZ, RZ, -0x1 ;  /* 0xffffffffff0f7424 */ /* 0x000fc800078e00ff */
[----:B------:R-:W-:-:S08]  /*31da0*/  IMAD.X R3, RZ, RZ, R3, P0 ;  /* 0x000000ffff037224 */ /* 0x000fd000000e0603 */
[----:B------:R-:W-:Y:S05]  /*31db0*/  WARPSYNC.COLLECTIVE R15, `(.L_x_978) ;  /* 0x000000000f087348 */ /* 0x000fea0003c00000 */
[----:B------:R0:W1:Y:S02]  /*31dc0*/  SHFL.IDX P6, R14, R13, R12, R11 ;  /* 0x0000000c0d0e7389 */ /* 0x00006400000c000b */
[----:B01----:R-:W-:Y:S01]  /*31dd0*/  ENDCOLLECTIVE ;  /* 0x000000000000791b */ /* 0x003fe20003800000 */
.L_x_978:
[----:B------:R-:W-:Y:S01]  /*31de0*/  @!PT LDS RZ, [RZ] ;  /* 0x00000000fffff984 */ /* 0x000fe20000000800 */
[----:B------:R-:W-:Y:S01]  /*31df0*/  @!PT LDS RZ, [RZ] ;  /* 0x00000000fffff984 */ /* 0x000fe20000000800 */
[----:B------:R-:W-:Y:S01]  /*31e00*/  @!PT LDS RZ, [RZ] ;  /* 0x00000000fffff984 */ /* 0x000fe20000000800 */
[----:B------:R-:W-:Y:S04]  /*31e10*/  LDGSTS.E.BYPASS.LTC128B.128 [R9+0xb400], desc[UR50][R2.64], !P3 ;  /* 0x0b40000002097fae */ /* 0x000fe8000d901d72 */
[----:B------:R0:W-:Y:S01]  /*31e20*/  LDGSTS.E.BYPASS.LTC128B.128 [R10+0xb400], desc[UR50][R2.64+0x40], !P1 ;  /* 0x0b400040020a7fae */ /* 0x0001e2000c901d72 */
[----:B------:R-:W-:Y:S01]  /*31e30*/  MOV R13, R7 ;  /* 0x00000007000d7202 */ /* 0x000fe20000000f00 */
[----:B0-----:R-:W0:Y:S01]  /*31e40*/  S2R R2, SR_TID.X ;  /* 0x0000000000027919 */ /* 0x001e220000002100 */
[----:B------:R-:W-:-:S07]  /*31e50*/  IMAD.MOV.U32 R3, RZ, RZ, R14 ;  /* 0x000000ffff037224 */ /* 0x000fce00078e000e */
[----:B0-----:R-:W-:Y:S05]  /*31e60*/  WARPSYNC.COLLECTIVE R15, `(.L_x_979) ;  /* 0x000000000f087348 */ /* 0x001fea0003c00000 */
[----:B------:R1:W2:Y:S02]  /*31e70*/  SHFL.IDX P6, R14, R13, R12, R11 ;  /* 0x0000000c0d0e7389 */ /* 0x0002a400000c000b */
[----:B012---:R-:W-:Y:S01]  /*31e80*/  ENDCOLLECTIVE ;  /* 0x000000000000791b */ /* 0x007fe20003800000 */
.L_x_979:
        /* <DEDUP_REMOVED lines=11> */
.L_x_980:
        /* <DEDUP_REMOVED lines=11> */
.L_x_981:
[----:B------:R-:W-:Y:S01]  /*31ff0*/  MOV R13, R24 ;  /* 0x00000018000d7202 */ /* 0x000fe20000000f00 */
[----:B------:R-:W-:Y:S02]  /*32000*/  IMAD.MOV.U32 R12, RZ, RZ, RZ ;  /* 0x000000ffff0c7224 */ /* 0x000fe400078e00ff */
[----:B------:R-:W-:-:S07]  /*32010*/  IMAD.MOV.U32 R2, RZ, RZ, R14 ;  /* 0x000000ffff027224 */ /* 0x000fce00078e000e */
[----:B------:R-:W-:Y:S05]  /*32020*/  WARPSYNC.COLLECTIVE R15, `(.L_x_982) ;  /* 0x000000000f087348 */ /* 0x000fea0003c00000 */
[----:B------:R0:W1:Y:S02]  /*32030*/  SHFL.IDX P6, R14, R13, R12, R11 ;  /* 0x0000000c0d0e7389 */ /* 0x00006400000c000b */
[----:B01----:R-:W-:Y:S01]  /*32040*/  ENDCOLLECTIVE ;  /* 0x000000000000791b */ /* 0x003fe20003800000 */
.L_x_982:
[----:B------:R-:W-:-:S05]  /*32050*/  IMAD.SHL.U32 R3, R3, 0x10, RZ ;  /* 0x0000001003037824 */ /* 0x000fca00078e00ff */
[----:B------:R-:W-:-:S04]  /*32060*/  LOP3.LUT R3, R3, 0x30, RZ, 0xc0, !PT ;  /* 0x0000003003037812 */ /* 0x000fc800078ec0ff */
[----:B------:R-:W-:Y:S01]  /*32070*/  IADD3 R2, P0, R3, R2, RZ ;  /* 0x0000000203027210 */ /* 0x000fe20007f1e0ff */
[----:B------:R-:W-:-:S04]  /*32080*/  IMAD.MOV.U32 R13, RZ, RZ, R25 ;  /* 0x000000ffff0d7224 */ /* 0x000fc800078e0019 */
[----:B------:R-:W-:-:S05]  /*32090*/  IMAD.X R3, RZ, RZ, R20, P0 ;  /* 0x000000ffff037224 */ /* 0x000fca00000e0614 */
[----:B------:R-:W-:Y:S01]  /*320a0*/  @!PT LDS RZ, [RZ] ;  /* 0x00000000fffff984 */ /* 0x000fe20000000800 */
[----:B------:R-:W-:Y:S01]  /*320b0*/  @!PT LDS RZ, [RZ] ;  /* 0x00000000fffff984 */ /* 0x000fe20000000800 */
[----:B------:R-:W-:Y:S01]  /*320c0*/  @!PT LDS RZ, [RZ] ;  /* 0x00000000fffff984 */ /* 0x000fe20000000800 */
[----:B------:R0:W-:Y:S01]  /*320d0*/  LDGSTS.E.BYPASS.LTC128B.128 [R9+0xd400], desc[UR50][R2.64], !P3 ;  /* 0x0d40000002097fae */ /* 0x0001e2000d901d72 */
[----:B------:R-:W-:-:S03]  /*320e0*/  IMAD.MOV.U32 R24, RZ, RZ, R14 ;  /* 0x000000ffff187224 */ /* 0x000fc600078e000e */
[----:B------:R0:W-:Y:S04]  /*320f0*/  LDGSTS.E.BYPASS.LTC128B.128 [R10+0xd400], desc[UR50][R2.64+0x40], !P1 ;  /* 0x0d400040020a7fae */ /* 0x0001e8000c901d72 */
[----:B0-----:R-:W-:Y:S05]  /*32100*/  WARPSYNC.COLLECTIVE R15, `(.L_x_983) ;  /* 0x000000000f087348 */ /* 0x001fea0003c00000 */
[----:B------:R1:W2:Y:S02]  /*32110*/  SHFL.IDX P6, R14, R13, R12, R11 ;  /* 0x0000000c0d0e7389 */ /* 0x0002a400000c000b */
[----:B012---:R-:W-:Y:S01]  /*32120*/  ENDCOLLECTIVE ;  /* 0x000000000000791b */ /* 0x007fe20003800000 */
.L_x_983:
[----:B------:R-:W-:Y:S01]  /*32130*/  MOV R2, R14 ;  /* 0x0000000e00027202 */ /* 0x000fe20000000f00 */
[----:B------:R-:W-:Y:S06]  /*32140*/  BRA `(.L_x_984) ;  /* 0xffffff80005c7947 */ /* 0x000fec000383ffff */
.L_x_728:
[----:B---3--:R3:W4:Y:S02]  /*32150*/  SYNCS.PHASECHK.TRANS64.TRYWAIT P0, [R0+URZ+0x29840], R31 ;  /* 0x0298401f000075a7 */ /* 0x008724000800017f */
[----:B----4-:R-:W-:Y:S05]  /*32160*/  @!P0 NANOSLEEP.SYNCS 0x989680 ;  /* 0x009896800000895d */ /* 0x010fea0003900000 */
[----:B------:R-:W4:Y:S02]  /*32170*/  @!P0 SYNCS.PHASECHK.TRANS64 P0, [R0+URZ+0x29840], R31 ;  /* 0x0298401f000085a7 */ /* 0x000f24000800007f */
[----:B----4-:R-:W-:Y:S05]  /*32180*/  @!P0 BRA `(.L_x_728) ;  /* 0xfffffffc00f08947 */ /* 0x010fea000383ffff */
[----:B------:R-:W-:Y:S05]  /*32190*/  BRA `(.L_x_985) ;  /* 0xffffff8000bc7947 */ /* 0x000fea000383ffff */
.L_x_729:
[----:B------:R-:W-:Y:S01]  /*321a0*/  BSSY B0, `(.L_x_986) ;  /* 0x0000008000007945 */ /* 0x000fe20003800000 */
[----:B------:R-:W-:Y:S01]  /*321b0*/  IMAD.MOV.U32 R13, RZ, RZ, R6 ;  /* 0x000000ffff0d7224 */ /* 0x000fe200078e0006 */
[----:B------:R-:W-:Y:S01]  /*321c0*/  MOV R15, 0xffffffff ;  /* 0xffffffff000f7802 */ /* 0x000fe20000000f00 */
[----:B------:R-:W-:Y:S02]  /*321d0*/  IMAD.MOV.U32 R12, RZ, RZ, RZ ;  /* 0x000000ffff0c7224 */ /* 0x000fe400078e00ff */
[----:B------:R-:W-:-:S07]  /*321e0*/  IMAD.MOV.U32 R11, RZ, RZ, 0x1c1f ;  /* 0x00001c1fff0b7424 */ /* 0x000fce00078e00ff */
[----:B-123--:R-:W-:Y:S05]  /*321f0*/  WARPSYNC.COLLECTIVE R15, `(.L_x_987) ;  /* 0x000000000f087348 */ /* 0x00efea0003c00000 */
[----:B------:R0:W4:Y:S02]  /*32200*/  SHFL.IDX P6, R14, R13, R12, R11 ;  /* 0x0000000c0d0e7389 */ /* 0x00012400000c000b */
[----:B01234-:R-:W-:Y:S01]  /*32210*/  ENDCOLLECTIVE ;  /* 0x000000000000791b */ /* 0x01ffe20003800000 */
.L_x_987:
[----:B------:R-:W-:Y:S05]  /*32220*/  BSYNC B0 ;  /* 0x0000000000007941 */ /* 0x000fea0003800000 */
.L_x_986:
[----:B------:R-:W-:Y:S01]  /*32230*/  IMAD.MOV.U32 R13, RZ, RZ, R4 ;  /* 0x000000ffff0d7224 */ /* 0x000fe200078e0004 */
[----:B------:R-:W-:Y:S01]  /*32240*/  MOV R11, 0x1c1f ;  /* 0x00001c1f000b7802 */ /* 0x000fe20000000f00 */
[----:B------:R-:W-:Y:S01]  /*32250*/  IMAD.MOV.U32 R12, RZ, RZ, RZ ;  /* 0x000000ffff0c7224 */ /* 0x000fe200078e00ff */
[----:B------:R-:W-:Y:S01]  /*32260*/  IADD3 R7, R22, R7, RZ ;  /* 0x0000000716077210 */ /* 0x000fe20007ffe0ff */
[----:B------:R-:W-:Y:S02]  /*32270*/  IMAD.MOV.U32 R15, RZ, RZ, -0x1 ;  /* 0xffffffffff0f7424 */ /* 0x000fe400078e00ff */
[----:B------:R-:W-:-:S07]  /*32280*/  IMAD.MOV.U32 R3, RZ, RZ, R14 ;  /* 0x000000ffff037224 */ /* 0x000fce00078e000e */
[----:B------:R-:W-:Y:S05]  /*32290*/  WARPSYNC.COLLECTIVE R15, `(.L_x_988) ;  /* 0x000000000f087348 */ /* 0x000fea0003c00000 */
[----:B------:R0:W1:Y:S02]  /*322a0*/  SHFL.IDX P6, R14, R13, R12, R11 ;  /* 0x0000000c0d0e7389 */ /* 0x00006400000c000b */
[----:B01----:R-:W-:Y:S01]  /*322b0*/  ENDCOLLECTIVE ;  /* 0x000000000000791b */ /* 0x003fe20003800000 */
.L_x_988:
[----:B------:R-:W-:Y:S02]  /*322c0*/  IMAD.MOV.U32 R13, RZ, RZ, R6 ;  /* 0x000000ffff0d7224 */ /* 0x000fe400078e0006 */
[----:B------:R-:W-:Y:S02]  /*322d0*/  IMAD.MOV.U32 R12, RZ, RZ, 0x1 ;  /* 0x00000001ff0c7424 */ /* 0x000fe400078e00ff */
[----:B------:R-:W-:-:S07]  /*322e0*/  IMAD.MOV.U32 R2, RZ, RZ, R14 ;  /* 0x000000ffff027224 */ /* 0x000fce00078e000e */
[----:B------:R-:W-:Y:S05]  /*322f0*/  WARPSYNC.COLLECTIVE R15, `(.L_x_989) ;  /* 0x000000000f087348 */ /* 0x000fea0003c00000 */
[----:B------:R0:W1:Y:S02]  /*32300*/  SHFL.IDX P6, R14, R13, R12, R11 ;  /* 0x0000000c0d0e7389 */ /* 0x00006400000c000b */
[----:B01----:R-:W-:Y:S01]  /*32310*/  ENDCOLLECTIVE ;  /* 0x000000000000791b */ /* 0x003fe20003800000 */
.L_x_989:
[----:B------:R-:W-:-:S05]  /*32320*/  IADD3 R2, P0, R10, R2, RZ ;  /* 0x000000020a027210 */ /* 0x000fca0007f1e0ff */
[----:B------:R-:W-:-:S05]  /*32330*/  IMAD.X R3, RZ, RZ, R3, P0 ;  /* 0x000000ffff037224 */ /* 0x000fca00000e0603 */
[----:B------:R-:W-:Y:S01]  /*32340*/  @!PT LDS RZ, [RZ] ;  /* 0x00000000fffff984 */ /* 0x000fe20000000800 */
[----:B------:R-:W-:Y:S01]  /*32350*/  @!PT LDS RZ, [RZ] ;  /* 0x00000000fffff984 */ /* 0x000fe20000000800 */
[----:B------:R-:W-:Y:S01]  /*32360*/  @!PT LDS RZ, [RZ] ;  /* 0x00000000fffff984 */ /* 0x000fe20000000800 */
[----:B------:R-:W-:Y:S01]  /*32370*/  LDGSTS.E.BYPASS.LTC128B.128 [R7+0x1a400], desc[UR50][R2.64], !P4 ;  /* 0x1a40000002077fae */ /* 0x000fe2000e101d72 */
[----:B------:R-:W-:-:S03]  /*32380*/  MOV R13, R4 ;  /* 0x00000004000d7202 */ /* 0x000fc60000000f00 */
[----:B------:R-:W-:Y:S04]  /*32390*/  LDGSTS.E.BYPASS.LTC128B.128 [R7+0x1cc00], desc[UR50][R2.64+0x40], !P3 ;  /* 0x1cc0004002077fae */ /* 0x000fe8000d901d72 */
[----:B------:R0:W-:Y:S02]  /*323a0*/  LDGSTS.E.BYPASS.LTC128B.128 [R7+0x1f400], desc[UR50][R2.64+0x80], !P1 ;  /* 0x1f40008002077fae */ /* 0x0001e4000c901d72 */
[----:B0-----:R-:W-:-:S07]  /*323b0*/  IMAD.MOV.U32 R3, RZ, RZ, R14 ;  /* 0x000000ffff037224 */ /* 0x001fce00078e000e */
[----:B------:R-:W-:Y:S05]  /*323c0*/  WARPSYNC.COLLECTIVE R15, `(.L_x_990) ;  /* 0x000000000f087348 */ /* 0x000fea0003c00000 */
[----:B------:R0:W1:Y:S02]  /*323d0*/  SHFL.IDX P6, R14, R13, R12, R11 ;  /* 0x0000000c0d0e7389 */ /* 0x00006400000c000b */
[----:B01----:R-:W-:Y:S01]  /*323e0*/  ENDCOLLECTIVE ;  /* 0x000000000000791b */ /* 0x003fe20003800000 */
.L_x_990:
[----:B------:R-:W-:Y:S01]  /*323f0*/  IMAD.MOV.U32 R13, RZ, RZ, R6 ;  /* 0x000000ffff0d7224 */ /* 0x000fe200078e0006 */
[----:B------:R-:W-:Y:S01]  /*32400*/  MOV R12, 0x2 ;  /* 0x00000002000c7802 */ /* 0x000fe20000000f00 */
[----:B------:R-:W-:-:S07]  /*32410*/  IMAD.MOV.U32 R2, RZ, RZ, R14 ;  /* 0x000000ffff027224 */ /* 0x000fce00078e000e */
[----:B------:R-:W-:Y:S05]  /*32420*/  WARPSYNC.COLLECTIVE R15, `(.L_x_991) ;  /* 0x000000000f087348 */ /* 0x000fea0003c00000 */
[----:B------:R0:W1:Y:S02]  /*32430*/  SHFL.IDX P6, R14, R13, R12, R11 ;  /* 0x0000000c0d0e7389 */ /* 0x00006400000c000b */
[----:B01----:R-:W-:Y:S01]  /*32440*/  ENDCOLLECTIVE ;  /* 0x000000000000791b */ /* 0x003fe20003800000 */
.L_x_991:
        /* <DEDUP_REMOVED lines=13> */
.L_x_992:
[----:B------:R-:W-:Y:S02]  /*32520*/  IMAD.MOV.U32 R13, RZ, RZ, R6 ;  /* 0x000000ffff0d7224 */ /* 0x000fe400078e0006 */
[----:B------:R-:W-:Y:S02]  /*32530*/  IMAD.MOV.U32 R12, RZ, RZ, 0x3 ;  /* 0x00000003ff0c7424 */ /* 0x000fe400078e00ff */
[----:B------:R-:W-:-:S07]  /*32540*/  IMAD.MOV.U32 R2, RZ, RZ, R14 ;  /* 0x000000ffff027224 */ /* 0x000fce00078e000e */
[----:B------:R-:W-:Y:S05]  /*32550*/  WARPSYNC.COLLECTIVE R15, `(.L_x_993) ;  /* 0x000000000f087348 */ /* 0x000fea0003c00000 */
[----:B------:R0:W1:Y:S02]  /*32560*/  SHFL.IDX P6, R14, R13, R12, R11 ;  /* 0x0000000c0d0e7389 */ /* 0x00006400000c000b */
[----:B01----:R-:W-:Y:S01]  /*32570*/  ENDCOLLECTIVE ;  /* 0x000000000000791b */ /* 0x003fe20003800000 */
.L_x_993:
[----:B------:R-:W-:-:S04]  /*32580*/  IADD3 R2, P0, R10, R2, RZ ;  /* 0x000000020a027210 */ /* 0x000fc80007f1e0ff */
[----:B------:R-:W-:-:S05]  /*32590*/  IADD3.X R3, RZ, R9, RZ, P0, !PT ;  /* 0x00000009ff037210 */ /* 0x000fca00007fe4ff */
[----:B------:R-:W-:Y:S01]  /*325a0*/  @!PT LDS RZ, [RZ] ;  /* 0x00000000fffff984 */ /* 0x000fe20000000800 */
[----:B------:R-:W-:Y:S01]  /*325b0*/  @!PT LDS RZ, [RZ] ;  /* 0x00000000fffff984 */ /* 0x000fe20000000800 */
[----:B------:R-:W-:Y:S01]  /*325c0*/  @!PT LDS RZ, [RZ] ;  /* 0x00000000fffff984 */ /* 0x000fe20000000800 */
[----:B------:R0:W-:Y:S01]  /*325d0*/  LDGSTS.E.BYPASS.LTC128B.128 [R7+0x1b400], desc[UR50][R2.64], !P4 ;  /* 0x1b40000002077fae */ /* 0x0001e2000e101d72 */
[----:B------:R-:W-:-:S03]  /*325e0*/  MOV R13, R4 ;  /* 0x00000004000d7202 */ /* 0x000fc60000000f00 */
[----:B------:R0:W-:Y:S04]  /*325f0*/  LDGSTS.E.BYPASS.LTC128B.128 [R7+0x1dc00], desc[UR50][R2.64+0x40], !P3 ;  /* 0x1dc0004002077fae */ /* 0x0001e8000d901d72 */
[----:B------:R0:W-:Y:S01]  /*32600*/  LDGSTS.E.BYPASS.LTC128B.128 [R7+0x20400], desc[UR50][R2.64+0x80], !P1 ;  /* 0x2040008002077fae */ /* 0x0001e2000c901d72 */
[----:B------:R-:W-:-:S07]  /*32610*/  IMAD.MOV.U32 R9, RZ, RZ, R14 ;  /* 0x000000ffff097224 */ /* 0x000fce00078e000e */
[----:B0-----:R-:W-:Y:S05]  /*32620*/  WARPSYNC.COLLECTIVE R15, `(.L_x_994) ;  /* 0x000000000f087348 */ /* 0x001fea0003c00000 */
[----:B------:R1:W2:Y:S02]  /*32630*/  SHFL.IDX P6, R14, R13, R12, R11 ;  /* 0x0000000c0d0e7389 */ /* 0x0002a400000c000b */
[----:B012---:R-:W-:Y:S01]  /*32640*/  ENDCOLLECTIVE ;  /* 0x000000000000791b */ /* 0x007fe20003800000 */
.L_x_994:
[----:B------:R-:W-:Y:S01]  /*32650*/  IMAD.MOV.U32 R13, RZ, RZ, R8 ;  /* 0x000000ffff0d7224 */ /* 0x000fe200078e0008 */
[----:B------:R-:W-:Y:S01]  /*32660*/  MOV R12, RZ ;  /* 0x000000ff000c7202 */ /* 0x000fe20000000f00 */
[----:B------:R-:W-:-:S07]  /*32670*/  IMAD.MOV.U32 R2, RZ, RZ, R14 ;  /* 0x000000ffff027224 */ /* 0x000fce00078e000e */
[----:B------:R-:W-:Y:S05]  /*32680*/  WARPSYNC.COLLECTIVE R15, `(.L_x_995) ;  /* 0x000000000f087348 */ /* 0x000fea0003c00000 */
[----:B------:R0:W1:Y:S02]  /*32690*/  SHFL.IDX P6, R14, R13, R12, R11 ;  /* 0x0000000c0d0e7389 */ /* 0x00006400000c000b */
[----:B01----:R-:W-:Y:S01]  /*326a0*/  ENDCOLLECTIVE ;  /* 0x000000000000791b */ /* 0x003fe20003800000 */
.L_x_995:
        /* <DEDUP_REMOVED lines=13> */
.L_x_996:
[----:B------:R-:W-:Y:S01]  /*32780*/  IMAD.MOV.U32 R2, RZ, RZ, R14 ;  /* 0x000000ffff027224 */ /* 0x000fe200078e000e */
[----:B------:R-:W-:Y:S06]  /*32790*/  BRA `(.L_x_997) ;  /* 0xffffff8000587947 */ /* 0x000fec000383ffff */
.L_x_734:
[----:B--2---:R2:W3:Y:S02]  /*327a0*/  SYNCS.PHASECHK.TRANS64.TRYWAIT P0, [R3+URZ+0x29870], R0 ;  /* 0x02987000030075a7 */ /* 0x0044e4000800017f */
[----:B---3--:R-:W-:Y:S05]  /*327b0*/  @!P0 NANOSLEEP.SYNCS 0x989680 ;  /* 0x009896800000895d */ /* 0x008fea0003900000 */
[----:B------:R-:W3:Y:S02]  /*327c0*/  @!P0 SYNCS.PHASECHK.TRANS64 P0, [R3+URZ+0x29870], R0 ;  /* 0x02987000030085a7 */ /* 0x000ee4000800007f */
[----:B---3--:R-:W-:Y:S05]  /*327d0*/  @!P0 BRA `(.L_x_734) ;  /* 0xfffffffc00f08947 */ /* 0x008fea000383ffff */
[----:B------:R-:W-:Y:S05]  /*327e0*/  BRA `(.L_x_998) ;  /* 0xffffff8000c47947 */ /* 0x000fea000383ffff */
.L_x_736:
[----:B--2---:R2:W3:Y:S02]  /*327f0*/  SYNCS.PHASECHK.TRANS64.TRYWAIT P0, [R3+URZ+0x29860], R0 ;  /* 0x02986000030075a7 */ /* 0x0044e4000800017f */
[----:B---3--:R-:W-:Y:S05]  /*32800*/  @!P0 NANOSLEEP.SYNCS 0x989680 ;  /* 0x009896800000895d */ /* 0x008fea0003900000 */
[----:B------:R-:W3:Y:S02]  /*32810*/  @!P0 SYNCS.PHASECHK.TRANS64 P0, [R3+URZ+0x29860], R0 ;  /* 0x02986000030085a7 */ /* 0x000ee4000800007f */
[----:B---3--:R-:W-:Y:S05]  /*32820*/  @!P0 BRA `(.L_x_736) ;  /* 0xfffffffc00f08947 */ /* 0x008fea000383ffff */
[----:B------:R-:W-:Y:S05]  /*32830*/  BRA `(.L_x_999) ;  /* 0xffffff8000d47947 */ /* 0x000fea000383ffff */
.L_x_744:
[----:B--2---:R2:W3:Y:S02]  /*32840*/  SYNCS.PHASECHK.TRANS64.TRYWAIT P1, [R17+URZ+0x29870], R0 ;  /* 0x02987000110075a7 */ /* 0x0044e4000802017f */
[----:B---3--:R-:W-:Y:S05]  /*32850*/  @!P1 NANOSLEEP.SYNCS 0x989680 ;  /* 0x009896800000995d */ /* 0x008fea0003900000 */
[----:B------:R-:W3:Y:S02]  /*32860*/  @!P1 SYNCS.PHASECHK.TRANS64 P1, [R17+URZ+0x29870], R0 ;  /* 0x02987000110095a7 */ /* 0x000ee4000802007f */
[----:B---3--:R-:W-:Y:S05]  /*32870*/  @!P1 BRA `(.L_x_744) ;  /* 0xfffffffc00f09947 */ /* 0x008fea000383ffff */
[----:B------:R-:W-:Y:S05]  /*32880*/  BRA `(.L_x_1000) ;  /* 0xffffff8800987947 */ /* 0x000fea000383ffff */
.L_x_746:
[----:B--2---:R2:W3:Y:S02]  /*32890*/  SYNCS.PHASECHK.TRANS64.TRYWAIT P1, [R17+URZ+0x29860], R0 ;  /* 0x02986000110075a7 */ /* 0x0044e4000802017f */
[----:B---3--:R-:W-:Y:S05]  /*328a0*/  @!P1 NANOSLEEP.SYNCS 0x989680 ;  /* 0x009896800000995d */ /* 0x008fea0003900000 */
[----:B------:R-:W3:Y:S02]  /*328b0*/  @!P1 SYNCS.PHASECHK.TRANS64 P1, [R17+URZ+0x29860], R0 ;  /* 0x02986000110095a7 */ /* 0x000ee4000802007f */
[----:B---3--:R-:W-:Y:S05]  /*328c0*/  @!P1 BRA `(.L_x_746) ;  /* 0xfffffffc00f09947 */ /* 0x008fea000383ffff */
[----:B------:R-:W-:Y:S05]  /*328d0*/  BRA `(.L_x_1001) ;  /* 0xffffff8800a47947 */ /* 0x000fea000383ffff */
.L_x_751:
        /* <DEDUP_REMOVED lines=8> */
.L_x_1003:
[----:B------:R-:W-:Y:S05]  /*32960*/  BSYNC B0 ;  /* 0x0000000000007941 */ /* 0x000fea0003800000 */
.L_x_1002:
[----:B------:R-:W-:Y:S01]  /*32970*/  IMAD.MOV.U32 R13, RZ, RZ, R16 ;  /* 0x000000ffff0d7224 */ /* 0x000fe200078e0010 */
[----:B------:R-:W-:Y:S01]  /*32980*/  MOV R15, 0xffffffff ;  /* 0xffffffff000f7802 */ /* 0x000fe20000000f00 */
[----:B------:R-:W-:Y:S01]  /*32990*/  IMAD.MOV.U32 R12, RZ, RZ, 0x1 ;  /* 0x00000001ff0c7424 */ /* 0x000fe200078e00ff */
[----:B------:R-:W-:Y:S01]  /*329a0*/  MOV R0, R14 ;  /* 0x0000000e00007202 */ /* 0x000fe20000000f00 */
[----:B------:R-:W-:Y:S02]  /*329b0*/  IMAD.MOV.U32 R11, RZ, RZ, 0x1f ;  /* 0x0000001fff0b7424 */ /* 0x000fe400078e00ff */
[----:B------:R-:W-:-:S07]  /*329c0*/  IMAD.IADD R7, R19, 0x1, R9 ;  /* 0x0000000113077824 */ /* 0x000fce00078e0209 */
[----:B------:R-:W-:Y:S05]  /*329d0*/  WARPSYNC.COLLECTIVE R15, `(.L_x_1004) ;  /* 0x000000000f087348 */ /* 0x000fea0003c00000 */
[----:B------:R0:W1:Y:S02]  /*329e0*/  SHFL.IDX P6, R14, R13, R12, R11 ;  /* 0x0000000c0d0e7389 */ /* 0x00006400000c000b */
[----:B01----:R-:W-:Y:S01]  /*329f0*/  ENDCOLLECTIVE ;  /* 0x000000000000791b */ /* 0x003fe20003800000 */
.L_x_1004:
[----:B------:R-:W-:Y:S02]  /*32a00*/  ULDC UR4, c[0x0][0xc3c] ;  /* 0x00030f0000047ab9 */ /* 0x000fe40000000800 */
[----:B------:R-:W-:-:S13]  /*32a10*/  ISETP.GE.OR P1, PT, R7, UR4, !P0 ;  /* 0x0000000407007c0c */ /* 0x000fda000c726670 */
[----:B------:R-:W0:Y:S08]  /*32a20*/  @!P1 LDC.64 R2, c[0x0][0xc80] ;  /* 0x00032000ff029b82 */ /* 0x000e300000000a00 */
[----:B------:R-:W1:Y:S01]  /*32a30*/  @!P1 LDC.64 R4, c[0x0][0xc78] ;  /* 0x00031e00ff049b82 */ /* 0x000e620000000a00 */
[----:B------:R-:W-:Y:S02]  /*32a40*/  IMAD.MOV.U32 R11, RZ, RZ, RZ ;  /* 0x000000ffff0b7224 */ /* 0x000fe400078e00ff */
[----:B------:R-:W-:-:S02]  /*32a50*/  IMAD.MOV.U32 R6, RZ, RZ, R14 ;  /* 0x000000ffff067224 */ /* 0x000fc400078e000e */
[----:B0-----:R-:W-:-:S05]  /*32a60*/  @!P1 IMAD.WIDE R2, R7, 0x4, R2 ;  /* 0x0000000407029825 */ /* 0x001fca00078e0202 */
[----:B------:R1:W2:Y:S02]  /*32a70*/  @!P1 LDG.E R8, desc[UR50][R2.64] ;  /* 0x0000003202089981 */ /* 0x0002a4000c1e1900 */
[----:B-1----:R-:W-:-:S05]  /*32a80*/  @!P1 IMAD.WIDE R2, R7, 0x4, R4 ;  /* 0x0000000407029825 */ /* 0x002fca00078e0204 */
[----:B------:R-:W3:Y:S01]  /*32a90*/  @!P1 LDG.E R5, desc[UR50][R2.64] ;  /* 0x0000003202059981 */ /* 0x000ee2000c1e1900 */
[----:B------:R-:W-:Y:S01]  /*32aa0*/  IMAD.MOV.U32 R7, RZ, RZ, RZ ;  /* 0x000000ffff077224 */ /* 0x000fe200078e00ff */
[C---:B------:R-:W-:Y:S01]  /*32ab0*/  ISETP.GE.U32.AND P2, PT, R9.reuse, 0x2, PT ;  /* 0x000000020900780c */ /* 0x040fe20003f46070 */
[----:B------:R-:W-:Y:S01]  /*32ac0*/  IMAD.MOV.U32 R4, RZ, RZ, RZ ;  /* 0x000000ffff047224 */ /* 0x000fe200078e00ff */
[C---:B------:R-:W-:Y:S02]  /*32ad0*/  ISETP.GE.U32.AND P3, PT, R9.reuse, 0x4, PT ;  /* 0x000000040900780c */ /* 0x040fe40003f66070 */
[C---:B------:R-:W-:Y:S02]  /*32ae0*/  ISETP.GE.U32.AND P4, PT, R9.reuse, 0x8, PT ;  /* 0x000000080900780c */ /* 0x040fe40003f86070 */
[----:B------:R-:W-:Y:S02]  /*32af0*/  ISETP.GE.U32.AND P5, PT, R9, 0x10, PT ;  /* 0x000000100900780c */ /* 0x000fe40003fa6070 */
[----:B------:R-:W-:-:S02]  /*32b00*/  MOV R16, RZ ;  /* 0x000000ff00107202 */ /* 0x000fc40000000f00 */
[----:B--2---:R-:W-:Y:S01]  /*32b10*/  @!P1 MOV R7, R8 ;  /* 0x0000000800079202 */ /* 0x004fe20000000f00 */
[----:B---3--:R-:W-:Y:S01]  /*32b20*/  @!P1 IMAD.MOV.U32 R4, RZ, RZ, R5 ;  /* 0x000000ffff049224 */ /* 0x008fe200078e0005 */
[----:B------:R-:W-:-:S03]  /*32b30*/  ISETP.NE.AND P1, PT, R9, RZ, PT ;  /* 0x000000ff0900720c */ /* 0x000fc60003f25270 */
[----:B------:R-:W-:-:S10]  /*32b40*/  IMAD R13, R4, R7, RZ ;  /* 0x00000007040d7224 */ /* 0x000fd400078e02ff */
[----:B------:R-:W-:Y:S05]  /*32b50*/  WARPSYNC.COLLECTIVE R15, `(.L_x_1005) ;  /* 0x000000000f087348 */ /* 0x000fea0003c00000 */
[----:B------:R0:W1:Y:S02]  /*32b60*/  SHFL.UP P6, R14, R13, R12, R11 ;  /* 0x0400000c0d0e7389 */ /* 0x00006400000c000b */
[----:B01----:R-:W-:Y:S01]  /*32b70*/  ENDCOLLECTIVE ;  /* 0x000000000000791b */ /* 0x003fe20003800000 */
.L_x_1005:
[----:B------:R-:W-:Y:S01]  /*32b80*/  IMAD.MOV.U32 R12, RZ, RZ, 0x2 ;  /* 0x00000002ff0c7424 */ /* 0x000fe200078e00ff */
[----:B------:R-:W-:-:S04]  /*32b90*/  SEL R14, R14, RZ, P1 ;  /* 0x000000ff0e0e7207 */ /* 0x000fc80000800000 */
[----:B------:R-:W-:-:S05]  /*32ba0*/  IADD3 R5, R13, R14, RZ ;  /* 0x0000000e0d057210 */ /* 0x000fca0007ffe0ff */
[----:B------:R-:W-:-:S07]  /*32bb0*/  IMAD.MOV.U32 R13, RZ, RZ, R5 ;  /* 0x000000ffff0d7224 */ /* 0x000fce00078e0005 */
[----:B------:R-:W-:Y:S05]  /*32bc0*/  WARPSYNC.COLLECTIVE R15, `(.L_x_1006) ;  /* 0x000000000f087348 */ /* 0x000fea0003c00000 */
[----:B------:R0:W1:Y:S02]  /*32bd0*/  SHFL.UP P6, R14, R13, R12, R11 ;  /* 0x0400000c0d0e7389 */ /* 0x00006400000c000b */
[----:B01----:R-:W-:Y:S01]  /*32be0*/  ENDCOLLECTIVE ;  /* 0x000000000000791b */ /* 0x003fe20003800000 */
.L_x_1006:
[----:B------:R-:W-:Y:S01]  /*32bf0*/  IMAD.MOV.U32 R12, RZ, RZ, 0x4 ;  /* 0x00000004ff0c7424 */ /* 0x000fe200078e00ff */
[----:B------:R-:W-:-:S05]  /*32c00*/  SEL R2, R14, RZ, P2 ;  /* 0x000000ff0e027207 */ /* 0x000fca0001000000 */
[----:B------:R-:W-:-:S05]  /*32c10*/  IMAD.IADD R2, R5, 0x1, R2 ;  /* 0x0000000105027824 */ /* 0x000fca00078e0202 */
[----:B------:R-:W-:-:S07]  /*32c20*/  MOV R13, R2 ;  /* 0x00000002000d7202 */ /* 0x000fce0000000f00 */
[----:B------:R-:W-:Y:S05]  /*32c30*/  WARPSYNC.COLLECTIVE R15, `(.L_x_1007) ;  /* 0x000000000f087348 */ /* 0x000fea0003c00000 */
[----:B------:R0:W1:Y:S02]  /*32c40*/  SHFL.UP P6, R14, R13, R12, R11 ;  /* 0x0400000c0d0e7389 */ /* 0x00006400000c000b */
[----:B01----:R-:W-:Y:S01]  /*32c50*/  ENDCOLLECTIVE ;  /* 0x000000000000791b */ /* 0x003fe20003800000 */
.L_x_1007:
[----:B------:R-:W-:Y:S02]  /*32c60*/  MOV R12, 0x8 ;  /* 0x00000008000c7802 */ /* 0x000fe40000000f00 */
[----:B------:R-:W-:-:S05]  /*32c70*/  SEL R3, R14, RZ, P3 ;  /* 0x000000ff0e037207 */ /* 0x000fca0001800000 */
[----:B------:R-:W-:-:S04]  /*32c80*/  IMAD.IADD R8, R2, 0x1, R3 ;  /* 0x0000000102087824 */ /* 0x000fc800078e0203 */
[----:B------:R-:W-:-:S07]  /*32c90*/  IMAD.MOV.U32 R13, RZ, RZ, R8 ;  /* 0x000000ffff0d7224 */ /* 0x000fce00078e0008 */
[----:B------:R-:W-:Y:S05]  /*32ca0*/  WARPSYNC.COLLECTIVE R15, `(.L_x_1008) ;  /* 0x000000000f087348 */ /* 0x000fea0003c00000 */
[----:B------:R0:W1:Y:S02]  /*32cb0*/  SHFL.UP P6, R14, R13, R12, R11 ;  /* 0x0400000c0d0e7389 */ /* 0x00006400000c000b */
[----:B01----:R-:W-:Y:S01]  /*32cc0*/  ENDCOLLECTIVE ;  /* 0x000000000000791b */ /* 0x003fe20003800000 */
.L_x_1008:
[----:B------:R-:W-:Y:S01]  /*32cd0*/  IMAD.MOV.U32 R12, RZ, RZ, 0x10 ;  /* 0x00000010ff0c7424 */ /* 0x000fe200078e00ff */
[----:B------:R-:W-:-:S05]  /*32ce0*/  SEL R5, R14, RZ, P4 ;  /* 0x000000ff0e057207 */ /* 0x000fca0002000000 */
[----:B------:R-:W-:-:S04]  /*32cf0*/  IMAD.IADD R5, R8, 0x1, R5 ;  /* 0x0000000108057824 */ /* 0x000fc800078e0205 */
[----:B------:R-:W-:-:S07]  /*32d00*/  IMAD.MOV.U32 R13, RZ, RZ, R5 ;  /* 0x000000ffff0d7224 */ /* 0x000fce00078e0005 */
[----:B------:R-:W-:Y:S05]  /*32d10*/  WARPSYNC.COLLECTIVE R15, `(.L_x_1009) ;  /* 0x000000000f087348 */ /* 0x000fea0003c00000 */
[----:B------:R0:W1:Y:S02]  /*32d20*/  SHFL.UP P6, R14, R13, R12, R11 ;  /* 0x0400000c0d0e7389 */ /* 0x00006400000c000b */
[----:B01----:R-:W-:Y:S01]  /*32d30*/  ENDCOLLECTIVE ;  /* 0x000000000000791b */ /* 0x003fe20003800000 */
.L_x_1009:
[----:B------:R-:W-:Y:S02]  /*32d40*/  IMAD.MOV.U32 R12, RZ, RZ, 0x1f ;  /* 0x0000001fff0c7424 */ /* 0x000fe400078e00ff */
[----:B------:R-:W-:Y:S01]  /*32d50*/  IMAD.MOV.U32 R11, RZ, RZ, 0x1f ;  /* 0x0000001fff0b7424 */ /* 0x000fe200078e00ff */
[----:B------:R-:W-:-:S04]  /*32d60*/  SEL R14, R14, RZ, P5 ;  /* 0x000000ff0e0e7207 */ /* 0x000fc80002800000 */
[----:B------:R-:W-:-:S05]  /*32d70*/  IADD3 R3, R5, R14, RZ ;  /* 0x0000000e05037210 */ /* 0x000fca0007ffe0ff */
[----:B------:R-:W-:-:S07]  /*32d80*/  IMAD.MOV.U32 R13, RZ, RZ, R3 ;  /* 0x000000ffff0d7224 */ /* 0x000fce00078e0003 */
[----:B------:R-:W-:Y:S05]  /*32d90*/  WARPSYNC.COLLECTIVE R15, `(.L_x_1010) ;  /* 0x000000000f087348 */ /* 0x000fea0003c00000 */
[----:B------:R0:W1:Y:S02]  /*32da0*/  SHFL.IDX P6, R14, R13, R12, R11 ;  /* 0x0000000c0d0e7389 */ /* 0x00006400000c000b */
[----:B01----:R-:W-:Y:S01]  /*32db0*/  ENDCOLLECTIVE ;  /* 0x000000000000791b */ /* 0x003fe20003800000 */
.L_x_1010:
[----:B------:R-:W-:Y:S05]  /*32dc0*/  BRA `(.L_x_1011) ;  /* 0xffffff8c00bc7947 */ /* 0x000fea000383ffff */
.L_x_754:
[----:B------:R-:W-:Y:S01]  /*32dd0*/  BSSY B0, `(.L_x_1012) ;  /* 0x0000007000007945 */ /* 0x000fe20003800000 */
[----:B------:R-:W-:Y:S02]  /*32de0*/  IMAD.MOV.U32 R12, RZ, RZ, 0x1 ;  /* 0x00000001ff0c7424 */ /* 0x000fe400078e00ff */
[----:B------:R-:W-:Y:S02]  /*32df0*/  IMAD.MOV.U32 R11, RZ, RZ, RZ ;  /* 0x000000ffff0b7224 */ /* 0x000fe400078e00ff */
[----:B------:R-:W-:-:S07]  /*32e00*/  IMAD.MOV.U32 R15, RZ, RZ, -0x1 ;  /* 0xffffffffff0f7424 */ /* 0x000fce00078e00ff */
[----:B------:R-:W-:Y:S05]  /*32e10*/  WARPSYNC.COLLECTIVE R15, `(.L_x_1013) ;  /* 0x000000000f087348 */ /* 0x000fea0003c00000 */
[----:B------:R0:W1:Y:S02]  /*32e20*/  SHFL.UP P6, R14, R13, R12, R11 ;  /* 0x0400000c0d0e7389 */ /* 0x00006400000c000b */
[----:B01----:R-:W-:Y:S01]  /*32e30*/  ENDCOLLECTIVE ;  /* 0x000000000000791b */ /* 0x003fe20003800000 */
.L_x_1013:
[----:B------:R-:W-:Y:S05]  /*32e40*/  BSYNC B0 ;  /* 0x0000000000007941 */ /* 0x000fea0003800000 */
.L_x_1012:
[----:B------:R-:W-:Y:S01]  /*32e50*/  SEL R14, R14, RZ, P1 ;  /* 0x000000ff0e0e7207 */ /* 0x000fe20000800000 */
[----:B------:R-:W-:Y:S02]  /*32e60*/  IMAD.MOV.U32 R12, RZ, RZ, 0x2 ;  /* 0x00000002ff0c7424 */ /* 0x000fe400078e00ff */
[----:B------:R-:W-:Y:S01]  /*32e70*/  IMAD.MOV.U32 R11, RZ, RZ, RZ ;  /* 0x000000ffff0b7224 */ /* 0x000fe200078e00ff */
[----:B------:R-:W-:Y:S01]  /*32e80*/  IADD3 R13, R13, R14, RZ ;  /* 0x0000000e0d0d7210 */ /* 0x000fe20007ffe0ff */
[----:B------:R-:W-:-:S07]  /*32e90*/  IMAD.MOV.U32 R15, RZ, RZ, -0x1 ;  /* 0xffffffffff0f7424 */ /* 0x000fce00078e00ff */
[----:B------:R-:W-:Y:S05]  /*32ea0*/  WARPSYNC.COLLECTIVE R15, `(.L_x_1014) ;  /* 0x000000000f087348 */ /* 0x000fea0003c00000 */
[----:B------:R0:W1:Y:S02]  /*32eb0*/  SHFL.UP P6, R14, R13, R12, R11 ;  /* 0x0400000c0d0e7389 */ /* 0x00006400000c000b */
[----:B01----:R-:W-:Y:S01]  /*32ec0*/  ENDCOLLECTIVE ;  /* 0x000000000000791b */ /* 0x003fe20003800000 */
.L_x_1014:
[----:B------:R-:W-:Y:S01]  /*32ed0*/  IMAD.MOV.U32 R12, RZ, RZ, 0x4 ;  /* 0x00000004ff0c7424 */ /* 0x000fe200078e00ff */
[----:B------:R-:W-:-:S04]  /*32ee0*/  SEL R2, R14, RZ, P2 ;  /* 0x000000ff0e027207 */ /* 0x000fc80001000000 */
[----:B------:R-:W-:-:S05]  /*32ef0*/  IADD3 R2, R13, R2, RZ ;  /* 0x000000020d027210 */ /* 0x000fca0007ffe0ff */
[----:B------:R-:W-:-:S07]  /*32f00*/  IMAD.MOV.U32 R13, RZ, RZ, R2 ;  /* 0x000000ffff0d7224 */ /* 0x000fce00078e0002 */
[----:B------:R-:W-:Y:S05]  /*32f10*/  WARPSYNC.COLLECTIVE R15, `(.L_x_1015) ;  /* 0x000000000f087348 */ /* 0x000fea0003c00000 */
[----:B------:R0:W1:Y:S02]  /*32f20*/  SHFL.UP P6, R14, R13, R12, R11 ;  /* 0x0400000c0d0e7389 */ /* 0x00006400000c000b */
[----:B01----:R-:W-:Y:S01]  /*32f30*/  ENDCOLLECTIVE ;  /* 0x000000000000791b */ /* 0x003fe20003800000 */
.L_x_1015:
[----:B------:R-:W-:Y:S01]  /*32f40*/  IMAD.MOV.U32 R12, RZ, RZ, 0x8 ;  /* 0x00000008ff0c7424 */ /* 0x000fe200078e00ff */
[----:B------:R-:W-:-:S05]  /*32f50*/  SEL R5, R14, RZ, P3 ;  /* 0x000000ff0e057207 */ /* 0x000fca0001800000 */
[----:B------:R-:W-:-:S05]  /*32f60*/  IMAD.IADD R5, R2, 0x1, R5 ;  /* 0x0000000102057824 */ /* 0x000fca00078e0205 */
[----:B------:R-:W-:-:S07]  /*32f70*/  MOV R13, R5 ;  /* 0x00000005000d7202 */ /* 0x000fce0000000f00 */
[----:B------:R-:W-:Y:S05]  /*32f80*/  WARPSYNC.COLLECTIVE R15, `(.L_x_1016) ;  /* 0x000000000f087348 */ /* 0x000fea0003c00000 */
[----:B------:R0:W1:Y:S02]  /*32f90*/  SHFL.UP P6, R14, R13, R12, R11 ;  /* 0x0400000c0d0e7389 */ /* 0x00006400000c000b */
[----:B01----:R-:W-:Y:S01]  /*32fa0*/  ENDCOLLECTIVE ;  /* 0x000000000000791b */ /* 0x003fe20003800000 */
.L_x_1016:
[----:B------:R-:W-:Y:S02]  /*32fb0*/  MOV R12, 0x10 ;  /* 0x00000010000c7802 */ /* 0x000fe40000000f00 */
[----:B------:R-:W-:-:S05]  /*32fc0*/  SEL R8, R14, RZ, P4 ;  /* 0x000000ff0e087207 */ /* 0x000fca0002000000 */
[----:B------:R-:W-:-:S04]  /*32fd0*/  IMAD.IADD R8, R5, 0x1, R8 ;  /* 0x0000000105087824 */ /* 0x000fc800078e0208 */
[----:B------:R-:W-:-:S07]  /*32fe0*/  IMAD.MOV.U32 R13, RZ, RZ, R8 ;  /* 0x000000ffff0d7224 */ /* 0x000fce00078e0008 */
[----:B------:R-:W-:Y:S05]  /*32ff0*/  WARPSYNC.COLLECTIVE R15, `(.L_x_1017) ;  /* 0x000000000f087348 */ /* 0x000fea0003c00000 */
[----:B------:R0:W1:Y:S02]  /*33000*/  SHFL.UP P6, R14, R13, R12, R11 ;  /* 0x0400000c0d0e7389 */ /* 0x00006400000c000b */
[----:B01----:R-:W-:Y:S01]  /*33010*/  ENDCOLLECTIVE ;  /* 0x000000000000791b */ /* 0x003fe20003800000 */
.L_x_1017:
[----:B------:R-:W-:Y:S01]  /*33020*/  IMAD.MOV.U32 R12, RZ, RZ, 0x1f ;  /* 0x0000001fff0c7424 */ /* 0x000fe200078e00ff */
[----:B------:R-:W-:Y:S02]  /*33030*/  MOV R11, 0x1f ;  /* 0x0000001f000b7802 */ /* 0x000fe40000000f00 */
[----:B------:R-:W-:-:S05]  /*33040*/  SEL R3, R14, RZ, P5 ;  /* 0x000000ff0e037207 */ /* 0x000fca0002800000 */
[----:B------:R-:W-:-:S04]  /*33050*/  IMAD.IADD R3, R8, 0x1, R3 ;  /* 0x0000000108037824 */ /* 0x000fc800078e0203 */
[----:B------:R-:W-:-:S07]  /*33060*/  IMAD.MOV.U32 R13, RZ, RZ, R3 ;  /* 0x000000ffff0d7224 */ /* 0x000fce00078e0003 */
[----:B------:R-:W-:Y:S05]  /*33070*/  WARPSYNC.COLLECTIVE R15, `(.L_x_1018) ;  /* 0x000000000f087348 */ /* 0x000fea0003c00000 */
[----:B------:R0:W1:Y:S02]  /*33080*/  SHFL.IDX P6, R14, R13, R12, R11 ;  /* 0x0000000c0d0e7389 */ /* 0x00006400000c000b */
[----:B01----:R-:W-:Y:S01]  /*33090*/  ENDCOLLECTIVE ;  /* 0x000000000000791b */ /* 0x003fe20003800000 */
.L_x_1018:
[----:B------:R-:W-:Y:S05]  /*330a0*/  BRA `(.L_x_1019) ;  /* 0xffffff8c00a87947 */ /* 0x000fea000383ffff */
.L_x_756:
[----:B------:R-:W-:Y:S01]  /*330b0*/  BSSY B0, `(.L_x_1020) ;  /* 0x0000006000007945 */ /* 0x000fe20003800000 */
[----:B------:R-:W-:Y:S01]  /*330c0*/  PLOP3.LUT P6, PT, P6, PT, PT, 0x8, 0x0 ;  /* 0x000000000000781c */ /* 0x000fe200037ce170 */
[----:B------:R-:W-:-:S12]  /*330d0*/  IMAD.MOV.U32 R15, RZ, RZ, -0x1 ;  /* 0xffffffffff0f7424 */ /* 0x000fd800078e00ff */
[----:B0-----:R-:W-:Y:S05]  /*330e0*/  WARPSYNC.COLLECTIVE R15, `(.L_x_1021) ;  /* 0x000000000f087348 */ /* 0x001fea0003c00000 */
[----:B------:R-:W-:Y:S01]  /*330f0*/  VOTE.ANY R14, PT, P6 ;  /* 0x00000000000e7806 */ /* 0x000fe200030e0100 */
[----:B0-----:R-:W-:Y:S06]  /*33100*/  ENDCOLLECTIVE ;  /* 0x000000000000791b */ /* 0x001fec0003800000 */
.L_x_1021:
[----:B------:R-:W-:Y:S05]  /*33110*/  BSYNC B0 ;  /* 0x0000000000007941 */ /* 0x000fea0003800000 */
.L_x_1020:
[----:B------:R-:W-:Y:S02]  /*33120*/  IMAD.MOV.U32 R8, RZ, RZ, R14 ;  /* 0x000000ffff087224 */ /* 0x000fe400078e000e */
[----:B------:R-:W-:Y:S02]  /*33130*/  IMAD.MOV.U32 R13, RZ, RZ, R7 ;  /* 0x000000ffff0d7224 */ /* 0x000fe400078e0007 */
[----:B------:R-:W0:Y:S01]  /*33140*/  POPC R5, R8 ;  /* 0x0000000800057309 */ /* 0x000e220000000000 */
[----:B------:R-:W-:Y:S02]  /*33150*/  IMAD.MOV.U32 R11, RZ, RZ, 0x1f ;  /* 0x0000001fff0b7424 */ /* 0x000fe400078e00ff */
[----:B------:R-:W-:Y:S01]  /*33160*/  IMAD.MOV.U32 R15, RZ, RZ, -0x1 ;  /* 0xffffffffff0f7424 */ /* 0x000fe200078e00ff */
[----:B0-----:R-:W-:-:S07]  /*33170*/  MOV R12, R5 ;  /* 0x00000005000c7202 */ /* 0x001fce0000000f00 */
[----:B------:R-:W-:Y:S05]  /*33180*/  WARPSYNC.COLLECTIVE R15, `(.L_x_1022) ;  /* 0x000000000f087348 */ /* 0x000fea0003c00000 */
[----:B------:R0:W1:Y:S02]  /*33190*/  SHFL.IDX P6, R14, R13, R12, R11 ;  /* 0x0000000c0d0e7389 */ /* 0x00006400000c000b */
[----:B01----:R-:W-:Y:S01]  /*331a0*/  ENDCOLLECTIVE ;  /* 0x000000000000791b */ /* 0x003fe20003800000 */
.L_x_1022:
[----:B------:R-:W-:Y:S01]  /*331b0*/  MOV R13, R4 ;  /* 0x00000004000d7202 */ /* 0x000fe20000000f00 */
[----:B------:R-:W-:-:S07]  /*331c0*/  IMAD.MOV.U32 R7, RZ, RZ, R14 ;  /* 0x000000ffff077224 */ /* 0x000fce00078e000e */
[----:B------:R-:W-:Y:S05]  /*331d0*/  WARPSYNC.COLLECTIVE R15, `(.L_x_1023) ;  /* 0x000000000f087348 */ /* 0x000fea0003c00000 */
[----:B------:R0:W1:Y:S02]  /*331e0*/  SHFL.IDX P6, R14, R13, R12, R11 ;  /* 0x0000000c0d0e7389 */ /* 0x00006400000c000b */
[----:B01----:R-:W-:Y:S01]  /*331f0*/  ENDCOLLECTIVE ;  /* 0x000000000000791b */ /* 0x003fe20003800000 */
.L_x_1023:
[----:B------:R-:W-:Y:S01]  /*33200*/  IMAD.MOV.U32 R4, RZ, RZ, R14 ;  /* 0x000000ffff047224 */ /* 0x000fe200078e000e */
[----:B------:R-:W-:Y:S06]  /*33210*/  BRA `(.L_x_1024) ;  /* 0xffffff8c00887947 */ /* 0x000fec000383ffff */
.L_x_758:
[----:B------:R-:W-:Y:S01]  /*33220*/  BSSY B0, `(.L_x_1025) ;  /* 0x0000007000007945 */ /* 0x000fe20003800000 */
[----:B------:R-:W-:Y:S01]  /*33230*/  IMAD.MOV.U32 R13, RZ, RZ, R3 ;  /* 0x000000ffff0d7224 */ /* 0x000fe200078e0003 */
[----:B------:R-:W-:Y:S01]  /*33240*/  MOV R15, 0xffffffff ;  /* 0xffffffff000f7802 */ /* 0x000fe20000000f00 */
[----:B------:R-:W-:-:S07]  /*33250*/  IMAD.MOV.U32 R11, RZ, RZ, 0x1f ;  /* 0x0000001fff0b7424 */ /* 0x000fce00078e00ff */
[----:B0123--:R-:W-:Y:S05]  /*33260*/  WARPSYNC.COLLECTIVE R15, `(.L_x_1026) ;  /* 0x000000000f087348 */ /* 0x00ffea0003c00000 */
[----:B------:R4:W0:Y:S02]  /*33270*/  SHFL.IDX P6, R14, R13, R12, R11 ;  /* 0x0000000c0d0e7389 */ /* 0x00082400000c000b */
[----:B01234-:R-:W-:Y:S01]  /*33280*/  ENDCOLLECTIVE ;  /* 0x000000000000791b */ /* 0x01ffe20003800000 */
.L_x_1026:
[----:B------:R-:W-:Y:S05]  /*33290*/  BSYNC B0 ;  /* 0x0000000000007941 */ /* 0x000fea0003800000 */
.L_x_1025:
[----:B------:R-:W-:Y:S01]  /*332a0*/  IMAD.MOV.U32 R16, RZ, RZ, R14 ;  /* 0x000000ffff107224 */ /* 0x000fe200078e000e */
[----:B------:R-:W-:Y:S06]  /*332b0*/  BRA `(.L_x_757) ;  /* 0xffffff8c00787947 */ /* 0x000fec000383ffff */
.L_x_762:
[----:B0-----:R0:W1:Y:S02]  /*332c0*/  SYNCS.PHASECHK.TRANS64.TRYWAIT P0, [R4+URZ+0x29820], R0 ;  /* 0x02982000040075a7 */ /* 0x001064000800017f */
[----:B-1----:R-:W-:Y:S05]  /*332d0*/  @!P0 NANOSLEEP.SYNCS 0x989680 ;  /* 0x009896800000895d */ /* 0x002fea0003900000 */
[----:B------:R-:W1:Y:S02]  /*332e0*/  @!P0 SYNCS.PHASECHK.TRANS64 P0, [R4+URZ+0x29820], R0 ;  /* 0x02982000040085a7 */ /* 0x000e64000800007f */
[----:B-1----:R-:W-:Y:S05]  /*332f0*/  @!P0 BRA `(.L_x_762) ;  /* 0xfffffffc00f08947 */ /* 0x002fea000383ffff */
[----:B------:R-:W-:Y:S05]  /*33300*/  BRA `(.L_x_1027) ;  /* 0xffffff9000d87947 */ /* 0x000fea000383ffff */
.L_x_763:
[----:B------:R-:W1:Y:S01]  /*33310*/  S2R R2, SR_TID.X ;  /* 0x0000000000027919 */ /* 0x000e620000002100 */
[----:B------:R-:W-:Y:S01]  /*33320*/  BSSY B0, `(.L_x_1028) ;  /* 0x000000a000007945 */ /* 0x000fe20003800000 */
[----:B------:R-:W-:Y:S01]  /*33330*/  IMAD.MOV.U32 R12, RZ, RZ, RZ ;  /* 0x000000ffff0c7224 */ /* 0x000fe200078e00ff */
[----:B------:R-:W-:Y:S01]  /*33340*/  MOV R11, 0x1f ;  /* 0x0000001f000b7802 */ /* 0x000fe20000000f00 */
[----:B------:R-:W-:Y:S01]  /*33350*/  IMAD.MOV.U32 R15, RZ, RZ, -0x1 ;  /* 0xffffffffff0f7424 */ /* 0x000fe200078e00ff */
[----:B-1----:R-:W-:-:S04]  /*33360*/  SHF.R.U32.HI R2, RZ, 0x5, R2 ;  /* 0x00000005ff027819 */ /* 0x002fc80000011602 */
[----:B------:R-:W-:-:S05]  /*33370*/  LOP3.LUT R2, R2, 0x3, RZ, 0xc0, !PT ;  /* 0x0000000302027812 */ /* 0x000fca00078ec0ff */
[----:B------:R-:W-:-:S07]  /*33380*/  IMAD.MOV.U32 R13, RZ, RZ, R2 ;  /* 0x000000ffff0d7224 */ /* 0x000fce00078e0002 */
[----:B0-----:R-:W-:Y:S05]  /*33390*/  WARPSYNC.COLLECTIVE R15, `(.L_x_1029) ;  /* 0x000000000f087348 */ /* 0x001fea0003c00000 */
[----:B------:R1:W2:Y:S02]  /*333a0*/  SHFL.IDX P6, R14, R13, R12, R11 ;  /* 0x0000000c0d0e7389 */ /* 0x0002a400000c000b */
[----:B012---:R-:W-:Y:S01]  /*333b0*/  ENDCOLLECTIVE ;  /* 0x000000000000791b */ /* 0x007fe20003800000 */
.L_x_1029:
[----:B------:R-:W-:Y:S05]  /*333c0*/  BSYNC B0 ;  /* 0x0000000000007941 */ /* 0x000fea0003800000 */
.L_x_1028:
[----:B------:R-:W-:Y:S05]  /*333d0*/  BRA `(.L_x_1030) ;  /* 0xffffff9000c07947 */ /* 0x000fea000383ffff */
.L_x_764:
[----:B------:R-:W-:Y:S01]  /*333e0*/  BSSY B0, `(.L_x_1031) ;  /* 0x0000006000007945 */ /* 0x000fe20003800000 */
[----:B------:R-:W-:-:S07]  /*333f0*/  IMAD.MOV.U32 R15, RZ, RZ, -0x1 ;  /* 0xffffffffff0f7424 */ /* 0x000fce00078e00ff */
[----:B0-----:R-:W-:Y:S05]  /*33400*/  WARPSYNC.COLLECTIVE R15, `(.L_x_1032) ;  /* 0x000000000f0c7348 */ /* 0x001fea0003c00000 */
[----:B------:R-:W-:Y:S02]  /*33410*/  ELECT P6, UR62, PT ;  /* 0x00000000003e782f */ /* 0x000fe400038c0000 */
[----:B------:R-:W-:Y:S01]  /*33420*/  MOV R14, UR62 ;  /* 0x0000003e000e7c02 */ /* 0x000fe20008000f00 */
[----:B0-----:R-:W-:Y:S10]  /*33430*/  ENDCOLLECTIVE ;  /* 0x000000000000791b */ /* 0x001ff40003800000 */
.L_x_1032:
[----:B------:R-:W-:Y:S05]  /*33440*/  BSYNC B0 ;  /* 0x0000000000007941 */ /* 0x000fea0003800000 */
.L_x_1031:
[----:B------:R-:W-:Y:S05]  /*33450*/  BRA `(.L_x_1033) ;  /* 0xffffff9000b47947 */ /* 0x000fea000383ffff */
.L_x_766:
[----:B0-----:R0:W1:Y:S02]  /*33460*/  SYNCS.PHASECHK.TRANS64.TRYWAIT P1, [R5+URZ+0x29840], R0 ;  /* 0x02984000050075a7 */ /* 0x001064000802017f */
[----:B-1----:R-:W-:Y:S05]  /*33470*/  @!P1 NANOSLEEP.SYNCS 0x989680 ;  /* 0x009896800000995d */ /* 0x002fea0003900000 */
[----:B------:R-:W1:Y:S02]  /*33480*/  @!P1 SYNCS.PHASECHK.TRANS64 P1, [R5+URZ+0x29840], R0 ;  /* 0x02984000050095a7 */ /* 0x000e64000802007f */
[----:B-1----:R-:W-:Y:S05]  /*33490*/  @!P1 BRA `(.L_x_766) ;  /* 0xfffffffc00f09947 */ /* 0x002fea000383ffff */
[----:B------:R-:W-:Y:S05]  /*334a0*/  BRA `(.L_x_1034) ;  /* 0xffffff9000d47947 */ /* 0x000fea000383ffff */
.L_x_768:
[----:B-1----:R1:W2:Y:S02]  /*334b0*/  SYNCS.PHASECHK.TRANS64.TRYWAIT P1, [R23+URZ+0x29840], R2 ;  /* 0x02984002170075a7 */ /* 0x0022a4000802017f */
[----:B--2---:R-:W-:Y:S05]  /*334c0*/  @!P1 NANOSLEEP.SYNCS 0x989680 ;  /* 0x009896800000995d */ /* 0x004fea0003900000 */
[----:B------:R-:W2:Y:S02]  /*334d0*/  @!P1 SYNCS.PHASECHK.TRANS64 P1, [R23+URZ+0x29840], R2 ;  /* 0x02984002170095a7 */ /* 0x000ea4000802007f */
[----:B--2---:R-:W-:Y:S05]  /*334e0*/  @!P1 BRA `(.L_x_768) ;  /* 0xfffffffc00f09947 */ /* 0x004fea000383ffff */
[----:B------:R-:W-:Y:S05]  /*334f0*/  BRA `(.L_x_1035) ;  /* 0xffffff9000e07947 */ /* 0x000fea000383ffff */
.L_x_770:
[----:B--2---:R2:W3:Y:S02]  /*33500*/  SYNCS.PHASECHK.TRANS64.TRYWAIT P1, [R5+URZ+0x29860], R0 ;  /* 0x02986000050075a7 */ /* 0x0044e4000802017f */
[----:B---3--:R-:W-:Y:S05]  /*33510*/  @!P1 NANOSLEEP.SYNCS 0x989680 ;  /* 0x009896800000995d */ /* 0x008fea0003900000 */
[----:B------:R-:W3:Y:S02]  /*33520*/  @!P1 SYNCS.PHASECHK.TRANS64 P1, [R5+URZ+0x29860], R0 ;  /* 0x02986000050095a7 */ /* 0x000ee4000802007f */
[----:B---3--:R-:W-:Y:S05]  /*33530*/  @!P1 BRA `(.L_x_770) ;  /* 0xfffffffc00f09947 */ /* 0x008fea000383ffff */
[----:B------:R-:W-:Y:S05]  /*33540*/  BRA `(.L_x_1036) ;  /* 0xffffff9000dc7947 */ /* 0x000fea000383ffff */
.L_x_772:
[----:B---3--:R3:W4:Y:S02]  /*33550*/  SYNCS.PHASECHK.TRANS64.TRYWAIT P1, [R23+URZ+0x29860], R2 ;  /* 0x02986002170075a7 */ /* 0x008724000802017f */
[----:B----4-:R-:W-:Y:S05]  /*33560*/  @!P1 NANOSLEEP.SYNCS 0x989680 ;  /* 0x009896800000995d */ /* 0x010fea0003900000 */
[----:B------:R-:W4:Y:S02]  /*33570*/  @!P1 SYNCS.PHASECHK.TRANS64 P1, [R23+URZ+0x29860], R2 ;  /* 0x02986002170095a7 */ /* 0x000f24000802007f */
[----:B----4-:R-:W-:Y:S05]  /*33580*/  @!P1 BRA `(.L_x_772) ;  /* 0xfffffffc00f09947 */ /* 0x010fea000383ffff */
[----:B------:R-:W-:Y:S05]  /*33590*/  BRA `(.L_x_1037) ;  /* 0xffffff9000d87947 */ /* 0x000fea000383ffff */
.L_x_774:
[----:B----4-:R4:W0:Y:S02]  /*335a0*/  SYNCS.PHASECHK.TRANS64.TRYWAIT P1, [R5+URZ+0x29880], R0 ;  /* 0x02988000050075a7 */ /* 0x010824000802017f */
[----:B0-----:R-:W-:Y:S05]  /*335b0*/  @!P1 NANOSLEEP.SYNCS 0x989680 ;  /* 0x009896800000995d */ /* 0x001fea0003900000 */
[----:B------:R-:W0:Y:S02]  /*335c0*/  @!P1 SYNCS.PHASECHK.TRANS64 P1, [R5+URZ+0x29880], R0 ;  /* 0x02988000050095a7 */ /* 0x000e24000802007f */
[----:B0-----:R-:W-:Y:S05]  /*335d0*/  @!P1 BRA `(.L_x_774) ;  /* 0xfffffffc00f09947 */ /* 0x001fea000383ffff */
[----:B------:R-:W-:Y:S05]  /*335e0*/  BRA `(.L_x_1038) ;  /* 0xffffff9000d47947 */ /* 0x000fea000383ffff */
.L_x_1039:
        /* <DEDUP_REMOVED lines=9> */
.L_x_3316:


//--------------------- .text._ZN7cutlass13device_kernelIN5flash11enable_sm90INS1_16FlashAttnFwdSm90INS1_25CollectiveMainloopFwdSm90ILi2EN4cute5tupleIJNS5_1CILi1EEES8_S8_EEENS6_IJNS7_ILi128EEESA_NS7_ILi192EEEEEELi128ENS_12float_e4m3_tEfNS_4arch4Sm90ELb0ELb1ELb1ELb0ELb1ELb0ELb0ELb1ELb1ELb1ELb1ELb0EEENS1_21CollectiveEpilogueFwdINS6_IJSA_SA_SA_EEES9_NS_10bfloat16_tESF_Li256ELb0ELb1ELb1ELb1EEENS1_19SingleTileSchedulerILb0ELb1ELb1ELi128EEEEEEEEEvNT_6ParamsE --------------------------
	.section	.text._ZN7cutlass13device_kernelIN5flash11enable_sm90INS1_16FlashAttnFwdSm90INS1_25CollectiveMainloopFwdSm90ILi2EN4cute5tupleIJNS5_1CILi1EEES8_S8_EEENS6_IJNS7_ILi128EEESA_NS7_ILi192EEEEEELi128ENS_12float_e4m3_tEfNS_4arch4Sm90ELb0ELb1ELb1ELb0ELb1ELb0ELb0ELb1ELb1ELb1ELb1ELb0EEENS1_21CollectiveEpilogueFwdINS6_IJSA_SA_SA_EEES9_NS_10bfloat16_tESF_Li256ELb0ELb1ELb1ELb1EEENS1_19SingleTileSchedulerILb0ELb1ELb1ELi128EEEEEEEEEvNT_6ParamsE,"ax",@progbits
	.align	128
.text._ZN7cutlass13device_kernelIN5flash11enable_sm90INS1_16FlashAttnFwdSm90INS1_25CollectiveMainloopFwdSm90ILi2EN4cute5tupleIJNS5_1CILi1EEES8_S8_EEENS6_IJNS7_ILi128EEESA_NS7_ILi192EEEEEELi128ENS_12float_e4m3_tEfNS_4arch4Sm90ELb0ELb1ELb1ELb0ELb1ELb0ELb0ELb1ELb1ELb1ELb1ELb0EEENS1_21CollectiveEpilogueFwdINS6_IJSA_SA_SA_EEES9_NS_10bfloat16_tESF_Li256ELb0ELb1ELb1ELb1EEENS1_19SingleTileSchedulerILb0ELb1ELb1ELi128EEEEEEEEEvNT_6ParamsE:
        .type           _ZN7cutlass13device_kernelIN5flash11enable_sm90INS1_16FlashAttnFwdSm90INS1_25CollectiveMainloopFwdSm90ILi2EN4cute5tupleIJNS5_1CILi1EEES8_S8_EEENS6_IJNS7_ILi128EEESA_NS7_ILi192EEEEEELi128ENS_12float_e4m3_tEfNS_4arch4Sm90ELb0ELb1ELb1ELb0ELb1ELb0ELb0ELb1ELb1ELb1ELb1ELb0EEENS1_21CollectiveEpilogueFwdINS6_IJSA_SA_SA_EEES9_NS_10bfloat16_tESF_Li256ELb0ELb1ELb1ELb1EEENS1_19SingleTileSchedulerILb0ELb1ELb1ELi128EEEEEEEEEvNT_6ParamsE,@function
        .size           _ZN7cutlass13device_kernelIN5flash11enable_sm90INS1_16FlashAttnFwdSm90INS1_25CollectiveMainloopFwdSm90ILi2EN4cute5tupleIJNS5_1CILi1EEES8_S8_EEENS6_IJNS7_ILi128EEESA_NS7_ILi192EEEEEELi128ENS_12float_e4m3_tEfNS_4arch4Sm90ELb0ELb1ELb1ELb0ELb1ELb0ELb0ELb1ELb1ELb1ELb1ELb0EEENS1_21CollectiveEpilogueFwdINS6_IJSA_SA_SA_EEES9_NS_10bfloat16_tESF_Li256ELb0ELb1ELb1ELb1EEENS1_19SingleTileSchedulerILb0ELb1ELb1ELi128EEEEEEEEEvNT_6ParamsE,(.L_x_3317 - _ZN7cutlass13device_kernelIN5flash11enable_sm90INS1_16FlashAttnFwdSm90INS1_25CollectiveMainloopFwdSm90ILi2EN4cute5tupleIJNS5_1CILi1EEES8_S8_EEENS6_IJNS7_ILi128EEESA_NS7_ILi192EEEEEELi128ENS_12float_e4m3_tEfNS_4arch4Sm90ELb0ELb1ELb1ELb0ELb1ELb0ELb0ELb1ELb1ELb1ELb1ELb0EEENS1_21CollectiveEpilogueFwdINS6_IJSA_SA_SA_EEES9_NS_10bfloat16_tESF_Li256ELb0ELb1ELb1ELb1EEENS1_19SingleTileSchedulerILb0ELb1ELb1ELi128EEEEEEEEEvNT_6ParamsE)
        .other          _ZN7cutlass13device_kernelIN5flash11enable_sm90INS1_16FlashAttnFwdSm90INS1_25CollectiveMainloopFwdSm90ILi2EN4cute5tupleIJNS5_1CILi1EEES8_S8_EEENS6_IJNS7_ILi128EEESA_NS7_ILi192EEEEEELi128ENS_12float_e4m3_tEfNS_4arch4Sm90ELb0ELb1ELb1ELb0ELb1ELb0ELb0ELb1ELb1ELb1ELb1ELb0EEENS1_21CollectiveEpilogueFwdINS6_IJSA_SA_SA_EEES9_NS_10bfloat16_tESF_Li256ELb0ELb1ELb1ELb1EEENS1_19SingleTileSchedulerILb0ELb1ELb1ELi128EEEEEEEEEvNT_6ParamsE,@"STO_CUDA_ENTRY STV_DEFAULT"
_ZN7cutlass13device_kernelIN5flash11enable_sm90INS1_16FlashAttnFwdSm90INS1_25CollectiveMainloopFwdSm90ILi2EN4cute5tupleIJNS5_1CILi1EEES8_S8_EEENS6_IJNS7_ILi128EEESA_NS7_ILi192EEEEEELi128ENS_12float_e4m3_tEfNS_4arch4Sm90ELb0ELb1ELb1ELb0ELb1ELb0ELb0ELb1ELb1ELb1ELb1ELb0EEENS1_21CollectiveEpilogueFwdINS6_IJSA_SA_SA_EEES9_NS_10bfloat16_tESF_Li256ELb0ELb1ELb1ELb1EEENS1_19SingleTileSchedulerILb0ELb1ELb1ELi128EEEEEEEEEvNT_6ParamsE:
        /* <DEDUP_REMOVED lines=45> */
.L_x_1040:
        /* <DEDUP_REMOVED lines=22> */
.L_x_1041:
        /* <DEDUP_REMOVED lines=18> */
.L_x_1042:
        /* <DEDUP_REMOVED lines=22> */
.L_x_1043:
[----:B------:R-:W5:Y:S01]  /*06b0*/  SHFL.IDX PT, R2, R0, RZ, 0x1f ;  /* 0x00001fff00027589 */ /* 0x000f6200000e0000 */
[----:B------:R-:W-:Y:S01]  /*06c0*/  R2UR UR9, R3 ;  /* 0x00000000030972ca */ /* 0x000fe200000e0000 */
        /* <DEDUP_REMOVED lines=21> */
.L_x_1044:
[----:B------:R-:W-:Y:S01]  /*0820*/  UISETP.NE.AND UP0, UPT, UR9, URZ, UPT ;  /* 0x0000003f0900728c */ /* 0x000fe2000bf05270 */
[----:B------:R-:W-:Y:S01]  /*0830*/  NOP ;  /* 0x0000000000007918 */ /* 0x000fe20000000000 */
[----:B------:R-:W-:Y:S01]  /*0840*/  UMOV UR40, 0x1 ;  /* 0x0000000100287882 */ /* 0x000fe20000000000 */
[----:B------:R-:W-:Y:S01]  /*0850*/  ULDC.64 UR42, c[0x0][0x208] ;  /* 0x00008200002a7ab9 */ /* 0x000fe20000000a00 */
[----:B------:R-:W-:Y:S01]  /*0860*/  USEL UR40, UR40, 0x2, !UP0 ;  /* 0x0000000228287887 */ /* 0x000fe2000c000000 */
[----:B------:R-:W-:Y:S01]  /*0870*/  BSSY B6, `(.L_x_1045) ;  /* 0x00015a6000067945 */ /* 0x000fe20003800000 */
[----:B0-234-:R-:W-:Y:S01]  /*0880*/  BAR.SYNC.DEFER_BLOCKING 0x0 ;  /* 0x0000000000007b1d */ /* 0x01dfe20000010000 */
[----:B------:R-:W-:-:S13]  /*0890*/  PLOP3.LUT P0, PT, PT, PT, UP0, 0x80, 0x0 ;  /* 0x000000000000781c */ /* 0x000fda0003f0f008 */
[----:B------:R-:W-:Y:S05]  /*08a0*/  @!P0 BRA `(.L_x_1046) ;  /* 0x0000011000e08947 */ /* 0x000fea0003800000 */
.L_x_1047:
[----:B------:R-:W-:-:S08]  /*08b0*/  NOP ;  /* 0x0000000000007918 */ /* 0x000fd00000000000 */
[----:B------:R-:W0:Y:S02]  /*08c0*/  USETMAXREG.TRY_ALLOC.CTAPOOL UP0, 0xe8 ;  /* 0x000000e8000079c8 */ /* 0x000e240008000600 */
[----:B0-----:R-:W-:-:S13]  /*08d0*/  PLOP3.LUT P0, PT, PT, PT, UP0, 0x80, 0x0 ;  /* 0x000000000000781c */ /* 0x001fda0003f0f008 */
[----:B------:R-:W-:Y:S05]  /*08e0*/  @!P0 BRA `(.L_x_1047) ;  /* 0xfffffffc00f08947 */ /* 0x000fea000383ffff */
[----:B------:R-:W0:Y:S01]  /*08f0*/  LDC R2, c[0x0][0xc50] ;  /* 0x00031400ff027b82 */ /* 0x000e220000000800 */
[----:B------:R-:W-:-:S07]  /*0900*/  LOP3.LUT R4, R25, 0xffffff80, RZ, 0xc0, !PT ;  /* 0xffffff8019047812 */ /* 0x000fce00078ec0ff */
[----:B------:R-:W-:Y:S08]  /*0910*/  BAR.ARV 0x8, 0x180 ;  /* 0x0206000000007b1d */ /* 0x000ff00000002000 */
[----:B-1----:R-:W1:Y:S01]  /*0920*/  S2UR UR4, SR_CTAID.Y ;  /* 0x00000000000479c3 */ /* 0x002e620000002600 */
[----:B------:R-:W-:-:S07]  /*0930*/  ISETP.NE.AND P0, PT, R4, 0x80, PT ;  /* 0x000000800400780c */ /* 0x000fce0003f05270 */
[----:B------:R-:W2:Y:S08]  /*0940*/  S2UR UR39, SR_CTAID.Z ;  /* 0x00000000002779c3 */ /* 0x000eb00000002700 */
[----:B------:R-:W-:Y:S06]  /*0950*/  @!P0 BAR.ARV 0x9, 0x100 ;  /* 0x0244000000008b1d */ /* 0x000fec0000002000 */
[----:B0-----:R-:W-:Y:S01]  /*0960*/  ISETP.NE.AND P1, PT, R2, 0x1, PT ;  /* 0x000000010200780c */ /* 0x001fe20003f25270 */
[----:B-1----:R-:W-:Y:S01]  /*0970*/  IMAD.U32 R17, RZ, RZ, UR4 ;  /* 0x00000004ff117e24 */ /* 0x002fe2000f8e00ff */
[----:B--2---:R-:W-:-:S11]  /*0980*/  ISETP.LE.AND P0, PT, RZ, UR39, PT ;  /* 0x00000027ff007c0c */ /* 0x004fd6000bf03270 */
[----:B------:R-:W0:Y:S08]  /*0990*/  @P1 LDC R0, c[0x0][0xc54] ;  /* 0x00031500ff001b82 */ /* 0x000e300000000800 */
[----:B------:R-:W1:Y:S01]  /*09a0*/  @P1 LDC R3, c[0x0][0xc58] ;  /* 0x00031600ff031b82 */ /* 0x000e620000000800 */
[----:B0-----:R-:W-:-:S05]  /*09b0*/  @P1 IMAD.HI.U32 R0, R0, UR4, RZ ;  /* 0x0000000400001c27 */ /* 0x001fca000f8e00ff */
[----:B-1----:R-:W-:-:S05]  /*09c0*/  @P1 SHF.R.U32.HI R17, RZ, R3, R0 ;  /* 0x00000003ff111219 */ /* 0x002fca0000011600 */
[----:B------:R-:W-:-:S04]  /*09d0*/  IMAD.MOV R3, RZ, RZ, -R17 ;  /* 0x000000ffff037224 */ /* 0x000fc800078e0a11 */
[----:B------:R-:W-:Y:S01]  /*09e0*/  IMAD R18, R2, R3, UR4 ;  /* 0x0000000402127e24 */ /* 0x000fe2000f8e0203 */
[----:B------:R-:W-:Y:S06]  /*09f0*/  @!P0 BRA `(.L_x_1048) ;  /* 0x0000015800348947 */ /* 0x000fec0003800000 */
[----:B------:R-:W2:Y:S01]  /*0a00*/  LDL.LU R6, [R1] ;  /* 0x0000000001067983 */ /* 0x000ea20000300800 */
[----:B------:R-:W0:Y:S01]  /*0a10*/  LDC R22, c[0x0][0x448] ;  /* 0x00011200ff167b82 */ /* 0x000e220000000800 */
[----:B------:R-:W-:Y:S01]  /*0a20*/  USHF.R.S32.HI UR38, URZ, 0x1f, UR39 ;  /* 0x0000001f3f267899 */ /* 0x000fe20008011427 */
[----:B------:R-:W-:Y:S01]  /*0a30*/  VIADD R90, R25, 0xffffff80 ;  /* 0xffffff80195a7836 */ /* 0x000fe20000000000 */
[----:B------:R-:W1:Y:S05]  /*0a40*/  S2R R88, SR_CTAID.X ;  /* 0x0000000000587919 */ /* 0x000e6a0000002500 */
[----:B------:R-:W3:Y:S08]  /*0a50*/  LDC.64 R10, c[0x0][0x9e0] ;  /* 0x00027800ff0a7b82 */ /* 0x000ef00000000a00 */
[----:B------:R-:W4:Y:S01]  /*0a60*/  LDC.64 R2, c[0x0][0x418] ;  /* 0x00010600ff027b82 */ /* 0x000f220000000a00 */
[----:B0-----:R-:W-:-:S07]  /*0a70*/  ISETP.NE.AND P2, PT, R22, 0x1, PT ;  /* 0x000000011600780c */ /* 0x001fce0003f45270 */
[----:B------:R-:W0:Y:S01]  /*0a80*/  LDC R89, c[0x0][0x288] ;  /* 0x0000a200ff597b82 */ /* 0x000e220000000800 */
[----:B---3--:R-:W-:-:S07]  /*0a90*/  ISETP.GE.AND P1, PT, R11, 0x1, PT ;  /* 0x000000010b00780c */ /* 0x008fce0003f26270 */
[----:B------:R-:W3:Y:S01]  /*0aa0*/  LDC R16, c[0x0][0x424] ;  /* 0x00010900ff107b82 */ /* 0x000ee20000000800 */
[----:B-1----:R-:W-:-:S04]  /*0ab0*/  IMAD.SHL.U32 R88, R88, 0x80, RZ ;  /* 0x0000008058587824 */ /* 0x002fc800078e00ff */
[----:B------:R-:W-:Y:S01]  /*0ac0*/  @P2 VIADD R0, R88, 0x7f ;  /* 0x0000007f58002836 */ /* 0x000fe20000000000 */
[----:B----4-:R-:W-:Y:S02]  /*0ad0*/  ISETP.NE.U32.AND P0, PT, R2, RZ, PT ;  /* 0x000000ff0200720c */ /* 0x010fe40003f05070 */
[----:B------:R-:W1:Y:S02]  /*0ae0*/  @P2 LDC R5, c[0x0][0x44c] ;  /* 0x00011300ff052b82 */ /* 0x000e640000000800 */
[----:B------:R-:W-:-:S06]  /*0af0*/  ISETP.NE.AND.EX P0, PT, R3, RZ, PT, P0 ;  /* 0x000000ff0300720c */ /* 0x000fcc0003f05300 */
[----:B------:R-:W4:Y:S01]  /*0b00*/  @P2 LDC R7, c[0x0][0x450] ;  /* 0x00011400ff072b82 */ /* 0x000f220000000800 */
[----:B0-----:R-:W-:-:S07]  /*0b10*/  IADD3 R3, -R89, 0x1, RZ ;  /* 0x0000000159037810 */ /* 0x001fce0007ffe1ff */
[----:B------:R-:W0:Y:S01]  /*0b20*/  LDC R9, c[0x0][0x2f0] ;  /* 0x0000bc00ff097b82 */ /* 0x000e220000000800 */
[----:B---3--:R-:W-:Y:S01]  /*0b30*/  SEL R16, R16, 0x1, P0 ;  /* 0x0000000110107807 */ /* 0x008fe20000000000 */
[----:B-1----:R-:W-:-:S04]  /*0b40*/  @P2 IMAD.HI.U32 R2, R0, R5, RZ ;  /* 0x0000000500022227 */ /* 0x002fc800078e00ff */
[----:B------:R-:W-:Y:S01]  /*0b50*/  VIADD R0, R88, 0x7f ;  /* 0x0000007f58007836 */ /* 0x000fe20000000000 */
[----:B----4-:R-:W-:Y:S01]  /*0b60*/  @P2 SHF.R.U32.HI R0, RZ, R7, R2 ;  /* 0x00000007ff002219 */ /* 0x010fe20000011602 */
[----:B0-----:R-:W-:-:S04]  /*0b70*/  IMAD R3, R16, R9, R3 ;  /* 0x0000000910037224 */ /* 0x001fc800078e0203 */
[----:B------:R-:W-:-:S04]  /*0b80*/  IMAD.IADD R3, R3, 0x1, R0 ;  /* 0x0000000103037824 */ /* 0x000fc800078e0200 */
[----:B------:R-:W-:Y:S01]  /*0b90*/  IMAD.IADD R0, R3, 0x1, R10 ;  /* 0x0000000103007824 */ /* 0x000fe200078e020a */
[----:B--2---:R-:W-:-:S04]  /*0ba0*/  LOP3.LUT R6, R6, 0xfffffffd, RZ, 0xc0, !PT ;  /* 0xfffffffd06067812 */ /* 0x004fc800078ec0ff */
[----:B------:R-:W-:-:S04]  /*0bb0*/  @P2 LOP3.LUT R6, R6, 0x2, RZ, 0xfc, !PT ;  /* 0x0000000206062812 */ /* 0x000fc800078efcff */
[----:B------:R-:W-:-:S04]  /*0bc0*/  LOP3.LUT R6, R6, 0xfffffffe, RZ, 0xc0, !PT ;  /* 0xfffffffe06067812 */ /* 0x000fc800078ec0ff */
[----:B------:R-:W-:-:S05]  /*0bd0*/  @P1 LOP3.LUT R6, R6, 0x1, RZ, 0xfc, !PT ;  /* 0x0000000106061812 */ /* 0x000fca00078efcff */
[----:B------:R0:W-:Y:S01]  /*0be0*/  STL [R1], R6 ;  /* 0x0000000601007387 */ /* 0x0001e20000100800 */
[----:B------:R-:W-:Y:S05]  /*0bf0*/  @!P1 BRA `(.L_x_1049) ;  /* 0x0000000000409947 */ /* 0x000fea0003800000 */
[C---:B------:R-:W-:Y:S01]  /*0c00*/  ISETP.GT.AND P0, PT, R3.reuse, RZ, PT ;  /* 0x000000ff0300720c */ /* 0x040fe20003f04270 */
[----:B------:R-:W-:-:S12]  /*0c10*/  VIADD R2, R3, 0xffffffff ;  /* 0xffffffff03027836 */ /* 0x000fd80000000000 */
[----:B------:R-:W-:Y:S05]  /*0c20*/  @P0 BRA `(.L_x_1050) ;  /* 0x00000000001c0947 */ /* 0x000fea0003800000 */
[----:B------:R-:W-:Y:S01]  /*0c30*/  ISETP.NE.AND P0, PT, R11, 0x1, PT ;  /* 0x000000010b00780c */ /* 0x000fe20003f05270 */
[----:B------:R-:W-:-:S12]  /*0c40*/  IMAD.MOV R3, RZ, RZ, -R3 ;  /* 0x000000ffff037224 */ /* 0x000fd800078e0a03 */
[----:B------:R-:W1:Y:S02]  /*0c50*/  @P0 LDC.64 R4, c[0x0][0x9e8] ;  /* 0x00027a00ff040b82 */ /* 0x000e640000000a00 */
[----:B-1----:R-:W-:-:S05]  /*0c60*/  @P0 IMAD.HI.U32 R2, R3, R4, RZ ;  /* 0x0000000403020227 */ /* 0x002fca00078e00ff */
[----:B------:R-:W-:-:S04]  /*0c70*/  @P0 SHF.R.U32.HI R3, RZ, R5, R2 ;  /* 0x00000005ff030219 */ /* 0x000fc80000011602 */
[----:B------:R-:W-:Y:S01]  /*0c80*/  LOP3.LUT R2, RZ, R3, RZ, 0x33, !PT ;  /* 0x00000003ff027212 */ /* 0x000fe200078e33ff */
[----:B------:R-:W-:Y:S06]  /*0c90*/  BRA `(.L_x_1051) ;  /* 0x0000000000107947 */ /* 0x000fec0003800000 */
.L_x_1050:
[----:B------:R-:W-:-:S13]  /*0ca0*/  ISETP.NE.AND P0, PT, R11, 0x1, PT ;  /* 0x000000010b00780c */ /* 0x000fda0003f05270 */
[----:B------:R-:W1:Y:S02]  /*0cb0*/  @P0 LDC.64 R4, c[0x0][0x9e8] ;  /* 0x00027a00ff040b82 */ /* 0x000e640000000a00 */
[----:B-1----:R-:W-:-:S05]  /*0cc0*/  @P0 IMAD.HI.U32 R4, R2, R4, RZ ;  /* 0x0000000402040227 */ /* 0x002fca00078e00ff */
[----:B------:R-:W-:-:S07]  /*0cd0*/  @P0 SHF.R.U32.HI R2, RZ, R5, R4 ;  /* 0x00000005ff020219 */ /* 0x000fce0000011604 */
.L_x_1051:
[----:B------:R-:W-:-:S05]  /*0ce0*/  IMAD R3, R2, R11, R11 ;  /* 0x0000000b02037224 */ /* 0x000fca00078e020b */
[----:B------:R-:W-:-:S07]  /*0cf0*/  VIMNMX R0, R0, R3, PT ;  /* 0x0000000300007248 */ /* 0x000fce0003fe0100 */
.L_x_1049:
[----:B------:R-:W0:Y:S01]  /*0d00*/  @P2 LDC R7, c[0x0][0x44c] ;  /* 0x00011300ff072b82 */ /* 0x000e220000000800 */
[----:B------:R-:W-:Y:S01]  /*0d10*/  VIADD R2, R0, 0x7f ;  /* 0x0000007f00027836 */ /* 0x000fe20000000000 */
[----:B------:R-:W-:Y:S01]  /*0d20*/  ULDC UR4, c[0x0][0x9dc] ;  /* 0x0002770000047ab9 */ /* 0x000fe20000000800 */
[CC--:B------:R-:W-:Y:S02]  /*0d30*/  IMAD R0, R16.reuse, R9.reuse, 0x7f ;  /* 0x0000007f10007424 */ /* 0x0c0fe400078e0209 */
[----:B------:R-:W-:Y:S01]  /*0d40*/  IMAD.MOV.U32 R4, RZ, RZ, R88 ;  /* 0x000000ffff047224 */ /* 0x000fe200078e0058 */
[----:B------:R-:W-:Y:S01]  /*0d50*/  SHF.R.S32.HI R5, RZ, 0x1f, R2 ;  /* 0x0000001fff057819 */ /* 0x000fe20000011402 */
[----:B------:R-:W-:Y:S01]  /*0d60*/  IMAD R89, R16, R9, -R89 ;  /* 0x0000000910597224 */ /* 0x000fe200078e0a59 */
[----:B------:R-:W1:Y:S01]  /*0d70*/  @P2 LDC R13, c[0x0][0x450] ;  /* 0x00011400ff0d2b82 */ /* 0x000e620000000800 */
[----:B------:R-:W-:Y:S02]  /*0d80*/  SHF.R.S32.HI R3, RZ, 0x1f, R0 ;  /* 0x0000001fff037819 */ /* 0x000fe40000011400 */
[----:B------:R-:W-:-:S02]  /*0d90*/  LEA.HI R5, R5, R2, RZ, 0x7 ;  /* 0x0000000205057211 */ /* 0x000fc400078f38ff */
[----:B------:R-:W-:Y:S02]  /*0da0*/  LEA.HI R3, R3, R0, RZ, 0x7 ;  /* 0x0000000003037211 */ /* 0x000fe400078f38ff */
[----:B------:R-:W-:Y:S02]  /*0db0*/  SHF.R.S32.HI R0, RZ, 0x7, R5 ;  /* 0x00000007ff007819 */ /* 0x000fe40000011405 */
[----:B------:R-:W-:-:S04]  /*0dc0*/  SHF.R.S32.HI R3, RZ, 0x7, R3 ;  /* 0x00000007ff037819 */ /* 0x000fc80000011403 */
[----:B------:R-:W-:Y:S01]  /*0dd0*/  VIMNMX R9, R3, R0, PT ;  /* 0x0000000003097248 */ /* 0x000fe20003fe0100 */
[----:B0-----:R-:W-:-:S05]  /*0de0*/  @P2 IMAD.HI.U32 R6, R88, R7, RZ ;  /* 0x0000000758062227 */ /* 0x001fca00078e00ff */
[----:B-1----:R-:W-:-:S05]  /*0df0*/  @P2 SHF.R.U32.HI R4, RZ, R13, R6 ;  /* 0x0000000dff042219 */ /* 0x002fca0000011606 */
[----:B------:R-:W-:-:S04]  /*0e00*/  IMAD.IADD R2, R89, 0x1, R4 ;  /* 0x0000000159027824 */ /* 0x000fc800078e0204 */
[----:B------:R-:W-:Y:S01]  /*0e10*/  VIADD R0, R2, -UR4 ;  /* 0x8000000402007c36 */ /* 0x000fe20008000000 */
[----:B------:R-:W-:Y:S06]  /*0e20*/  @!P1 BRA `(.L_x_1052) ;  /* 0x00000000003c9947 */ /* 0x000fec0003800000 */
[----:B------:R-:W-:-:S13]  /*0e30*/  ISETP.GT.AND P0, PT, R2, -0x1, PT ;  /* 0xffffffff0200780c */ /* 0x000fda0003f04270 */
[----:B------:R-:W-:Y:S05]  /*0e40*/  @P0 BRA `(.L_x_1053) ;  /* 0x00000000001c0947 */ /* 0x000fea0003800000 */
[----:B------:R-:W-:Y:S02]  /*0e50*/  ISETP.NE.AND P0, PT, R11, 0x1, PT ;  /* 0x000000010b00780c */ /* 0x000fe40003f05270 */
[----:B------:R-:W-:-:S11]  /*0e60*/  LOP3.LUT R3, RZ, R2, RZ, 0x33, !PT ;  /* 0x00000002ff037212 */ /* 0x000fd600078e33ff */
[----:B------:R-:W0:Y:S02]  /*0e70*/  @P0 LDC.64 R4, c[0x0][0x9e8] ;  /* 0x00027a00ff040b82 */ /* 0x000e240000000a00 */
[----:B0-----:R-:W-:-:S05]  /*0e80*/  @P0 IMAD.HI.U32 R2, R3, R4, RZ ;  /* 0x0000000403020227 */ /* 0x001fca00078e00ff */
[----:B------:R-:W-:-:S04]  /*0e90*/  @P0 SHF.R.U32.HI R3, RZ, R5, R2 ;  /* 0x00000005ff030219 */ /* 0x000fc80000011602 */
[----:B------:R-:W-:Y:S01]  /*0ea0*/  LOP3.LUT R2, RZ, R3, RZ, 0x33, !PT ;  /* 0x00000003ff027212 */ /* 0x000fe200078e33ff */
[----:B------:R-:W-:Y:S06]  /*0eb0*/  BRA `(.L_x_1054) ;  /* 0x0000000000107947 */ /* 0x000fec0003800000 */
.L_x_1053:
[----:B------:R-:W-:-:S13]  /*0ec0*/  ISETP.NE.AND P0, PT, R11, 0x1, PT ;  /* 0x000000010b00780c */ /* 0x000fda0003f05270 */
[----:B------:R-:W0:Y:S02]  /*0ed0*/  @P0 LDC.64 R4, c[0x0][0x9e8] ;  /* 0x00027a00ff040b82 */ /* 0x000e240000000a00 */
[----:B0-----:R-:W-:-:S05]  /*0ee0*/  @P0 IMAD.HI.U32 R4, R2, R4, RZ ;  /* 0x0000000402040227 */ /* 0x001fca00078e00ff */
[----:B------:R-:W-:-:S07]  /*0ef0*/  @P0 SHF.R.U32.HI R2, RZ, R5, R4 ;  /* 0x00000005ff020219 */ /* 0x000fce0000011604 */
.L_x_1054:
[----:B------:R-:W-:-:S05]  /*0f00*/  IMAD R3, R2, R11, RZ ;  /* 0x0000000b02037224 */ /* 0x000fca00078e02ff */
[----:B------:R-:W-:-:S07]  /*0f10*/  VIMNMX R0, R0, R3, !PT ;  /* 0x0000000300007248 */ /* 0x000fce0007fe0100 */
.L_x_1052:
[----:B------:R-:W-:Y:S01]  /*0f20*/  SHF.R.S32.HI R3, RZ, 0x1f, R0 ;  /* 0x0000001fff037819 */ /* 0x000fe20000011400 */
[----:B------:R-:W-:-:S03]  /*0f30*/  IMAD.MOV.U32 R23, RZ, RZ, RZ ;  /* 0x000000ffff177224 */ /* 0x000fc600078e00ff */
[----:B------:R-:W-:Y:S02]  /*0f40*/  LEA.HI R3, R3, R0, RZ, 0x7 ;  /* 0x0000000003037211 */ /* 0x000fe400078f38ff */
[----:B------:R-:W-:Y:S02]  /*0f50*/  SHF.R.U32.HI R0, RZ, 0x10, R18 ;  /* 0x00000010ff007819 */ /* 0x000fe40000011612 */
[----:B------:R-:W-:Y:S02]  /*0f60*/  SHF.R.S32.HI R3, RZ, 0x7, R3 ;  /* 0x00000007ff037819 */ /* 0x000fe40000011403 */
[----:B------:R-:W-:Y:S02]  /*0f70*/  ISETP.NE.AND P0, PT, R0, RZ, PT ;  /* 0x000000ff0000720c */ /* 0x000fe40003f05270 */
[----:B------:R-:W-:Y:S02]  /*0f80*/  VIMNMX R8, RZ, R3, !PT ;  /* 0x00000003ff087248 */ /* 0x000fe40007fe0100 */
[----:B------:R-:W-:-:S02]  /*0f90*/  LOP3.LUT R18, R18, 0xffff, RZ, 0xc0, !PT ;  /* 0x0000ffff12127812 */ /* 0x000fc400078ec0ff */
[----:B------:R-:W-:-:S07]  /*0fa0*/  ISETP.GT.AND P1, PT, R9, R8, PT ;  /* 0x000000080900720c */ /* 0x000fce0003f24270 */
[----:B------:R-:W0:Y:S06]  /*0fb0*/  @!P0 LDC R0, c[0x0][0x9f0] ;  /* 0x00027c00ff008b82 */ /* 0x000e2c0000000800 */
[----:B------:R-:W-:Y:S05]  /*0fc0*/  @!P1 BRA `(.L_x_1055) ;  /* 0x0000000000709947 */ /* 0x000fea0003800000 */
[-C--:B0-----:R-:W-:Y:S02]  /*0fd0*/  IABS R6, R0.reuse ;  /* 0x0000000000067213 */ /* 0x081fe40000000000 */
[----:B------:R-:W-:Y:S02]  /*0fe0*/  IADD3 R2, R0, -0x1, R9 ;  /* 0xffffffff00027810 */ /* 0x000fe40007ffe009 */
[----:B------:R-:W0:Y:S03]  /*0ff0*/  I2F.RP R4, R6 ;  /* 0x0000000600047306 */ /* 0x000e260000209400 */
[----:B------:R-:W-:Y:S01]  /*1000*/  IMAD.IADD R5, R2, 0x1, -R8 ;  /* 0x0000000102057824 */ /* 0x000fe200078e0a08 */
[----:B------:R-:W-:-:S04]  /*1010*/  IABS R2, R0 ;  /* 0x0000000000027213 */ /* 0x000fc80000000000 */
[----:B------:R-:W-:Y:S02]  /*1020*/  IABS R10, R5 ;  /* 0x00000005000a7213 */ /* 0x000fe40000000000 */
[----:B------:R-:W-:-:S04]  /*1030*/  LOP3.LUT R5, R5, R0, RZ, 0x3c, !PT ;  /* 0x0000000005057212 */ /* 0x000fc800078e3cff */
[----:B------:R-:W-:Y:S01]  /*1040*/  ISETP.GE.AND P2, PT, R5, RZ, PT ;  /* 0x000000ff0500720c */ /* 0x000fe20003f46270 */
[----:B0-----:R-:W0:Y:S02]  /*1050*/  MUFU.RCP R4, R4 ;  /* 0x0000000400047308 */ /* 0x001e240000001000 */
[----:B0-----:R-:W-:Y:S02]  /*1060*/  VIADD R3, R4, 0xffffffe ;  /* 0x0ffffffe04037836 */ /* 0x001fe40000000000 */
[----:B------:R-:W-:Y:S02]  /*1070*/  IMAD.MOV R4, RZ, RZ, -R2 ;  /* 0x000000ffff047224 */ /* 0x000fe400078e0a02 */
[----:B------:R-:W-:Y:S02]  /*1080*/  IMAD.MOV.U32 R2, RZ, RZ, RZ ;  /* 0x000000ffff027224 */ /* 0x000fe400078e00ff */
[----:B------:R-:W0:Y:S02]  /*1090*/  F2I.FTZ.U32.TRUNC.NTZ R3, R3 ;  /* 0x0000000300037305 */ /* 0x000e24000021f000 */
[----:B0-----:R-:W-:-:S04]  /*10a0*/  IMAD.MOV R7, RZ, RZ, -R3 ;  /* 0x000000ffff077224 */ /* 0x001fc800078e0a03 */
[----:B------:R-:W-:-:S04]  /*10b0*/  IMAD R7, R7, R6, RZ ;  /* 0x0000000607077224 */ /* 0x000fc800078e02ff */
[----:B------:R-:W-:-:S04]  /*10c0*/  IMAD.HI.U32 R2, R3, R7, R2 ;  /* 0x0000000703027227 */ /* 0x000fc800078e0002 */
[----:B------:R-:W-:-:S04]  /*10d0*/  IMAD.MOV.U32 R3, RZ, RZ, R10 ;  /* 0x000000ffff037224 */ /* 0x000fc800078e000a */
        /* <DEDUP_REMOVED lines=11> */
.L_x_1055:
[-C--:B------:R-:W-:Y:S01]  /*1190*/  IMAD R18, R18, R23.reuse, R8 ;  /* 0x0000001712127224 */ /* 0x080fe200078e0208 */
[----:B------:R-:W-:Y:S02]  /*11a0*/  PLOP3.LUT P0, PT, PT, PT, PT, 0x80, 0x0 ;  /* 0x000000000000781c */ /* 0x000fe40003f0f070 */
[----:B------:R-:W-:Y:S02]  /*11b0*/  CS2R R92, SRZ ;  /* 0x00000000005c7805 */ /* 0x000fe4000001ff00 */
[----:B------:R-:W-:Y:S01]  /*11c0*/  CS2R R2, SRZ ;  /* 0x0000000000027805 */ /* 0x000fe2000001ff00 */
[----:B0-----:R-:W-:Y:S01]  /*11d0*/  IMAD.MOV.U32 R0, RZ, RZ, RZ ;  /* 0x000000ffff007224 */ /* 0x001fe200078e00ff */
[----:B------:R-:W-:Y:S02]  /*11e0*/  VIADDMNMX R23, R18, R23, R9, PT ;  /* 0x0000001712177246 */ /* 0x000fe40003800109 */
[----:B------:R-:W-:Y:S01]  /*11f0*/  CS2R R94, SRZ ;  /* 0x00000000005e7805 */ /* 0x000fe2000001ff00 */
[----:B------:R-:W-:Y:S01]  /*1200*/  IMAD.MOV.U32 R6, RZ, RZ, RZ ;  /* 0x000000ffff067224 */ /* 0x000fe200078e00ff */
[----:B------:R-:W-:-:S02]  /*1210*/  CS2R R100, SRZ ;  /* 0x0000000000647805 */ /* 0x000fc4000001ff00 */
[----:B------:R-:W-:Y:S01]  /*1220*/  ISETP.GT.AND P1, PT, R23, R18, PT ;  /* 0x000000121700720c */ /* 0x000fe20003f24270 */
[----:B------:R-:W-:Y:S01]  /*1230*/  IMAD.MOV.U32 R8, RZ, RZ, RZ ;  /* 0x000000ffff087224 */ /* 0x000fe200078e00ff */
[----:B------:R-:W-:Y:S01]  /*1240*/  CS2R R96, SRZ ;  /* 0x0000000000607805 */ /* 0x000fe2000001ff00 */
[----:B------:R-:W-:Y:S01]  /*1250*/  IMAD.MOV.U32 R91, RZ, RZ, RZ ;  /* 0x000000ffff5b7224 */ /* 0x000fe200078e00ff */
        /* <DEDUP_REMOVED lines=25> */
[----:B------:R-:W-:Y:S01]  /*13f0*/  CS2R R146, SRZ ;  /* 0x0000000000927805 */ /* 0x000fe2000001ff00 */
[----:B------:R-:W-:Y:S06]  /*1400*/  @!P1 BRA `(.L_x_1056) ;  /* 0x000000e000d49947 */ /* 0x000fec0003800000 */
[----:B------:R-:W-:Y:S01]  /*1410*/  SHF.R.S32.HI R93, RZ, 0x1f, R90 ;  /* 0x0000001fff5d7819 */ /* 0x000fe2000001145a */
[----:B------:R-:W0:Y:S01]  /*1420*/  S2UR UR41, SR_CgaCtaId ;  /* 0x00000000002979c3 */ /* 0x000e220000008800 */
[----:B------:R-:W-:Y:S02]  /*1430*/  UMOV UR36, 0x400 ;  /* 0x0000040000247882 */ /* 0x000fe40000000000 */
[----:B------:R-:W-:-:S04]  /*1440*/  LEA.HI R92, R93, R90, RZ, 0x7 ;  /* 0x0000005a5d5c7211 */ /* 0x000fc800078f38ff */
[----:B------:R-:W-:-:S05]  /*1450*/  SHF.R.S32.HI R91, RZ, 0x7, R92 ;  /* 0x00000007ff5b7819 */ /* 0x000fca000001145c */
        /* <DEDUP_REMOVED lines=29> */
.L_x_1057:
[----:B------:R-:W0:Y:S01]  /*1630*/  LDC.64 R12, c[0x0][0x990] ;  /* 0x00026400ff0c7b82 */ /* 0x000e220000000a00 */
[----:B------:R-:W-:-:S07]  /*1640*/  ULDC UR4, c[0x0][0x9d8] ;  /* 0x0002760000047ab9 */ /* 0x000fce0000000800 */
[----:B------:R-:W1:Y:S01]  /*1650*/  LDC.64 R20, c[0x0][0x998] ;  /* 0x00026600ff147b82 */ /* 0x000e620000000a00 */
[----:B0-----:R-:W-:-:S04]  /*1660*/  ISETP.NE.U32.AND P0, PT, R12, RZ, PT ;  /* 0x000000ff0c00720c */ /* 0x001fc80003f05070 */
[----:B------:R-:W-:Y:S02]  /*1670*/  ISETP.NE.AND.EX P0, PT, R13, RZ, PT, P0 ;  /* 0x000000ff0d00720c */ /* 0x000fe40003f05300 */
[----:B-1----:R-:W-:-:S04]  /*1680*/  ISETP.NE.U32.AND P1, PT, R20, RZ, PT ;  /* 0x000000ff1400720c */ /* 0x002fc80003f25070 */
[----:B------:R-:W-:-:S07]  /*1690*/  ISETP.NE.AND.EX P1, PT, R21, RZ, PT, P1 ;  /* 0x000000ff1500720c */ /* 0x000fce0003f25310 */
[----:B------:R-:W0:Y:S01]  /*16a0*/  @P0 LDC.64 R8, c[0x0][0x9a8] ;  /* 0x00026a00ff080b82 */ /* 0x000e220000000a00 */
[----:B------:R-:W-:-:S07]  /*16b0*/  @P0 SHF.R.S32.HI R7, RZ, 0x1f, R17 ;  /* 0x0000001fff070819 */ /* 0x000fce0000011411 */
[----:B------:R-:W1:Y:S08]  /*16c0*/  @P1 LDC.64 R10, c[0x0][0x9b8] ;  /* 0x00026e00ff0a1b82 */ /* 0x000e700000000a00 */
[----:B------:R-:W2:Y:S08]  /*16d0*/  @P1 LDC.64 R24, c[0x0][0x9c0] ;  /* 0x00027000ff181b82 */ /* 0x000eb00000000a00 */
[----:B------:R-:W3:Y:S01]  /*16e0*/  @P0 LDC.64 R14, c[0x0][0x9b0] ;  /* 0x00026c00ff0e0b82 */ /* 0x000ee20000000a00 */
[----:B0-----:R-:W-:-:S02]  /*16f0*/  @P0 IMAD R0, R8, UR38, RZ ;  /* 0x0000002608000c24 */ /* 0x001fc4000f8e02ff */
[----:B------:R-:W-:-:S04]  /*1700*/  @P0 IMAD.WIDE.U32 R2, R8, UR39, RZ ;  /* 0x0000002708020c25 */ /* 0x000fc8000f8e00ff */
[----:B------:R-:W-:Y:S02]  /*1710*/  @P0 IMAD R9, R9, UR39, R0 ;  /* 0x0000002709090c24 */ /* 0x000fe4000f8e0200 */
[C---:B-1----:R-:W-:Y:S02]  /*1720*/  @P1 IMAD R4, R10.reuse, UR38, RZ ;  /* 0x000000260a041c24 */ /* 0x042fe4000f8e02ff */
[----:B------:R-:W-:Y:S01]  /*1730*/  @P0 IMAD.IADD R3, R3, 0x1, R9 ;  /* 0x0000000103030824 */ /* 0x000fe200078e0209 */
[----:B------:R-:W-:Y:S01]  /*1740*/  @P1 SHF.R.S32.HI R9, RZ, 0x1f, R17 ;  /* 0x0000001fff091819 */ /* 0x000fe20000011411 */
[----:B------:R-:W-:Y:S02]  /*1750*/  @P1 IMAD R11, R11, UR39, R4 ;  /* 0x000000270b0b1c24 */ /* 0x000fe4000f8e0204 */
[----:B------:R-:W-:-:S04]  /*1760*/  @P1 IMAD.WIDE.U32 R4, R10, UR39, RZ ;  /* 0x000000270a041c25 */ /* 0x000fc8000f8e00ff */
[----:B--2---:R-:W-:Y:S02]  /*1770*/  @P1 IMAD R6, R9, R24, RZ ;  /* 0x0000001809061224 */ /* 0x004fe400078e02ff */
[----:B------:R-:W-:Y:S02]  /*1780*/  @P1 IMAD.IADD R5, R5, 0x1, R11 ;  /* 0x0000000105051824 */ /* 0x000fe400078e020b */
[----:B------:R-:W-:Y:S02]  /*1790*/  @P1 IMAD R11, R17, R25, R6 ;  /* 0x00000019110b1224 */ /* 0x000fe400078e0206 */
[-C--:B---3--:R-:W-:Y:S02]  /*17a0*/  @P0 IMAD R0, R7, R14.reuse, RZ ;  /* 0x0000000e07000224 */ /* 0x088fe400078e02ff */
[----:B------:R-:W-:-:S04]  /*17b0*/  @P0 IMAD.WIDE.U32 R2, R17, R14, R2 ;  /* 0x0000000e11020225 */ /* 0x000fc800078e0002 */
[C---:B------:R-:W-:Y:S02]  /*17c0*/  @P0 IMAD R9, R17.reuse, R15, R0 ;  /* 0x0000000f11090224 */ /* 0x040fe400078e0200 */
[----:B------:R-:W-:Y:S01]  /*17d0*/  @P1 IMAD.WIDE.U32 R6, R17, R24, R4 ;  /* 0x0000001811061225 */ /* 0x000fe200078e0004 */
[----:B------:R-:W-:-:S03]  /*17e0*/  @P0 LEA R4, P2, R2, R12, 0x2 ;  /* 0x0000000c02040211 */ /* 0x000fc600078410ff */
[----:B------:R-:W-:Y:S01]  /*17f0*/  @P0 IMAD.IADD R3, R3, 0x1, R9 ;  /* 0x0000000103030824 */ /* 0x000fe200078e0209 */
[----:B------:R-:W-:Y:S01]  /*1800*/  @P1 LEA R8, P3, R6, R20, 0x2 ;  /* 0x0000001406081211 */ /* 0x000fe200078610ff */
[----:B------:R-:W-:-:S03]  /*1810*/  @P1 IMAD.IADD R0, R7, 0x1, R11 ;  /* 0x0000000107001824 */ /* 0x000fc600078e020b */
[----:B------:R-:W-:Y:S01]  /*1820*/  @P0 LEA.HI.X R5, R2, R13, R3, 0x2, P2 ;  /* 0x0000000d02050211 */ /* 0x000fe200010f1403 */
[----:B------:R-:W-:Y:S01]  /*1830*/  IMAD.MOV.U32 R3, RZ, RZ, 0x3f800000 ;  /* 0x3f800000ff037424 */ /* 0x000fe200078e00ff */
[----:B------:R-:W-:Y:S01]  /*1840*/  @P1 LEA.HI.X R9, R6, R21, R0, 0x2, P3 ;  /* 0x0000001506091211 */ /* 0x000fe200018f1400 */
[----:B------:R-:W-:-:S04]  /*1850*/  IMAD.MOV.U32 R0, RZ, RZ, 0x3f800000 ;  /* 0x3f800000ff007424 */ /* 0x000fc800078e00ff */
[----:B------:R-:W2:Y:S04]  /*1860*/  @P0 LDG.E R3, desc[UR42][R4.64] ;  /* 0x0000002a04030981 */ /* 0x000ea8000c1e1900 */
[----:B------:R-:W2:Y:S01]  /*1870*/  @P1 LDG.E R0, desc[UR42][R8.64] ;  /* 0x0000002a08001981 */ /* 0x000ea2000c1e1900 */
[----:B------:R-:W-:-:S04]  /*1880*/  SHF.L.U32 R2, RZ, 0x1f, RZ ;  /* 0x0000001fff027819 */ /* 0x000fc800000006ff */
[----:B------:R-:W0:Y:S01]  /*1890*/  SYNCS.PHASECHK.TRANS64.TRYWAIT P0, [UR36+0x22800], R2 ;  /* 0x02280002ff0075a7 */ /* 0x000e220008000164 */
[----:B--2---:R-:W-:-:S04]  /*18a0*/  FMUL.FTZ R0, R3, R0 ;  /* 0x0000000003007220 */ /* 0x004fc80000410000 */
[----:B------:R-:W-:Y:S01]  /*18b0*/  FMUL.FTZ R0, R0, UR4 ;  /* 0x0000000400007c20 */ /* 0x000fe20008410000 */
[----:B0-----:R-:W-:Y:S06]  /*18c0*/  @!P0 BRA `(.L_x_1058) ;  /* 0x0000014800888947 */ /* 0x001fec0003800000 */
.L_x_1202:
[----:B------:R-:W-:-:S06]  /*18d0*/  ULOP3.LUT UR4, UR40, 0x1, URZ, 0xfc, !UPT ;  /* 0x0000000128047892 */ /* 0x000fcc000f8efc3f */
[----:B0-----:R-:W-:-:S05]  /*18e0*/  IMAD.U32 R3, RZ, RZ, UR4 ;  /* 0x00000004ff037e24 */ /* 0x001fca000f8e00ff */
[----:B------:R-:W-:-:S13]  /*18f0*/  ISETP.NE.AND P0, PT, R3, 0x3, PT ;  /* 0x000000030300780c */ /* 0x000fda0003f05270 */
[----:B------:R-:W-:Y:S05]  /*1900*/  @!P0 BRA `(.L_x_1059) ;  /* 0x0000000000048947 */ /* 0x000fea0003800000 */
[----:B------:R-:W-:Y:S01]  /*1910*/  BPT.TRAP 0x1 ;  /* 0x000000040000795c */ /* 0x000fe20000300000 */
.L_x_1059:
[----:B------:R0:W1:Y:S01]  /*1920*/  SYNCS.PHASECHK.TRANS64.TRYWAIT P1, [UR36+0x22830], R2 ;  /* 0x02283002ff0075a7 */ /* 0x0000620008020164 */
[----:B------:R-:W-:Y:S05]  /*1930*/  @!P0 BRA `(.L_x_1060) ;  /* 0x0000000000048947 */ /* 0x000fea0003800000 */
[----:B------:R-:W-:Y:S01]  /*1940*/  BPT.TRAP 0x1 ;  /* 0x000000040000795c */ /* 0x000fe20000300000 */
.L_x_1060:
[----:B------:R-:W-:-:S05]  /*1950*/  IMAD.U32 R6, RZ, RZ, UR44 ;  /* 0x0000002cff067e24 */ /* 0x000fca000f8e00ff */
[----:B------:R-:W-:Y:S01]  /*1960*/  LOP3.LUT R6, R6, 0x10000, RZ, 0xfc, !PT ;  /* 0x0001000006067812 */ /* 0x000fe200078efcff */
[----:B-1----:R-:W-:Y:S06]  /*1970*/  @P1 BRA `(.L_x_1061) ;  /* 0x0000000000081947 */ /* 0x002fec0003800000 */
[----:B------:R-:W1:Y:S02]  /*1980*/  SYNCS.PHASECHK.TRANS64.TRYWAIT P1, [UR36+0x22830], R2 ;  /* 0x02283002ff0075a7 */ /* 0x000e640008020164 */
[----:B-1----:R-:W-:Y:S05]  /*1990*/  @!P1 BRA `(.L_x_1062) ;  /* 0x00000148006c9947 */ /* 0x002fea0003800000 */
.L_x_1061:
[----:B------:R-:W-:Y:S05]  /*19a0*/  WARPSYNC.ALL ;  /* 0x0000000000007948 */ /* 0x000fea0003800000 */
[----:B------:R-:W-:Y:S01]  /*19b0*/  IMAD.MOV.U32 R7, RZ, RZ, -0x7fffffe0 ;  /* 0x80000020ff077424 */ /* 0x000fe200078e00ff */
[----:B------:R-:W-:Y:S01]  /*19c0*/  UIADD3 UR4, UR36, 0x16400, URZ ;  /* 0x0001640024047890 */ /* 0x000fe2000fffe03f */
[C---:B------:R-:W-:Y:S01]  /*19d0*/  R2UR UR8, R6.reuse ;  /* 0x00000000060872ca */ /* 0x040fe200000e0000 */
[----:B------:R-:W-:Y:S02]  /*19e0*/  WARPGROUP.ARRIVE ;  /* 0x00000000000079c5 */ /* 0x000fe40000000000 */
[----:B------:R-:W-:Y:S01]  /*19f0*/  R2UR UR9, R7 ;  /* 0x00000000070972ca */ /* 0x000fe200000e0000 */
[----:B------:R-:W-:Y:S01]  /*1a00*/  USHF.R.U32.HI UR4, URZ, 0x4, UR4 ;  /* 0x000000043f047899 */ /* 0x000fe20008011604 */
[----:B------:R-:W-:Y:S01]  /*1a10*/  R2UR UR24, R6 ;  /* 0x00000000061872ca */ /* 0x000fe200000e0000 */
[----:B------:R-:W-:Y:S01]  /*1a20*/  UMOV UR11, 0x80000020 ;  /* 0x80000020000b7882 */ /* 0x000fe20000000000 */
[----:B------:R-:W-:Y:S01]  /*1a30*/  UMOV UR13, 0x80000020 ;  /* 0x80000020000d7882 */ /* 0x000fe20000000000 */
[----:B------:R-:W-:Y:S01]  /*1a40*/  ULOP3.LUT UR4, UR4, 0x3fff, URZ, 0xc0, !UPT ;  /* 0x00003fff04047892 */ /* 0x000fe2000f8ec03f */
[----:B------:R-:W-:Y:S01]  /*1a50*/  UMOV UR15, 0x80000020 ;  /* 0x80000020000f7882 */ /* 0x000fe20000000000 */
[----:B------:R-:W-:-:S02]  /*1a60*/  UMOV UR17, 0x80000020 ;  /* 0x8000002000117882 */ /* 0x000fc40000000000 */
[----:B------:R-:W-:Y:S01]  /*1a70*/  ULOP3.LUT UR6, UR4, 0x10000, URZ, 0xfc, !UPT ;  /* 0x0001000004067892 */ /* 0x000fe2000f8efc3f */
[----:B------:R-:W-:Y:S01]  /*1a80*/  UMOV UR19, 0x80000020 ;  /* 0x8000002000137882 */ /* 0x000fe20000000000 */
[----:B------:R-:W-:Y:S02]  /*1a90*/  UMOV UR21, 0x80000020 ;  /* 0x8000002000157882 */ /* 0x000fe40000000000 */
[----:B------:R-:W-:Y:S02]  /*1aa0*/  UIADD3 UR14, UR6, 0x200, URZ ;  /* 0x00000200060e7890 */ /* 0x000fe4000fffe03f */
[----:B------:R-:W-:Y:S01]  /*1ab0*/  UIADD3 UR12, UR24, 0x200, URZ ;  /* 0x00000200180c7890 */ /* 0x000fe2000fffe03f */
[----:B------:R-:W-:Y:S01]  /*1ac0*/  UMOV UR10, UR6 ;  /* 0x00000006000a7c82 */ /* 0x000fe20008000000 */
[----:B------:R-:W-:Y:S01]  /*1ad0*/  UIADD3 UR16, UR24, 0x202, URZ ;  /* 0x0000020218107890 */ /* 0x000fe2000fffe03f */
[----:B------:R-:W-:Y:S01]  /*1ae0*/  QGMMA.64x128x32.F32.E4M3.E4M3 R24, gdesc[UR8], RZ, !UPT, gsb0 ;  /* 0x01e00000081879f3 */ /* 0x000fe2000c0008ff */
[----:B------:R-:W-:-:S02]  /*1af0*/  UIADD3 UR8, UR24, 0x2, URZ ;  /* 0x0000000218087890 */ /* 0x000fc4000fffe03f */
[----:B------:R-:W-:Y:S01]  /*1b00*/  UIADD3 UR10, UR6, 0x2, URZ ;  /* 0x00000002060a7890 */ /* 0x000fe2000fffe03f */
[----:B------:R-:W-:Y:S01]  /*1b10*/  UMOV UR9, 0x80000020 ;  /* 0x8000002000097882 */ /* 0x000fe20000000000 */
[----:B------:R-:W-:Y:S01]  /*1b20*/  UMOV UR11, 0x80000020 ;  /* 0x80000020000b7882 */ /* 0x000fe20000000000 */
[----:B------:R-:W-:Y:S02]  /*1b30*/  UIADD3 UR18, UR6, 0x202, URZ ;  /* 0x0000020206127890 */ /* 0x000fe4000fffe03f */
[----:B------:R-:W-:Y:S02]  /*1b40*/  UIADD3 UR20, UR24, 0x400, URZ ;  /* 0x0000040018147890 */ /* 0x000fe4000fffe03f */
[----:B------:R-:W-:Y:S01]  /*1b50*/  UIADD3 UR22, UR6, 0x400, URZ ;  /* 0x0000040006167890 */ /* 0x000fe2000fffe03f */
[----:B------:R-:W-:Y:S01]  /*1b60*/  UMOV UR23, 0x80000020 ;  /* 0x8000002000177882 */ /* 0x000fe20000000000 */
[----:B------:R-:W-:Y:S02]  /*1b70*/  UIADD3 UR24, UR24, 0x402, URZ ;  /* 0x0000040218187890 */ /* 0x000fe4000fffe03f */
[----:B------:R-:W-:Y:S01]  /*1b80*/  UIADD3 UR26, UR6, 0x402, URZ ;  /* 0x00000402061a7890 */ /* 0x000fe2000fffe03f */
[----:B------:R-:W-:Y:S01]  /*1b90*/  UMOV UR25, 0x80000020 ;  /* 0x8000002000197882 */ /* 0x000fe20000000000 */
[----:B------:R-:W-:Y:S01]  /*1ba0*/  UMOV UR27, 0x80000020 ;  /* 0x80000020001b7882 */ /* 0x000fe20000000000 */
[----:B------:R-:W-:-:S02]  /*1bb0*/  WARPGROUP.DEPBAR.LE gsb0, 0x0 ;  /* 0x00008000000079c5 */ /* 0x000fc40000010000 */
[----:B------:R-:W-:-:S06]  /*1bc0*/  WARPGROUP.ARRIVE ;  /* 0x00000000000079c5 */ /* 0x000fcc0000000000 */
[----:B------:R-:W-:Y:S03]  /*1bd0*/  QGMMA.64x128x32.F32.E4M3.E4M3 R24, gdesc[UR8], R24, gsb0 ;  /* 0x01e00000081879f3 */ /* 0x000fe60008000818 */
[----:B------:R-:W-:Y:S02]  /*1be0*/  WARPGROUP.DEPBAR.LE gsb0, 0x0 ;  /* 0x00008000000079c5 */ /* 0x000fe40000010000 */
[----:B------:R-:W-:-:S07]  /*1bf0*/  WARPGROUP.ARRIVE ;  /* 0x00000000000079c5 */ /* 0x000fce0000000000 */
        /* <DEDUP_REMOVED lines=11> */
[----:B------:R-:W-:Y:S05]  /*1cb0*/  @!P0 BRA `(.L_x_1063) ;  /* 0x0000000000048947 */ /* 0x000fea0003800000 */
[----:B------:R-:W-:Y:S01]  /*1cc0*/  BPT.TRAP 0x1 ;  /* 0x000000040000795c */ /* 0x000fe20000300000 */
.L_x_1063:
[----:B------:R-:W2:Y:S01]  /*1cd0*/  LDL R105, [R1] ;  /* 0x0000000001697983 */ /* 0x000ea20000100800 */
[----:B-1----:R-:W-:Y:S01]  /*1ce0*/  LOP3.LUT R3, R92, 0xffffff80, RZ, 0xc0, !PT ;  /* 0xffffff805c037812 */ /* 0x002fe200078ec0ff */
[----:B------:R-:W-:Y:S01]  /*1cf0*/  FMUL.FTZ R14, R0, R38 ;  /* 0x00000026000e7220 */ /* 0x000fe20000410000 */
[----:B------:R-:W-:Y:S01]  /*1d00*/  ISETP.NE.AND P2, PT, R22, 0x1, PT ;  /* 0x000000011600780c */ /* 0x000fe20003f45270 */
[----:B------:R-:W-:Y:S01]  /*1d10*/  FMUL.FTZ R94, R0, R28 ;  /* 0x0000001c005e7220 */ /* 0x000fe20000410000 */
[----:B------:R-:W-:Y:S01]  /*1d20*/  LEA.HI R93, R93, R90, RZ, 0x2 ;  /* 0x0000005a5d5d7211 */ /* 0x000fe200078f10ff */
[----:B------:R-:W-:Y:S02]  /*1d30*/  IMAD.IADD R3, R90, 0x1, -R3 ;  /* 0x000000015a037824 */ /* 0x000fe400078e0a03 */
[C---:B------:R-:W-:Y:S01]  /*1d40*/  FMUL.FTZ R38, R0.reuse, R40 ;  /* 0x0000002800267220 */ /* 0x040fe20000410000 */
[C---:B------:R-:W-:Y:S01]  /*1d50*/  FMUL.FTZ R20, R0.reuse, R42 ;  /* 0x0000002a00147220 */ /* 0x040fe20000410000 */
[C---:B------:R-:W-:Y:S01]  /*1d60*/  FMUL.FTZ R40, R0.reuse, R41 ;  /* 0x0000002900287220 */ /* 0x040fe20000410000 */
[C---:B------:R-:W-:Y:S01]  /*1d70*/  FMUL.FTZ R42, R0.reuse, R44 ;  /* 0x0000002c002a7220 */ /* 0x040fe20000410000 */
[----:B------:R-:W-:Y:S01]  /*1d80*/  SHF.R.S32.HI R8, RZ, 0x1f, R3 ;  /* 0x0000001fff087819 */ /* 0x000fe20000011403 */
[C---:B------:R-:W-:Y:S01]  /*1d90*/  FMUL.FTZ R44, R0.reuse, R45 ;  /* 0x0000002d002c7220 */ /* 0x040fe20000410000 */
[----:B------:R-:W-:Y:S01]  /*1da0*/  LOP3.LUT R93, R93, 0xfffffffc, RZ, 0xc0, !PT ;  /* 0xfffffffc5d5d7812 */ /* 0x000fe200078ec0ff */
[----:B------:R-:W-:Y:S01]  /*1db0*/  FMUL.FTZ R41, R0, R59 ;  /* 0x0000003b00297220 */ /* 0x000fe20000410000 */
[----:B------:R-:W-:Y:S01]  /*1dc0*/  LEA.HI R11, R8, R3, RZ, 0x2 ;  /* 0x00000003080b7211 */ /* 0x000fe200078f10ff */
[----:B------:R-:W-:Y:S01]  /*1dd0*/  FMUL.FTZ R45, R0, R63 ;  /* 0x0000003f002d7220 */ /* 0x000fe20000410000 */
[----:B------:R-:W-:Y:S01]  /*1de0*/  LEA.HI R28, R8, R3, RZ, 0x5 ;  /* 0x00000003081c7211 */ /* 0x000fe200078f28ff */
[C---:B------:R-:W-:Y:S01]  /*1df0*/  FMUL.FTZ R95, R0.reuse, R29 ;  /* 0x0000001d005f7220 */ /* 0x040fe20000410000 */
[--C-:B------:R-:W-:Y:S01]  /*1e00*/  SHF.R.S32.HI R8, RZ, 0x2, R11.reuse ;  /* 0x00000002ff087819 */ /* 0x100fe2000001140b */
[----:B------:R-:W1:Y:S01]  /*1e10*/  @P2 LDC R63, c[0x0][0x44c] ;  /* 0x00011300ff3f2b82 */ /* 0x000e620000000800 */
[----:B------:R-:W-:Y:S01]  /*1e20*/  SHF.R.S32.HI R59, RZ, 0x1f, R11 ;  /* 0x0000001fff3b7819 */ /* 0x000fe2000001140b */
[----:B------:R-:W-:Y:S01]  /*1e30*/  FMUL.FTZ R9, R0, R30 ;  /* 0x0000001e00097220 */ /* 0x000fe20000410000 */
[----:B------:R-:W-:Y:S01]  /*1e40*/  SHF.R.S32.HI R29, RZ, 0x5, R28 ;  /* 0x00000005ff1d7819 */ /* 0x000fe2000001141c */
[----:B------:R-:W-:Y:S01]  /*1e50*/  IMAD.IADD R93, R90, 0x1, -R93 ;  /* 0x000000015a5d7824 */ /* 0x000fe200078e0a5d */
[----:B------:R-:W-:Y:S01]  /*1e60*/  LEA.HI R30, R91, R91, RZ, 0x1 ;  /* 0x0000005b5b1e7211 */ /* 0x000fe200078f08ff */
[----:B------:R-:W-:Y:S01]  /*1e70*/  FMUL.FTZ R122, R0, R48 ;  /* 0x00000030007a7220 */ /* 0x000fe20000410000 */
[----:B------:R-:W-:Y:S01]  /*1e80*/  LEA.HI R59, R59, R8, RZ, 0x3 ;  /* 0x000000083b3b7211 */ /* 0x000fe200078f18ff */
[----:B------:R-:W3:Y:S01]  /*1e90*/  @P2 LDC R48, c[0x0][0x450] ;  /* 0x00011400ff302b82 */ /* 0x000ee20000000800 */
[----:B------:R-:W-:Y:S01]  /*1ea0*/  IMAD R29, R29, 0x10, R88 ;  /* 0x000000101d1d7824 */ /* 0x000fe200078e0258 */
[----:B------:R-:W-:Y:S01]  /*1eb0*/  LOP3.LUT R30, R30, 0x3fffffe, RZ, 0xc0, !PT ;  /* 0x03fffffe1e1e7812 */ /* 0x000fe200078ec0ff */
[C---:B------:R-:W-:Y:S01]  /*1ec0*/  FMUL.FTZ R4, R0.reuse, R24 ;  /* 0x0000001800047220 */ /* 0x040fe20000410000 */
[----:B------:R-:W-:Y:S01]  /*1ed0*/  LEA.HI R28, R93, R93, RZ, 0x1 ;  /* 0x0000005d5d1c7211 */ /* 0x000fe200078f08ff */
[----:B------:R-:W-:Y:S01]  /*1ee0*/  FMUL.FTZ R24, R0, R25 ;  /* 0x0000001900187220 */ /* 0x000fe20000410000 */
[----:B------:R-:W-:Y:S01]  /*1ef0*/  LOP3.LUT R59, R59, 0xfffffff8, RZ, 0xc0, !PT ;  /* 0xfffffff83b3b7812 */ /* 0x000fe200078ec0ff */
[----:B------:R-:W-:Y:S01]  /*1f00*/  IMAD.IADD R30, R91, 0x1, -R30 ;  /* 0x000000015b1e7824 */ /* 0x000fe200078e0a1e */
[----:B------:R-:W-:Y:S01]  /*1f10*/  LOP3.LUT R28, R28, 0x1ffffffe, RZ, 0xc0, !PT ;  /* 0x1ffffffe1c1c7812 */ /* 0x000fe200078ec0ff */
[C---:B------:R-:W-:Y:S01]  /*1f20*/  FMUL.FTZ R25, R0.reuse, R46 ;  /* 0x0000002e00197220 */ /* 0x040fe20000410000 */
[----:B------:R-:W-:Y:S01]  /*1f30*/  IADD3 R29, R29, R8, -R59 ;  /* 0x000000081d1d7210 */ /* 0x000fe20007ffe83b */
[----:B------:R-:W-:Y:S01]  /*1f40*/  FMUL.FTZ R118, R0, R52 ;  /* 0x0000003400767220 */ /* 0x000fe20000410000 */
[----:B------:R-:W-:Y:S01]  /*1f50*/  IMAD.MOV.U32 R46, RZ, RZ, -0x80 ;  /* 0xffffff80ff2e7424 */ /* 0x000fe200078e00ff */
[----:B------:R-:W-:Y:S01]  /*1f60*/  UIADD3 UR4, UR36, 0x22840, URZ ;  /* 0x0002284024047890 */ /* 0x000fe2000fffe03f */
[----:B------:R-:W-:-:S02]  /*1f70*/  IMAD.IADD R8, R93, 0x1, -R28 ;  /* 0x000000015d087824 */ /* 0x000fc400078e0a1c */
[----:B------:R-:W-:Y:S01]  /*1f80*/  FMUL.FTZ R57, R0, R57 ;  /* 0x0000003900397220 */ /* 0x000fe20000410000 */
[----:B------:R-:W-:Y:S01]  /*1f90*/  IMAD R29, R30, 0x40, R29 ;  /* 0x000000401e1d7824 */ /* 0x000fe200078e021d */
[----:B------:R-:W-:Y:S01]  /*1fa0*/  LOP3.LUT R30, R11, 0x7ffffffc, RZ, 0xc0, !PT ;  /* 0x7ffffffc0b1e7812 */ /* 0x000fe200078ec0ff */
[----:B------:R-:W-:Y:S01]  /*1fb0*/  UPRMT UR4, UR41, 0x654, UR4 ;  /* 0x0000065429047896 */ /* 0x000fe20008000004 */
[----:B------:R-:W-:Y:S01]  /*1fc0*/  FMUL.FTZ R12, R0, R34 ;  /* 0x00000022000c7220 */ /* 0x000fe20000410000 */
[----:B------:R-:W-:Y:S02]  /*1fd0*/  IMAD R8, R8, 0x8, R29 ;  /* 0x0000000808087824 */ /* 0x000fe400078e021d */
[C---:B------:R-:W-:Y:S01]  /*1fe0*/  FMUL.FTZ R34, R0.reuse, R36 ;  /* 0x0000002400227220 */ /* 0x040fe20000410000 */
[----:B------:R-:W-:Y:S02]  /*1ff0*/  IMAD.IADD R3, R3, 0x1, -R30 ;  /* 0x0000000103037824 */ /* 0x000fe400078e0a1e */
[----:B0-----:R-:W-:Y:S01]  /*2000*/  FMUL.FTZ R2, R0, R26 ;  /* 0x0000001a00027220 */ /* 0x001fe20000410000 */
[----:B-1----:R-:W-:-:S04]  /*2010*/  @P2 IMAD.HI.U32 R29, R8, R63, RZ ;  /* 0x0000003f081d2227 */ /* 0x002fc800078e00ff */
[C---:B------:R-:W-:Y:S01]  /*2020*/  FMUL.FTZ R96, R0.reuse, R33 ;  /* 0x0000002100607220 */ /* 0x040fe20000410000 */
[C---:B------:R-:W-:Y:S01]  /*2030*/  FMUL.FTZ R36, R0.reuse, R37 ;  /* 0x0000002500247220 */ /* 0x040fe20000410000 */
[C---:B------:R-:W-:Y:S01]  /*2040*/  FMUL.FTZ R5, R0.reuse, R27 ;  /* 0x0000001b00057220 */ /* 0x040fe20000410000 */
[----:B------:R-:W-:Y:S01]  /*2050*/  IMAD.MOV.U32 R52, RZ, RZ, R8 ;  /* 0x000000ffff347224 */ /* 0x000fe200078e0008 */
[----:B---3--:R-:W-:Y:S01]  /*2060*/  @P2 SHF.R.U32.HI R52, RZ, R48, R29 ;  /* 0x00000030ff342219 */ /* 0x008fe2000001161d */
[----:B------:R-:W-:Y:S02]  /*2070*/  IMAD R63, R23, R46, 0x80 ;  /* 0x00000080173f7424 */ /* 0x000fe400078e022e */
[C---:B------:R-:W-:Y:S01]  /*2080*/  FMUL.FTZ R10, R0.reuse, R31 ;  /* 0x0000001f000a7220 */ /* 0x040fe20000410000 */
[C---:B------:R-:W-:Y:S01]  /*2090*/  FMUL.FTZ R13, R0.reuse, R35 ;  /* 0x00000023000d7220 */ /* 0x040fe20000410000 */
[----:B------:R-:W-:Y:S01]  /*20a0*/  FMUL.FTZ R15, R0, R39 ;  /* 0x00000027000f7220 */ /* 0x000fe20000410000 */
[----:B------:R-:W0:Y:S01]  /*20b0*/  SHFL.IDX PT, R59, R52, RZ, 0x1c1f ;  /* 0x001c1fff343b7589 */ /* 0x000e2200000e0000 */
[----:B------:R-:W-:-:S02]  /*20c0*/  VIADD R46, R63, 0x1 ;  /* 0x000000013f2e7836 */ /* 0x000fc40000000000 */
[C---:B------:R-:W-:Y:S01]  /*20d0*/  FMUL.FTZ R21, R0.reuse, R43 ;  /* 0x0000002b00157220 */ /* 0x040fe20000410000 */
[C---:B------:R-:W-:Y:S01]  /*20e0*/  FMUL.FTZ R26, R0.reuse, R47 ;  /* 0x0000002f001a7220 */ /* 0x040fe20000410000 */
[C---:B------:R-:W-:Y:S01]  /*20f0*/  FMUL.FTZ R120, R0.reuse, R49 ;  /* 0x0000003100787220 */ /* 0x040fe20000410000 */
[C---:B------:R-:W-:Y:S01]  /*2100*/  FMUL.FTZ R33, R0.reuse, R51 ;  /* 0x0000003300217220 */ /* 0x040fe20000410000 */
[C---:B------:R-:W-:Y:S01]  /*2110*/  FMUL.FTZ R116, R0.reuse, R53 ;  /* 0x0000003500747220 */ /* 0x040fe20000410000 */
[C---:B------:R-:W-:Y:S01]  /*2120*/  FMUL.FTZ R37, R0.reuse, R55 ;  /* 0x0000003700257220 */ /* 0x040fe20000410000 */
[----:B------:R1:W3:Y:S01]  /*2130*/  MUFU.TANH R112, R57 ;  /* 0x0000003900707308 */ /* 0x0002e20000002400 */
        /* <DEDUP_REMOVED lines=17> */
[C---:B-1----:R-:W-:Y:S01]  /*2250*/  FMUL.FTZ R57, R0.reuse, R75 ;  /* 0x0000004b00397220 */ /* 0x042fe20000410000 */
        /* <DEDUP_REMOVED lines=12> */
[C---:B------:R-:W-:Y:S01]  /*2320*/  IMAD R11, R3.reuse, -0x2, R46 ;  /* 0xfffffffe030b7824 */ /* 0x040fe200078e022e */
[----:B------:R-:W-:Y:S01]  /*2330*/  ULDC UR33, c[0x0][0x2f0] ;  /* 0x0000bc0000217ab9 */ /* 0x000fe20000000800 */
[----:B------:R-:W-:Y:S01]  /*2340*/  SYNCS.ARRIVE.TRANS64.RED.A1T0 RZ, [UR4], RZ ;  /* 0x000000ffffff79a7 */ /* 0x000fe20008100404 */
[----:B------:R-:W-:Y:S01]  /*2350*/  ULDC UR4, c[0x0][0x288] ;  /* 0x0000a20000047ab9 */ /* 0x000fe20000000800 */
[----:B------:R-:W-:Y:S01]  /*2360*/  IMAD R48, R16, UR33, R11 ;  /* 0x0000002110307c24 */ /* 0x000fe2000f8e020b */
[----:B------:R-:W1:Y:S01]  /*2370*/  MUFU.TANH R4, R4 ;  /* 0x0000000400047308 */ /* 0x000e620000002400 */
[----:B------:R-:W-:Y:S01]  /*2380*/  IMAD.U32 R11, RZ, RZ, UR4 ;  /* 0x00000004ff0b7e24 */ /* 0x000fe2000f8e00ff */
[----:B------:R-:W-:Y:S01]  /*2390*/  ULDC UR5, c[0x0][0x9dc] ;  /* 0x0002770000057ab9 */ /* 0x000fe20000000800 */
[----:B------:R-:W-:Y:S01]  /*23a0*/  FMUL.FTZ R65, R0, R65 ;  /* 0x0000004100417220 */ /* 0x000fe20000410000 */
[----:B------:R-:W-:Y:S01]  /*23b0*/  ULOP3.LUT UR5, URZ, UR5, URZ, 0x33, !UPT ;  /* 0x000000053f057292 */ /* 0x000fe2000f8e333f */
[----:B------:R-:W-:Y:S01]  /*23c0*/  IMAD R46, R16, UR33, R63 ;  /* 0x00000021102e7c24 */ /* 0x000fe2000f8e023f */
[----:B------:R-:W-:Y:S01]  /*23d0*/  ULDC UR4, c[0x0][0x9e0] ;  /* 0x0002780000047ab9 */ /* 0x000fe20000000800 */
[----:B------:R-:W-:Y:S01]  /*23e0*/  IMAD.IADD R48, R48, 0x1, -R11 ;  /* 0x0000000130307824 */ /* 0x000fe200078e0a0b */
[----:B------:R-:W4:Y:S01]  /*23f0*/  MUFU.TANH R24, R24 ;  /* 0x0000001800187308 */ /* 0x000f220000002400 */
[----:B------:R-:W-:Y:S01]  /*2400*/  FMUL.FTZ R56, R0, R56 ;  /* 0x0000003800387220 */ /* 0x000fe20000410000 */
[----:B------:R-:W-:Y:S01]  /*2410*/  IMAD R62, R3, -0x2, R46 ;  /* 0xfffffffe033e7824 */ /* 0x000fe200078e022e */
[----:B------:R-:W-:Y:S01]  /*2420*/  LEA R58, R23, 0xffffff80, 0x7 ;  /* 0xffffff80173a7811 */ /* 0x000fe200078e38ff */
[----:B------:R-:W-:-:S04]  /*2430*/  VIADD R66, R48, UR5 ;  /* 0x0000000530427c36 */ /* 0x000fc80008000000 */
[----:B------:R-:W0:Y:S08]  /*2440*/  MUFU.TANH R2, R2 ;  /* 0x0000000200027308 */ /* 0x000e300000002400 */
        /* <DEDUP_REMOVED lines=21> */
[----:B------:R-:W0:Y:S01]  /*25a0*/  MUFU.TANH R122, R122 ;  /* 0x0000007a007a7308 */ /* 0x000e220000002400 */
[----:B--2---:R-:W-:-:S07]  /*25b0*/  LOP3.LUT P1, RZ, R105, 0x1, RZ, 0xc0, !PT ;  /* 0x0000000169ff7812 */ /* 0x004fce000782c0ff */
[----:B------:R-:W2:Y:S08]  /*25c0*/  MUFU.TANH R120, R120 ;  /* 0x0000007800787308 */ /* 0x000eb00000002400 */
        /* <DEDUP_REMOVED lines=35> */
[----:B------:R5:W1:Y:S08]  /*2800*/  MUFU.TANH R50, R65 ;  /* 0x0000004100327308 */ /* 0x000a700000002400 */
[----:B------:R3:W1:Y:S01]  /*2810*/  MUFU.TANH R114, R56 ;  /* 0x0000003800727308 */ /* 0x0006620000002400 */
[----:B-----5:R-:W-:-:S05]  /*2820*/  VIADD R65, R48, UR4 ;  /* 0x0000000430417c36 */ /* 0x020fca0008000000 */
[----:B0-----:R-:W-:Y:S01]  /*2830*/  VIADDMNMX R54, R59, R65, R62, PT ;  /* 0x000000413b367246 */ /* 0x001fe2000380013e */
[----:B---3--:R-:W-:Y:S01]  /*2840*/  IMAD.IADD R56, R66, 0x1, R59 ;  /* 0x0000000142387824 */ /* 0x008fe200078e023b */
[----:B--2-4-:R-:W-:Y:S06]  /*2850*/  @!P1 BRA `(.L_x_1064) ;  /* 0x0000000000649947 */ /* 0x014fec0003800000 */
[----:B------:R-:W-:Y:S01]  /*2860*/  IMAD R46, R16, UR33, R59 ;  /* 0x00000021102e7c24 */ /* 0x000fe2000f8e023b */
[----:B------:R-:W-:Y:S03]  /*2870*/  BSSY B0, `(.L_x_1065) ;  /* 0x0000013000007945 */ /* 0x000fe60003800000 */
[----:B------:R-:W-:-:S05]  /*2880*/  IMAD.IADD R59, R46, 0x1, -R11 ;  /* 0x000000012e3b7824 */ /* 0x000fca00078e0a0b */
[----:B------:R-:W-:-:S13]  /*2890*/  ISETP.GT.AND P1, PT, R59, -0x1, PT ;  /* 0xffffffff3b00780c */ /* 0x000fda0003f24270 */
[----:B------:R-:W-:Y:S05]  /*28a0*/  @P1 BRA `(.L_x_1066) ;  /* 0x0000000000241947 */ /* 0x000fea0003800000 */
[----:B------:R-:W-:Y:S01]  /*28b0*/  ULDC UR7, c[0x0][0x9e4] ;  /* 0x0002790000077ab9 */ /* 0x000fe20000000800 */
[----:B------:R-:W-:Y:S01]  /*28c0*/  LOP3.LUT R59, RZ, R59, RZ, 0x33, !PT ;  /* 0x0000003bff3b7212 */ /* 0x000fe200078e33ff */
[----:B------:R-:W-:-:S05]  /*28d0*/  IMAD.U32 R48, RZ, RZ, UR7 ;  /* 0x00000007ff307e24 */ /* 0x000fca000f8e00ff */
[----:B------:R-:W-:-:S13]  /*28e0*/  ISETP.NE.AND P1, PT, R48, 0x1, PT ;  /* 0x000000013000780c */ /* 0x000fda0003f25270 */
[----:B------:R-:W0:Y:S02]  /*28f0*/  @P1 LDC.64 R70, c[0x0][0x9e8] ;  /* 0x00027a00ff461b82 */ /* 0x000e240000000a00 */
[----:B0-----:R-:W-:-:S05]  /*2900*/  @P1 IMAD.HI.U32 R46, R59, R70, RZ ;  /* 0x000000463b2e1227 */ /* 0x001fca00078e00ff */
[----:B------:R-:W-:-:S04]  /*2910*/  @P1 SHF.R.U32.HI R59, RZ, R71, R46 ;  /* 0x00000047ff3b1219 */ /* 0x000fc8000001162e */
[----:B------:R-:W-:Y:S01]  /*2920*/  LOP3.LUT R59, RZ, R59, RZ, 0x33, !PT ;  /* 0x0000003bff3b7212 */ /* 0x000fe200078e33ff */
[----:B------:R-:W-:Y:S06]  /*2930*/  BRA `(.L_x_1067) ;  /* 0x0000000000187947 */ /* 0x000fec0003800000 */
.L_x_1066:
[----:B------:R-:W-:Y:S02]  /*2940*/  ULDC UR7, c[0x0][0x9e4] ;  /* 0x0002790000077ab9 */ /* 0x000fe40000000800 */
[----:B------:R-:W-:-:S05]  /*2950*/  IMAD.U32 R48, RZ, RZ, UR7 ;  /* 0x00000007ff307e24 */ /* 0x000fca000f8e00ff */
[----:B------:R-:W-:-:S13]  /*2960*/  ISETP.NE.AND P1, PT, R48, 0x1, PT ;  /* 0x000000013000780c */ /* 0x000fda0003f25270 */
[----:B------:R-:W0:Y:S02]  /*2970*/  @P1 LDC.64 R70, c[0x0][0x9e8] ;  /* 0x00027a00ff461b82 */ /* 0x000e240000000a00 */
[----:B0-----:R-:W-:-:S05]  /*2980*/  @P1 IMAD.HI.U32 R46, R59, R70, RZ ;  /* 0x000000463b2e1227 */ /* 0x001fca00078e00ff */
[----:B------:R-:W-:-:S07]  /*2990*/  @P1 SHF.R.U32.HI R59, RZ, R71, R46 ;  /* 0x00000047ff3b1219 */ /* 0x000fce000001162e */
.L_x_1067:
[----:B------:R-:W-:Y:S05]  /*29a0*/  BSYNC B0 ;  /* 0x0000000000007941 */ /* 0x000fea0003800000 */
.L_x_1065:
[----:B------:R-:W-:-:S04]  /*29b0*/  IMAD R46, R59, R48, -R58 ;  /* 0x000000303b2e7224 */ /* 0x000fc800078e0a3a */
[----:B------:R-:W-:-:S05]  /*29c0*/  IMAD R59, R3, -0x2, R46 ;  /* 0xfffffffe033b7824 */ /* 0x000fca00078e022e */
[----:B------:R-:W-:Y:S02]  /*29d0*/  VIADDMNMX R54, R59, R48, R54, PT ;  /* 0x000000303b367246 */ /* 0x000fe40003800136 */
[----:B------:R-:W-:-:S07]  /*29e0*/  VIMNMX R56, R56, R59, !PT ;  /* 0x0000003b38387248 */ /* 0x000fce0007fe0100 */
.L_x_1064:
[C---:B------:R-:W-:Y:S02]  /*29f0*/  ISETP.GE.AND P6, PT, R63.reuse, 0x9, PT ;  /* 0x000000093f00780c */ /* 0x040fe40003fc6270 */
[C---:B------:R-:W-:Y:S02]  /*2a00*/  ISETP.GE.AND P1, PT, R63.reuse, 0x2, PT ;  /* 0x000000023f00780c */ /* 0x040fe40003f26270 */
[C---:B------:R-:W-:Y:S02]  /*2a10*/  ISETP.GT.AND P2, PT, R56.reuse, 0x8, !P6 ;  /* 0x000000083800780c */ /* 0x040fe40007744270 */
[----:B------:R-:W-:Y:S02]  /*2a20*/  ISETP.GT.AND P3, PT, R56, 0x1, !P1 ;  /* 0x000000013800780c */ /* 0x000fe40004f64270 */
[----:B------:R-:W-:Y:S02]  /*2a30*/  ISETP.LT.OR P2, PT, R54, 0x9, P2 ;  /* 0x000000093600780c */ /* 0x000fe40001741670 */
[----:B------:R-:W-:-:S02]  /*2a40*/  ISETP.GE.AND P4, PT, R63, 0xa, PT ;  /* 0x0000000a3f00780c */ /* 0x000fc40003f86270 */
[----:B------:R-:W-:Y:S02]  /*2a50*/  FSEL R140, R94, -INF , !P2 ;  /* 0xff8000005e8c7808 */ /* 0x000fe40005000000 */
[----:B------:R-:W-:Y:S02]  /*2a60*/  ISETP.LT.OR P3, PT, R54, 0x2, P3 ;  /* 0x000000023600780c */ /* 0x000fe40001f61670 */
[----:B------:R-:W-:Y:S02]  /*2a70*/  ISETP.GT.AND P2, PT, R56, 0x9, !P4 ;  /* 0x000000093800780c */ /* 0x000fe40006744270 */
[----:B------:R-:W-:Y:S02]  /*2a80*/  FSEL R138, R24, -INF , !P3 ;  /* 0xff800000188a7808 */ /* 0x000fe40005800000 */
[----:B------:R-:W-:Y:S02]  /*2a90*/  ISETP.LT.OR P2, PT, R54, 0xa, P2 ;  /* 0x0000000a3600780c */ /* 0x000fe40001741670 */
[----:B------:R-:W-:-:S02]  /*2aa0*/  ISETP.GE.AND P3, PT, R63, 0x11, PT ;  /* 0x000000113f00780c */ /* 0x000fc40003f66270 */
[----:B------:R-:W-:Y:S02]  /*2ab0*/  FSEL R102, R95, -INF , !P2 ;  /* 0xff8000005f667808 */ /* 0x000fe40005000000 */
[----:B------:R-:W-:Y:S02]  /*2ac0*/  ISETP.GT.AND P2, PT, R56, 0x10, !P3 ;  /* 0x000000103800780c */ /* 0x000fe40005f44270 */
[----:B------:R-:W-:Y:S02]  /*2ad0*/  P2R R70, PR, RZ, 0x8 ;  /* 0x00000008ff467803 */ /* 0x000fe40000000000 */
[----:B------:R-:W-:Y:S02]  /*2ae0*/  ISETP.LT.OR P2, PT, R54, 0x11, P2 ;  /* 0x000000113600780c */ /* 0x000fe40001741670 */
[----:B------:R-:W-:Y:S02]  /*2af0*/  ISETP.GE.AND P3, PT, R63, 0x12, PT ;  /* 0x000000123f00780c */ /* 0x000fe40003f66270 */
[----:B------:R-:W-:-:S02]  /*2b00*/  FSEL R134, R32, -INF , !P2 ;  /* 0xff80000020867808 */ /* 0x000fc40005000000 */
[----:B------:R-:W-:Y:S02]  /*2b10*/  ISETP.GT.AND P2, PT, R56, 0x11, !P3 ;  /* 0x000000113800780c */ /* 0x000fe40005f44270 */
[----:B------:R-:W-:Y:S02]  /*2b20*/  P2R R71, PR, RZ, 0x8 ;  /* 0x00000008ff477803 */ /* 0x000fe40000000000 */
[----:B------:R-:W-:Y:S02]  /*2b30*/  ISETP.LT.OR P2, PT, R54, 0x12, P2 ;  /* 0x000000123600780c */ /* 0x000fe40001741670 */
[----:B------:R-:W-:Y:S02]  /*2b40*/  ISETP.GE.AND P3, PT, R63, 0x19, PT ;  /* 0x000000193f00780c */ /* 0x000fe40003f66270 */
[----:B------:R-:W-:Y:S02]  /*2b50*/  FSEL R104, R96, -INF , !P2 ;  /* 0xff80000060687808 */ /* 0x000fe40005000000 */
[----:B------:R-:W-:-:S02]  /*2b60*/  ISETP.GT.AND P2, PT, R56, 0x18, !P3 ;  /* 0x000000183800780c */ /* 0x000fc40005f44270 */
[----:B------:R-:W-:Y:S02]  /*2b70*/  P2R R74, PR, RZ, 0x8 ;  /* 0x00000008ff4a7803 */ /* 0x000fe40000000000 */
[----:B------:R-:W-:Y:S02]  /*2b80*/  ISETP.LT.OR P2, PT, R54, 0x19, P2 ;  /* 0x000000193600780c */ /* 0x000fe40001741670 */
[----:B------:R-:W-:Y:S02]  /*2b90*/  ISETP.GE.AND P3, PT, R63, 0x1a, PT ;  /* 0x0000001a3f00780c */ /* 0x000fe40003f66270 */
[----:B------:R-:W-:Y:S02]  /*2ba0*/  FSEL R132, R34, -INF , !P2 ;  /* 0xff80000022847808 */ /* 0x000fe40005000000 */
[----:B------:R-:W-:Y:S02]  /*2bb0*/  ISETP.GT.AND P2, PT, R56, 0x19, !P3 ;  /* 0x000000193800780c */ /* 0x000fe40005f44270 */
[----:B------:R-:W-:-:S02]  /*2bc0*/  P2R R75, PR, RZ, 0x8 ;  /* 0x00000008ff4b7803 */ /* 0x000fc40000000000 */
[----:B------:R-:W-:Y:S02]  /*2bd0*/  ISETP.LT.OR P2, PT, R54, 0x1a, P2 ;  /* 0x0000001a3600780c */ /* 0x000fe40001741670 */
[----:B------:R-:W-:Y:S02]  /*2be0*/  ISETP.GE.AND P3, PT, R63, 0x21, PT ;  /* 0x000000213f00780c */ /* 0x000fe40003f66270 */
[----:B------:R-:W-:Y:S02]  /*2bf0*/  FSEL R130, R36, -INF , !P2 ;  /* 0xff80000024827808 */ /* 0x000fe40005000000 */
[----:B------:R-:W-:Y:S02]  /*2c00*/  ISETP.GT.AND P2, PT, R56, 0x20, !P3 ;  /* 0x000000203800780c */ /* 0x000fe40005f44270 */
[----:B------:R-:W-:Y:S02]  /*2c10*/  P2R R78, PR, RZ, 0x8 ;  /* 0x00000008ff4e7803 */ /* 0x000fe40000000000 */
[----:B------:R-:W-:-:S02]  /*2c20*/  ISETP.LT.OR P2, PT, R54, 0x21, P2 ;  /* 0x000000213600780c */ /* 0x000fc40001741670 */
[C---:B------:R-:W-:Y:S02]  /*2c30*/  ISETP.GE.AND P3, PT, R63.reuse, 0x22, PT ;  /* 0x000000223f00780c */ /* 0x040fe40003f66270 */
[----:B------:R-:W-:Y:S02]  /*2c40*/  FSEL R128, R38, -INF , !P2 ;  /* 0xff80000026807808 */ /* 0x000fe40005000000 */
[----:B------:R-:W-:Y:S02]  /*2c50*/  ISETP.GT.AND P2, PT, R56, 0x21, !P3 ;  /* 0x000000213800780c */ /* 0x000fe40005f44270 */
[----:B------:R-:W-:Y:S02]  /*2c60*/  P2R R79, PR, RZ, 0x8 ;  /* 0x00000008ff4f7803 */ /* 0x000fe40000000000 */
        /* <DEDUP_REMOVED lines=37> */
[----:B-1----:R-:W-:-:S02]  /*2ec0*/  FSEL R114, R114, -INF , !P2 ;  /* 0xff80000072727808 */ /* 0x002fc40005000000 */
        /* <DEDUP_REMOVED lines=58> */
[----:B------:R-:W-:Y:S02]  /*3270*/  P2R R67, PR, RZ, 0x10 ;  /* 0x00000010ff437803 */ /* 0x000fe40000000000 */
[----:B------:R-:W-:-:S02]  /*3280*/  FSEL R34, R80, -INF , !P2 ;  /* 0xff80000050227808 */ /* 0x000fc40005000000 */
[C---:B------:R-:W-:Y:S02]  /*3290*/  ISETP.GE.AND P2, PT, R63.reuse, 0x72, PT ;  /* 0x000000723f00780c */ /* 0x040fe40003f46270 */
[----:B------:R-:W-:Y:S02]  /*32a0*/  ISETP.GE.AND P5, PT, R63, 0x1, PT ;  /* 0x000000013f00780c */ /* 0x000fe40003fa6270 */
[----:B------:R-:W-:-:S04]  /*32b0*/  ISETP.GT.AND P3, PT, R56, 0x71, !P2 ;  /* 0x000000713800780c */ /* 0x000fc80005764270 */
[----:B------:R-:W-:-:S04]  /*32c0*/  ISETP.LT.OR P3, PT, R54, 0x72, P3 ;  /* 0x000000723600780c */ /* 0x000fc80001f61670 */
[----:B------:R-:W-:Y:S02]  /*32d0*/  FSEL R32, R81, -INF , !P3 ;  /* 0xff80000051207808 */ /* 0x000fe40005800000 */
[----:B------:R-:W-:-:S04]  /*32e0*/  ISETP.GE.AND P3, PT, R63, 0x79, PT ;  /* 0x000000793f00780c */ /* 0x000fc80003f66270 */
[----:B------:R-:W-:-:S04]  /*32f0*/  ISETP.GT.AND P4, PT, R56, 0x78, !P3 ;  /* 0x000000783800780c */ /* 0x000fc80005f84270 */
[----:B------:R-:W-:-:S04]  /*3300*/  ISETP.LT.OR P4, PT, R54, 0x79, P4 ;  /* 0x000000793600780c */ /* 0x000fc80002781670 */
[----:B------:R-:W-:Y:S02]  /*3310*/  FSEL R24, R84, -INF , !P4 ;  /* 0xff80000054187808 */ /* 0x000fe40006000000 */
[----:B------:R-:W-:-:S04]  /*3320*/  ISETP.GT.AND P4, PT, R56, RZ, !P5 ;  /* 0x000000ff3800720c */ /* 0x000fc80006f84270 */
[----:B------:R-:W-:-:S04]  /*3330*/  ISETP.LT.OR P4, PT, R54, 0x1, P4 ;  /* 0x000000013600780c */ /* 0x000fc80002781670 */
[----:B------:R-:W-:Y:S02]  /*3340*/  FSEL R136, R4, -INF , !P4 ;  /* 0xff80000004887808 */ /* 0x000fe40006000000 */
[----:B------:R-:W-:Y:S02]  /*3350*/  ISETP.GE.AND P4, PT, R63, 0x7a, PT ;  /* 0x0000007a3f00780c */ /* 0x000fe40003f86270 */
[----:B------:R-:W0:Y:S02]  /*3360*/  SHFL.IDX PT, R63, R52, 0x1, 0x1c1f ;  /* 0x003c1f00343f7f89 */ /* 0x000e2400000e0000 */
[----:B------:R-:W-:Y:S02]  /*3370*/  P2R R81, PR, RZ, 0x10 ;  /* 0x00000010ff517803 */ /* 0x000fe40000000000 */
[----:B------:R-:W-:-:S04]  /*3380*/  ISETP.GT.AND P4, PT, R56, 0x79, !P4 ;  /* 0x000000793800780c */ /* 0x000fc80006784270 */
[----:B------:R-:W-:-:S04]  /*3390*/  ISETP.LT.OR P4, PT, R54, 0x7a, P4 ;  /* 0x0000007a3600780c */ /* 0x000fc80002781670 */
[----:B------:R-:W-:Y:S02]  /*33a0*/  FSEL R4, R85, -INF , !P4 ;  /* 0xff80000055047808 */ /* 0x000fe40006000000 */
[----:B------:R-:W-:Y:S02]  /*33b0*/  LOP3.LUT P4, RZ, R105, 0x1, RZ, 0xc0, !PT ;  /* 0x0000000169ff7812 */ /* 0x000fe4000788c0ff */
[----:B0-----:R-:W-:Y:S01]  /*33c0*/  VIADDMNMX R59, R63, R65, R62, PT ;  /* 0x000000413f3b7246 */ /* 0x001fe2000380013e */
[----:B------:R-:W-:-:S10]  /*33d0*/  IMAD.IADD R61, R66, 0x1, R63 ;  /* 0x00000001423d7824 */ /* 0x000fd400078e023f */
[----:B------:R-:W-:Y:S05]  /*33e0*/  @!P4 BRA `(.L_x_1068) ;  /* 0x000000000064c947 */ /* 0x000fea0003800000 */
        /* <DEDUP_REMOVED lines=14> */
.L_x_1070:
[----:B------:R-:W-:Y:S02]  /*34d0*/  ULDC UR7, c[0x0][0x9e4] ;  /* 0x0002790000077ab9 */ /* 0x000fe40000000800 */
[----:B------:R-:W-:-:S05]  /*34e0*/  IMAD.U32 R54, RZ, RZ, UR7 ;  /* 0x00000007ff367e24 */ /* 0x000fca000f8e00ff */
[----:B------:R-:W-:-:S13]  /*34f0*/  ISETP.NE.AND P4, PT, R54, 0x1, PT ;  /* 0x000000013600780c */ /* 0x000fda0003f85270 */
[----:B------:R-:W0:Y:S02]  /*3500*/  @P4 LDC.64 R64, c[0x0][0x9e8] ;  /* 0x00027a00ff404b82 */ /* 0x000e240000000a00 */
[----:B0-----:R-:W-:-:S05]  /*3510*/  @P4 IMAD.HI.U32 R52, R63, R64, RZ ;  /* 0x000000403f344227 */ /* 0x001fca00078e00ff */
[----:B------:R-:W-:-:S07]  /*3520*/  @P4 SHF.R.U32.HI R63, RZ, R65, R52 ;  /* 0x00000041ff3f4219 */ /* 0x000fce0000011634 */
.L_x_1071:
[----:B------:R-:W-:Y:S05]  /*3530*/  BSYNC B0 ;  /* 0x0000000000007941 */ /* 0x000fea0003800000 */
.L_x_1069:
[----:B------:R-:W-:-:S04]  /*3540*/  IMAD R52, R63, R54, -R58 ;  /* 0x000000363f347224 */ /* 0x000fc800078e0a3a */
[----:B------:R-:W-:-:S05]  /*3550*/  IMAD R52, R3, -0x2, R52 ;  /* 0xfffffffe03347824 */ /* 0x000fca00078e0234 */
[----:B------:R-:W-:Y:S02]  /*3560*/  VIADDMNMX R59, R52, R54, R59, PT ;  /* 0x00000036343b7246 */ /* 0x000fe4000380013b */
[----:B------:R-:W-:-:S07]  /*3570*/  VIMNMX R61, R61, R52, !PT ;  /* 0x000000343d3d7248 */ /* 0x000fce0007fe0100 */
.L_x_1068:
[C---:B------:R-:W-:Y:S01]  /*3580*/  ISETP.GT.AND P1, PT, R61.reuse, 0x1, !P1 ;  /* 0x000000013d00780c */ /* 0x040fe20004f24270 */
[----:B------:R-:W-:Y:S01]  /*3590*/  ULDC UR7, c[0x0][0x988] ;  /* 0x0002620000077ab9 */ /* 0x000fe20000000800 */
[----:B------:R-:W-:Y:S02]  /*35a0*/  ISETP.GT.AND P6, PT, R61, 0x8, !P6 ;  /* 0x000000083d00780c */ /* 0x000fe400077c4270 */
[C---:B------:R-:W-:Y:S02]  /*35b0*/  ISETP.LT.OR P1, PT, R59.reuse, 0x2, P1 ;  /* 0x000000023b00780c */ /* 0x040fe40000f21670 */
[----:B------:R-:W-:Y:S02]  /*35c0*/  ISETP.LT.OR P6, PT, R59, 0x9, P6 ;  /* 0x000000093b00780c */ /* 0x000fe400037c1670 */
[----:B------:R-:W-:Y:S02]  /*35d0*/  FSEL R52, R5, -INF , !P1 ;  /* 0xff80000005347808 */ /* 0x000fe40004800000 */
[----:B------:R-:W-:-:S02]  /*35e0*/  ISETP.NE.AND P1, PT, R67, RZ, PT ;  /* 0x000000ff4300720c */ /* 0x000fc40003f25270 */
[----:B------:R-:W-:Y:S01]  /*35f0*/  FSEL R54, R9, -INF , !P6 ;  /* 0xff80000009367808 */ /* 0x000fe20007000000 */
[----:B------:R-:W-:Y:S01]  /*3600*/  IMAD.U32 R9, RZ, RZ, UR7 ;  /* 0x00000007ff097e24 */ /* 0x000fe2000f8e00ff */
[----:B------:R-:W-:Y:S02]  /*3610*/  ISETP.GT.AND P1, PT, R61, 0x9, !P1 ;  /* 0x000000093d00780c */ /* 0x000fe40004f24270 */
[----:B------:R-:W-:Y:S02]  /*3620*/  ISETP.NE.AND P6, PT, R70, RZ, PT ;  /* 0x000000ff4600720c */ /* 0x000fe40003fc5270 */
[----:B------:R-:W-:Y:S02]  /*3630*/  ISETP.LT.OR P1, PT, R59, 0xa, P1 ;  /* 0x0000000a3b00780c */ /* 0x000fe40000f21670 */
[----:B------:R-:W-:Y:S02]  /*3640*/  ISETP.NE.AND P4, PT, R71, RZ, PT ;  /* 0x000000ff4700720c */ /* 0x000fe40003f85270 */
[----:B------:R-:W-:-:S02]  /*3650*/  FSEL R56, R10, -INF , !P1 ;  /* 0xff8000000a387808 */ /* 0x000fc40004800000 */
[----:B------:R-:W-:Y:S02]  /*3660*/  ISETP.GT.AND P1, PT, R61, 0x10, !P6 ;  /* 0x000000103d00780c */ /* 0x000fe40007724270 */
[----:B------:R-:W-:Y:S02]  /*3670*/  FMNMX.FTZ R5, R136, R138, !PT ;  /* 0x0000008a88057209 */ /* 0x000fe40007810000 */
[----:B------:R-:W-:Y:S02]  /*3680*/  ISETP.LT.OR P1, PT, R59, 0x11, P1 ;  /* 0x000000113b00780c */ /* 0x000fe40000f21670 */
[----:B------:R-:W-:Y:S02]  /*3690*/  FMNMX.FTZ R5, R140, R5, !PT ;  /* 0x000000058c057209 */ /* 0x000fe40007810000 */
[----:B------:R-:W-:Y:S02]  /*36a0*/  FSEL R12, R12, -INF , !P1 ;  /* 0xff8000000c0c7808 */ /* 0x000fe40004800000 */
[----:B------:R-:W-:-:S02]  /*36b0*/  ISETP.GT.AND P1, PT, R61, 0x11, !P4 ;  /* 0x000000113d00780c */ /* 0x000fc40006724270 */
[----:B------:R-:W-:Y:S02]  /*36c0*/  FMNMX.FTZ R5, R102, R5, !PT ;  /* 0x0000000566057209 */ /* 0x000fe40007810000 */
[----:B------:R-:W-:Y:S02]  /*36d0*/  ISETP.LT.OR P1, PT, R59, 0x12, P1 ;  /* 0x000000123b00780c */ /* 0x000fe40000f21670 */
[----:B------:R-:W-:Y:S02]  /*36e0*/  FMNMX.FTZ R5, R134, R5, !PT ;  /* 0x0000000586057209 */ /* 0x000fe40007810000 */
[----:B------:R-:W-:Y:S02]  /*36f0*/  FSEL R58, R13, -INF , !P1 ;  /* 0xff8000000d3a7808 */ /* 0x000fe40004800000 */
[----:B------:R-:W-:Y:S02]  /*3700*/  ISETP.NE.AND P1, PT, R74, RZ, PT ;  /* 0x000000ff4a00720c */ /* 0x000fe40003f25270 */
[----:B------:R-:W-:-:S02]  /*3710*/  FMNMX.FTZ R5, R104, R5, !PT ;  /* 0x0000000568057209 */ /* 0x000fc40007810000 */
[----:B------:R-:W-:Y:S02]  /*3720*/  ISETP.GT.AND P1, PT, R61, 0x18, !P1 ;  /* 0x000000183d00780c */ /* 0x000fe40004f24270 */
[----:B------:R-:W-:Y:S02]  /*3730*/  FMNMX.FTZ R5, R132, R5, !PT ;  /* 0x0000000584057209 */ /* 0x000fe40007810000 */
[----:B------:R-:W-:Y:S02]  /*3740*/  ISETP.LT.OR P1, PT, R59, 0x19, P1 ;  /* 0x000000193b00780c */ /* 0x000fe40000f21670 */
[----:B------:R-:W-:Y:S02]  /*3750*/  FMNMX.FTZ R5, R130, R5, !PT ;  /* 0x0000000582057209 */ /* 0x000fe40007810000 */
[----:B------:R-:W-:Y:S02]  /*3760*/  FSEL R14, R14, -INF , !P1 ;  /* 0xff8000000e0e7808 */ /* 0x000fe40004800000 */
[----:B------:R-:W-:-:S02]  /*3770*/  ISETP.NE.AND P1, PT, R75, RZ, PT ;  /* 0x000000ff4b00720c */ /* 0x000fc40003f25270 */
[----:B------:R-:W-:Y:S02]  /*3780*/  ISETP.NE.AND P6, PT, R91, RZ, PT ;  /* 0x000000ff5b00720c */ /* 0x000fe40003fc5270 */
[----:B------:R-:W-:Y:S02]  /*3790*/  ISETP.GT.AND P1, PT, R61, 0x19, !P1 ;  /* 0x000000193d00780c */ /* 0x000fe40004f24270 */
[----:B------:R-:W-:Y:S02]  /*37a0*/  FMNMX.FTZ R5, R128, R5, !PT ;  /* 0x0000000580057209 */ /* 0x000fe40007810000 */
[----:B------:R-:W-:Y:S02]  /*37b0*/  ISETP.LT.OR P1, PT, R59, 0x1a, P1 ;  /* 0x0000001a3b00780c */ /* 0x000fe40000f21670 */
[----:B------:R-:W-:Y:S02]  /*37c0*/  FMNMX.FTZ R5, R106, R5, !PT ;  /* 0x000000056a057209 */ /* 0x000fe40007810000 */
[----:B------:R-:W-:-:S02]  /*37d0*/  FSEL R60, R15, -INF , !P1 ;  /* 0xff8000000f3c7808 */ /* 0x000fc40004800000 */
[----:B------:R-:W-:Y:S02]  /*37e0*/  ISETP.NE.AND P1, PT, R78, RZ, PT ;  /* 0x000000ff4e00720c */ /* 0x000fe40003f25270 */
[----:B------:R-:W-:Y:S02]  /*37f0*/  ISETP.NE.AND P4, PT, R92, RZ, PT ;  /* 0x000000ff5c00720c */ /* 0x000fe40003f85270 */
[----:B------:R-:W-:Y:S02]  /*3800*/  ISETP.GT.AND P1, PT, R61, 0x20, !P1 ;  /* 0x000000203d00780c */ /* 0x000fe40004f24270 */
[----:B------:R-:W-:Y:S02]  /*3810*/  FMNMX.FTZ R5, R126, R5, !PT ;  /* 0x000000057e057209 */ /* 0x000fe40007810000 */
[----:B------:R-:W-:Y:S02]  /*3820*/  ISETP.LT.OR P1, PT, R59, 0x21, P1 ;  /* 0x000000213b00780c */ /* 0x000fe40000f21670 */
[----:B------:R-:W-:-:S02]  /*3830*/  FMNMX.FTZ R5, R124, R5, !PT ;  /* 0x000000057c057209 */ /* 0x000fc40007810000 */
[----:B------:R-:W-:Y:S02]  /*3840*/  FSEL R62, R20, -INF , !P1 ;  /* 0xff800000143e7808 */ /* 0x000fe40004800000 */
[----:B------:R-:W-:Y:S02]  /*3850*/  ISETP.NE.AND P1, PT, R79, RZ, PT ;  /* 0x000000ff4f00720c */ /* 0x000fe40003f25270 */
[----:B------:R-:W-:Y:S02]  /*3860*/  FMNMX.FTZ R5, R122, R5, !PT ;  /* 0x000000057a057209 */ /* 0x000fe40007810000 */
[----:B------:R-:W-:Y:S02]  /*3870*/  ISETP.GT.AND P1, PT, R61, 0x21, !P1 ;  /* 0x000000213d00780c */ /* 0x000fe40004f24270 */
[----:B------:R-:W-:Y:S02]  /*3880*/  FMNMX.FTZ R5, R120, R5, !PT ;  /* 0x0000000578057209 */ /* 0x000fe40007810000 */
[----:B------:R-:W-:-:S02]  /*3890*/  ISETP.LT.OR P1, PT, R59, 0x22, P1 ;  /* 0x000000223b00780c */ /* 0x000fc40000f21670 */
[----:B------:R-:W-:Y:S02]  /*38a0*/  FMNMX.FTZ R5, R118, R5, !PT ;  /* 0x0000000576057209 */ /* 0x000fe40007810000 */
[----:B------:R-:W-:Y:S02]  /*38b0*/  FSEL R64, R21, -INF , !P1 ;  /* 0xff80000015407808 */ /* 0x000fe40004800000 */
[----:B------:R-:W-:Y:S02]  /*38c0*/  ISETP.NE.AND P1, PT, R82, RZ, PT ;  /* 0x000000ff5200720c */ /* 0x000fe40003f25270 */
[----:B------:R-:W-:Y:S02]  /*38d0*/  FMNMX.FTZ R5, R116, R5, !PT ;  /* 0x0000000574057209 */ /* 0x000fe40007810000 */
[----:B------:R-:W-:Y:S02]  /*38e0*/  ISETP.GT.AND P1, PT, R61, 0x28, !P1 ;  /* 0x000000283d00780c */ /* 0x000fe40004f24270 */
[----:B------:R-:W-:-:S02]  /*38f0*/  FMNMX.FTZ R5, R114, R5, !PT ;  /* 0x0000000572057209 */ /* 0x000fc40007810000 */
[----:B------:R-:W-:Y:S02]  /*3900*/  ISETP.LT.OR P1, PT, R59, 0x29, P1 ;  /* 0x000000293b00780c */ /* 0x000fe40000f21670 */
[----:B------:R-:W-:Y:S02]  /*3910*/  FMNMX.FTZ R5, R112, R5, !PT ;  /* 0x0000000570057209 */ /* 0x000fe40007810000 */
[----:B------:R-:W-:Y:S02]  /*3920*/  FSEL R66, R25, -INF , !P1 ;  /* 0xff80000019427808 */ /* 0x000fe40004800000 */
[----:B------:R-:W-:Y:S02]  /*3930*/  ISETP.NE.AND P1, PT, R83, RZ, PT ;  /* 0x000000ff5300720c */ /* 0x000fe40003f25270 */
[----:B------:R-:W-:Y:S02]  /*3940*/  FMNMX.FTZ R5, R110, R5, !PT ;  /* 0x000000056e057209 */ /* 0x000fe40007810000 */
        /* <DEDUP_REMOVED lines=13> */
[----:B------:R-:W-:Y:S02]  /*3a20*/  FMNMX.FTZ R5, R44, R5, !PT ;  /* 0x000000052c057209 */ /* 0x000fe40007810000 */
[----:B------:R-:W-:Y:S02]  /*3a30*/  ISETP.GT.AND P1, PT, R61, 0x31, !P1 ;  /* 0x000000313d00780c */ /* 0x000fe40004f24270 */
[----:B------:R-:W-:Y:S02]  /*3a40*/  FMNMX.FTZ R5, R40, R5, !PT ;  /* 0x0000000528057209 */ /* 0x000fe40007810000 */
[----:B------:R-:W-:Y:S02]  /*3a50*/  ISETP.LT.OR P1, PT, R59, 0x32, P1 ;  /* 0x000000323b00780c */ /* 0x000fe40000f21670 */
[----:B------:R-:W-:Y:S02]  /*3a60*/  FMNMX.FTZ R5, R38, R5, !PT ;  /* 0x0000000526057209 */ /* 0x000fe40007810000 */
[----:B------:R-:W-:-:S02]  /*3a70*/  FSEL R70, R33, -INF , !P1 ;  /* 0xff80000021467808 */ /* 0x000fc40004800000 */
[----:B------:R-:W-:Y:S02]  /*3a80*/  ISETP.NE.AND P1, PT, R90, RZ, PT ;  /* 0x000000ff5a00720c */ /* 0x000fe40003f25270 */
[----:B------:R-:W-:Y:S02]  /*3a90*/  FMNMX.FTZ R5, R36, R5, !PT ;  /* 0x0000000524057209 */ /* 0x000fe40007810000 */
[----:B------:R-:W-:Y:S02]  /*3aa0*/  ISETP.GT.AND P1, PT, R61, 0x38, !P1 ;  /* 0x000000383d00780c */ /* 0x000fe40004f24270 */
[----:B------:R-:W-:Y:S02]  /*3ab0*/  FMNMX.FTZ R5, R34, R5, !PT ;  /* 0x0000000522057209 */ /* 0x000fe40007810000 */
[----:B------:R-:W-:Y:S02]  /*3ac0*/  ISETP.LT.OR P1, PT, R59, 0x39, P1 ;  /* 0x000000393b00780c */ /* 0x000fe40000f21670 */
[----:B------:R-:W-:-:S02]  /*3ad0*/  FMNMX.FTZ R5, R32, R5, !PT ;  /* 0x0000000520057209 */ /* 0x000fc40007810000 */
[----:B------:R-:W-:Y:S02]  /*3ae0*/  FSEL R72, R35, -INF , !P1 ;  /* 0xff80000023487808 */ /* 0x000fe40004800000 */
[----:B------:R-:W-:Y:S02]  /*3af0*/  ISETP.GT.AND P1, PT, R61, 0x39, !P6 ;  /* 0x000000393d00780c */ /* 0x000fe40007724270 */
[----:B------:R-:W-:Y:S02]  /*3b00*/  FMNMX.FTZ R5, R24, R5, !PT ;  /* 0x0000000518057209 */ /* 0x000fe40007810000 */
[----:B------:R-:W-:Y:S02]  /*3b10*/  ISETP.LT.OR P1, PT, R59, 0x3a, P1 ;  /* 0x0000003a3b00780c */ /* 0x000fe40000f21670 */
[----:B------:R-:W-:Y:S02]  /*3b20*/  FMNMX.FTZ R5, R4, R5, !PT ;  /* 0x0000000504057209 */ /* 0x000fe40007810000 */
[----:B------:R-:W-:-:S02]  /*3b30*/  FSEL R74, R37, -INF , !P1 ;  /* 0xff800000254a7808 */ /* 0x000fc40004800000 */
[----:B------:R-:W-:Y:S01]  /*3b40*/  ISETP.GT.AND P1, PT, R61, 0x40, !P4 ;  /* 0x000000403d00780c */ /* 0x000fe20006724270 */
[----:B------:R-:W0:Y:S01]  /*3b50*/  SHFL.BFLY PT, R10, R5, 0x2, 0x1f ;  /* 0x0c401f00050a7f89 */ /* 0x000e2200000e0000 */
[----:B------:R-:W-:Y:S02]  /*3b60*/  ISETP.NE.AND P4, PT, R76, RZ, PT ;  /* 0x000000ff4c00720c */ /* 0x000fe40003f85270 */
[----:B------:R-:W-:Y:S02]  /*3b70*/  ISETP.LT.OR P1, PT, R59, 0x41, P1 ;  /* 0x000000413b00780c */ /* 0x000fe40000f21670 */
[----:B------:R-:W-:Y:S02]  /*3b80*/  ISETP.NE.AND P6, PT, R73, RZ, PT ;  /* 0x000000ff4900720c */ /* 0x000fe40003fc5270 */
[----:B------:R-:W-:Y:S02]  /*3b90*/  FSEL R76, R39, -INF , !P1 ;  /* 0xff800000274c7808 */ /* 0x000fe40004800000 */
[----:B------:R-:W-:-:S02]  /*3ba0*/  ISETP.NE.AND P1, PT, R93, RZ, PT ;  /* 0x000000ff5d00720c */ /* 0x000fc40003f25270 */
[C---:B------:R-:W-:Y:S02]  /*3bb0*/  ISETP.GT.AND P5, PT, R61.reuse, RZ, !P5 ;  /* 0x000000ff3d00720c */ /* 0x040fe40006fa4270 */
[----:B------:R-:W-:Y:S02]  /*3bc0*/  ISETP.GT.AND P1, PT, R61, 0x41, !P1 ;  /* 0x000000413d00780c */ /* 0x000fe40004f24270 */
[C---:B------:R-:W-:Y:S02]  /*3bd0*/  ISETP.LT.OR P5, PT, R59.reuse, 0x1, P5 ;  /* 0x000000013b00780c */ /* 0x040fe40002fa1670 */
[----:B------:R-:W-:Y:S02]  /*3be0*/  ISETP.LT.OR P1, PT, R59, 0x42, P1 ;  /* 0x000000423b00780c */ /* 0x000fe40000f21670 */
[----:B------:R-:W-:Y:S02]  /*3bf0*/  FSEL R33, R2, -INF , !P5 ;  /* 0xff80000002217808 */ /* 0x000fe40006800000 */
[----:B------:R-:W-:-:S02]  /*3c00*/  FSEL R78, R41, -INF , !P1 ;  /* 0xff800000294e7808 */ /* 0x000fc40004800000 */
[----:B------:R-:W-:Y:S02]  /*3c10*/  ISETP.NE.AND P1, PT, R94, RZ, PT ;  /* 0x000000ff5e00720c */ /* 0x000fe40003f25270 */
[----:B0-----:R-:W-:Y:S02]  /*3c20*/  FMNMX.FTZ R13, R5, R10, !PT ;  /* 0x0000000a050d7209 */ /* 0x001fe40007810000 */
[C---:B------:R-:W-:Y:S02]  /*3c30*/  ISETP.GT.AND P1, PT, R61.reuse, 0x48, !P1 ;  /* 0x000000483d00780c */ /* 0x040fe40004f24270 */
[----:B------:R-:W-:Y:S01]  /*3c40*/  ISETP.GT.AND P2, PT, R61, 0x71, !P2 ;  /* 0x000000713d00780c */ /* 0x000fe20005744270 */
[----:B------:R-:W0:Y:S01]  /*3c50*/  SHFL.BFLY PT, R10, R13, 0x1, 0x1f ;  /* 0x0c201f000d0a7f89 */ /* 0x000e2200000e0000 */
[----:B------:R-:W-:Y:S02]  /*3c60*/  ISETP.LT.OR P1, PT, R59, 0x49, P1 ;  /* 0x000000493b00780c */ /* 0x000fe40000f21670 */
[----:B------:R-:W-:-:S02]  /*3c70*/  ISETP.GT.AND P3, PT, R61, 0x78, !P3 ;  /* 0x000000783d00780c */ /* 0x000fc40005f64270 */
[----:B------:R-:W-:Y:S02]  /*3c80*/  FSEL R80, R43, -INF , !P1 ;  /* 0xff8000002b507808 */ /* 0x000fe40004800000 */
[----:B------:R-:W-:Y:S02]  /*3c90*/  ISETP.NE.AND P1, PT, R95, RZ, PT ;  /* 0x000000ff5f00720c */ /* 0x000fe40003f25270 */
[----:B------:R-:W-:Y:S02]  /*3ca0*/  ISETP.LT.OR P2, PT, R59, 0x72, P2 ;  /* 0x000000723b00780c */ /* 0x000fe40001741670 */
[----:B------:R-:W-:Y:S02]  /*3cb0*/  ISETP.GT.AND P1, PT, R61, 0x49, !P1 ;  /* 0x000000493d00780c */ /* 0x000fe40004f24270 */
[C---:B------:R-:W-:Y:S02]  /*3cc0*/  ISETP.LT.OR P3, PT, R59.reuse, 0x79, P3 ;  /* 0x000000793b00780c */ /* 0x040fe40001f61670 */
[----:B------:R-:W-:-:S02]  /*3cd0*/  ISETP.LT.OR P1, PT, R59, 0x4a, P1 ;  /* 0x0000004a3b00780c */ /* 0x000fc40000f21670 */
[----:B------:R-:W-:Y:S02]  /*3ce0*/  ISETP.NE.AND P5, PT, R22, 0x1, PT ;  /* 0x000000011600780c */ /* 0x000fe40003fa5270 */
[----:B------:R-:W-:Y:S02]  /*3cf0*/  FSEL R82, R45, -INF , !P1 ;  /* 0xff8000002d527808 */ /* 0x000fe40004800000 */
[----:B------:R-:W-:Y:S02]  /*3d00*/  ISETP.NE.AND P1, PT, R96, RZ, PT ;  /* 0x000000ff6000720c */ /* 0x000fe40003f25270 */
[----:B0-----:R-:W-:Y:S02]  /*3d10*/  FMNMX.FTZ R10, R13, R10, !PT ;  /* 0x0000000a0d0a7209 */ /* 0x001fe40007810000 */
[----:B------:R-:W-:-:S03]  /*3d20*/  ISETP.GT.AND P1, PT, R61, 0x50, !P1 ;  /* 0x000000503d00780c */ /* 0x000fc60004f24270 */
[----:B------:R-:W-:Y:S01]  /*3d30*/  FFMA.FTZ R15, R10, R9, -8 ;  /* 0xc10000000a0f7423 */ /* 0x000fe20000010009 */
[----:B------:R-:W-:-:S04]  /*3d40*/  ISETP.LT.OR P1, PT, R59, 0x51, P1 ;  /* 0x000000513b00780c */ /* 0x000fc80000f21670 */
[----:B------:R-:W-:Y:S02]  /*3d50*/  FSEL R84, R47, -INF , !P1 ;  /* 0xff8000002f547808 */ /* 0x000fe40004800000 */
[----:B------:R-:W-:-:S04]  /*3d60*/  ISETP.NE.AND P1, PT, R97, RZ, PT ;  /* 0x000000ff6100720c */ /* 0x000fc80003f25270 */
[----:B------:R-:W-:-:S04]  /*3d70*/  ISETP.GT.AND P1, PT, R61, 0x51, !P1 ;  /* 0x000000513d00780c */ /* 0x000fc80004f24270 */
        /* <DEDUP_REMOVED lines=18> */
[----:B------:R-:W-:Y:S02]  /*3ea0*/  ISETP.GT.AND P1, PT, R61, 0x68, !P6 ;  /* 0x000000683d00780c */ /* 0x000fe40007724270 */
[----:B------:R-:W-:Y:S02]  /*3eb0*/  ISETP.NE.AND P6, PT, R77, RZ, PT ;  /* 0x000000ff4d00720c */ /* 0x000fe40003fc5270 */
[----:B------:R-:W-:-:S04]  /*3ec0*/  ISETP.LT.OR P1, PT, R59, 0x69, P1 ;  /* 0x000000693b00780c */ /* 0x000fc80000f21670 */
[----:B------:R-:W-:Y:S02]  /*3ed0*/  FSEL R98, R98, -INF , !P1 ;  /* 0xff80000062627808 */ /* 0x000fe40004800000 */
[----:B------:R-:W-:Y:S02]  /*3ee0*/  ISETP.GT.AND P1, PT, R61, 0x69, !P4 ;  /* 0x000000693d00780c */ /* 0x000fe40006724270 */
[----:B------:R-:W-:Y:S02]  /*3ef0*/  ISETP.NE.AND P4, PT, R81, RZ, PT ;  /* 0x000000ff5100720c */ /* 0x000fe40003f85270 */
[----:B------:R-:W-:Y:S02]  /*3f00*/  ISETP.LT.OR P1, PT, R59, 0x6a, P1 ;  /* 0x0000006a3b00780c */ /* 0x000fe40000f21670 */
[----:B------:R-:W-:Y:S02]  /*3f10*/  ISETP.GT.AND P4, PT, R61, 0x79, !P4 ;  /* 0x000000793d00780c */ /* 0x000fe40006784270 */
[----:B------:R-:W-:-:S02]  /*3f20*/  FSEL R100, R100, -INF , !P1 ;  /* 0xff80000064647808 */ /* 0x000fc40004800000 */
[----:B------:R-:W-:Y:S02]  /*3f30*/  FSETP.NEU.FTZ.AND P1, PT, R10, -INF , PT ;  /* 0xff8000000a00780b */ /* 0x000fe40003f3d000 */
[----:B------:R-:W-:Y:S02]  /*3f40*/  ISETP.LT.OR P4, PT, R59, 0x7a, P4 ;  /* 0x0000007a3b00780c */ /* 0x000fe40002781670 */
[----:B------:R-:W-:Y:S02]  /*3f50*/  FSEL R35, R15, RZ, P1 ;  /* 0x000000ff0f237208 */ /* 0x000fe40000800000 */
[----:B------:R-:W-:Y:S02]  /*3f60*/  FMNMX.FTZ R15, R33, R52, !PT ;  /* 0x00000034210f7209 */ /* 0x000fe40007810000 */
[----:B------:R-:W-:Y:S01]  /*3f70*/  ISETP.GT.AND P1, PT, R61, 0x70, !P6 ;  /* 0x000000703d00780c */ /* 0x000fe20007724270 */
[--C-:B------:R-:W-:Y:S01]  /*3f80*/  FFMA.FTZ R120, R120, R9, -R35.reuse ;  /* 0x0000000978787223 */ /* 0x100fe20000010823 */
[----:B------:R-:W-:Y:S01]  /*3f90*/  FMNMX.FTZ R21, R54, R15, !PT ;  /* 0x0000000f36157209 */ /* 0x000fe20007810000 */
[-CC-:B------:R-:W-:Y:S01]  /*3fa0*/  FFMA.FTZ R116, R116, R9.reuse, -R35.reuse ;  /* 0x0000000974747223 */ /* 0x180fe20000010823 */
[----:B------:R-:W-:Y:S01]  /*3fb0*/  ISETP.LT.OR P1, PT, R59, 0x71, P1 ;  /* 0x000000713b00780c */ /* 0x000fe20000f21670 */
[--C-:B------:R-:W-:Y:S01]  /*3fc0*/  FFMA.FTZ R20, R114, R9, -R35.reuse ;  /* 0x0000000972147223 */ /* 0x100fe20000010823 */
[----:B------:R-:W-:Y:S01]  /*3fd0*/  FMNMX.FTZ R21, R56, R21, !PT ;  /* 0x0000001538157209 */ /* 0x000fe20007810000 */
[----:B------:R-:W-:Y:S01]  /*3fe0*/  MUFU.EX2 R41, R120 ;  /* 0x0000007800297308 */ /* 0x000fe20000000800 */
[----:B------:R-:W-:Y:S01]  /*3ff0*/  FSEL R114, R27, -INF , !P1 ;  /* 0xff8000001b727808 */ /* 0x000fe20004800000 */
[--C-:B------:R-:W-:Y:S01]  /*4000*/  FFMA.FTZ R118, R118, R9, -R35.reuse ;  /* 0x0000000976767223 */ /* 0x100fe20000010823 */
[----:B------:R-:W-:Y:S01]  /*4010*/  FMNMX.FTZ R21, R12, R21, !PT ;  /* 0x000000150c157209 */ /* 0x000fe20007810000 */
[-CC-:B------:R-:W-:Y:S01]  /*4020*/  FFMA.FTZ R27, R112, R9.reuse, -R35.reuse ;  /* 0x00000009701b7223 */ /* 0x180fe20000010823 */
[----:B------:R-:W-:Y:S01]  /*4030*/  FSEL R112, R29, -INF , !P3 ;  /* 0xff8000001d707808 */ /* 0x000fe20005800000 */
[--C-:B------:R-:W-:Y:S01]  /*4040*/  FFMA.FTZ R2, R136, R9, -R35.reuse ;  /* 0x0000000988027223 */ /* 0x100fe20000010823 */
[----:B------:R-:W-:Y:S01]  /*4050*/  FMNMX.FTZ R21, R58, R21, !PT ;  /* 0x000000153a157209 */ /* 0x000fe20007810000 */
        /* <DEDUP_REMOVED lines=8> */
[----:B------:R1:W-:Y:S01]  /*40e0*/  MUFU.EX2 R43, R118 ;  /* 0x00000076002b7308 */ /* 0x0003e20000000800 */
[----:B0-----:R-:W-:Y:S01]  /*40f0*/  FSEL R116, R28, -INF , !P2 ;  /* 0xff8000001c747808 */ /* 0x001fe20005000000 */
[--C-:B------:R-:W-:Y:S01]  /*4100*/  FFMA.FTZ R28, R42, R9, -R35.reuse ;  /* 0x000000092a1c7223 */ /* 0x100fe20000010823 */
[----:B------:R-:W-:Y:S01]  /*4110*/  FMNMX.FTZ R21, R62, R21, !PT ;  /* 0x000000153e157209 */ /* 0x000fe20007810000 */
[-CC-:B------:R-:W-:Y:S01]  /*4120*/  FFMA.FTZ R104, R104, R9.reuse, -R35.reuse ;  /* 0x0000000968687223 */ /* 0x180fe20000010823 */
[-CC-:B------:R-:W-:Y:S01]  /*4130*/  FFMA.FTZ R132, R132, R9.reuse, -R35.reuse ;  /* 0x0000000984847223 */ /* 0x180fe20000010823 */
[--C-:B------:R-:W-:Y:S01]  /*4140*/  FFMA.FTZ R130, R130, R9, -R35.reuse ;  /* 0x0000000982827223 */ /* 0x100fe20000010823 */
[----:B------:R-:W-:Y:S01]  /*4150*/  FMNMX.FTZ R21, R64, R21, !PT ;  /* 0x0000001540157209 */ /* 0x000fe20007810000 */
[----:B------:R-:W-:Y:S01]  /*4160*/  MUFU.EX2 R45, R20 ;  /* 0x00000014002d7308 */ /* 0x000fe20000000800 */
[----:B-1----:R-:W-:Y:S01]  /*4170*/  FSEL R118, R30, -INF , !P4 ;  /* 0xff8000001e767808 */ /* 0x002fe20006000000 */
        /* <DEDUP_REMOVED lines=19> */
[----:B------:R-:W-:Y:S01]  /*42b0*/  FFMA.FTZ R24, R24, R9, -R35 ;  /* 0x0000000918187223 */ /* 0x000fe20000010823 */
[----:B------:R-:W-:-:S02]  /*42c0*/  LOP3.LUT P6, RZ, R105, 0x1, RZ, 0xc0, !PT ;  /* 0x0000000169ff7812 */ /* 0x000fc400078cc0ff */
[----:B------:R-:W-:Y:S01]  /*42d0*/  FMNMX.FTZ R25, R74, R25, !PT ;  /* 0x000000194a197209 */ /* 0x000fe20007810000 */
[----:B------:R-:W0:Y:S03]  /*42e0*/  MUFU.EX2 R5, R5 ;  /* 0x0000000500057308 */ /* 0x000e260000000800 */
[----:B------:R-:W-:-:S04]  /*42f0*/  FMNMX.FTZ R25, R76, R25, !PT ;  /* 0x000000194c197209 */ /* 0x000fc80007810000 */
[----:B------:R-:W-:Y:S01]  /*4300*/  FMNMX.FTZ R25, R78, R25, !PT ;  /* 0x000000194e197209 */ /* 0x000fe20007810000 */
[----:B------:R1:W-:Y:S03]  /*4310*/  MUFU.EX2 R124, R27 ;  /* 0x0000001b007c7308 */ /* 0x0003e60000000800 */
[----:B------:R-:W-:-:S04]  /*4320*/  FMNMX.FTZ R25, R80, R25, !PT ;  /* 0x0000001950197209 */ /* 0x000fc80007810000 */
[----:B------:R-:W-:Y:S01]  /*4330*/  FMNMX.FTZ R25, R82, R25, !PT ;  /* 0x0000001952197209 */ /* 0x000fe20007810000 */
[----:B------:R2:W-:Y:S01]  /*4340*/  MUFU.EX2 R49, R28 ;  /* 0x0000001c00317308 */ /* 0x0005e20000000800 */
[----:B-1----:R-:W-:Y:S02]  /*4350*/  FFMA.FTZ R27, R36, R9, -R35 ;  /* 0x00000009241b7223 */ /* 0x002fe40000010823 */
[----:B------:R-:W-:-:S04]  /*4360*/  FMNMX.FTZ R25, R84, R25, !PT ;  /* 0x0000001954197209 */ /* 0x000fc80007810000 */
[----:B------:R-:W-:Y:S01]  /*4370*/  FMNMX.FTZ R25, R86, R25, !PT ;  /* 0x0000001956197209 */ /* 0x000fe20007810000 */
[----:B------:R-:W1:Y:S01]  /*4380*/  MUFU.EX2 R13, R13 ;  /* 0x0000000d000d7308 */ /* 0x000e620000000800 */
[----:B--2---:R-:W-:Y:S02]  /*4390*/  FFMA.FTZ R28, R34, R9, -R35 ;  /* 0x00000009221c7223 */ /* 0x004fe40000010823 */
[----:B------:R-:W-:-:S04]  /*43a0*/  FMNMX.FTZ R25, R90, R25, !PT ;  /* 0x000000195a197209 */ /* 0x000fc80007810000 */
[----:B------:R-:W-:Y:S01]  /*43b0*/  FMNMX.FTZ R25, R92, R25, !PT ;  /* 0x000000195c197209 */ /* 0x000fe20007810000 */
[----:B------:R-:W2:Y:S03]  /*43c0*/  MUFU.EX2 R102, R102 ;  /* 0x0000006600667308 */ /* 0x000ea60000000800 */
[----:B------:R-:W-:-:S04]  /*43d0*/  FMNMX.FTZ R25, R94, R25, !PT ;  /* 0x000000195e197209 */ /* 0x000fc80007810000 */
[----:B------:R-:W-:Y:S01]  /*43e0*/  FMNMX.FTZ R25, R96, R25, !PT ;  /* 0x0000001960197209 */ /* 0x000fe20007810000 */
[----:B------:R-:W3:Y:S03]  /*43f0*/  MUFU.EX2 R15, R134 ;  /* 0x00000086000f7308 */ /* 0x000ee60000000800 */
[----:B------:R-:W-:-:S04]  /*4400*/  FMNMX.FTZ R25, R98, R25, !PT ;  /* 0x0000001962197209 */ /* 0x000fc80007810000 */
[----:B------:R-:W-:Y:S01]  /*4410*/  FMNMX.FTZ R25, R100, R25, !PT ;  /* 0x0000001964197209 */ /* 0x000fe20007810000 */
[----:B------:R-:W4:Y:S03]  /*4420*/  MUFU.EX2 R104, R104 ;  /* 0x0000006800687308 */ /* 0x000f260000000800 */
[----:B------:R-:W-:-:S04]  /*4430*/  FMNMX.FTZ R25, R114, R25, !PT ;  /* 0x0000001972197209 */ /* 0x000fc80007810000 */
[----:B------:R-:W-:Y:S01]  /*4440*/  FMNMX.FTZ R25, R116, R25, !PT ;  /* 0x0000001974197209 */ /* 0x000fe20007810000 */
[----:B------:R-:W-:Y:S03]  /*4450*/  MUFU.EX2 R132, R132 ;  /* 0x0000008400847308 */ /* 0x000fe60000000800 */
[----:B------:R-:W-:-:S04]  /*4460*/  FMNMX.FTZ R25, R112, R25, !PT ;  /* 0x0000001970197209 */ /* 0x000fc80007810000 */
[----:B------:R-:W-:Y:S01]  /*4470*/  FMNMX.FTZ R25, R118, R25, !PT ;  /* 0x0000001976197209 */ /* 0x000fe20007810000 */
[----:B------:R-:W-:Y:S04]  /*4480*/  MUFU.EX2 R37, R130 ;  /* 0x0000008200257308 */ /* 0x000fe80000000800 */
[----:B------:R-:W5:Y:S04]  /*4490*/  SHFL.BFLY PT, R20, R25, 0x2, 0x1f ;  /* 0x0c401f0019147f89 */ /* 0x000f6800000e0000 */
[----:B------:R-:W-:Y:S08]  /*44a0*/  MUFU.EX2 R21, R128 ;  /* 0x0000008000157308 */ /* 0x000ff00000000800 */
[----:B------:R-:W-:Y:S08]  /*44b0*/  MUFU.EX2 R106, R106 ;  /* 0x0000006a006a7308 */ /* 0x000ff00000000800 */
[----:B------:R-:W-:Y:S01]  /*44c0*/  MUFU.EX2 R126, R126 ;  /* 0x0000007e007e7308 */ /* 0x000fe20000000800 */
[----:B-----5:R-:W-:Y:S01]  /*44d0*/  FMNMX.FTZ R29, R25, R20, !PT ;  /* 0x00000014191d7209 */ /* 0x020fe20007810000 */
[----:B------:R-:W-:-:S06]  /*44e0*/  FFMA.FTZ R25, R32, R9, -R35 ;  /* 0x0000000920197223 */ /* 0x000fcc0000010823 */
[----:B------:R-:W-:Y:S01]  /*44f0*/  MUFU.EX2 R122, R122 ;  /* 0x0000007a007a7308 */ /* 0x000fe20000000800 */
[----:B------:R-:W5:Y:S07]  /*4500*/  SHFL.BFLY PT, R20, R29, 0x1, 0x1f ;  /* 0x0c201f001d147f89 */ /* 0x000f6e00000e0000 */
[----:B------:R-:W-:Y:S08]  /*4510*/  MUFU.EX2 R110, R110 ;  /* 0x0000006e006e7308 */ /* 0x000ff00000000800 */
[----:B------:R-:W-:Y:S08]  /*4520*/  MUFU.EX2 R47, R108 ;  /* 0x0000006c002f7308 */ /* 0x000ff00000000800 */
[----:B------:R-:W-:Y:S01]  /*4530*/  MUFU.EX2 R48, R48 ;  /* 0x0000003000307308 */ /* 0x000fe20000000800 */
[----:B-----5:R-:W-:Y:S01]  /*4540*/  FMNMX.FTZ R20, R29, R20, !PT ;  /* 0x000000141d147209 */ /* 0x020fe20007810000 */
[----:B------:R-:W-:Y:S01]  /*4550*/  FFMA.FTZ R29, R4, R9, -R35 ;  /* 0x00000009041d7223 */ /* 0x000fe20000010823 */
[----:B0-----:R-:W-:-:S02]  /*4560*/  FADD.FTZ R4, R2, R5 ;  /* 0x0000000502047221 */ /* 0x001fc40000010000 */
[C---:B------:R-:W-:Y:S01]  /*4570*/  FSETP.NEU.FTZ.AND P1, PT, R20.reuse, -INF , PT ;  /* 0xff8000001400780b */ /* 0x040fe20003f3d000 */
[----:B------:R-:W-:Y:S01]  /*4580*/  FFMA.FTZ R32, R20, R9, -8 ;  /* 0xc100000014207423 */ /* 0x000fe20000010009 */
[----:B-1----:R-:W-:Y:S01]  /*4590*/  FADD.FTZ R69, R13, R4 ;  /* 0x000000040d457221 */ /* 0x002fe20000010000 */
[----:B------:R-:W-:Y:S03]  /*45a0*/  MUFU.EX2 R51, R46 ;  /* 0x0000002e00337308 */ /* 0x000fe60000000800 */
[----:B------:R-:W-:Y:S01]  /*45b0*/  FSEL R35, R32, RZ, P1 ;  /* 0x000000ff20237208 */ /* 0x000fe20000800000 */
[C---:B--2---:R-:W-:Y:S01]  /*45c0*/  FADD.FTZ R4, R102.reuse, R69 ;  /* 0x0000004566047221 */ /* 0x044fe20000010000 */
[----:B------:R-:W-:-:S03]  /*45d0*/  F2FP.SATFINITE.E4M3.F32.PACK_AB_MERGE_C R102, R102, R13, RZ ;  /* 0x0000000d6666723e */ /* 0x000fc600048070ff */
        /* <DEDUP_REMOVED lines=8> */
[----:B---3--:R-:W-:Y:S01]  /*4660*/  FADD.FTZ R73, R15, R4 ;  /* 0x000000040f497221 */ /* 0x008fe20000010000 */
[-CC-:B------:R-:W-:Y:S01]  /*4670*/  FFMA.FTZ R26, R26, R9.reuse, -R35.reuse ;  /* 0x000000091a1a7223 */ /* 0x180fe20000010823 */
[-CC-:B------:R-:W-:Y:S01]  /*4680*/  FFMA.FTZ R60, R60, R9.reuse, -R35.reuse ;  /* 0x000000093c3c7223 */ /* 0x180fe20000010823 */
[-C--:B------:R-:W-:Y:S01]  /*4690*/  FFMA.FTZ R62, R62, R9.reuse, -R35 ;  /* 0x000000093e3e7223 */ /* 0x080fe20000010823 */
[----:B----4-:R-:W-:Y:S01]  /*46a0*/  FADD.FTZ R73, R104, R73 ;  /* 0x0000004968497221 */ /* 0x010fe20000010000 */
[-CC-:B------:R-:W-:Y:S01]  /*46b0*/  FFMA.FTZ R64, R64, R9.reuse, -R35.reuse ;  /* 0x0000000940407223 */ /* 0x180fe20000010823 */
[----:B------:R-:W0:Y:S01]  /*46c0*/  MUFU.EX2 R52, R52 ;  /* 0x0000003400347308 */ /* 0x000e220000000800 */
[-CC-:B------:R-:W-:Y:S01]  /*46d0*/  FFMA.FTZ R66, R66, R9.reuse, -R35.reuse ;  /* 0x0000000942427223 */ /* 0x180fe20000010823 */
[-CC-:B------:R-:W-:Y:S01]  /*46e0*/  FFMA.FTZ R68, R68, R9.reuse, -R35.reuse ;  /* 0x0000000944447223 */ /* 0x180fe20000010823 */
[----:B------:R-:W-:Y:S01]  /*46f0*/  F2FP.SATFINITE.E4M3.F32.PACK_AB_MERGE_C R164, R5, R2, R102 ;  /* 0x0000000205a4723e */ /* 0x000fe20004807066 */
[-CC-:B------:R-:W-:Y:S01]  /*4700*/  FFMA.FTZ R70, R70, R9.reuse, -R35.reuse ;  /* 0x0000000946467223 */ /* 0x180fe20000010823 */
[-CC-:B------:R-:W-:Y:S01]  /*4710*/  FFMA.FTZ R72, R72, R9.reuse, -R35.reuse ;  /* 0x0000000948487223 */ /* 0x180fe20000010823 */
[-CC-:B------:R-:W-:Y:S01]  /*4720*/  FFMA.FTZ R74, R74, R9.reuse, -R35.reuse ;  /* 0x000000094a4a7223 */ /* 0x180fe20000010823 */
[-CC-:B------:R-:W-:Y:S01]  /*4730*/  FFMA.FTZ R76, R76, R9.reuse, -R35.reuse ;  /* 0x000000094c4c7223 */ /* 0x180fe20000010823 */
[----:B------:R-:W1:Y:S01]  /*4740*/  MUFU.EX2 R54, R54 ;  /* 0x0000003600367308 */ /* 0x000e620000000800 */
        /* <DEDUP_REMOVED lines=8> */
[----:B0-----:R-:W-:Y:S01]  /*47d0*/  FADD.FTZ R71, R33, R52 ;  /* 0x0000003421477221 */ /* 0x001fe20000010000 */
[-CC-:B------:R-:W-:Y:S01]  /*47e0*/  FFMA.FTZ R94, R94, R9.reuse, -R35.reuse ;  /* 0x000000095e5e7223 */ /* 0x180fe20000010823 */
[-CC-:B------:R-:W-:Y:S01]  /*47f0*/  FFMA.FTZ R96, R96, R9.reuse, -R35.reuse ;  /* 0x0000000960607223 */ /* 0x180fe20000010823 */
[-CC-:B------:R-:W-:Y:S01]  /*4800*/  FFMA.FTZ R98, R98, R9.reuse, -R35.reuse ;  /* 0x0000000962627223 */ /* 0x180fe20000010823 */
[-CC-:B------:R-:W-:Y:S01]  /*4810*/  FFMA.FTZ R100, R100, R9.reuse, -R35.reuse ;  /* 0x0000000964647223 */ /* 0x180fe20000010823 */
[-CC-:B------:R-:W-:Y:S01]  /*4820*/  FFMA.FTZ R114, R114, R9.reuse, -R35.reuse ;  /* 0x0000000972727223 */ /* 0x180fe20000010823 */
[-C--:B------:R-:W-:Y:S01]  /*4830*/  FFMA.FTZ R116, R116, R9.reuse, -R35 ;  /* 0x0000000974747223 */ /* 0x080fe20000010823 */
[----:B------:R-:W0:Y:S01]  /*4840*/  MUFU.EX2 R12, R12 ;  /* 0x0000000c000c7308 */ /* 0x000e220000000800 */
[----:B-1----:R-:W-:Y:S01]  /*4850*/  FADD.FTZ R4, R54, R71 ;  /* 0x0000004736047221 */ /* 0x002fe20000010000 */
[-CC-:B------:R-:W-:Y:S01]  /*4860*/  FFMA.FTZ R112, R112, R9.reuse, -R35.reuse ;  /* 0x0000000970707223 */ /* 0x180fe20000010823 */
[----:B------:R-:W-:-:S05]  /*4870*/  FFMA.FTZ R118, R118, R9, -R35 ;  /* 0x0000000976767223 */ /* 0x000fca0000010823 */
[----:B------:R-:W1:Y:S01]  /*4880*/  MUFU.EX2 R55, R58 ;  /* 0x0000003a00377308 */ /* 0x000e620000000800 */
[C---:B--2---:R-:W-:Y:S01]  /*4890*/  FADD.FTZ R71, R53.reuse, R4 ;  /* 0x0000000435477221 */ /* 0x044fe20000010000 */
[----:B------:R-:W-:-:S04]  /*48a0*/  F2FP.SATFINITE.E4M3.F32.PACK_AB_MERGE_C R53, R53, R54, RZ ;  /* 0x000000363535723e */ /* 0x000fc800048070ff */
[----:B------:R-:W-:Y:S02]  /*48b0*/  F2FP.SATFINITE.E4M3.F32.PACK_AB_MERGE_C R165, R52, R33, R53 ;  /* 0x0000002134a5723e */ /* 0x000fe40004807035 */
[----:B------:R-:W2:Y:S01]  /*48c0*/  MUFU.EX2 R14, R14 ;  /* 0x0000000e000e7308 */ /* 0x000ea20000000800 */
[----:B0-----:R-:W-:-:S07]  /*48d0*/  FADD.FTZ R4, R12, R71 ;  /* 0x000000470c047221 */ /* 0x001fce0000010000 */
[----:B------:R0:W-:Y:S01]  /*48e0*/  MUFU.EX2 R61, R26 ;  /* 0x0000001a003d7308 */ /* 0x0001e20000000800 */
[----:B-1----:R-:W-:-:S07]  /*48f0*/  FADD.FTZ R71, R55, R4 ;  /* 0x0000000437477221 */ /* 0x002fce0000010000 */
[----:B------:R-:W1:Y:S01]  /*4900*/  MUFU.EX2 R57, R60 ;  /* 0x0000003c00397308 */ /* 0x000e620000000800 */
[----:B0-----:R-:W-:Y:S01]  /*4910*/  FADD.FTZ R26, R132, R73 ;  /* 0x00000049841a7221 */ /* 0x001fe20000010000 */
[----:B--2---:R-:W-:-:S03]  /*4920*/  FADD.FTZ R4, R14, R71 ;  /* 0x000000470e047221 */ /* 0x004fc60000010000 */
[C---:B------:R-:W-:Y:S01]  /*4930*/  FADD.FTZ R26, R37.reuse, R26 ;  /* 0x0000001a251a7221 */ /* 0x040fe20000010000 */
[----:B------:R-:W-:Y:S02]  /*4940*/  F2FP.SATFINITE.E4M3.F32.PACK_AB_MERGE_C R37, R37, R132, RZ ;  /* 0x000000842525723e */ /* 0x000fe400048070ff */
[----:B------:R-:W0:Y:S01]  /*4950*/  MUFU.EX2 R62, R62 ;  /* 0x0000003e003e7308 */ /* 0x000e220000000800 */
[----:B------:R-:W-:Y:S01]  /*4960*/  FADD.FTZ R73, R21, R26 ;  /* 0x0000001a15497221 */ /* 0x000fe20000010000 */
[----:B------:R-:W-:Y:S01]  /*4970*/  F2FP.SATFINITE.E4M3.F32.PACK_AB_MERGE_C R166, R104, R15, R37 ;  /* 0x0000000f68a6723e */ /* 0x000fe20004807025 */
[----:B------:R-:W2:Y:S02]  /*4980*/  @P5 LDC R26, c[0x0][0x450] ;  /* 0x00011400ff1a5b82 */ /* 0x000ea40000000800 */
[----:B------:R-:W-:-:S03]  /*4990*/  FADD.FTZ R73, R106, R73 ;  /* 0x000000496a497221 */ /* 0x000fc60000010000 */
[----:B------:R-:W3:Y:S01]  /*49a0*/  MUFU.EX2 R59, R64 ;  /* 0x00000040003b7308 */ /* 0x000ee20000000800 */
[----:B------:R-:W-:Y:S01]  /*49b0*/  FADD.FTZ R2, R126, R73 ;  /* 0x000000497e027221 */ /* 0x000fe20000010000 */
[----:B-1----:R-:W-:Y:S01]  /*49c0*/  FADD.FTZ R5, R57, R4 ;  /* 0x0000000439057221 */ /* 0x002fe20000010000 */
[C---:B------:R-:W-:Y:S02]  /*49d0*/  F2FP.SATFINITE.E4M3.F32.PACK_AB_MERGE_C R126, R39.reuse, R126, RZ ;  /* 0x0000007e277e723e */ /* 0x040fe400048070ff */
[----:B------:R-:W-:Y:S01]  /*49e0*/  FADD.FTZ R39, R39, R2 ;  /* 0x0000000227277221 */ /* 0x000fe20000010000 */
[----:B------:R-:W-:Y:S02]  /*49f0*/  F2FP.SATFINITE.E4M3.F32.PACK_AB_MERGE_C R14, R57, R14, RZ ;  /* 0x0000000e390e723e */ /* 0x000fe400048070ff */
[----:B------:R-:W1:Y:S01]  /*4a00*/  MUFU.EX2 R66, R66 ;  /* 0x0000004200427308 */ /* 0x000e620000000800 */
[----:B0-----:R-:W-:Y:S01]  /*4a10*/  FADD.FTZ R2, R62, R5 ;  /* 0x000000053e027221 */ /* 0x001fe20000010000 */
[----:B------:R-:W-:Y:S01]  /*4a20*/  F2FP.SATFINITE.E4M3.F32.PACK_AB_MERGE_C R160, R106, R21, R126 ;  /* 0x000000156aa0723e */ /* 0x000fe2000480707e */
[----:B------:R-:W-:Y:S01]  /*4a30*/  FADD.FTZ R4, R122, R39 ;  /* 0x000000277a047221 */ /* 0x000fe20000010000 */
[----:B------:R-:W-:-:S02]  /*4a40*/  F2FP.SATFINITE.E4M3.F32.PACK_AB_MERGE_C R21, R120, R43, RZ ;  /* 0x0000002b7815723e */ /* 0x000fc400048070ff */
[----:B------:R-:W-:Y:S01]  /*4a50*/  F2FP.SATFINITE.E4M3.F32.PACK_AB_MERGE_C R167, R55, R12, R14 ;  /* 0x0000000c37a7723e */ /* 0x000fe2000480700e */
[----:B------:R-:W-:Y:S01]  /*4a60*/  FADD.FTZ R4, R41, R4 ;  /* 0x0000000429047221 */ /* 0x000fe20000010000 */
[----:B------:R-:W0:Y:S01]  /*4a70*/  MUFU.EX2 R68, R68 ;  /* 0x0000004400447308 */ /* 0x000e220000000800 */
[----:B---3--:R-:W-:Y:S01]  /*4a80*/  FADD.FTZ R15, R59, R2 ;  /* 0x000000023b0f7221 */ /* 0x008fe20000010000 */
[----:B------:R-:W-:Y:S01]  /*4a90*/  F2FP.SATFINITE.E4M3.F32.PACK_AB_MERGE_C R162, R41, R122, R21 ;  /* 0x0000007a29a2723e */ /* 0x000fe20004807015 */
[----:B------:R-:W-:Y:S01]  /*4aa0*/  FADD.FTZ R43, R43, R4 ;  /* 0x000000042b2b7221 */ /* 0x000fe20000010000 */
[----:B------:R-:W-:-:S03]  /*4ab0*/  F2FP.SATFINITE.E4M3.F32.PACK_AB_MERGE_C R4, R47, R110, RZ ;  /* 0x0000006e2f04723e */ /* 0x000fc600048070ff */
[----:B------:R-:W-:Y:S01]  /*4ac0*/  FADD.FTZ R120, R120, R43 ;  /* 0x0000002b78787221 */ /* 0x000fe20000010000 */
[----:B------:R-:W3:Y:S01]  /*4ad0*/  MUFU.EX2 R63, R70 ;  /* 0x00000046003f7308 */ /* 0x000ee20000000800 */
[----:B-1----:R-:W-:Y:S01]  /*4ae0*/  FADD.FTZ R2, R66, R15 ;  /* 0x0000000f42027221 */ /* 0x002fe20000010000 */
[C---:B------:R-:W-:Y:S01]  /*4af0*/  F2FP.SATFINITE.E4M3.F32.PACK_AB_MERGE_C R156, R124.reuse, R45, R4 ;  /* 0x0000002d7c9c723e */ /* 0x040fe20004807004 */
[----:B------:R-:W-:Y:S01]  /*4b00*/  FADD.FTZ R37, R45, R120 ;  /* 0x000000782d257221 */ /* 0x000fe20000010000 */
[----:B------:R-:W-:Y:S01]  /*4b10*/  F2FP.SATFINITE.E4M3.F32.PACK_AB_MERGE_C R4, R51, R48, RZ ;  /* 0x000000303304723e */ /* 0x000fe200048070ff */
[C---:B------:R-:W-:Y:S01]  /*4b20*/  FADD.FTZ R15, R61.reuse, R2 ;  /* 0x000000023d0f7221 */ /* 0x040fe20000010000 */
[----:B------:R-:W-:Y:S01]  /*4b30*/  F2FP.SATFINITE.E4M3.F32.PACK_AB_MERGE_C R61, R61, R66, RZ ;  /* 0x000000423d3d723e */ /* 0x000fe200048070ff */
[----:B------:R-:W-:Y:S01]  /*4b40*/  FADD.FTZ R37, R124, R37 ;  /* 0x000000257c257221 */ /* 0x000fe20000010000 */
[----:B------:R-:W1:Y:S01]  /*4b50*/  MUFU.EX2 R72, R72 ;  /* 0x0000004800487308 */ /* 0x000e620000000800 */
[----:B0-----:R-:W-:Y:S01]  /*4b60*/  FADD.FTZ R2, R68, R15 ;  /* 0x0000000f44027221 */ /* 0x001fe20000010000 */
[----:B------:R-:W-:Y:S01]  /*4b70*/  F2FP.SATFINITE.E4M3.F32.PACK_AB_MERGE_C R161, R59, R62, R61 ;  /* 0x0000003e3ba1723e */ /* 0x000fe2000480703d */
[----:B------:R-:W-:-:S04]  /*4b80*/  FADD.FTZ R110, R110, R37 ;  /* 0x000000256e6e7221 */ /* 0x000fc80000010000 */
[----:B------:R-:W-:Y:S01]  /*4b90*/  FADD.FTZ R110, R47, R110 ;  /* 0x0000006e2f6e7221 */ /* 0x000fe20000010000 */
[----:B------:R-:W0:Y:S01]  /*4ba0*/  MUFU.EX2 R65, R74 ;  /* 0x0000004a00417308 */ /* 0x000e220000000800 */
[----:B---3--:R-:W-:-:S07]  /*4bb0*/  FADD.FTZ R21, R63, R2 ;  /* 0x000000023f157221 */ /* 0x008fce0000010000 */
[----:B------:R-:W3:Y:S01]  /*4bc0*/  MUFU.EX2 R76, R76 ;  /* 0x0000004c004c7308 */ /* 0x000ee20000000800 */
[----:B-1----:R-:W-:-:S07]  /*4bd0*/  FADD.FTZ R2, R72, R21 ;  /* 0x0000001548027221 */ /* 0x002fce0000010000 */
[----:B------:R-:W1:Y:S01]  /*4be0*/  MUFU.EX2 R67, R78 ;  /* 0x0000004e00437308 */ /* 0x000e620000000800 */
[C---:B0-----:R-:W-:Y:S01]  /*4bf0*/  FADD.FTZ R21, R65.reuse, R2 ;  /* 0x0000000241157221 */ /* 0x041fe20000010000 */
[----:B------:R-:W-:-:S04]  /*4c00*/  F2FP.SATFINITE.E4M3.F32.PACK_AB_MERGE_C R65, R65, R72, RZ ;  /* 0x000000484141723e */ /* 0x000fc800048070ff */
[----:B------:R-:W-:Y:S02]  /*4c10*/  F2FP.SATFINITE.E4M3.F32.PACK_AB_MERGE_C R163, R63, R68, R65 ;  /* 0x000000443fa3723e */ /* 0x000fe40004807041 */
[----:B------:R-:W0:Y:S01]  /*4c20*/  MUFU.EX2 R80, R80 ;  /* 0x0000005000507308 */ /* 0x000e220000000800 */
[----:B---3--:R-:W-:-:S07]  /*4c30*/  FADD.FTZ R2, R76, R21 ;  /* 0x000000154c027221 */ /* 0x008fce0000010000 */
[----:B------:R-:W3:Y:S01]  /*4c40*/  MUFU.EX2 R69, R82 ;  /* 0x0000005200457308 */ /* 0x000ee20000000800 */
[----:B-1----:R-:W-:-:S07]  /*4c50*/  FADD.FTZ R35, R67, R2 ;  /* 0x0000000243237221 */ /* 0x002fce0000010000 */
[----:B------:R-:W1:Y:S01]  /*4c60*/  MUFU.EX2 R84, R84 ;  /* 0x0000005400547308 */ /* 0x000e620000000800 */
[----:B0-----:R-:W-:-:S07]  /*4c70*/  FADD.FTZ R2, R80, R35 ;  /* 0x0000002350027221 */ /* 0x001fce0000010000 */
[----:B------:R-:W0:Y:S01]  /*4c80*/  MUFU.EX2 R50, R50 ;  /* 0x0000003200327308 */ /* 0x000e220000000800 */
[C---:B---3--:R-:W-:Y:S01]  /*4c90*/  FADD.FTZ R35, R69.reuse, R2 ;  /* 0x0000000245237221 */ /* 0x048fe20000010000 */
[----:B------:R-:W-:-:S04]  /*4ca0*/  F2FP.SATFINITE.E4M3.F32.PACK_AB_MERGE_C R69, R69, R80, RZ ;  /* 0x000000504545723e */ /* 0x000fc800048070ff */
[----:B------:R-:W-:Y:S02]  /*4cb0*/  F2FP.SATFINITE.E4M3.F32.PACK_AB_MERGE_C R157, R67, R76, R69 ;  /* 0x0000004c439d723e */ /* 0x000fe40004807045 */
[----:B------:R-:W3:Y:S01]  /*4cc0*/  MUFU.EX2 R13, R86 ;  /* 0x00000056000d7308 */ /* 0x000ee20000000800 */
[----:B-1----:R-:W-:-:S07]  /*4cd0*/  FADD.FTZ R2, R84, R35 ;  /* 0x0000002354027221 */ /* 0x002fce0000010000 */
[----:B------:R-:W1:Y:S01]  /*4ce0*/  MUFU.EX2 R90, R90 ;  /* 0x0000005a005a7308 */ /* 0x000e620000000800 */
[----:B0-----:R-:W-:Y:S01]  /*4cf0*/  F2FP.SATFINITE.E4M3.F32.PACK_AB_MERGE_C R158, R50, R49, R4 ;  /* 0x00000031329e723e */ /* 0x001fe20004807004 */
[----:B------:R-:W-:-:S04]  /*4d00*/  FADD.FTZ R49, R49, R110 ;  /* 0x0000006e31317221 */ /* 0x000fc80000010000 */
[----:B------:R-:W-:Y:S02]  /*4d10*/  FADD.FTZ R49, R50, R49 ;  /* 0x0000003132317221 */ /* 0x000fe40000010000 */
[----:B------:R-:W-:Y:S01]  /*4d20*/  MUFU.EX2 R30, R30 ;  /* 0x0000001e001e7308 */ /* 0x000fe20000000800 */
[----:B---3--:R-:W-:Y:S01]  /*4d30*/  FADD.FTZ R37, R13, R2 ;  /* 0x000000020d257221 */ /* 0x008fe20000010000 */
[----:B------:R-:W-:-:S04]  /*4d40*/  FADD.FTZ R48, R48, R49 ;  /* 0x0000003130307221 */ /* 0x000fc80000010000 */
[----:B------:R-:W-:Y:S02]  /*4d50*/  FADD.FTZ R51, R51, R48 ;  /* 0x0000003033337221 */ /* 0x000fe40000010000 */
[----:B------:R-:W0:Y:S01]  /*4d60*/  MUFU.EX2 R27, R27 ;  /* 0x0000001b001b7308 */ /* 0x000e220000000800 */
[----:B-1----:R-:W-:Y:S02]  /*4d70*/  FADD.FTZ R2, R90, R37 ;  /* 0x000000255a027221 */ /* 0x002fe40000010000 */
[----:B------:R-:W1:Y:S05]  /*4d80*/  @P5 LDC R37, c[0x0][0x44c] ;  /* 0x00011300ff255b82 */ /* 0x000e6a0000000800 */
[----:B------:R-:W3:Y:S08]  /*4d90*/  MUFU.EX2 R5, R92 ;  /* 0x0000005c00057308 */ /* 0x000ef00000000800 */
[----:B------:R-:W-:Y:S01]  /*4da0*/  MUFU.EX2 R42, R42 ;  /* 0x0000002a002a7308 */ /* 0x000fe20000000800 */
[----:B0-----:R-:W-:-:S07]  /*4db0*/  F2FP.SATFINITE.E4M3.F32.PACK_AB_MERGE_C R4, R27, R30, RZ ;  /* 0x0000001e1b04723e */ /* 0x001fce00048070ff */
[----:B------:R-:W0:Y:S01]  /*4dc0*/  MUFU.EX2 R31, R31 ;  /* 0x0000001f001f7308 */ /* 0x000e220000000800 */
[C---:B---3--:R-:W-:Y:S01]  /*4dd0*/  F2FP.SATFINITE.E4M3.F32.PACK_AB_MERGE_C R90, R5.reuse, R90, RZ ;  /* 0x0000005a055a723e */ /* 0x048fe200048070ff */
[----:B------:R-:W-:Y:S01]  /*4de0*/  FADD.FTZ R5, R5, R2 ;  /* 0x0000000205057221 */ /* 0x000fe20000010000 */
[----:B-1----:R-:W-:Y:S02]  /*4df0*/  @P5 IMAD.HI.U32 R37, R88, R37, RZ ;  /* 0x0000002558255227 */ /* 0x002fe400078e00ff */
[----:B------:R-:W-:-:S03]  /*4e00*/  F2FP.SATFINITE.E4M3.F32.PACK_AB_MERGE_C R159, R13, R84, R90 ;  /* 0x000000540d9f723e */ /* 0x000fc6000480705a */
[----:B------:R-:W1:Y:S01]  /*4e10*/  MUFU.EX2 R94, R94 ;  /* 0x0000005e005e7308 */ /* 0x000e620000000800 */
[----:B--2---:R-:W-:-:S05]  /*4e20*/  @P5 SHF.R.U32.HI R88, RZ, R26, R37 ;  /* 0x0000001aff585219 */ /* 0x004fca0000011625 */
[----:B------:R-:W-:Y:S02]  /*4e30*/  IMAD.IADD R88, R89, 0x1, R88 ;  /* 0x0000000159587824 */ /* 0x000fe400078e0258 */
[----:B------:R-:W2:Y:S01]  /*4e40*/  MUFU.EX2 R15, R96 ;  /* 0x00000060000f7308 */ /* 0x000ea20000000800 */
[----:B0-----:R-:W-:Y:S01]  /*4e50*/  F2FP.SATFINITE.E4M3.F32.PACK_AB_MERGE_C R152, R31, R42, R4 ;  /* 0x0000002a1f98723e */ /* 0x001fe20004807004 */
[----:B------:R-:W-:Y:S01]  /*4e60*/  FADD.FTZ R42, R42, R51 ;  /* 0x000000332a2a7221 */ /* 0x000fe20000010000 */
[----:B------:R-:W-:-:S05]  /*4e70*/  VIADD R12, R88, UR4 ;  /* 0x00000004580c7c36 */ /* 0x000fca0008000000 */
[----:B------:R-:W0:Y:S01]  /*4e80*/  MUFU.EX2 R98, R98 ;  /* 0x0000006200627308 */ /* 0x000e220000000800 */
[----:B-1----:R-:W-:Y:S01]  /*4e90*/  FADD.FTZ R2, R94, R5 ;  /* 0x000000055e027221 */ /* 0x002fe20000010000 */
[----:B------:R-:W-:-:S04]  /*4ea0*/  FADD.FTZ R5, R31, R42 ;  /* 0x0000002a1f057221 */ /* 0x000fc80000010000 */
[----:B------:R-:W-:Y:S02]  /*4eb0*/  FADD.FTZ R30, R30, R5 ;  /* 0x000000051e1e7221 */ /* 0x000fe40000010000 */
[----:B------:R-:W-:Y:S01]  /*4ec0*/  MUFU.EX2 R24, R24 ;  /* 0x0000001800187308 */ /* 0x000fe20000000800 */
[----:B--2---:R-:W-:Y:S01]  /*4ed0*/  FADD.FTZ R33, R15, R2 ;  /* 0x000000020f217221 */ /* 0x004fe20000010000 */
[----:B------:R-:W-:-:S06]  /*4ee0*/  FADD.FTZ R27, R27, R30 ;  /* 0x0000001e1b1b7221 */ /* 0x000fcc0000010000 */
[----:B------:R-:W1:Y:S01]  /*4ef0*/  MUFU.EX2 R29, R29 ;  /* 0x0000001d001d7308 */ /* 0x000e620000000800 */
[----:B0-----:R-:W-:-:S07]  /*4f00*/  FADD.FTZ R2, R98, R33 ;  /* 0x0000002162027221 */ /* 0x001fce0000010000 */
[----:B------:R-:W0:Y:S08]  /*4f10*/  MUFU.EX2 R21, R100 ;  /* 0x0000006400157308 */ /* 0x000e300000000800 */
[----:B------:R-:W-:Y:S01]  /*4f20*/  MUFU.EX2 R28, R28 ;  /* 0x0000001c001c7308 */ /* 0x000fe20000000800 */
[----:B-1----:R-:W-:-:S07]  /*4f30*/  F2FP.SATFINITE.E4M3.F32.PACK_AB_MERGE_C R4, R29, R24, RZ ;  /* 0x000000181d04723e */ /* 0x002fce00048070ff */
[----:B------:R-:W1:Y:S01]  /*4f40*/  MUFU.EX2 R25, R25 ;  /* 0x0000001900197308 */ /* 0x000e620000000800 */
[C---:B0-----:R-:W-:Y:S01]  /*4f50*/  F2FP.SATFINITE.E4M3.F32.PACK_AB_MERGE_C R98, R21.reuse, R98, RZ ;  /* 0x000000621562723e */ /* 0x041fe200048070ff */
[----:B------:R-:W-:-:S03]  /*4f60*/  FADD.FTZ R21, R21, R2 ;  /* 0x0000000215157221 */ /* 0x000fc60000010000 */
[----:B------:R-:W-:Y:S01]  /*4f70*/  F2FP.SATFINITE.E4M3.F32.PACK_AB_MERGE_C R153, R15, R94, R98 ;  /* 0x0000005e0f99723e */ /* 0x000fe20004807062 */
[----:B------:R-:W-:Y:S02]  /*4f80*/  VIADD R15, R23, 0xfffffffe ;  /* 0xfffffffe170f7836 */ /* 0x000fe40000000000 */
[----:B------:R-:W0:Y:S08]  /*4f90*/  MUFU.EX2 R114, R114 ;  /* 0x0000007200727308 */ /* 0x000e300000000800 */
[----:B------:R-:W2:Y:S01]  /*4fa0*/  MUFU.EX2 R35, R116 ;  /* 0x0000007400237308 */ /* 0x000ea20000000800 */
[----:B-1----:R-:W-:Y:S01]  /*4fb0*/  F2FP.SATFINITE.E4M3.F32.PACK_AB_MERGE_C R154, R25, R28, R4 ;  /* 0x0000001c199a723e */ /* 0x002fe20004807004 */
[----:B------:R-:W-:-:S04]  /*4fc0*/  FADD.FTZ R28, R28, R27 ;  /* 0x0000001b1c1c7221 */ /* 0x000fc80000010000 */
[----:B------:R-:W-:Y:S02]  /*4fd0*/  FADD.FTZ R25, R25, R28 ;  /* 0x0000001c19197221 */ /* 0x000fe40000010000 */
[----:B------:R-:W1:Y:S01]  /*4fe0*/  MUFU.EX2 R112, R112 ;  /* 0x0000007000707308 */ /* 0x000e620000000800 */
[----:B0-----:R-:W-:Y:S01]  /*4ff0*/  FADD.FTZ R2, R114, R21 ;  /* 0x0000001572027221 */ /* 0x001fe20000010000 */
[----:B------:R-:W-:-:S06]  /*5000*/  FADD.FTZ R24, R24, R25 ;  /* 0x0000001918187221 */ /* 0x000fcc0000010000 */
[----:B------:R-:W0:Y:S01]  /*5010*/  MUFU.EX2 R31, R118 ;  /* 0x00000076001f7308 */ /* 0x000e220000000800 */
[----:B--2---:R-:W-:-:S04]  /*5020*/  FADD.FTZ R5, R35, R2 ;  /* 0x0000000223057221 */ /* 0x004fc80000010000 */
[----:B-1----:R-:W-:Y:S01]  /*5030*/  FADD.FTZ R4, R112, R5 ;  /* 0x0000000570047221 */ /* 0x002fe20000010000 */
[----:B------:R-:W-:Y:S01]  /*5040*/  FADD.FTZ R5, R29, R24 ;  /* 0x000000181d057221 */ /* 0x000fe20000010000 */
[C---:B0-----:R-:W-:Y:S02]  /*5050*/  F2FP.SATFINITE.E4M3.F32.PACK_AB_MERGE_C R2, R31.reuse, R112, RZ ;  /* 0x000000701f02723e */ /* 0x041fe400048070ff */
[----:B------:R-:W-:Y:S02]  /*5060*/  FADD.FTZ R4, R31, R4 ;  /* 0x000000041f047221 */ /* 0x000fe40000010000 */
[----:B------:R-:W-:Y:S01]  /*5070*/  F2FP.SATFINITE.E4M3.F32.PACK_AB_MERGE_C R155, R35, R114, R2 ;  /* 0x00000072239b723e */ /* 0x000fe20004807002 */
[----:B------:R-:W-:Y:S06]  /*5080*/  @!P6 BRA `(.L_x_1072) ;  /* 0x000000000048e947 */ /* 0x000fec0003800000 */
[C---:B------:R-:W-:Y:S01]  /*5090*/  ISETP.GT.AND P1, PT, R88.reuse, RZ, PT ;  /* 0x000000ff5800720c */ /* 0x040fe20003f24270 */
[----:B------:R-:W-:-:S12]  /*50a0*/  VIADD R13, R88, 0xffffffff ;  /* 0xffffffff580d7836 */ /* 0x000fd80000000000 */
[----:B------:R-:W-:Y:S05]  /*50b0*/  @P1 BRA `(.L_x_1073) ;  /* 0x0000000000201947 */ /* 0x000fea0003800000 */
[----:B------:R-:W0:Y:S01]  /*50c0*/  LDC R14, c[0x0][0x9e4] ;  /* 0x00027900ff0e7b82 */ /* 0x000e220000000800 */
[----:B------:R-:W-:Y:S01]  /*50d0*/  IMAD.MOV R13, RZ, RZ, -R88 ;  /* 0x000000ffff0d7224 */ /* 0x000fe200078e0a58 */
[----:B0-----:R-:W-:-:S13]  /*50e0*/  ISETP.NE.AND P1, PT, R14, 0x1, PT ;  /* 0x000000010e00780c */ /* 0x001fda0003f25270 */
[----:B------:R-:W0:Y:S02]  /*50f0*/  @P1 LDC.64 R24, c[0x0][0x9e8] ;  /* 0x00027a00ff181b82 */ /* 0x000e240000000a00 */
[----:B0-----:R-:W-:-:S05]  /*5100*/  @P1 IMAD.HI.U32 R2, R13, R24, RZ ;  /* 0x000000180d021227 */ /* 0x001fca00078e00ff */
[----:B------:R-:W-:-:S04]  /*5110*/  @P1 SHF.R.U32.HI R13, RZ, R25, R2 ;  /* 0x00000019ff0d1219 */ /* 0x000fc80000011602 */
[----:B------:R-:W-:Y:S01]  /*5120*/  LOP3.LUT R13, RZ, R13, RZ, 0x33, !PT ;  /* 0x0000000dff0d7212 */ /* 0x000fe200078e33ff */
[----:B------:R-:W-:Y:S06]  /*5130*/  BRA `(.L_x_1074) ;  /* 0x0000000000147947 */ /* 0x000fec0003800000 */
.L_x_1073:
[----:B------:R-:W0:Y:S02]  /*5140*/  LDC R14, c[0x0][0x9e4] ;  /* 0x00027900ff0e7b82 */ /* 0x000e240000000800 */
[----:B0-----:R-:W-:-:S13]  /*5150*/  ISETP.NE.AND P1, PT, R14, 0x1, PT ;  /* 0x000000010e00780c */ /* 0x001fda0003f25270 */
[----:B------:R-:W0:Y:S02]  /*5160*/  @P1 LDC.64 R24, c[0x0][0x9e8] ;  /* 0x00027a00ff181b82 */ /* 0x000e240000000a00 */
[----:B0-----:R-:W-:-:S05]  /*5170*/  @P1 IMAD.HI.U32 R2, R13, R24, RZ ;  /* 0x000000180d021227 */ /* 0x001fca00078e00ff */
[----:B------:R-:W-:-:S07]  /*5180*/  @P1 SHF.R.U32.HI R13, RZ, R25, R2 ;  /* 0x00000019ff0d1219 */ /* 0x000fce0000011602 */
.L_x_1074:
[----:B------:R-:W-:-:S05]  /*5190*/  IMAD R13, R13, R14, R14 ;  /* 0x0000000e0d0d7224 */ /* 0x000fca00078e020e */
[----:B------:R-:W-:-:S07]  /*51a0*/  VIMNMX R12, R12, R13, PT ;  /* 0x0000000d0c0c7248 */ /* 0x000fce0003fe0100 */
.L_x_1072:
[----:B------:R-:W-:Y:S01]  /*51b0*/  SHF.R.S32.HI R13, RZ, 0x1f, R12 ;  /* 0x0000001fff0d7819 */ /* 0x000fe2000001140c */
[----:B------:R-:W0:Y:S01]  /*51c0*/  S2UR UR7, SR_CgaCtaId ;  /* 0x00000000000779c3 */ /* 0x000e220000008800 */
[----:B------:R-:W-:Y:S01]  /*51d0*/  UMOV UR4, URZ ;  /* 0x0000003f00047c82 */ /* 0x000fe20008000000 */
[----:B------:R-:W-:Y:S01]  /*51e0*/  IMAD.MOV.U32 R2, RZ, RZ, RZ ;  /* 0x000000ffff027224 */ /* 0x000fe200078e00ff */
[----:B------:R-:W-:Y:S02]  /*51f0*/  LEA.HI R13, R13, R12, RZ, 0x7 ;  /* 0x0000000c0d0d7211 */ /* 0x000fe400078f38ff */
[----:B------:R-:W-:Y:S02]  /*5200*/  CS2R R88, SRZ ;  /* 0x0000000000587805 */ /* 0x000fe4000001ff00 */
[----:B------:R-:W-:Y:S02]  /*5210*/  CS2R R90, SRZ ;  /* 0x00000000005a7805 */ /* 0x000fe4000001ff00 */
[----:B------:R-:W-:-:S02]  /*5220*/  CS2R R92, SRZ ;  /* 0x00000000005c7805 */ /* 0x000fc4000001ff00 */
[----:B------:R-:W-:Y:S02]  /*5230*/  SHF.R.S32.HI R13, RZ, 0x7, R13 ;  /* 0x00000007ff0d7819 */ /* 0x000fe4000001140d */
[----:B------:R-:W-:Y:S02]  /*5240*/  CS2R R94, SRZ ;  /* 0x00000000005e7805 */ /* 0x000fe4000001ff00 */
[----:B------:R-:W-:Y:S02]  /*5250*/  CS2R R96, SRZ ;  /* 0x0000000000607805 */ /* 0x000fe4000001ff00 */
[----:B------:R-:W-:Y:S02]  /*5260*/  CS2R R98, SRZ ;  /* 0x0000000000627805 */ /* 0x000fe4000001ff00 */
[----:B------:R-:W-:Y:S02]  /*5270*/  VIMNMX R14, R18, R13, !PT ;  /* 0x0000000d120e7248 */ /* 0x000fe40007fe0100 */
[----:B------:R-:W-:-:S02]  /*5280*/  CS2R R100, SRZ ;  /* 0x0000000000647805 */ /* 0x000fc4000001ff00 */
[----:B------:R-:W-:Y:S02]  /*5290*/  CS2R R102, SRZ ;  /* 0x0000000000667805 */ /* 0x000fe4000001ff00 */
[----:B------:R-:W-:Y:S02]  /*52a0*/  CS2R R104, SRZ ;  /* 0x0000000000687805 */ /* 0x000fe4000001ff00 */
[----:B------:R-:W-:Y:S02]  /*52b0*/  ISETP.GE.AND P1, PT, R15, R14, PT ;  /* 0x0000000e0f00720c */ /* 0x000fe40003f26270 */
        /* <DEDUP_REMOVED lines=23> */
[----:B0-----:R-:W-:Y:S06]  /*5430*/  @!P1 BRA `(.L_x_1075) ;  /* 0x0000003800549947 */ /* 0x001fec0003800000 */
[----:B------:R-:W-:Y:S01]  /*5440*/  IMAD.MOV.U32 R13, RZ, RZ, R20 ;  /* 0x000000ffff0d7224 */ /* 0x000fe200078e0014 */
[----:B------:R-:W-:Y:S01]  /*5450*/  CS2R R150, SRZ ;  /* 0x0000000000967805 */ /* 0x000fe2000001ff00 */
[----:B------:R-:W-:Y:S01]  /*5460*/  IMAD.MOV.U32 R12, RZ, RZ, R10 ;  /* 0x000000ffff0c7224 */ /* 0x000fe200078e000a */
        /* <DEDUP_REMOVED lines=33> */
[----:B------:R-:W-:Y:S01]  /*5680*/  ULDC UR34, c[0x0][0x9e4] ;  /* 0x0002790000227ab9 */ /* 0x000fe20000000800 */
[----:B------:R-:W-:Y:S01]  /*5690*/  ULDC UR33, c[0x0][0x2f0] ;  /* 0x0000bc0000217ab9 */ /* 0x000fe20000000800 */
[----:B------:R-:W-:-:S05]  /*56a0*/  ULDC UR35, c[0x0][0x9e0] ;  /* 0x0002780000237ab9 */ /* 0x000fca0000000800 */
.L_x_1094:
[----:B------:R-:W-:Y:S01]  /*56b0*/  ISETP.NE.AND P2, PT, RZ, UR37, PT ;  /* 0x00000025ff007c0c */ /* 0x000fe2000bf45270 */
[----:B------:R-:W-:-:S04]  /*56c0*/  UISETP.NE.AND UP0, UPT, UR32, 0x1, UPT ;  /* 0x000000012000788c */ /* 0x000fc8000bf05270 */
[----:B------:R-:W-:-:S06]  /*56d0*/  USEL UR4, URZ, 0x1, UP0 ;  /* 0x000000013f047887 */ /* 0x000fcc0008000000 */
[----:B------:R-:W-:Y:S02]  /*56e0*/  LOP3.LUT R2, R21, UR4, RZ, 0x3c, !PT ;  /* 0x0000000415027c12 */ /* 0x000fe4000f8e3cff */
[----:B------:R-:W-:Y:S05]  /*56f0*/  @P2 BRA `(.L_x_1076) ;  /* 0x0000000000342947 */ /* 0x000fea0003800000 */
[----:B------:R-:W-:Y:S05]  /*5700*/  @!P0 BRA `(.L_x_1077) ;  /* 0x0000000000048947 */ /* 0x000fea0003800000 */
[----:B------:R-:W-:Y:S01]  /*5710*/  BPT.TRAP 0x1 ;  /* 0x000000040000795c */ /* 0x000fe20000300000 */
.L_x_1077:
[----:B------:R-:W-:Y:S01]  /*5720*/  UIADD3 UR4, UR32, 0x1, URZ ;  /* 0x0000000120047890 */ /* 0x000fe2000fffe03f */
[----:B------:R-:W-:-:S03]  /*5730*/  SHF.L.U32 R9, R2, 0x1f, RZ ;  /* 0x0000001f02097819 */ /* 0x000fc600000006ff */
[----:B------:R-:W-:-:S04]  /*5740*/  UISETP.NE.AND UP0, UPT, UR4, 0x2, UPT ;  /* 0x000000020400788c */ /* 0x000fc8000bf05270 */
[----:B------:R-:W-:-:S04]  /*5750*/  USEL UR4, UR4, URZ, UP0 ;  /* 0x0000003f04047287 */ /* 0x000fc80008000000 */
[----:B------:R-:W-:-:S09]  /*5760*/  ULEA UR4, UR4, UR36, 0x3 ;  /* 0x0000002404047291 */ /* 0x000fd2000f8e183f */
[----:B------:R0:W1:Y:S01]  /*5770*/  SYNCS.PHASECHK.TRANS64.TRYWAIT P1, [UR4+0x22830], R9 ;  /* 0x02283009ff0075a7 */ /* 0x0000620008020144 */
[----:B------:R-:W-:Y:S05]  /*5780*/  @!P0 BRA `(.L_x_1078) ;  /* 0x0000000000048947 */ /* 0x000fea0003800000 */
[----:B------:R-:W-:Y:S01]  /*5790*/  BPT.TRAP 0x1 ;  /* 0x000000040000795c */ /* 0x000fe20000300000 */
.L_x_1078:
[----:B-1----:R-:W-:Y:S05]  /*57a0*/  @P1 BRA `(.L_x_1076) ;  /* 0x0000000000081947 */ /* 0x002fea0003800000 */
[----:B------:R-:W1:Y:S02]  /*57b0*/  SYNCS.PHASECHK.TRANS64.TRYWAIT P1, [UR4+0x22830], R9 ;  /* 0x02283009ff0075a7 */ /* 0x000e640008020144 */
[----:B-1----:R-:W-:Y:S05]  /*57c0*/  @!P1 BRA `(.L_x_1079) ;  /* 0x0000010800f89947 */ /* 0x002fea0003800000 */
.L_x_1076:
[----:B01----:R-:W-:Y:S01]  /*57d0*/  VIADD R9, R19, 0x8 ;  /* 0x0000000813097836 */ /* 0x003fe20000000000 */
[----:B------:R-:W-:Y:S01]  /*57e0*/  UIADD3 UR4, UR32, 0x1, URZ ;  /* 0x0000000120047890 */ /* 0x000fe2000fffe03f */
[----:B------:R-:W-:Y:S01]  /*57f0*/  R2UR UR28, R6 ;  /* 0x00000000061c72ca */ /* 0x000fe200000e0000 */
[----:B------:R-:W-:Y:S01]  /*5800*/  UMOV UR31, 0x80000020 ;  /* 0x80000020001f7882 */ /* 0x000fe20000000000 */
[----:B------:R-:W-:Y:S01]  /*5810*/  R2UR UR29, R7 ;  /* 0x00000000071d72ca */ /* 0x000fe200000e0000 */
[----:B------:R0:W-:Y:S01]  /*5820*/  BAR.SYNC.DEFER_BLOCKING R9, 0x100 ;  /* 0x000400090000751d */ /* 0x0001e20000010000 */
[----:B------:R-:W-:-:S04]  /*5830*/  UISETP.NE.AND UP0, UPT, UR4, 0x2, UPT ;  /* 0x000000020400788c */ /* 0x000fc8000bf05270 */
[----:B------:R-:W-:Y:S01]  /*5840*/  USEL UR4, UR4, URZ, UP0 ;  /* 0x0000003f04047287 */ /* 0x000fe20008000000 */
[----:B------:R-:W-:Y:S01]  /*5850*/  UMOV UR11, 0x80000020 ;  /* 0x80000020000b7882 */ /* 0x000fe20000000000 */
[----:B------:R-:W-:Y:S02]  /*5860*/  UMOV UR15, 0x80000020 ;  /* 0x80000020000f7882 */ /* 0x000fe40000000000 */
[----:B------:R-:W-:Y:S01]  /*5870*/  UIMAD UR30, UR4, 0x600, UR6 ;  /* 0x00000600041e78a4 */ /* 0x000fe2000f8e0206 */
[----:B------:R-:W-:Y:S01]  /*5880*/  UMOV UR19, 0x80000020 ;  /* 0x8000002000137882 */ /* 0x000fe20000000000 */
[----:B------:R-:W-:Y:S02]  /*5890*/  UMOV UR23, 0x80000020 ;  /* 0x8000002000177882 */ /* 0x000fe40000000000 */
[----:B------:R-:W-:Y:S02]  /*58a0*/  UIADD3 UR10, UR30, 0x2, URZ ;  /* 0x000000021e0a7890 */ /* 0x000fe4000fffe03f */
[----:B------:R-:W-:-:S02]  /*58b0*/  UIADD3 UR14, UR30, 0x200, URZ ;  /* 0x000002001e0e7890 */ /* 0x000fc4000fffe03f */
[----:B------:R-:W-:Y:S02]  /*58c0*/  UIADD3 UR18, UR30, 0x202, URZ ;  /* 0x000002021e127890 */ /* 0x000fe4000fffe03f */
[----:B------:R-:W-:Y:S02]  /*58d0*/  UIADD3 UR22, UR30, 0x400, URZ ;  /* 0x000004001e167890 */ /* 0x000fe4000fffe03f */
[----:B------:R-:W-:Y:S01]  /*58e0*/  UIADD3 UR26, UR30, 0x402, URZ ;  /* 0x000004021e1a7890 */ /* 0x000fe2000fffe03f */
[----:B------:R-:W-:Y:S01]  /*58f0*/  UMOV UR27, 0x80000020 ;  /* 0x80000020001b7882 */ /* 0x000fe20000000000 */
[----:B------:R-:W-:-:S06]  /*5900*/  WARPGROUP.ARRIVE ;  /* 0x00000000000079c5 */ /* 0x000fcc0000000000 */
[----:B------:R-:W-:Y:S03]  /*5910*/  QGMMA.64x128x32.F32.E4M3.E4M3 R24, gdesc[UR28], RZ, !UPT, gsb0 ;  /* 0x01e000001c1879f3 */ /* 0x000fe6000c0008ff */
        /* <DEDUP_REMOVED lines=16> */
[----:B0-----:R-:W-:Y:S05]  /*5a20*/  @P2 BRA `(.L_x_1080) ;  /* 0x0000000000282947 */ /* 0x001fea0003800000 */
[----:B------:R-:W-:Y:S05]  /*5a30*/  @!P0 BRA `(.L_x_1081) ;  /* 0x0000000000048947 */ /* 0x000fea0003800000 */
[----:B------:R-:W-:Y:S01]  /*5a40*/  BPT.TRAP 0x1 ;  /* 0x000000040000795c */ /* 0x000fe20000300000 */
.L_x_1081:
[----:B------:R-:W-:Y:S01]  /*5a50*/  ULEA UR10, UR32, UR36, 0x3 ;  /* 0x00000024200a7291 */ /* 0x000fe2000f8e183f */
[----:B------:R-:W-:-:S08]  /*5a60*/  SHF.L.U32 R9, R21, 0x1f, RZ ;  /* 0x0000001f15097819 */ /* 0x000fd000000006ff */
[----:B------:R0:W1:Y:S01]  /*5a70*/  SYNCS.PHASECHK.TRANS64.TRYWAIT P1, [UR10+0x22850], R9 ;  /* 0x02285009ff0075a7 */ /* 0x000062000802014a */
[----:B------:R-:W-:Y:S05]  /*5a80*/  @!P0 BRA `(.L_x_1082) ;  /* 0x0000000000048947 */ /* 0x000fea0003800000 */
[----:B------:R-:W-:Y:S01]  /*5a90*/  BPT.TRAP 0x1 ;  /* 0x000000040000795c */ /* 0x000fe20000300000 */
.L_x_1082:
[----:B-1----:R-:W-:Y:S05]  /*5aa0*/  @P1 BRA `(.L_x_1080) ;  /* 0x0000000000081947 */ /* 0x002fea0003800000 */
[----:B------:R-:W1:Y:S02]  /*5ab0*/  SYNCS.PHASECHK.TRANS64.TRYWAIT P1, [UR10+0x22850], R9 ;  /* 0x02285009ff0075a7 */ /* 0x000e64000802014a */
[----:B-1----:R-:W-:Y:S05]  /*5ac0*/  @!P1 BRA `(.L_x_1083) ;  /* 0x0000010800509947 */ /* 0x002fea0003800000 */
.L_x_1080:
[----:B------:R-:W-:Y:S01]  /*5ad0*/  UIADD3 UR10, UR36, 0x400, URZ ;  /* 0x00000400240a7890 */ /* 0x000fe2000fffe03f */
[----:B------:R-:W-:Y:S01]  /*5ae0*/  WARPGROUP.ARRIVE ;  /* 0x00000000000079c5 */ /* 0x000fe20000000000 */
[----:B------:R-:W-:Y:S01]  /*5af0*/  UMOV UR11, 0x40000040 ;  /* 0x40000040000b7882 */ /* 0x000fe20000000000 */
[----:B01----:R-:W-:Y:S01]  /*5b00*/  IADD3 R9, -R19, 0xb, RZ ;  /* 0x0000000b13097810 */ /* 0x003fe20007ffe1ff */
[----:B------:R-:W-:-:S04]  /*5b10*/  USHF.R.U32.HI UR10, URZ, 0x4, UR10 ;  /* 0x000000043f0a7899 */ /* 0x000fc8000801160a */
[----:B------:R-:W-:-:S04]  /*5b20*/  ULOP3.LUT UR10, UR10, 0x3fff, URZ, 0xc0, !UPT ;  /* 0x00003fff0a0a7892 */ /* 0x000fc8000f8ec03f */
[----:B------:R-:W-:-:S04]  /*5b30*/  ULOP3.LUT UR10, UR10, 0x10000, URZ, 0xfc, !UPT ;  /* 0x000100000a0a7892 */ /* 0x000fc8000f8efc3f */
[----:B------:R-:W-:-:S07]  /*5b40*/  ULEA UR14, UR32, UR10, 0xa ;  /* 0x0000000a200e7291 */ /* 0x000fce000f8e503f */
        /* <DEDUP_REMOVED lines=21> */
.L_x_1084:
[----:B0-----:R-:W2:Y:S01]  /*5ca0*/  LDL R9, [R1] ;  /* 0x0000000001097983 */ /* 0x001ea20000100800 */
[----:B------:R-:W-:Y:S01]  /*5cb0*/  ISETP.NE.AND P1, PT, R22, 0x1, PT ;  /* 0x000000011600780c */ /* 0x000fe20003f25270 */
[C---:B------:R-:W-:Y:S01]  /*5cc0*/  FMUL.FTZ R155, R0.reuse, R37 ;  /* 0x00000025009b7220 */ /* 0x040fe20000410000 */
[C---:B------:R-:W-:Y:S01]  /*5cd0*/  FMUL.FTZ R37, R0.reuse, R54 ;  /* 0x0000003600257220 */ /* 0x040fe20000410000 */
[C---:B------:R-:W-:Y:S01]  /*5ce0*/  FMUL.FTZ R163, R0.reuse, R53 ;  /* 0x0000003500a37220 */ /* 0x040fe20000410000 */
[----:B------:R-:W-:Y:S02]  /*5cf0*/  IMAD.SHL.U32 R164, R15, 0x80, RZ ;  /* 0x000000800fa47824 */ /* 0x000fe400078e00ff */
        /* <DEDUP_REMOVED lines=8> */
[----:B------:R-:W0:Y:S01]  /*5d80*/  @P1 LDC R11, c[0x0][0x44c] ;  /* 0x00011300ff0b1b82 */ /* 0x000e220000000800 */
[C---:B------:R-:W-:Y:S01]  /*5d90*/  FMUL.FTZ R157, R0.reuse, R41 ;  /* 0x00000029009d7220 */ /* 0x040fe20000410000 */
[C---:B------:R-:W-:Y:S01]  /*5da0*/  FMUL.FTZ R153, R0.reuse, R33 ;  /* 0x0000002100997220 */ /* 0x040fe20000410000 */
[C---:B------:R-:W-:Y:S01]  /*5db0*/  FMUL.FTZ R34, R0.reuse, R38 ;  /* 0x0000002600227220 */ /* 0x040fe20000410000 */
[C---:B------:R-:W-:Y:S01]  /*5dc0*/  FMUL.FTZ R30, R0.reuse, R55 ;  /* 0x00000037001e7220 */ /* 0x040fe20000410000 */
[C---:B------:R-:W-:Y:S01]  /*5dd0*/  FMUL.FTZ R41, R0.reuse, R58 ;  /* 0x0000003a00297220 */ /* 0x040fe20000410000 */
[C---:B------:R-:W-:Y:S01]  /*5de0*/  FMUL.FTZ R21, R0.reuse, R27 ;  /* 0x0000001b00157220 */ /* 0x040fe20000410000 */
[C---:B------:R-:W-:Y:S01]  /*5df0*/  FMUL.FTZ R23, R0.reuse, R31 ;  /* 0x0000001f00177220 */ /* 0x040fe20000410000 */
[----:B------:R-:W1:Y:S01]  /*5e00*/  @P1 LDC R54, c[0x0][0x450] ;  /* 0x00011400ff361b82 */ /* 0x000e620000000800 */
[C---:B------:R-:W-:Y:S01]  /*5e10*/  FMUL.FTZ R152, R0.reuse, R32 ;  /* 0x0000002000987220 */ /* 0x040fe20000410000 */
[C---:B------:R-:W-:Y:S01]  /*5e20*/  FMUL.FTZ R154, R0.reuse, R36 ;  /* 0x00000024009a7220 */ /* 0x040fe20000410000 */
[C---:B------:R-:W-:Y:S01]  /*5e30*/  FMUL.FTZ R33, R0.reuse, R39 ;  /* 0x0000002700217220 */ /* 0x040fe20000410000 */
[C---:B------:R-:W-:Y:S01]  /*5e40*/  FMUL.FTZ R55, R0.reuse, R56 ;  /* 0x0000003800377220 */ /* 0x040fe20000410000 */
[C---:B------:R-:W-:Y:S01]  /*5e50*/  FMUL.FTZ R38, R0.reuse, R59 ;  /* 0x0000003b00267220 */ /* 0x040fe20000410000 */
[C---:B------:R-:W-:Y:S01]  /*5e60*/  FMUL.FTZ R58, R0.reuse, R61 ;  /* 0x0000003d003a7220 */ /* 0x040fe20000410000 */
[----:B------:R-:W-:Y:S01]  /*5e70*/  ULEA UR10, UR4, UR36, 0x3 ;  /* 0x00000024040a7291 */ /* 0x000fe2000f8e183f */
        /* <DEDUP_REMOVED lines=8> */
[----:B0-----:R-:W-:-:S04]  /*5f00*/  @P1 IMAD.HI.U32 R53, R8, R11, RZ ;  /* 0x0000000b08351227 */ /* 0x001fc800078e00ff */
[C---:B------:R-:W-:Y:S01]  /*5f10*/  FMUL.FTZ R162, R0.reuse, R52 ;  /* 0x0000003400a27220 */ /* 0x040fe20000410000 */
[----:B------:R-:W0:Y:S01]  /*5f20*/  LDC R11, c[0x0][0x288] ;  /* 0x0000a200ff0b7b82 */ /* 0x000e220000000800 */
        /* <DEDUP_REMOVED lines=23> */
[----:B------:R-:W-:Y:S01]  /*60a0*/  UIADD3 UR10, UR10, 0x22840, URZ ;  /* 0x000228400a0a7890 */ /* 0x000fe2000fffe03f */
[----:B------:R3:W4:Y:S03]  /*60b0*/  MUFU.TANH R68, R73 ;  /* 0x0000004900447308 */ /* 0x0007260000002400 */
[----:B------:R-:W-:-:S05]  /*60c0*/  UPRMT UR10, UR7, 0x654, UR10 ;  /* 0x00000654070a7896 */ /* 0x000fca000800000a */
[----:B------:R-:W0:Y:S04]  /*60d0*/  MUFU.TANH R10, R10 ;  /* 0x0000000a000a7308 */ /* 0x000e280000002400 */
[----:B------:R-:W-:Y:S04]  /*60e0*/  SYNCS.ARRIVE.TRANS64.RED.A1T0 RZ, [UR10], RZ ;  /* 0x000000ffffff79a7 */ /* 0x000fe8000810040a */
        /* <DEDUP_REMOVED lines=28> */
[----:B--2---:R-:W-:Y:S01]  /*62b0*/  LOP3.LUT P5, RZ, R9, 0x1, RZ, 0xc0, !PT ;  /* 0x0000000109ff7812 */ /* 0x004fe200078ac0ff */
[C---:B------:R-:W-:Y:S01]  /*62c0*/  FMUL.FTZ R9, R0.reuse, R24 ;  /* 0x0000001800097220 */ /* 0x040fe20000410000 */
[C---:B------:R-:W-:Y:S01]  /*62d0*/  FMUL.FTZ R24, R0.reuse, R28 ;  /* 0x0000001c00187220 */ /* 0x040fe20000410000 */
[C---:B------:R-:W-:Y:S01]  /*62e0*/  FMUL.FTZ R28, R0.reuse, R35 ;  /* 0x00000023001c7220 */ /* 0x040fe20000410000 */
[C---:B------:R-:W-:Y:S01]  /*62f0*/  FMUL.FTZ R35, R0.reuse, R42 ;  /* 0x0000002a00237220 */ /* 0x040fe20000410000 */
[C---:B------:R-:W-:Y:S01]  /*6300*/  FMUL.FTZ R42, R0.reuse, R62 ;  /* 0x0000003e002a7220 */ /* 0x040fe20000410000 */
[C---:B------:R-:W-:Y:S01]  /*6310*/  FMUL.FTZ R62, R0.reuse, R65 ;  /* 0x00000041003e7220 */ /* 0x040fe20000410000 */
[----:B------:R-:W-:Y:S01]  /*6320*/  IMAD.MOV.U32 R65, RZ, RZ, R8 ;  /* 0x000000ffff417224 */ /* 0x000fe200078e0008 */
[----:B-1----:R-:W-:Y:S01]  /*6330*/  @P1 SHF.R.U32.HI R65, RZ, R54, R53 ;  /* 0x00000036ff411219 */ /* 0x002fe20000011635 */
[----:B------:R-:W-:Y:S01]  /*6340*/  FMUL.FTZ R53, R0, R86 ;  /* 0x0000005600357220 */ /* 0x000fe20000410000 */
[----:B------:R-:W-:Y:S01]  /*6350*/  IADD3 R54, -R164, 0x1, RZ ;  /* 0x00000001a4367810 */ /* 0x000fe20007ffe1ff */
[----:B------:R-:W1:Y:S02]  /*6360*/  MUFU.TANH R9, R9 ;  /* 0x0000000900097308 */ /* 0x000e640000002400 */
[----:B------:R-:W2:Y:S02]  /*6370*/  SHFL.IDX PT, R70, R65, RZ, 0x1c1f ;  /* 0x001c1fff41467589 */ /* 0x000ea400000e0000 */
[----:B------:R-:W-:-:S02]  /*6380*/  IMAD R61, R3, -0x2, R54 ;  /* 0xfffffffe033d7824 */ /* 0x000fc400078e0236 */
[----:B------:R-:W-:Y:S02]  /*6390*/  FMUL.FTZ R54, R0, R87 ;  /* 0x0000005700367220 */ /* 0x000fe40000410000 */
[----:B------:R-:W1:Y:S01]  /*63a0*/  MUFU.TANH R24, R24 ;  /* 0x0000001800187308 */ /* 0x000e620000002400 */
[----:B------:R-:W-:-:S04]  /*63b0*/  IMAD R60, R16, UR33, R61 ;  /* 0x00000021103c7c24 */ /* 0x000fc8000f8e023d */
[----:B0-----:R-:W-:-:S03]  /*63c0*/  IMAD.IADD R60, R60, 0x1, -R11 ;  /* 0x000000013c3c7824 */ /* 0x001fc600078e0a0b */
[----:B------:R-:W0:Y:S01]  /*63d0*/  MUFU.TANH R28, R28 ;  /* 0x0000001c001c7308 */ /* 0x000e220000002400 */
[C---:B------:R-:W-:Y:S02]  /*63e0*/  VIADD R83, R60.reuse, UR35 ;  /* 0x000000233c537c36 */ /* 0x040fe40008000000 */
[----:B------:R-:W-:-:S05]  /*63f0*/  VIADD R87, R60, UR5 ;  /* 0x000000053c577c36 */ /* 0x000fca0008000000 */
[----:B------:R-:W0:Y:S01]  /*6400*/  MUFU.TANH R35, R35 ;  /* 0x0000002300237308 */ /* 0x000e220000002400 */
[--C-:B--2---:R-:W-:Y:S02]  /*6410*/  IMAD.IADD R67, R83, 0x1, R70.reuse ;  /* 0x0000000153437824 */ /* 0x104fe400078e0246 */
[----:B------:R-:W-:-:S05]  /*6420*/  IMAD.IADD R69, R87, 0x1, R70 ;  /* 0x0000000157457824 */ /* 0x000fca00078e0246 */
        /* <DEDUP_REMOVED lines=15> */
[----:B------:R3:W0:Y:S08]  /*6520*/  MUFU.TANH R66, R72 ;  /* 0x0000004800427308 */ /* 0x0006300000002400 */
[----:B------:R-:W0:Y:S08]  /*6530*/  MUFU.TANH R49, R49 ;  /* 0x0000003100317308 */ /* 0x000e300000002400 */
[----:B------:R-:W0:Y:S08]  /*6540*/  MUFU.TANH R47, R47 ;  /* 0x0000002f002f7308 */ /* 0x000e300000002400 */
[----:B------:R3:W0:Y:S08]  /*6550*/  MUFU.TANH R75, R76 ;  /* 0x0000004c004b7308 */ /* 0x0006300000002400 */
[----:B------:R-:W0:Y:S08]  /*6560*/  MUFU.TANH R77, R77 ;  /* 0x0000004d004d7308 */ /* 0x000e300000002400 */
        /* <DEDUP_REMOVED lines=9> */
[----:B------:R-:W0:Y:S01]  /*6600*/  MUFU.TANH R54, R54 ;  /* 0x0000003600367308 */ /* 0x000e220000002400 */
[----:B-1234-:R-:W-:Y:S05]  /*6610*/  @!P5 BRA `(.L_x_1085) ;  /* 0x00000000005cd947 */ /* 0x01efea0003800000 */
[----:B------:R-:W-:Y:S01]  /*6620*/  IMAD R60, R16, UR33, R70 ;  /* 0x00000021103c7c24 */ /* 0x000fe2000f8e0246 */
[----:B------:R-:W-:Y:S03]  /*6630*/  BSSY B0, `(.L_x_1086) ;  /* 0x0000011000007945 */ /* 0x000fe60003800000 */
[----:B------:R-:W-:-:S05]  /*6640*/  IMAD.IADD R71, R60, 0x1, -R11 ;  /* 0x000000013c477824 */ /* 0x000fca00078e0a0b */
[----:B------:R-:W-:-:S13]  /*6650*/  ISETP.GT.AND P1, PT, R71, -0x1, PT ;  /* 0xffffffff4700780c */ /* 0x000fda0003f24270 */
[----:B------:R-:W-:Y:S05]  /*6660*/  @P1 BRA `(.L_x_1087) ;  /* 0x0000000000201947 */ /* 0x000fea0003800000 */
[----:B------:R-:W-:Y:S01]  /*6670*/  IMAD.U32 R70, RZ, RZ, UR34 ;  /* 0x00000022ff467e24 */ /* 0x000fe2000f8e00ff */
[----:B------:R-:W-:-:S04]  /*6680*/  LOP3.LUT R71, RZ, R71, RZ, 0x33, !PT ;  /* 0x00000047ff477212 */ /* 0x000fc800078e33ff */
[----:B------:R-:W-:-:S13]  /*6690*/  ISETP.NE.AND P1, PT, R70, 0x1, PT ;  /* 0x000000014600780c */ /* 0x000fda0003f25270 */
[----:B------:R-:W1:Y:S02]  /*66a0*/  @P1 LDC.64 R60, c[0x0][0x9e8] ;  /* 0x00027a00ff3c1b82 */ /* 0x000e640000000a00 */
[----:B-1----:R-:W-:-:S05]  /*66b0*/  @P1 IMAD.HI.U32 R60, R71, R60, RZ ;  /* 0x0000003c473c1227 */ /* 0x002fca00078e00ff */
[----:B------:R-:W-:-:S04]  /*66c0*/  @P1 SHF.R.U32.HI R71, RZ, R61, R60 ;  /* 0x0000003dff471219 */ /* 0x000fc8000001163c */
[----:B------:R-:W-:Y:S01]  /*66d0*/  LOP3.LUT R71, RZ, R71, RZ, 0x33, !PT ;  /* 0x00000047ff477212 */ /* 0x000fe200078e33ff */
[----:B------:R-:W-:Y:S06]  /*66e0*/  BRA `(.L_x_1088) ;  /* 0x0000000000147947 */ /* 0x000fec0003800000 */
.L_x_1087:
[----:B------:R-:W-:-:S05]  /*66f0*/  IMAD.U32 R70, RZ, RZ, UR34 ;  /* 0x00000022ff467e24 */ /* 0x000fca000f8e00ff */
[----:B------:R-:W-:-:S13]  /*6700*/  ISETP.NE.AND P1, PT, R70, 0x1, PT ;  /* 0x000000014600780c */ /* 0x000fda0003f25270 */
[----:B------:R-:W1:Y:S02]  /*6710*/  @P1 LDC.64 R60, c[0x0][0x9e8] ;  /* 0x00027a00ff3c1b82 */ /* 0x000e640000000a00 */
[----:B-1----:R-:W-:-:S05]  /*6720*/  @P1 IMAD.HI.U32 R60, R71, R60, RZ ;  /* 0x0000003c473c1227 */ /* 0x002fca00078e00ff */
[----:B------:R-:W-:-:S07]  /*6730*/  @P1 SHF.R.U32.HI R71, RZ, R61, R60 ;  /* 0x0000003dff471219 */ /* 0x000fce000001163c */
.L_x_1088:
[----:B------:R-:W-:Y:S05]  /*6740*/  BSYNC B0 ;  /* 0x0000000000007941 */ /* 0x000fea0003800000 */
.L_x_1086:
[----:B------:R-:W-:-:S04]  /*6750*/  IMAD R60, R71, R70, -R164 ;  /* 0x00000046473c7224 */ /* 0x000fc800078e0aa4 */
[----:B------:R-:W-:-:S05]  /*6760*/  IMAD R60, R3, -0x2, R60 ;  /* 0xfffffffe033c7824 */ /* 0x000fca00078e023c */
[----:B------:R-:W-:Y:S02]  /*6770*/  VIADDMNMX R67, R60, R70, R67, PT ;  /* 0x000000463c437246 */ /* 0x000fe40003800143 */
[----:B------:R-:W-:-:S07]  /*6780*/  VIMNMX R69, R69, R60, !PT ;  /* 0x0000003c45457248 */ /* 0x000fce0007fe0100 */
.L_x_1085:
[----:B------:R-:W-:-:S04]  /*6790*/  ISETP.GT.AND P1, PT, R15, -0x1, PT ;  /* 0xffffffff0f00780c */ /* 0x000fc80003f24270 */
[C---:B------:R-:W-:Y:S02]  /*67a0*/  ISETP.GT.AND P3, PT, R69.reuse, RZ, P1 ;  /* 0x000000ff4500720c */ /* 0x040fe40000f64270 */
[----:B------:R-:W-:Y:S02]  /*67b0*/  ISETP.GT.AND P4, PT, R69, 0x1, P1 ;  /* 0x000000014500780c */ /* 0x000fe40000f84270 */
[C---:B------:R-:W-:Y:S02]  /*67c0*/  ISETP.LT.OR P3, PT, R67.reuse, 0x1, P3 ;  /* 0x000000014300780c */ /* 0x040fe40001f61670 */
[----:B------:R-:W-:Y:S02]  /*67d0*/  ISETP.LT.OR P4, PT, R67, 0x2, P4 ;  /* 0x000000024300780c */ /* 0x000fe40002781670 */
[----:B------:R-:W-:Y:S02]  /*67e0*/  FSEL R176, R9, -INF , !P3 ;  /* 0xff80000009b07808 */ /* 0x000fe40005800000 */
[----:B------:R-:W-:-:S02]  /*67f0*/  FSEL R178, R10, -INF , !P4 ;  /* 0xff8000000ab27808 */ /* 0x000fc40006000000 */
[C---:B------:R-:W-:Y:S01]  /*6800*/  ISETP.GT.AND P2, PT, R69.reuse, 0x8, P1 ;  /* 0x000000084500780c */ /* 0x040fe20000f44270 */
[----:B------:R-:W1:Y:S01]  /*6810*/  SHFL.IDX PT, R10, R65, 0x1, 0x1c1f ;  /* 0x003c1f00410a7f89 */ /* 0x000e6200000e0000 */
[C---:B------:R-:W-:Y:S02]  /*6820*/  ISETP.GT.AND P3, PT, R69.reuse, 0x9, P1 ;  /* 0x000000094500780c */ /* 0x040fe40000f64270 */
[----:B------:R-:W-:Y:S02]  /*6830*/  ISETP.GT.AND P4, PT, R69, 0x10, P1 ;  /* 0x000000104500780c */ /* 0x000fe40000f84270 */
[C---:B------:R-:W-:Y:S02]  /*6840*/  ISETP.LT.OR P2, PT, R67.reuse, 0x9, P2 ;  /* 0x000000094300780c */ /* 0x040fe40001741670 */
[C---:B------:R-:W-:Y:S02]  /*6850*/  ISETP.LT.OR P3, PT, R67.reuse, 0xa, P3 ;  /* 0x0000000a4300780c */ /* 0x040fe40001f61670 */
[----:B------:R-:W-:-:S02]  /*6860*/  ISETP.LT.OR P4, PT, R67, 0x11, P4 ;  /* 0x000000114300780c */ /* 0x000fc40002781670 */
[----:B------:R-:W-:Y:S02]  /*6870*/  FSEL R192, R24, -INF , !P2 ;  /* 0xff80000018c07808 */ /* 0x000fe40005000000 */
[----:B------:R-:W-:Y:S02]  /*6880*/  FSEL R182, R25, -INF , !P3 ;  /* 0xff80000019b67808 */ /* 0x000fe40005800000 */
[----:B------:R-:W-:Y:S02]  /*6890*/  FSEL R190, R152, -INF , !P4 ;  /* 0xff80000098be7808 */ /* 0x000fe40006000000 */
[C---:B------:R-:W-:Y:S02]  /*68a0*/  ISETP.GT.AND P2, PT, R69.reuse, 0x11, P1 ;  /* 0x000000114500780c */ /* 0x040fe40000f44270 */
[C---:B------:R-:W-:Y:S02]  /*68b0*/  ISETP.GT.AND P3, PT, R69.reuse, 0x18, P1 ;  /* 0x000000184500780c */ /* 0x040fe40000f64270 */
[----:B------:R-:W-:-:S02]  /*68c0*/  ISETP.GT.AND P4, PT, R69, 0x19, P1 ;  /* 0x000000194500780c */ /* 0x000fc40000f84270 */
[C---:B------:R-:W-:Y:S02]  /*68d0*/  ISETP.LT.OR P2, PT, R67.reuse, 0x12, P2 ;  /* 0x000000124300780c */ /* 0x040fe40001741670 */
[C---:B------:R-:W-:Y:S02]  /*68e0*/  ISETP.LT.OR P3, PT, R67.reuse, 0x19, P3 ;  /* 0x000000194300780c */ /* 0x040fe40001f61670 */
[----:B------:R-:W-:Y:S02]  /*68f0*/  ISETP.LT.OR P4, PT, R67, 0x1a, P4 ;  /* 0x0000001a4300780c */ /* 0x000fe40002781670 */
[----:B------:R-:W-:Y:S02]  /*6900*/  FSEL R188, R153, -INF , !P2 ;  /* 0xff80000099bc7808 */ /* 0x000fe40005000000 */
[----:B------:R-:W-:Y:S02]  /*6910*/  FSEL R186, R154, -INF , !P3 ;  /* 0xff8000009aba7808 */ /* 0x000fe40005800000 */
[----:B------:R-:W-:-:S02]  /*6920*/  FSEL R184, R155, -INF , !P4 ;  /* 0xff8000009bb87808 */ /* 0x000fc40006000000 */
[C---:B------:R-:W-:Y:S02]  /*6930*/  ISETP.GT.AND P2, PT, R69.reuse, 0x20, P1 ;  /* 0x000000204500780c */ /* 0x040fe40000f44270 */
        /* <DEDUP_REMOVED lines=25> */
[----:B------:R-:W-:Y:S01]  /*6ad0*/  FSEL R86, R55, -INF , !P4 ;  /* 0xff80000037567808 */ /* 0x000fe20006000000 */
[----:B-1----:R-:W-:Y:S01]  /*6ae0*/  IMAD.IADD R55, R83, 0x1, R10 ;  /* 0x0000000153377824 */ /* 0x002fe200078e020a */
[C---:B------:R-:W-:Y:S02]  /*6af0*/  ISETP.GT.AND P2, PT, R69.reuse, 0x41, P1 ;  /* 0x000000414500780c */ /* 0x040fe40000f44270 */
[C---:B------:R-:W-:Y:S02]  /*6b00*/  ISETP.GT.AND P3, PT, R69.reuse, 0x48, P1 ;  /* 0x000000484500780c */ /* 0x040fe40000f64270 */
[----:B------:R-:W-:-:S02]  /*6b10*/  ISETP.GT.AND P4, PT, R69, 0x49, P1 ;  /* 0x000000494500780c */ /* 0x000fc40000f84270 */
[C---:B------:R-:W-:Y:S02]  /*6b20*/  ISETP.LT.OR P2, PT, R67.reuse, 0x42, P2 ;  /* 0x000000424300780c */ /* 0x040fe40001741670 */
[C---:B------:R-:W-:Y:S02]  /*6b30*/  ISETP.LT.OR P3, PT, R67.reuse, 0x49, P3 ;  /* 0x000000494300780c */ /* 0x040fe40001f61670 */
[----:B------:R-:W-:Y:S02]  /*6b40*/  ISETP.LT.OR P4, PT, R67, 0x4a, P4 ;  /* 0x0000004a4300780c */ /* 0x000fe40002781670 */
[----:B------:R-:W-:Y:S02]  /*6b50*/  FSEL R84, R56, -INF , !P2 ;  /* 0xff80000038547808 */ /* 0x000fe40005000000 */
[----:B0-----:R-:W-:Y:S01]  /*6b60*/  FSEL R82, R57, -INF , !P3 ;  /* 0xff80000039527808 */ /* 0x001fe20005800000 */
[----:B------:R-:W-:Y:S01]  /*6b70*/  IMAD.IADD R57, R87, 0x1, R10 ;  /* 0x0000000157397824 */ /* 0x000fe200078e020a */
        /* <DEDUP_REMOVED lines=36> */
[----:B------:R-:W-:Y:S01]  /*6dc0*/  FSEL R56, R85, -INF , !P4 ;  /* 0xff80000055387808 */ /* 0x000fe20006000000 */
[----:B------:R-:W-:Y:S06]  /*6dd0*/  @!P5 BRA `(.L_x_1089) ;  /* 0x00000000005cd947 */ /* 0x000fec0003800000 */
        /* <DEDUP_REMOVED lines=8> */
[----:B------:R-:W0:Y:S02]  /*6e60*/  @P2 LDC.64 R24, c[0x0][0x9e8] ;  /* 0x00027a00ff182b82 */ /* 0x000e240000000a00 */
[----:B0-----:R-:W-:-:S05]  /*6e70*/  @P2 IMAD.HI.U32 R24, R9, R24, RZ ;  /* 0x0000001809182227 */ /* 0x001fca00078e00ff */
[----:B------:R-:W-:-:S04]  /*6e80*/  @P2 SHF.R.U32.HI R9, RZ, R25, R24 ;  /* 0x00000019ff092219 */ /* 0x000fc80000011618 */
[----:B------:R-:W-:Y:S01]  /*6e90*/  LOP3.LUT R9, RZ, R9, RZ, 0x33, !PT ;  /* 0x00000009ff097212 */ /* 0x000fe200078e33ff */
[----:B------:R-:W-:Y:S06]  /*6ea0*/  BRA `(.L_x_1092) ;  /* 0x0000000000147947 */ /* 0x000fec0003800000 */
.L_x_1091:
[----:B------:R-:W-:-:S05]  /*6eb0*/  IMAD.U32 R59, RZ, RZ, UR34 ;  /* 0x00000022ff3b7e24 */ /* 0x000fca000f8e00ff */
[----:B------:R-:W-:-:S13]  /*6ec0*/  ISETP.NE.AND P2, PT, R59, 0x1, PT ;  /* 0x000000013b00780c */ /* 0x000fda0003f45270 */
[----:B------:R-:W0:Y:S02]  /*6ed0*/  @P2 LDC.64 R24, c[0x0][0x9e8] ;  /* 0x00027a00ff182b82 */ /* 0x000e240000000a00 */
[----:B0-----:R-:W-:-:S05]  /*6ee0*/  @P2 IMAD.HI.U32 R24, R9, R24, RZ ;  /* 0x0000001809182227 */ /* 0x001fca00078e00ff */
[----:B------:R-:W-:-:S07]  /*6ef0*/  @P2 SHF.R.U32.HI R9, RZ, R25, R24 ;  /* 0x00000019ff092219 */ /* 0x000fce0000011618 */
.L_x_1092:
[----:B------:R-:W-:Y:S05]  /*6f00*/  BSYNC B0 ;  /* 0x0000000000007941 */ /* 0x000fea0003800000 */
.L_x_1090:
[----:B------:R-:W-:-:S04]  /*6f10*/  IMAD R10, R9, R59, -R164 ;  /* 0x0000003b090a7224 */ /* 0x000fc800078e0aa4 */
[----:B------:R-:W-:-:S05]  /*6f20*/  IMAD R10, R3, -0x2, R10 ;  /* 0xfffffffe030a7824 */ /* 0x000fca00078e020a */
[----:B------:R-:W-:Y:S02]  /*6f30*/  VIADDMNMX R55, R10, R59, R55, PT ;  /* 0x0000003b0a377246 */ /* 0x000fe40003800137 */
[----:B------:R-:W-:-:S07]  /*6f40*/  VIMNMX R57, R57, R10, !PT ;  /* 0x0000000a39397248 */ /* 0x000fce0007fe0100 */
.L_x_1089:
[----:B------:R-:W-:Y:S02]  /*6f50*/  FMNMX.FTZ R9, R176, R12, !PT ;  /* 0x0000000cb0097209 */ /* 0x000fe40007810000 */
[C---:B------:R-:W-:Y:S02]  /*6f60*/  ISETP.GT.AND P4, PT, R57.reuse, 0x1, P1 ;  /* 0x000000013900780c */ /* 0x040fe40000f84270 */
[----:B------:R-:W-:Y:S02]  /*6f70*/  FMNMX.FTZ R9, R178, R9, !PT ;  /* 0x00000009b2097209 */ /* 0x000fe40007810000 */
[----:B------:R-:W-:Y:S02]  /*6f80*/  ISETP.GT.AND P3, PT, R57, 0x8, P1 ;  /* 0x000000083900780c */ /* 0x000fe40000f64270 */
[----:B------:R-:W-:Y:S02]  /*6f90*/  FMNMX.FTZ R9, R192, R9, !PT ;  /* 0x00000009c0097209 */ /* 0x000fe40007810000 */
[----:B------:R-:W-:-:S02]  /*6fa0*/  ISETP.LT.OR P4, PT, R55, 0x2, P4 ;  /* 0x000000023700780c */ /* 0x000fc40002781670 */
[----:B------:R-:W-:Y:S02]  /*6fb0*/  FMNMX.FTZ R9, R182, R9, !PT ;  /* 0x00000009b6097209 */ /* 0x000fe40007810000 */
[----:B------:R-:W-:Y:S02]  /*6fc0*/  ISETP.LT.OR P3, PT, R55, 0x9, P3 ;  /* 0x000000093700780c */ /* 0x000fe40001f61670 */
[----:B------:R-:W-:Y:S02]  /*6fd0*/  FMNMX.FTZ R9, R190, R9, !PT ;  /* 0x00000009be097209 */ /* 0x000fe40007810000 */
[----:B------:R-:W-:Y:S02]  /*6fe0*/  FSEL R164, R21, -INF , !P4 ;  /* 0xff80000015a47808 */ /* 0x000fe40006000000 */
[----:B------:R-:W-:Y:S02]  /*6ff0*/  FMNMX.FTZ R9, R188, R9, !PT ;  /* 0x00000009bc097209 */ /* 0x000fe40007810000 */
[----:B------:R-:W-:-:S02]  /*7000*/  ISETP.GT.AND P4, PT, R57, 0x10, P1 ;  /* 0x000000103900780c */ /* 0x000fc40000f84270 */
[----:B------:R-:W-:Y:S02]  /*7010*/  FMNMX.FTZ R9, R186, R9, !PT ;  /* 0x00000009ba097209 */ /* 0x000fe40007810000 */
[C---:B------:R-:W-:Y:S02]  /*7020*/  ISETP.GT.AND P2, PT, R57.reuse, 0x9, P1 ;  /* 0x000000093900780c */ /* 0x040fe40000f44270 */
[----:B------:R-:W-:Y:S02]  /*7030*/  FMNMX.FTZ R9, R184, R9, !PT ;  /* 0x00000009b8097209 */ /* 0x000fe40007810000 */
[----:B------:R-:W-:Y:S02]  /*7040*/  FSEL R166, R26, -INF , !P3 ;  /* 0xff8000001aa67808 */ /* 0x000fe40005800000 */
[----:B------:R-:W-:Y:S02]  /*7050*/  FMNMX.FTZ R9, R180, R9, !PT ;  /* 0x00000009b4097209 */ /* 0x000fe40007810000 */
[----:B------:R-:W-:-:S02]  /*7060*/  ISETP.GT.AND P3, PT, R57, 0x11, P1 ;  /* 0x000000113900780c */ /* 0x000fc40000f64270 */
[----:B------:R-:W-:Y:S02]  /*7070*/  FMNMX.FTZ R9, R174, R9, !PT ;  /* 0x00000009ae097209 */ /* 0x000fe40007810000 */
[C---:B------:R-:W-:Y:S02]  /*7080*/  ISETP.LT.OR P4, PT, R55.reuse, 0x11, P4 ;  /* 0x000000113700780c */ /* 0x040fe40002781670 */
[----:B------:R-:W-:Y:S02]  /*7090*/  FMNMX.FTZ R9, R158, R9, !PT ;  /* 0x000000099e097209 */ /* 0x000fe40007810000 */
[C---:B------:R-:W-:Y:S02]  /*70a0*/  ISETP.LT.OR P2, PT, R55.reuse, 0xa, P2 ;  /* 0x0000000a3700780c */ /* 0x040fe40001741670 */
[----:B------:R-:W-:Y:S02]  /*70b0*/  FMNMX.FTZ R9, R156, R9, !PT ;  /* 0x000000099c097209 */ /* 0x000fe40007810000 */
[----:B------:R-:W-:-:S02]  /*70c0*/  ISETP.LT.OR P3, PT, R55, 0x12, P3 ;  /* 0x000000123700780c */ /* 0x000fc40001f61670 */
[----:B------:R-:W-:Y:S02]  /*70d0*/  FMNMX.FTZ R9, R160, R9, !PT ;  /* 0x00000009a0097209 */ /* 0x000fe40007810000 */
[----:B------:R-:W-:Y:S02]  /*70e0*/  FSEL R170, R29, -INF , !P4 ;  /* 0xff8000001daa7808 */ /* 0x000fe40006000000 */
[----:B------:R-:W-:Y:S02]  /*70f0*/  FMNMX.FTZ R9, R154, R9, !PT ;  /* 0x000000099a097209 */ /* 0x000fe40007810000 */
[----:B------:R-:W-:Y:S02]  /*7100*/  FSEL R168, R23, -INF , !P2 ;  /* 0xff80000017a87808 */ /* 0x000fe40005000000 */
[----:B------:R-:W-:Y:S02]  /*7110*/  FMNMX.FTZ R9, R162, R9, !PT ;  /* 0x00000009a2097209 */ /* 0x000fe40007810000 */
[----:B------:R-:W-:-:S02]  /*7120*/  ISETP.GT.AND P2, PT, R57, 0x18, P1 ;  /* 0x000000183900780c */ /* 0x000fc40000f44270 */
[----:B------:R-:W-:Y:S02]  /*7130*/  FMNMX.FTZ R9, R152, R9, !PT ;  /* 0x0000000998097209 */ /* 0x000fe40007810000 */
[----:B------:R-:W-:Y:S02]  /*7140*/  FSEL R172, R28, -INF , !P3 ;  /* 0xff8000001cac7808 */ /* 0x000fe40005800000 */
        /* <DEDUP_REMOVED lines=11> */
[----:B------:R-:W-:Y:S02]  /*7200*/  ISETP.LT.OR P2, PT, R55, 0x21, P2 ;  /* 0x000000213700780c */ /* 0x000fe40001741670 */
[----:B------:R-:W-:-:S04]  /*7210*/  FMNMX.FTZ R9, R74, R9, !PT ;  /* 0x000000094a097209 */ /* 0x000fc80007810000 */
        /* <DEDUP_REMOVED lines=8> */
[----:B------:R-:W-:-:S05]  /*72a0*/  FMNMX.FTZ R24, R56, R9, !PT ;  /* 0x0000000938187209 */ /* 0x000fca0007810000 */
[----:B------:R-:W0:Y:S02]  /*72b0*/  SHFL.BFLY PT, R9, R24, 0x2, 0x1f ;  /* 0x0c401f0018097f89 */ /* 0x000e2400000e0000 */
[----:B0-----:R-:W-:Y:S02]  /*72c0*/  FMNMX.FTZ R25, R24, R9, !PT ;  /* 0x0000000918197209 */ /* 0x001fe40007810000 */
[----:B------:R-:W0:Y:S03]  /*72d0*/  LDC R9, c[0x0][0x988] ;  /* 0x00026200ff097b82 */ /* 0x000e260000000800 */
[----:B------:R-:W1:Y:S02]  /*72e0*/  SHFL.BFLY PT, R10, R25, 0x1, 0x1f ;  /* 0x0c201f00190a7f89 */ /* 0x000e6400000e0000 */
[----:B-1----:R-:W-:-:S04]  /*72f0*/  FMNMX.FTZ R10, R25, R10, !PT ;  /* 0x0000000a190a7209 */ /* 0x002fc80007810000 */
[C---:B------:R-:W-:Y:S01]  /*7300*/  FSETP.NEU.FTZ.AND P4, PT, R10.reuse, -INF , PT ;  /* 0xff8000000a00780b */ /* 0x040fe20003f9d000 */
[----:B0-----:R-:W-:-:S05]  /*7310*/  FFMA.FTZ R29, R10, R9, -8 ;  /* 0xc10000000a1d7423 */ /* 0x001fca0000010009 */
[----:B------:R-:W-:-:S05]  /*7320*/  FSEL R29, R29, RZ, P4 ;  /* 0x000000ff1d1d7208 */ /* 0x000fca0002000000 */
[-CC-:B------:R-:W-:Y:S01]  /*7330*/  FFMA.FTZ R24, R176, R9.reuse, -R29.reuse ;  /* 0x00000009b0187223 */ /* 0x180fe2000001081d */
[----:B------:R-:W-:Y:S01]  /*7340*/  FSEL R176, R33, -INF , !P3 ;  /* 0xff80000021b07808 */ /* 0x000fe20005800000 */
[-CC-:B------:R-:W-:Y:S01]  /*7350*/  FFMA.FTZ R21, R178, R9.reuse, -R29.reuse ;  /* 0x00000009b2157223 */ /* 0x180fe2000001081d */
[----:B------:R-:W-:Y:S01]  /*7360*/  ISETP.GT.AND P3, PT, R57, 0x21, P1 ;  /* 0x000000213900780c */ /* 0x000fe20000f64270 */
[-CC-:B------:R-:W-:Y:S01]  /*7370*/  FFMA.FTZ R23, R192, R9.reuse, -R29.reuse ;  /* 0x00000009c0177223 */ /* 0x180fe2000001081d */
[----:B------:R-:W-:Y:S01]  /*7380*/  FSEL R178, R35, -INF , !P2 ;  /* 0xff80000023b27808 */ /* 0x000fe20005000000 */
[-CC-:B------:R-:W-:Y:S01]  /*7390*/  FFMA.FTZ R26, R182, R9.reuse, -R29.reuse ;  /* 0x00000009b61a7223 */ /* 0x180fe2000001081d */
[----:B------:R-:W-:Y:S01]  /*73a0*/  ISETP.LT.OR P3, PT, R55, 0x22, P3 ;  /* 0x000000223700780c */ /* 0x000fe20001f61670 */
[-CC-:B------:R-:W-:Y:S01]  /*73b0*/  FFMA.FTZ R28, R188, R9.reuse, -R29.reuse ;  /* 0x00000009bc1c7223 */ /* 0x180fe2000001081d */
[C---:B------:R-:W-:Y:S01]  /*73c0*/  ISETP.GT.AND P2, PT, R57.reuse, 0x28, P1 ;  /* 0x000000283900780c */ /* 0x040fe20000f44270 */
[-CC-:B------:R-:W-:Y:S01]  /*73d0*/  FFMA.FTZ R59, R58, R9.reuse, -R29.reuse ;  /* 0x000000093a3b7223 */ /* 0x180fe2000001081d */
[----:B------:R-:W-:Y:S01]  /*73e0*/  FSEL R32, R32, -INF , !P3 ;  /* 0xff80000020207808 */ /* 0x000fe20005800000 */
[-CC-:B------:R-:W-:Y:S01]  /*73f0*/  FFMA.FTZ R156, R156, R9.reuse, -R29.reuse ;  /* 0x000000099c9c7223 */ /* 0x180fe2000001081d */
[----:B------:R-:W-:Y:S01]  /*7400*/  ISETP.GT.AND P3, PT, R57, RZ, P1 ;  /* 0x000000ff3900720c */ /* 0x000fe20000f64270 */
[-CC-:B------:R-:W-:Y:S01]  /*7410*/  FFMA.FTZ R154, R154, R9.reuse, -R29.reuse ;  /* 0x000000099a9a7223 */ /* 0x180fe2000001081d */
[C---:B------:R-:W-:Y:S01]  /*7420*/  ISETP.LT.OR P2, PT, R55.reuse, 0x29, P2 ;  /* 0x000000293700780c */ /* 0x040fe20001741670 */
[-CC-:B------:R-:W-:Y:S01]  /*7430*/  FFMA.FTZ R152, R152, R9.reuse, -R29.reuse ;  /* 0x0000000998987223 */ /* 0x180fe2000001081d */
[----:B------:R-:W-:Y:S01]  /*7440*/  ISETP.LT.OR P3, PT, R55, 0x1, P3 ;  /* 0x000000013700780c */ /* 0x000fe20001f61670 */
        /* <DEDUP_REMOVED lines=8> */
[----:B------:R-:W-:Y:S01]  /*74d0*/  FFMA.FTZ R62, R62, R9, -R29 ;  /* 0x000000093e3e7223 */ /* 0x000fe2000001081d */
[----:B------:R-:W-:Y:S01]  /*74e0*/  FMNMX.FTZ R25, R192, R13, !PT ;  /* 0x0000000dc0197209 */ /* 0x000fe20007810000 */
[----:B------:R-:W-:Y:S01]  /*74f0*/  MUFU.EX2 R24, R24 ;  /* 0x0000001800187308 */ /* 0x000fe20000000800 */
[----:B------:R-:W-:-:S02]  /*7500*/  FSEL R182, R27, -INF , !P2 ;  /* 0xff8000001bb67808 */ /* 0x000fc40005000000 */
[----:B------:R-:W-:Y:S02]  /*7510*/  FMNMX.FTZ R27, R164, R25, !PT ;  /* 0x00000019a41b7209 */ /* 0x000fe40007810000 */
[----:B------:R-:W-:Y:S02]  /*7520*/  ISETP.GT.AND P2, PT, R57, 0x31, P1 ;  /* 0x000000313900780c */ /* 0x000fe40000f44270 */
[----:B------:R-:W-:Y:S01]  /*7530*/  FMNMX.FTZ R27, R166, R27, !PT ;  /* 0x0000001ba61b7209 */ /* 0x000fe20007810000 */
[----:B------:R0:W-:Y:S01]  /*7540*/  MUFU.EX2 R25, R20 ;  /* 0x0000001400197308 */ /* 0x0001e20000000800 */
[----:B------:R-:W-:Y:S02]  /*7550*/  ISETP.LT.OR P2, PT, R55, 0x32, P2 ;  /* 0x000000323700780c */ /* 0x000fe40001741670 */
[----:B------:R-:W-:Y:S02]  /*7560*/  FMNMX.FTZ R27, R168, R27, !PT ;  /* 0x0000001ba81b7209 */ /* 0x000fe40007810000 */
[----:B------:R-:W-:-:S02]  /*7570*/  FSEL R188, R31, -INF , !P2 ;  /* 0xff8000001fbc7808 */ /* 0x000fc40005000000 */
[----:B------:R-:W-:Y:S01]  /*7580*/  FMNMX.FTZ R27, R170, R27, !PT ;  /* 0x0000001baa1b7209 */ /* 0x000fe20007810000 */
[----:B------:R-:W-:Y:S01]  /*7590*/  MUFU.EX2 R21, R21 ;  /* 0x0000001500157308 */ /* 0x000fe20000000800 */
[----:B------:R-:W-:Y:S01]  /*75a0*/  ISETP.GT.AND P3, PT, R57, 0x30, P1 ;  /* 0x000000303900780c */ /* 0x000fe20000f64270 */
[----:B0-----:R-:W-:Y:S01]  /*75b0*/  FFMA.FTZ R20, R186, R9, -R29 ;  /* 0x00000009ba147223 */ /* 0x001fe2000001081d */
[----:B------:R-:W-:Y:S02]  /*75c0*/  FMNMX.FTZ R31, R172, R27, !PT ;  /* 0x0000001bac1f7209 */ /* 0x000fe40007810000 */
[----:B------:R-:W-:Y:S02]  /*75d0*/  ISETP.LT.OR P3, PT, R55, 0x31, P3 ;  /* 0x000000313700780c */ /* 0x000fe40001f61670 */
[----:B------:R-:W-:Y:S01]  /*75e0*/  FMNMX.FTZ R31, R34, R31, !PT ;  /* 0x0000001f221f7209 */ /* 0x000fe20007810000 */
[----:B------:R0:W-:Y:S01]  /*75f0*/  MUFU.EX2 R27, R20 ;  /* 0x00000014001b7308 */ /* 0x0001e20000000800 */
[----:B------:R-:W-:-:S02]  /*7600*/  FSEL R36, R36, -INF , !P3 ;  /* 0xff80000024247808 */ /* 0x000fc40005800000 */
[----:B------:R-:W-:Y:S02]  /*7610*/  FMNMX.FTZ R31, R176, R31, !PT ;  /* 0x0000001fb01f7209 */ /* 0x000fe40007810000 */
[----:B------:R-:W-:Y:S02]  /*7620*/  ISETP.GT.AND P3, PT, R57, 0x38, P1 ;  /* 0x000000383900780c */ /* 0x000fe40000f64270 */
[----:B------:R-:W-:Y:S01]  /*7630*/  FMNMX.FTZ R31, R178, R31, !PT ;  /* 0x0000001fb21f7209 */ /* 0x000fe20007810000 */
[----:B------:R-:W-:Y:S01]  /*7640*/  MUFU.EX2 R23, R23 ;  /* 0x0000001700177308 */ /* 0x000fe20000000800 */
[----:B------:R-:W-:Y:S01]  /*7650*/  ISETP.LT.OR P3, PT, R55, 0x39, P3 ;  /* 0x000000393700780c */ /* 0x000fe20001f61670 */
[----:B0-----:R-:W-:Y:S01]  /*7660*/  FFMA.FTZ R20, R180, R9, -R29 ;  /* 0x00000009b4147223 */ /* 0x001fe2000001081d */
[----:B------:R-:W-:Y:S02]  /*7670*/  FMNMX.FTZ R33, R32, R31, !PT ;  /* 0x0000001f20217209 */ /* 0x000fe40007810000 */
[----:B------:R-:W-:-:S02]  /*7680*/  ISETP.GT.AND P2, PT, R57, 0x39, P1 ;  /* 0x000000393900780c */ /* 0x000fc40000f44270 */
[----:B------:R-:W-:Y:S01]  /*7690*/  FMNMX.FTZ R33, R40, R33, !PT ;  /* 0x0000002128217209 */ /* 0x000fe20007810000 */
[----:B------:R0:W-:Y:S01]  /*76a0*/  MUFU.EX2 R31, R20 ;  /* 0x00000014001f7308 */ /* 0x0001e20000000800 */
[----:B------:R-:W-:Y:S02]  /*76b0*/  FSEL R190, R37, -INF , !P3 ;  /* 0xff80000025be7808 */ /* 0x000fe40005800000 */
[----:B------:R-:W-:Y:S02]  /*76c0*/  FMNMX.FTZ R33, R182, R33, !PT ;  /* 0x00000021b6217209 */ /* 0x000fe40007810000 */
[----:B------:R-:W-:Y:S02]  /*76d0*/  ISETP.GT.AND P3, PT, R57, 0x40, P1 ;  /* 0x000000403900780c */ /* 0x000fe40000f64270 */
[C---:B------:R-:W-:Y:S01]  /*76e0*/  ISETP.LT.OR P2, PT, R55.reuse, 0x3a, P2 ;  /* 0x0000003a3700780c */ /* 0x040fe20001741670 */
[----:B------:R-:W-:Y:S01]  /*76f0*/  MUFU.EX2 R26, R26 ;  /* 0x0000001a001a7308 */ /* 0x000fe20000000800 */
[----:B------:R-:W-:Y:S01]  /*7700*/  FMNMX.FTZ R33, R36, R33, !PT ;  /* 0x0000002124217209 */ /* 0x000fe20007810000 */
[----:B0-----:R-:W-:Y:S01]  /*7710*/  FFMA.FTZ R20, R158, R9, -R29 ;  /* 0x000000099e147223 */ /* 0x001fe2000001081d */
[----:B------:R-:W-:-:S02]  /*7720*/  ISETP.LT.OR P3, PT, R55, 0x41, P3 ;  /* 0x000000413700780c */ /* 0x000fc40001f61670 */
[----:B------:R-:W-:Y:S01]  /*7730*/  FSEL R186, R30, -INF , !P2 ;  /* 0xff8000001eba7808 */ /* 0x000fe20005000000 */
[----:B------:R-:W-:-:S01]  /*7740*/  FFMA.FTZ R30, R184, R9, -R29 ;  /* 0x00000009b81e7223 */ /* 0x000fc2000001081d */
[----:B------:R-:W-:Y:S01]  /*7750*/  ISETP.GT.AND P2, PT, R57, 0x41, P1 ;  /* 0x000000413900780c */ /* 0x000fe20000f44270 */
[----:B------:R-:W-:Y:S01]  /*7760*/  MUFU.EX2 R28, R28 ;  /* 0x0000001c001c7308 */ /* 0x000fe20000000800 */
[----:B------:R-:W-:Y:S02]  /*7770*/  FMNMX.FTZ R35, R188, R33, !PT ;  /* 0x00000021bc237209 */ /* 0x000fe40007810000 */
[----:B------:R-:W-:Y:S02]  /*7780*/  FSEL R184, R41, -INF , !P3 ;  /* 0xff80000029b87808 */ /* 0x000fe40005800000 */
[----:B------:R-:W-:Y:S02]  /*7790*/  ISETP.GT.AND P3, PT, R57, 0x48, P1 ;  /* 0x000000483900780c */ /* 0x000fe40000f64270 */
[----:B------:R-:W-:Y:S01]  /*77a0*/  ISETP.LT.OR P2, PT, R55, 0x42, P2 ;  /* 0x000000423700780c */ /* 0x000fe20001741670 */
[----:B------:R0:W-:Y:S01]  /*77b0*/  MUFU.EX2 R33, R20 ;  /* 0x0000001400217308 */ /* 0x0001e20000000800 */
[----:B------:R-:W-:-:S02]  /*77c0*/  FMNMX.FTZ R35, R190, R35, !PT ;  /* 0x00000023be237209 */ /* 0x000fc40007810000 */
[----:B------:R-:W-:Y:S02]  /*77d0*/  ISETP.LT.OR P3, PT, R55, 0x49, P3 ;  /* 0x000000493700780c */ /* 0x000fe40001f61670 */
[----:B------:R-:W-:Y:S01]  /*77e0*/  FSEL R180, R38, -INF , !P2 ;  /* 0xff80000026b47808 */ /* 0x000fe20005000000 */
[--C-:B------:R-:W-:Y:S01]  /*77f0*/  FFMA.FTZ R38, R174, R9, -R29.reuse ;  /* 0x00000009ae267223 */ /* 0x100fe2000001081d */
[C---:B------:R-:W-:Y:S01]  /*7800*/  ISETP.GT.AND P2, PT, R57.reuse, 0x49, P1 ;  /* 0x000000493900780c */ /* 0x040fe20000f44270 */
[----:B------:R-:W-:Y:S01]  /*7810*/  MUFU.EX2 R30, R30 ;  /* 0x0000001e001e7308 */ /* 0x000fe20000000800 */
[----:B------:R-:W-:Y:S01]  /*7820*/  FMNMX.FTZ R35, R186, R35, !PT ;  /* 0x00000023ba237209 */ /* 0x000fe20007810000 */
[----:B0-----:R-:W-:Y:S01]  /*7830*/  FFMA.FTZ R20, R160, R9, -R29 ;  /* 0x00000009a0147223 */ /* 0x001fe2000001081d */
[----:B------:R-:W-:Y:S02]  /*7840*/  FSEL R42, R42, -INF , !P3 ;  /* 0xff8000002a2a7808 */ /* 0x000fe40005800000 */
[----:B------:R-:W-:-:S02]  /*7850*/  ISETP.GT.AND P3, PT, R57, 0x50, P1 ;  /* 0x000000503900780c */ /* 0x000fc40000f64270 */
[C---:B------:R-:W-:Y:S01]  /*7860*/  ISETP.LT.OR P2, PT, R55.reuse, 0x4a, P2 ;  /* 0x0000004a3700780c */ /* 0x040fe20001741670 */
[----:B------:R-:W-:Y:S01]  /*7870*/  MUFU.EX2 R38, R38 ;  /* 0x0000002600267308 */ /* 0x000fe20000000800 */
[----:B------:R-:W-:Y:S02]  /*7880*/  FMNMX.FTZ R35, R184, R35, !PT ;  /* 0x00000023b8237209 */ /* 0x000fe40007810000 */
[----:B------:R-:W-:Y:S02]  /*7890*/  ISETP.LT.OR P3, PT, R55, 0x51, P3 ;  /* 0x000000513700780c */ /* 0x000fe40001f61670 */
[----:B------:R-:W-:Y:S02]  /*78a0*/  FSEL R174, R39, -INF , !P2 ;  /* 0xff80000027ae7808 */ /* 0x000fe40005000000 */
[----:B------:R-:W-:Y:S01]  /*78b0*/  ISETP.GT.AND P2, PT, R57, 0x51, P1 ;  /* 0x000000513900780c */ /* 0x000fe20000f44270 */
[----:B------:R-:W-:Y:S01]  /*78c0*/  MUFU.EX2 R156, R156 ;  /* 0x0000009c009c7308 */ /* 0x000fe20000000800 */
[----:B------:R-:W-:-:S02]  /*78d0*/  FMNMX.FTZ R37, R180, R35, !PT ;  /* 0x00000023b4257209 */ /* 0x000fc40007810000 */
[----:B------:R-:W-:Y:S01]  /*78e0*/  FSEL R158, R45, -INF , !P3 ;  /* 0xff8000002d9e7808 */ /* 0x000fe20005800000 */
[----:B------:R-:W-:-:S01]  /*78f0*/  FFMA.FTZ R45, R74, R9, -R29 ;  /* 0x000000094a2d7223 */ /* 0x000fc2000001081d */
[----:B------:R-:W-:Y:S02]  /*7900*/  ISETP.GT.AND P3, PT, R57, 0x58, P1 ;  /* 0x000000583900780c */ /* 0x000fe40000f64270 */
[C---:B------:R-:W-:Y:S01]  /*7910*/  ISETP.LT.OR P2, PT, R55.reuse, 0x52, P2 ;  /* 0x000000523700780c */ /* 0x040fe20001741670 */
[----:B------:R0:W-:Y:S01]  /*7920*/  MUFU.EX2 R35, R20 ;  /* 0x0000001400237308 */ /* 0x0001e20000000800 */
[----:B------:R-:W-:Y:S02]  /*7930*/  FMNMX.FTZ R37, R42, R37, !PT ;  /* 0x000000252a257209 */ /* 0x000fe40007810000 */
[----:B------:R-:W-:Y:S02]  /*7940*/  ISETP.LT.OR P3, PT, R55, 0x59, P3 ;  /* 0x000000593700780c */ /* 0x000fe40001f61670 */
[----:B------:R-:W-:-:S02]  /*7950*/  FSEL R194, R43, -INF , !P2 ;  /* 0xff8000002bc27808 */ /* 0x000fc40005000000 */
[----:B------:R-:W-:Y:S01]  /*7960*/  FMNMX.FTZ R37, R174, R37, !PT ;  /* 0x00000025ae257209 */ /* 0x000fe20007810000 */
[----:B------:R-:W-:Y:S01]  /*7970*/  MUFU.EX2 R154, R154 ;  /* 0x0000009a009a7308 */ /* 0x000fe20000000800 */
[C---:B------:R-:W-:Y:S01]  /*7980*/  ISETP.GT.AND P2, PT, R57.reuse, 0x59, P1 ;  /* 0x000000593900780c */ /* 0x040fe20000f44270 */
[----:B0-----:R-:W-:Y:S01]  /*7990*/  FFMA.FTZ R20, R162, R9, -R29 ;  /* 0x00000009a2147223 */ /* 0x001fe2000001081d */
[----:B------:R-:W-:Y:S02]  /*79a0*/  FSEL R46, R46, -INF , !P3 ;  /* 0xff8000002e2e7808 */ /* 0x000fe40005800000 */
[----:B------:R-:W-:Y:S02]  /*79b0*/  FMNMX.FTZ R37, R158, R37, !PT ;  /* 0x000000259e257209 */ /* 0x000fe40007810000 */
[----:B------:R-:W-:Y:S01]  /*79c0*/  ISETP.GT.AND P3, PT, R57, 0x60, P1 ;  /* 0x000000603900780c */ /* 0x000fe20000f64270 */
[----:B------:R-:W-:Y:S01]  /*79d0*/  MUFU.EX2 R152, R152 ;  /* 0x0000009800987308 */ /* 0x000fe20000000800 */
[----:B------:R-:W-:-:S02]  /*79e0*/  ISETP.LT.OR P2, PT, R55, 0x5a, P2 ;  /* 0x0000005a3700780c */ /* 0x000fc40001741670 */
[----:B------:R-:W-:Y:S02]  /*79f0*/  FMNMX.FTZ R39, R194, R37, !PT ;  /* 0x00000025c2277209 */ /* 0x000fe40007810000 */
[----:B------:R-:W-:Y:S02]  /*7a00*/  ISETP.LT.OR P3, PT, R55, 0x61, P3 ;  /* 0x000000613700780c */ /* 0x000fe40001f61670 */
[----:B------:R-:W-:Y:S01]  /*7a10*/  FSEL R44, R44, -INF , !P2 ;  /* 0xff8000002c2c7808 */ /* 0x000fe20005000000 */
[----:B------:R0:W-:Y:S01]  /*7a20*/  MUFU.EX2 R37, R20 ;  /* 0x0000001400257308 */ /* 0x0001e20000000800 */
[----:B------:R-:W-:Y:S02]  /*7a30*/  ISETP.GT.AND P2, PT, R57, 0x61, P1 ;  /* 0x000000613900780c */ /* 0x000fe40000f44270 */
[----:B------:R-:W-:Y:S02]  /*7a40*/  FMNMX.FTZ R39, R46, R39, !PT ;  /* 0x000000272e277209 */ /* 0x000fe40007810000 */
[----:B------:R-:W-:-:S02]  /*7a50*/  FSEL R160, R49, -INF , !P3 ;  /* 0xff80000031a07808 */ /* 0x000fc40005800000 */
[----:B------:R-:W-:Y:S01]  /*7a60*/  ISETP.GT.AND P3, PT, R57, 0x68, P1 ;  /* 0x000000683900780c */ /* 0x000fe20000f64270 */
[----:B------:R-:W-:Y:S01]  /*7a70*/  MUFU.EX2 R78, R78 ;  /* 0x0000004e004e7308 */ /* 0x000fe20000000800 */
[C---:B------:R-:W-:Y:S01]  /*7a80*/  ISETP.LT.OR P2, PT, R55.reuse, 0x62, P2 ;  /* 0x000000623700780c */ /* 0x040fe20001741670 */
[--C-:B0-----:R-:W-:Y:S01]  /*7a90*/  FFMA.FTZ R20, R86, R9, -R29.reuse ;  /* 0x0000000956147223 */ /* 0x101fe2000001081d */
[----:B------:R-:W-:Y:S01]  /*7aa0*/  FMNMX.FTZ R39, R44, R39, !PT ;  /* 0x000000272c277209 */ /* 0x000fe20007810000 */
[-CC-:B------:R-:W-:Y:S01]  /*7ab0*/  FFMA.FTZ R86, R84, R9.reuse, -R29.reuse ;  /* 0x0000000954567223 */ /* 0x180fe2000001081d */
[----:B------:R-:W-:Y:S02]  /*7ac0*/  ISETP.LT.OR P3, PT, R55, 0x69, P3 ;  /* 0x000000693700780c */ /* 0x000fe40001f61670 */
[----:B------:R-:W-:Y:S01]  /*7ad0*/  FSEL R162, R47, -INF , !P2 ;  /* 0xff8000002fa27808 */ /* 0x000fe20005000000 */
[----:B------:R-:W-:-:S01]  /*7ae0*/  FFMA.FTZ R47, R76, R9, -R29 ;  /* 0x000000094c2f7223 */ /* 0x000fc2000001081d */
[----:B------:R-:W-:Y:S01]  /*7af0*/  ISETP.GT.AND P2, PT, R57, 0x69, P1 ;  /* 0x000000693900780c */ /* 0x000fe20000f44270 */
[----:B------:R-:W-:Y:S01]  /*7b00*/  MUFU.EX2 R86, R86 ;  /* 0x0000005600567308 */ /* 0x000fe20000000800 */
[----:B------:R-:W-:-:S02]  /*7b10*/  FMNMX.FTZ R39, R160, R39, !PT ;  /* 0x00000027a0277209 */ /* 0x000fc40007810000 */
[----:B------:R-:W-:Y:S02]  /*7b20*/  FSEL R50, R50, -INF , !P3 ;  /* 0xff80000032327808 */ /* 0x000fe40005800000 */
[----:B------:R-:W-:Y:S02]  /*7b30*/  ISETP.GT.AND P3, PT, R57, 0x70, P1 ;  /* 0x000000703900780c */ /* 0x000fe40000f64270 */
[C---:B------:R-:W-:Y:S01]  /*7b40*/  ISETP.LT.OR P2, PT, R55.reuse, 0x6a, P2 ;  /* 0x0000006a3700780c */ /* 0x040fe20001741670 */
[----:B------:R-:W-:Y:S01]  /*7b50*/  MUFU.EX2 R45, R45 ;  /* 0x0000002d002d7308 */ /* 0x000fe20000000800 */
[----:B------:R-:W-:Y:S02]  /*7b60*/  FMNMX.FTZ R41, R162, R39, !PT ;  /* 0x00000027a2297209 */ /* 0x000fe40007810000 */
[----:B------:R-:W-:Y:S02]  /*7b70*/  ISETP.LT.OR P3, PT, R55, 0x71, P3 ;  /* 0x000000713700780c */ /* 0x000fe40001f61670 */
[----:B------:R-:W-:-:S02]  /*7b80*/  FSEL R48, R48, -INF , !P2 ;  /* 0xff80000030307808 */ /* 0x000fc40005000000 */
[C---:B------:R-:W-:Y:S01]  /*7b90*/  ISETP.GT.AND P2, PT, R57.reuse, 0x71, P1 ;  /* 0x000000713900780c */ /* 0x040fe20000f44270 */
[----:B------:R0:W-:Y:S01]  /*7ba0*/  MUFU.EX2 R39, R20 ;  /* 0x0000001400277308 */ /* 0x0001e20000000800 */
[----:B------:R-:W-:Y:S02]  /*7bb0*/  FMNMX.FTZ R41, R50, R41, !PT ;  /* 0x0000002932297209 */ /* 0x000fe40007810000 */
[----:B------:R-:W-:Y:S02]  /*7bc0*/  FSEL R52, R52, -INF , !P3 ;  /* 0xff80000034347808 */ /* 0x000fe40005800000 */
[----:B------:R-:W-:Y:S02]  /*7bd0*/  ISETP.GT.AND P3, PT, R57, 0x78, P1 ;  /* 0x000000783900780c */ /* 0x000fe40000f64270 */
[----:B------:R-:W-:Y:S01]  /*7be0*/  ISETP.LT.OR P2, PT, R55, 0x72, P2 ;  /* 0x000000723700780c */ /* 0x000fe20001741670 */
[----:B------:R-:W-:Y:S01]  /*7bf0*/  MUFU.EX2 R47, R47 ;  /* 0x0000002f002f7308 */ /* 0x000fe20000000800 */
[----:B------:R-:W-:-:S02]  /*7c00*/  FMNMX.FTZ R41, R48, R41, !PT ;  /* 0x0000002930297209 */ /* 0x000fc40007810000 */
[----:B------:R-:W-:Y:S02]  /*7c10*/  ISETP.GT.AND P1, PT, R57, 0x79, P1 ;  /* 0x000000793900780c */ /* 0x000fe40000f24270 */
[----:B------:R-:W-:Y:S02]  /*7c20*/  ISETP.LT.OR P3, PT, R55, 0x79, P3 ;  /* 0x000000793700780c */ /* 0x000fe40001f61670 */
[----:B------:R-:W-:Y:S01]  /*7c30*/  FSEL R84, R51, -INF , !P2 ;  /* 0xff80000033547808 */ /* 0x000fe20005000000 */
[----:B------:R-:W-:-:S01]  /*7c40*/  FFMA.FTZ R51, R60, R9, -R29 ;  /* 0x000000093c337223 */ /* 0x000fc2000001081d */
[----:B------:R-:W-:Y:S01]  /*7c50*/  FMNMX.FTZ R41, R52, R41, !PT ;  /* 0x0000002934297209 */ /* 0x000fe20007810000 */
[----:B------:R-:W-:-:S01]  /*7c60*/  FFMA.FTZ R60, R64, R9, -R29 ;  /* 0x00000009403c7223 */ /* 0x000fc2000001081d */
[----:B------:R-:W-:Y:S01]  /*7c70*/  ISETP.LT.OR P1, PT, R55, 0x7a, P1 ;  /* 0x0000007a3700780c */ /* 0x000fe20000f21670 */
[----:B------:R-:W-:Y:S01]  /*7c80*/  MUFU.EX2 R68, R68 ;  /* 0x0000004400447308 */ /* 0x000fe20000000800 */
[----:B------:R-:W-:-:S02]  /*7c90*/  FSEL R196, R53, -INF , !P3 ;  /* 0xff80000035c47808 */ /* 0x000fc40005800000 */
[----:B------:R-:W-:Y:S02]  /*7ca0*/  FMNMX.FTZ R43, R84, R41, !PT ;  /* 0x00000029542b7209 */ /* 0x000fe40007810000 */
[----:B------:R-:W-:Y:S02]  /*7cb0*/  FSEL R54, R54, -INF , !P1 ;  /* 0xff80000036367808 */ /* 0x000fe40004800000 */
[----:B------:R-:W-:Y:S01]  /*7cc0*/  FMNMX.FTZ R43, R196, R43, !PT ;  /* 0x0000002bc42b7209 */ /* 0x000fe20007810000 */
[----:B------:R-:W-:Y:S01]  /*7cd0*/  MUFU.EX2 R41, R82 ;  /* 0x0000005200297308 */ /* 0x000fe20000000800 */
[----:B------:R-:W-:Y:S02]  /*7ce0*/  FSEL R55, R10, RZ, P4 ;  /* 0x000000ff0a377208 */ /* 0x000fe40002000000 */
[----:B0-----:R-:W-:Y:S01]  /*7cf0*/  FMNMX.FTZ R20, R54, R43, !PT ;  /* 0x0000002b36147209 */ /* 0x001fe20007810000 */
[----:B------:R-:W-:-:S01]  /*7d00*/  FFMA.FTZ R43, R70, R9, -R29 ;  /* 0x00000009462b7223 */ /* 0x000fc2000001081d */
[----:B------:R-:W-:Y:S01]  /*7d10*/  FFMA.FTZ R70, R72, R9, -R29 ;  /* 0x0000000948467223 */ /* 0x000fe2000001081d */
[----:B------:R-:W-:-:S01]  /*7d20*/  FADD.FTZ R58, -R55, R12 ;  /* 0x0000000c373a7221 */ /* 0x000fc20000010100 */
[-CC-:B------:R-:W-:Y:S01]  /*7d30*/  FFMA.FTZ R72, R80, R9.reuse, -R29.reuse ;  /* 0x0000000950487223 */ /* 0x180fe2000001081d */
[----:B------:R-:W0:Y:S01]  /*7d40*/  SHFL.BFLY PT, R49, R20, 0x2, 0x1f ;  /* 0x0c401f0014317f89 */ /* 0x000e2200000e0000 */
[----:B------:R-:W-:-:S01]  /*7d50*/  FFMA.FTZ R12, R56, R9, -R29 ;  /* 0x00000009380c7223 */ /* 0x000fc2000001081d */
[----:B------:R-:W-:Y:S01]  /*7d60*/  FMUL.FTZ R55, R58, R9 ;  /* 0x000000093a377220 */ /* 0x000fe20000410000 */
[----:B------:R-:W-:Y:S08]  /*7d70*/  MUFU.EX2 R43, R43 ;  /* 0x0000002b002b7308 */ /* 0x000ff00000000800 */
[----:B------:R-:W1:Y:S08]  /*7d80*/  MUFU.EX2 R55, R55 ;  /* 0x0000003700377308 */ /* 0x000e700000000800 */
[----:B------:R-:W-:Y:S01]  /*7d90*/  MUFU.EX2 R70, R70 ;  /* 0x0000004600467308 */ /* 0x000fe20000000800 */
[----:B0-----:R-:W-:Y:S01]  /*7da0*/  FMNMX.FTZ R53, R20, R49, !PT ;  /* 0x0000003114357209 */ /* 0x001fe20007810000 */
[----:B------:R-:W-:-:S06]  /*7db0*/  FFMA.FTZ R49, R66, R9, -R29 ;  /* 0x0000000942317223 */ /* 0x000fcc000001081d */
[----:B------:R-:W-:Y:S01]  /*7dc0*/  MUFU.EX2 R72, R72 ;  /* 0x0000004800487308 */ /* 0x000fe20000000800 */
[----:B-1----:R-:W-:-:S01]  /*7dd0*/  FFMA.FTZ R80, R55, R5, R24 ;  /* 0x0000000537507223 */ /* 0x002fc20000010018 */
[----:B------:R-:W0:Y:S03]  /*7de0*/  SHFL.BFLY PT, R20, R53, 0x1, 0x1f ;  /* 0x0c201f0035147f89 */ /* 0x000e2600000e0000 */
[----:B------:R-:W-:-:S03]  /*7df0*/  FADD.FTZ R80, R21, R80 ;  /* 0x0000005015507221 */ /* 0x000fc60000010000 */
[----:B------:R-:W-:Y:S01]  /*7e00*/  MUFU.EX2 R49, R49 ;  /* 0x0000003100317308 */ /* 0x000fe20000000800 */
[----:B------:R-:W-:-:S04]  /*7e10*/  FADD.FTZ R75, R23, R80 ;  /* 0x00000050174b7221 */ /* 0x000fc80000010000 */
[----:B------:R-:W-:-:S03]  /*7e20*/  FADD.FTZ R80, R26, R75 ;  /* 0x0000004b1a507221 */ /* 0x000fc60000010000 */
[----:B------:R-:W-:Y:S08]  /*7e30*/  MUFU.EX2 R62, R62 ;  /* 0x0000003e003e7308 */ /* 0x000ff00000000800 */
[----:B------:R-:W-:Y:S01]  /*7e40*/  MUFU.EX2 R51, R51 ;  /* 0x0000003300337308 */ /* 0x000fe20000000800 */
[----:B0-----:R-:W-:-:S04]  /*7e50*/  FMNMX.FTZ R20, R53, R20, !PT ;  /* 0x0000001435147209 */ /* 0x001fc80007810000 */
[C---:B------:R-:W-:Y:S01]  /*7e60*/  FSETP.NEU.FTZ.AND P1, PT, R20.reuse, -INF , PT ;  /* 0xff8000001400780b */ /* 0x040fe20003f3d000 */
[----:B------:R-:W-:-:S02]  /*7e70*/  FFMA.FTZ R29, R20, R9, -8 ;  /* 0xc1000000141d7423 */ /* 0x000fc40000010009 */
[----:B------:R0:W-:Y:S01]  /*7e80*/  MUFU.EX2 R53, R59 ;  /* 0x0000003b00357308 */ /* 0x0001e20000000800 */
[----:B------:R-:W-:Y:S02]  /*7e90*/  FSEL R66, R20, RZ, P1 ;  /* 0x000000ff14427208 */ /* 0x000fe40000800000 */
[----:B------:R-:W-:-:S03]  /*7ea0*/  FSEL R29, R29, RZ, P1 ;  /* 0x000000ff1d1d7208 */ /* 0x000fc60000800000 */
[----:B------:R-:W-:Y:S02]  /*7eb0*/  FADD.FTZ R66, -R66, R13 ;  /* 0x0000000d42427221 */ /* 0x000fe40000010100 */
[----:B------:R-:W-:Y:S01]  /*7ec0*/  MUFU.EX2 R60, R60 ;  /* 0x0000003c003c7308 */ /* 0x000fe20000000800 */
[----:B------:R-:W-:-:S01]  /*7ed0*/  FFMA.FTZ R57, R192, R9, -R29 ;  /* 0x00000009c0397223 */ /* 0x000fc2000001081d */
[-CC-:B------:R-:W-:Y:S01]  /*7ee0*/  FFMA.FTZ R56, R164, R9.reuse, -R29.reuse ;  /* 0x00000009a4387223 */ /* 0x180fe2000001081d */
[-C--:B------:R-:W-:Y:S01]  /*7ef0*/  FMUL.FTZ R66, R66, R9.reuse ;  /* 0x0000000942427220 */ /* 0x080fe20000410000 */
[-CC-:B------:R-:W-:Y:S01]  /*7f00*/  FFMA.FTZ R58, R166, R9.reuse, -R29.reuse ;  /* 0x00000009a63a7223 */ /* 0x180fe2000001081d */
[----:B0-----:R-:W-:-:S01]  /*7f10*/  FFMA.FTZ R59, R168, R9, -R29 ;  /* 0x00000009a83b7223 */ /* 0x001fc2000001081d */
        /* <DEDUP_REMOVED lines=27> */
[----:B0-----:R-:W-:-:S01]  /*80d0*/  FFMA.FTZ R5, R66, R4, R57 ;  /* 0x0000000442057223 */ /* 0x001fc20000010039 */
[----:B------:R-:W-:-:S06]  /*80e0*/  FFMA.FTZ R196, R196, R9, -R29 ;  /* 0x00000009c4c47223 */ /* 0x000fcc000001081d */
[----:B------:R-:W0:Y:S01]  /*80f0*/  MUFU.EX2 R59, R59 ;  /* 0x0000003b003b7308 */ /* 0x000e220000000800 */
[----:B-1----:R-:W-:-:S07]  /*8100*/  FADD.FTZ R5, R56, R5 ;  /* 0x0000000538057221 */ /* 0x002fce0000010000 */
[----:B------:R-:W1:Y:S01]  /*8110*/  MUFU.EX2 R61, R61 ;  /* 0x0000003d003d7308 */ /* 0x000e620000000800 */
[----:B--2---:R-:W-:-:S01]  /*8120*/  FADD.FTZ R4, R58, R5 ;  /* 0x000000053a047221 */ /* 0x004fc20000010000 */
[----:B------:R-:W-:Y:S01]  /*8130*/  FADD.FTZ R5, R25, R80 ;  /* 0x0000005019057221 */ /* 0x000fe20000010000 */
[----:B------:R-:W-:-:S05]  /*8140*/  FFMA.FTZ R80, R194, R9, -R29 ;  /* 0x00000009c2507223 */ /* 0x000fca000001081d */
[----:B------:R-:W2:Y:S01]  /*8150*/  MUFU.EX2 R64, R64 ;  /* 0x0000004000407308 */ /* 0x000ea20000000800 */
[----:B0-----:R-:W-:-:S07]  /*8160*/  FADD.FTZ R4, R59, R4 ;  /* 0x000000043b047221 */ /* 0x001fce0000010000 */
[----:B------:R-:W0:Y:S01]  /*8170*/  MUFU.EX2 R34, R34 ;  /* 0x0000002200227308 */ /* 0x000e220000000800 */
[----:B-1----:R-:W-:-:S01]  /*8180*/  FADD.FTZ R77, R61, R4 ;  /* 0x000000043d4d7221 */ /* 0x002fc20000010000 */
[----:B------:R-:W-:-:S04]  /*8190*/  FADD.FTZ R4, R28, R5 ;  /* 0x000000051c047221 */ /* 0x000fc80000010000 */
[----:B------:R-:W-:Y:S02]  /*81a0*/  FADD.FTZ R5, R27, R4 ;  /* 0x000000041b057221 */ /* 0x000fe40000010000 */
[----:B------:R-:W1:Y:S01]  /*81b0*/  MUFU.EX2 R63, R63 ;  /* 0x0000003f003f7308 */ /* 0x000e620000000800 */
[----:B--2---:R-:W-:-:S01]  /*81c0*/  FADD.FTZ R77, R64, R77 ;  /* 0x0000004d404d7221 */ /* 0x004fc20000010000 */
[----:B------:R-:W-:-:S04]  /*81d0*/  FADD.FTZ R82, R30, R5 ;  /* 0x000000051e527221 */ /* 0x000fc80000010000 */
[----:B------:R-:W-:Y:S02]  /*81e0*/  FADD.FTZ R5, R31, R82 ;  /* 0x000000521f057221 */ /* 0x000fe40000010000 */
[----:B------:R-:W2:Y:S01]  /*81f0*/  MUFU.EX2 R65, R65 ;  /* 0x0000004100417308 */ /* 0x000ea20000000800 */
[----:B0-----:R-:W-:-:S01]  /*8200*/  FADD.FTZ R4, R34, R77 ;  /* 0x0000004d22047221 */ /* 0x001fc20000010000 */
[----:B------:R-:W-:-:S04]  /*8210*/  FADD.FTZ R82, R38, R5 ;  /* 0x0000000526527221 */ /* 0x000fc80000010000 */
[----:B------:R-:W-:Y:S02]  /*8220*/  FADD.FTZ R5, R33, R82 ;  /* 0x0000005221057221 */ /* 0x000fe40000010000 */
[----:B------:R-:W0:Y:S01]  /*8230*/  MUFU.EX2 R32, R32 ;  /* 0x0000002000207308 */ /* 0x000e220000000800 */
[----:B-1----:R-:W-:-:S01]  /*8240*/  FADD.FTZ R4, R63, R4 ;  /* 0x000000043f047221 */ /* 0x002fc20000010000 */
[----:B------:R-:W-:-:S06]  /*8250*/  FADD.FTZ R82, R156, R5 ;  /* 0x000000059c527221 */ /* 0x000fcc0000010000 */
[----:B------:R-:W1:Y:S01]  /*8260*/  MUFU.EX2 R40, R40 ;  /* 0x0000002800287308 */ /* 0x000e620000000800 */
[----:B--2---:R-:W-:-:S01]  /*8270*/  FADD.FTZ R77, R65, R4 ;  /* 0x00000004414d7221 */ /* 0x004fc20000010000 */
[----:B------:R-:W-:-:S06]  /*8280*/  FFMA.FTZ R4, R44, R9, -R29 ;  /* 0x000000092c047223 */ /* 0x000fcc000001081d */
        /* <DEDUP_REMOVED lines=8> */
[-CC-:B------:R-:W-:Y:S01]  /*8310*/  FFMA.FTZ R44, R160, R9.reuse, -R29.reuse ;  /* 0x00000009a02c7223 */ /* 0x180fe2000001081d */
[----:B------:R-:W-:-:S05]  /*8320*/  FFMA.FTZ R29, R54, R9, -R29 ;  /* 0x00000009361d7223 */ /* 0x000fca000001081d */
[----:B------:R-:W2:Y:S08]  /*8330*/  MUFU.EX2 R13, R190 ;  /* 0x000000be000d7308 */ /* 0x000eb00000000800 */
[----:B------:R-:W3:Y:S08]  /*8340*/  MUFU.EX2 R74, R74 ;  /* 0x0000004a004a7308 */ /* 0x000ef00000000800 */
[----:B------:R-:W4:Y:S08]  /*8350*/  MUFU.EX2 R71, R71 ;  /* 0x0000004700477308 */ /* 0x000f300000000800 */
[----:B------:R0:W-:Y:S08]  /*8360*/  MUFU.EX2 R158, R46 ;  /* 0x0000002e009e7308 */ /* 0x0001f00000000800 */
[----:B------:R-:W5:Y:S01]  /*8370*/  MUFU.EX2 R76, R76 ;  /* 0x0000004c004c7308 */ /* 0x000f620000000800 */
[----:B0-----:R-:W-:-:S01]  /*8380*/  FADD.FTZ R46, R36, R5 ;  /* 0x00000005242e7221 */ /* 0x001fc20000010000 */
[----:B------:R-:W-:-:S03]  /*8390*/  FADD.FTZ R5, R37, R82 ;  /* 0x0000005225057221 */ /* 0x000fc60000010000 */
[----:B-1----:R-:W-:-:S03]  /*83a0*/  FADD.FTZ R46, R69, R46 ;  /* 0x0000002e452e7221 */ /* 0x002fc60000010000 */
[----:B------:R-:W0:Y:S01]  /*83b0*/  MUFU.EX2 R42, R42 ;  /* 0x0000002a002a7308 */ /* 0x000e220000000800 */
[----:B--2---:R-:W-:-:S04]  /*83c0*/  FADD.FTZ R77, R13, R46 ;  /* 0x0000002e0d4d7221 */ /* 0x004fc80000010000 */
[----:B---3--:R-:W-:-:S03]  /*83d0*/  FADD.FTZ R46, R74, R77 ;  /* 0x0000004d4a2e7221 */ /* 0x008fc60000010000 */
[----:B------:R1:W-:Y:S01]  /*83e0*/  MUFU.EX2 R79, R4 ;  /* 0x00000004004f7308 */ /* 0x0003e20000000800 */
[----:B----4-:R-:W-:-:S04]  /*83f0*/  FADD.FTZ R77, R71, R46 ;  /* 0x0000002e474d7221 */ /* 0x010fc80000010000 */
[----:B-----5:R-:W-:-:S03]  /*8400*/  FADD.FTZ R77, R76, R77 ;  /* 0x0000004d4c4d7221 */ /* 0x020fc60000010000 */
[----:B------:R-:W2:Y:S01]  /*8410*/  MUFU.EX2 R73, R73 ;  /* 0x0000004900497308 */ /* 0x000ea20000000800 */
[----:B-1----:R-:W-:-:S04]  /*8420*/  FADD.FTZ R4, R152, R5 ;  /* 0x0000000598047221 */ /* 0x002fc80000010000 */
[----:B------:R-:W-:-:S03]  /*8430*/  FADD.FTZ R5, R39, R4 ;  /* 0x0000000427057221 */ /* 0x000fc60000010000 */
[----:B------:R-:W1:Y:S01]  /*8440*/  MUFU.EX2 R75, R75 ;  /* 0x0000004b004b7308 */ /* 0x000e620000000800 */
[----:B------:R-:W-:-:S04]  /*8450*/  FADD.FTZ R4, R86, R5 ;  /* 0x0000000556047221 */ /* 0x000fc80000010000 */
[----:B------:R-:W-:Y:S01]  /*8460*/  FADD.FTZ R5, R41, R4 ;  /* 0x0000000429057221 */ /* 0x000fe20000010000 */
[----:B0-----:R-:W-:-:S02]  /*8470*/  FADD.FTZ R4, R42, R77 ;  /* 0x0000004d2a047221 */ /* 0x001fc40000010000 */
[----:B------:R-:W0:Y:S01]  /*8480*/  MUFU.EX2 R80, R80 ;  /* 0x0000005000507308 */ /* 0x000e220000000800 */
[----:B------:R-:W-:-:S01]  /*8490*/  FADD.FTZ R46, R78, R5 ;  /* 0x000000054e2e7221 */ /* 0x000fc20000010000 */
[----:B--2---:R-:W-:-:S03]  /*84a0*/  FADD.FTZ R4, R73, R4 ;  /* 0x0000000449047221 */ /* 0x004fc60000010000 */
[----:B------:R-:W-:-:S03]  /*84b0*/  FADD.FTZ R5, R43, R46 ;  /* 0x0000002e2b057221 */ /* 0x000fc60000010000 */
[----:B------:R-:W2:Y:S01]  /*84c0*/  MUFU.EX2 R44, R44 ;  /* 0x0000002c002c7308 */ /* 0x000ea20000000800 */
[----:B-1----:R-:W-:-:S01]  /*84d0*/  FADD.FTZ R77, R75, R4 ;  /* 0x000000044b4d7221 */ /* 0x002fc20000010000 */
[----:B------:R-:W-:-:S04]  /*84e0*/  FADD.FTZ R4, R70, R5 ;  /* 0x0000000546047221 */ /* 0x000fc80000010000 */
[----:B------:R-:W-:Y:S02]  /*84f0*/  FADD.FTZ R5, R45, R4 ;  /* 0x000000042d057221 */ /* 0x000fe40000010000 */
[----:B------:R-:W1:Y:S01]  /*8500*/  MUFU.EX2 R82, R162 ;  /* 0x000000a200527308 */ /* 0x000e620000000800 */
[----:B0-----:R-:W-:-:S01]  /*8510*/  FADD.FTZ R77, R80, R77 ;  /* 0x0000004d504d7221 */ /* 0x001fc20000010000 */
[----:B------:R-:W-:-:S03]  /*8520*/  FADD.FTZ R4, R72, R5 ;  /* 0x0000000548047221 */ /* 0x000fc60000010000 */
[----:B------:R-:W-:Y:S01]  /*8530*/  FADD.FTZ R77, R158, R77 ;  /* 0x0000004d9e4d7221 */ /* 0x000fe20000010000 */
[----:B------:R-:W-:-:S02]  /*8540*/  FADD.FTZ R5, R47, R4 ;  /* 0x000000042f057221 */ /* 0x000fc40000010000 */
[----:B------:R-:W0:Y:S01]  /*8550*/  MUFU.EX2 R50, R50 ;  /* 0x0000003200327308 */ /* 0x000e220000000800 */
[----:B------:R-:W-:-:S01]  /*8560*/  FADD.FTZ R77, R79, R77 ;  /* 0x0000004d4f4d7221 */ /* 0x000fc20000010000 */
[----:B------:R-:W-:-:S03]  /*8570*/  FADD.FTZ R4, R68, R5 ;  /* 0x0000000544047221 */ /* 0x000fc60000010000 */
[----:B--2---:R-:W-:Y:S01]  /*8580*/  FADD.FTZ R77, R44, R77 ;  /* 0x0000004d2c4d7221 */ /* 0x004fe20000010000 */
[----:B------:R-:W-:-:S02]  /*8590*/  FADD.FTZ R5, R49, R4 ;  /* 0x0000000431057221 */ /* 0x000fc40000010000 */
[----:B------:R-:W2:Y:S01]  /*85a0*/  MUFU.EX2 R48, R48 ;  /* 0x0000003000307308 */ /* 0x000ea20000000800 */
[----:B-1----:R-:W-:-:S01]  /*85b0*/  FADD.FTZ R77, R82, R77 ;  /* 0x0000004d524d7221 */ /* 0x002fc20000010000 */
[----:B------:R-:W-:-:S04]  /*85c0*/  FADD.FTZ R4, R62, R5 ;  /* 0x000000053e047221 */ /* 0x000fc80000010000 */
[----:B------:R-:W-:Y:S02]  /*85d0*/  FADD.FTZ R5, R51, R4 ;  /* 0x0000000433057221 */ /* 0x000fe40000010000 */
[----:B------:R-:W1:Y:S01]  /*85e0*/  MUFU.EX2 R52, R52 ;  /* 0x0000003400347308 */ /* 0x000e620000000800 */
[----:B0-----:R-:W-:-:S01]  /*85f0*/  FADD.FTZ R77, R50, R77 ;  /* 0x0000004d324d7221 */ /* 0x001fc20000010000 */
[----:B------:R-:W-:-:S04]  /*8600*/  FADD.FTZ R4, R60, R5 ;  /* 0x000000053c047221 */ /* 0x000fc80000010000 */
[----:B------:R-:W-:Y:S02]  /*8610*/  FADD.FTZ R5, R53, R4 ;  /* 0x0000000435057221 */ /* 0x000fe40000010000 */
[----:B------:R-:W0:Y:S01]  /*8620*/  MUFU.EX2 R155, R84 ;  /* 0x00000054009b7308 */ /* 0x000e220000000800 */
[----:B--2---:R-:W-:-:S07]  /*8630*/  FADD.FTZ R77, R48, R77 ;  /* 0x0000004d304d7221 */ /* 0x004fce0000010000 */
[----:B------:R-:W2:Y:S01]  /*8640*/  MUFU.EX2 R196, R196 ;  /* 0x000000c400c47308 */ /* 0x000ea20000000800 */
[----:B-1----:R-:W-:-:S07]  /*8650*/  FADD.FTZ R77, R52, R77 ;  /* 0x0000004d344d7221 */ /* 0x002fce0000010000 */
[----:B------:R-:W1:Y:S01]  /*8660*/  MUFU.EX2 R12, R12 ;  /* 0x0000000c000c7308 */ /* 0x000e620000000800 */
[----:B0-----:R-:W-:-:S07]  /*8670*/  FADD.FTZ R77, R155, R77 ;  /* 0x0000004d9b4d7221 */ /* 0x001fce0000010000 */
[----:B------:R-:W0:Y:S01]  /*8680*/  MUFU.EX2 R46, R29 ;  /* 0x0000001d002e7308 */ /* 0x000e220000000800 */
[----:B--2---:R-:W-:-:S01]  /*8690*/  FADD.FTZ R77, R196, R77 ;  /* 0x0000004dc44d7221 */ /* 0x004fc20000010000 */
[----:B-1----:R-:W-:-:S03]  /*86a0*/  FADD.FTZ R5, R12, R5 ;  /* 0x000000050c057221 */ /* 0x002fc60000010000 */
[----:B0-----:R-:W-:Y:S01]  /*86b0*/  FADD.FTZ R4, R46, R77 ;  /* 0x0000004d2e047221 */ /* 0x001fe20000010000 */
[----:B------:R-:W-:Y:S06]  /*86c0*/  @!P0 BRA `(.L_x_1093) ;  /* 0x0000000000048947 */ /* 0x000fec0003800000 */
[----:B------:R-:W-:Y:S01]  /*86d0*/  BPT.TRAP 0x1 ;  /* 0x000000040000795c */ /* 0x000fe20000300000 */
.L_x_1093:
[----:B------:R-:W-:Y:S01]  /*86e0*/  ULEA UR10, UR32, UR36, 0x3 ;  /* 0x00000024200a7291 */ /* 0x000fe2000f8e183f */
[----:B------:R-:W-:Y:S01]  /*86f0*/  ISETP.GT.AND P1, PT, R15, R14, PT ;  /* 0x0000000e0f00720c */ /* 0x000fe20003f24270 */
[----:B------:R-:W-:Y:S01]  /*8700*/  FMUL.FTZ R88, R88, R55 ;  /* 0x0000003758587220 */ /* 0x000fe20000410000 */
[----:B------:R-:W-:Y:S01]  /*8710*/  F2FP.SATFINITE.E4M3.F32.PACK_AB_MERGE_C R37, R152, R37, RZ ;  /* 0x000000259825723e */ /* 0x000fe200048070ff */
[----:B------:R-:W-:Y:S01]  /*8720*/  UIADD3 UR10, UR10, 0x22860, URZ ;  /* 0x000228600a0a7890 */ /* 0x000fe2000fffe03f */
[----:B------:R-:W-:Y:S01]  /*8730*/  F2FP.SATFINITE.E4M3.F32.PACK_AB_MERGE_C R23, R26, R23, RZ ;  /* 0x000000171a17723e */ /* 0x000fe200048070ff */
[----:B------:R-:W-:Y:S01]  /*8740*/  UMOV UR32, UR4 ;  /* 0x0000000400207c82 */ /* 0x000fe20008000000 */
[----:B------:R-:W-:Y:S01]  /*8750*/  F2FP.SATFINITE.E4M3.F32.PACK_AB_MERGE_C R27, R30, R27, RZ ;  /* 0x0000001b1e1b723e */ /* 0x000fe200048070ff */
[----:B------:R-:W-:Y:S01]  /*8760*/  UPRMT UR10, UR7, 0x654, UR10 ;  /* 0x00000654070a7896 */ /* 0x000fe2000800000a */
[----:B------:R-:W-:Y:S01]  /*8770*/  F2FP.SATFINITE.E4M3.F32.PACK_AB_MERGE_C R13, R74, R13, RZ ;  /* 0x0000000d4a0d723e */ /* 0x000fe200048070ff */
[----:B------:R-:W-:Y:S01]  /*8780*/  FMUL.FTZ R89, R89, R55 ;  /* 0x0000003759597220 */ /* 0x000fe20000410000 */
[----:B------:R-:W-:Y:S01]  /*8790*/  F2FP.SATFINITE.E4M3.F32.PACK_AB_MERGE_C R12, R12, R53, RZ ;  /* 0x000000350c0c723e */ /* 0x000fe200048070ff */
[-C--:B------:R-:W-:Y:S01]  /*87a0*/  FMUL.FTZ R92, R92, R55.reuse ;  /* 0x000000375c5c7220 */ /* 0x080fe20000410000 */
[----:B------:R-:W-:Y:S01]  /*87b0*/  F2FP.SATFINITE.E4M3.F32.PACK_AB_MERGE_C R58, R59, R58, RZ ;  /* 0x0000003a3b3a723e */ /* 0x000fe200048070ff */
[-C--:B------:R-:W-:Y:S01]  /*87c0*/  FMUL.FTZ R93, R93, R55.reuse ;  /* 0x000000375d5d7220 */ /* 0x080fe20000410000 */
[----:B------:R-:W-:Y:S01]  /*87d0*/  F2FP.SATFINITE.E4M3.F32.PACK_AB_MERGE_C R34, R63, R34, RZ ;  /* 0x000000223f22723e */ /* 0x000fe200048070ff */
[----:B------:R-:W-:Y:S01]  /*87e0*/  FMUL.FTZ R96, R96, R55 ;  /* 0x0000003760607220 */ /* 0x000fe20000410000 */
[----:B------:R-:W-:Y:S01]  /*87f0*/  F2FP.SATFINITE.E4M3.F32.PACK_AB_MERGE_C R33, R156, R33, RZ ;  /* 0x000000219c21723e */ /* 0x000fe200048070ff */
[----:B------:R-:W-:Y:S01]  /*8800*/  SYNCS.ARRIVE.TRANS64.RED.A1T0 RZ, [UR10], RZ ;  /* 0x000000ffffff79a7 */ /* 0x000fe2000810040a */
        /* <DEDUP_REMOVED lines=16> */
[----:B------:R-:W-:Y:S01]  /*8910*/  F2FP.SATFINITE.E4M3.F32.PACK_AB_MERGE_C R162, R154, R35, R37 ;  /* 0x000000239aa2723e */ /* 0x000fe20004807025 */
[-C--:B------:R-:W-:Y:S01]  /*8920*/  FMUL.FTZ R113, R113, R55.reuse ;  /* 0x0000003771717220 */ /* 0x080fe20000410000 */
[----:B------:R-:W-:Y:S01]  /*8930*/  F2FP.SATFINITE.E4M3.F32.PACK_AB_MERGE_C R164, R21, R24, R23 ;  /* 0x0000001815a4723e */ /* 0x000fe20004807017 */
[-C--:B------:R-:W-:Y:S01]  /*8940*/  FMUL.FTZ R116, R116, R55.reuse ;  /* 0x0000003774747220 */ /* 0x080fe20000410000 */
[----:B------:R-:W-:Y:S01]  /*8950*/  F2FP.SATFINITE.E4M3.F32.PACK_AB_MERGE_C R163, R69, R36, R13 ;  /* 0x0000002445a3723e */ /* 0x000fe2000480700d */
[----:B------:R-:W-:Y:S01]  /*8960*/  FMUL.FTZ R117, R117, R55 ;  /* 0x0000003775757220 */ /* 0x000fe20000410000 */
        /* <DEDUP_REMOVED lines=21> */
[-C--:B------:R-:W-:Y:S01]  /*8ac0*/  FMUL.FTZ R140, R140, R55.reuse ;  /* 0x000000378c8c7220 */ /* 0x080fe20000410000 */
[----:B------:R-:W-:Y:S01]  /*8ad0*/  F2FP.SATFINITE.E4M3.F32.PACK_AB_MERGE_C R153, R82, R44, R29 ;  /* 0x0000002c5299723e */ /* 0x000fe2000480701d */
[-C--:B------:R-:W-:Y:S01]  /*8ae0*/  FMUL.FTZ R141, R141, R55.reuse ;  /* 0x000000378d8d7220 */ /* 0x080fe20000410000 */
[----:B------:R-:W-:Y:S01]  /*8af0*/  F2FP.SATFINITE.E4M3.F32.PACK_AB_MERGE_C R155, R155, R52, R30 ;  /* 0x000000349b9b723e */ /* 0x000fe2000480701e */
        /* <DEDUP_REMOVED lines=36> */
[----:B------:R-:W-:-:S02]  /*8d40*/  VIADD R15, R15, 0xffffffff ;  /* 0xffffffff0f0f7836 */ /* 0x000fc40000000000 */
[----:B------:R-:W-:Y:S02]  /*8d50*/  IMAD.MOV.U32 R13, RZ, RZ, R20 ;  /* 0x000000ffff0d7224 */ /* 0x000fe400078e0014 */
[----:B------:R-:W-:Y:S02]  /*8d60*/  IMAD.MOV.U32 R12, RZ, RZ, R10 ;  /* 0x000000ffff0c7224 */ /* 0x000fe400078e000a */
[----:B------:R-:W-:Y:S01]  /*8d70*/  IMAD.MOV.U32 R21, RZ, RZ, R2 ;  /* 0x000000ffff157224 */ /* 0x000fe200078e0002 */
[----:B------:R-:W-:Y:S06]  /*8d80*/  @P1 BRA `(.L_x_1094) ;  /* 0xffffffc800481947 */ /* 0x000fec000383ffff */
.L_x_1075:
[----:B------:R-:W2:Y:S01]  /*8d90*/  LDL R12, [R1] ;  /* 0x00000000010c7983 */ /* 0x000ea20000100800 */
[----:B------:R-:W-:Y:S01]  /*8da0*/  ISETP.NE.AND P2, PT, R22, 0x1, PT ;  /* 0x000000011600780c */ /* 0x000fe20003f45270 */
[----:B------:R-:W-:Y:S01]  /*8db0*/  ULDC UR10, c[0x0][0x9dc] ;  /* 0x00027700000a7ab9 */ /* 0x000fe20000000800 */
[----:B------:R-:W-:-:S11]  /*8dc0*/  IADD3 R23, -R11, 0x1, RZ ;  /* 0x000000010b177810 */ /* 0x000fd60007ffe1ff */
[----:B------:R-:W0:Y:S08]  /*8dd0*/  @P2 LDC R14, c[0x0][0x44c] ;  /* 0x00011300ff0e2b82 */ /* 0x000e300000000800 */
[----:B------:R-:W1:Y:S01]  /*8de0*/  @P2 LDC R21, c[0x0][0x450] ;  /* 0x00011400ff152b82 */ /* 0x000e620000000800 */
[----:B--2---:R-:W-:Y:S02]  /*8df0*/  LOP3.LUT P1, RZ, R12, 0x1, RZ, 0xc0, !PT ;  /* 0x000000010cff7812 */ /* 0x004fe4000782c0ff */
[----:B------:R-:W2:Y:S02]  /*8e00*/  S2R R12, SR_CTAID.X ;  /* 0x00000000000c7919 */ /* 0x000ea40000002500 */
[----:B--2---:R-:W-:-:S05]  /*8e10*/  LEA R13, R12, 0x7f, 0x7 ;  /* 0x0000007f0c0d7811 */ /* 0x004fca00078e38ff */
[----:B0-----:R-:W-:-:S04]  /*8e20*/  @P2 IMAD.HI.U32 R12, R13, R14, RZ ;  /* 0x0000000e0d0c2227 */ /* 0x001fc800078e00ff */
[----:B------:R-:W-:Y:S01]  /*8e30*/  IMAD.MOV.U32 R11, RZ, RZ, R13 ;  /* 0x000000ffff0b7224 */ /* 0x000fe200078e000d */
[----:B-1----:R-:W-:Y:S01]  /*8e40*/  @P2 SHF.R.U32.HI R11, RZ, R21, R12 ;  /* 0x00000015ff0b2219 */ /* 0x002fe2000001160c */
[----:B------:R-:W-:-:S04]  /*8e50*/  IMAD R14, R16, UR33, R23 ;  /* 0x00000021100e7c24 */ /* 0x000fc8000f8e0217 */
[----:B------:R-:W-:-:S04]  /*8e60*/  IMAD.IADD R11, R14, 0x1, R11 ;  /* 0x000000010e0b7824 */ /* 0x000fc800078e020b */
[----:B------:R-:W-:Y:S01]  /*8e70*/  VIADD R12, R11, -UR10 ;  /* 0x8000000a0b0c7c36 */ /* 0x000fe20008000000 */
[----:B------:R-:W-:Y:S06]  /*8e80*/  @!P1 BRA `(.L_x_1095) ;  /* 0x0000000000449947 */ /* 0x000fec0003800000 */
[----:B------:R-:W-:-:S13]  /*8e90*/  ISETP.GT.AND P1, PT, R11, -0x1, PT ;  /* 0xffffffff0b00780c */ /* 0x000fda0003f24270 */
[----:B------:R-:W-:Y:S05]  /*8ea0*/  @P1 BRA `(.L_x_1096) ;  /* 0x0000000000201947 */ /* 0x000fea0003800000 */
[----:B------:R-:W0:Y:S01]  /*8eb0*/  LDC R24, c[0x0][0x9e4] ;  /* 0x00027900ff187b82 */ /* 0x000e220000000800 */
[----:B------:R-:W-:Y:S02]  /*8ec0*/  LOP3.LUT R11, RZ, R11, RZ, 0x33, !PT ;  /* 0x0000000bff0b7212 */ /* 0x000fe400078e33ff */
[----:B0-----:R-:W-:-:S13]  /*8ed0*/  ISETP.NE.AND P1, PT, R24, 0x1, PT ;  /* 0x000000011800780c */ /* 0x001fda0003f25270 */
[----:B------:R-:W0:Y:S02]  /*8ee0*/  @P1 LDC.64 R26, c[0x0][0x9e8] ;  /* 0x00027a00ff1a1b82 */ /* 0x000e240000000a00 */
[----:B0-----:R-:W-:-:S05]  /*8ef0*/  @P1 IMAD.HI.U32 R14, R11, R26, RZ ;  /* 0x0000001a0b0e1227 */ /* 0x001fca00078e00ff */
[----:B------:R-:W-:-:S04]  /*8f00*/  @P1 SHF.R.U32.HI R11, RZ, R27, R14 ;  /* 0x0000001bff0b1219 */ /* 0x000fc8000001160e */
[----:B------:R-:W-:Y:S01]  /*8f10*/  LOP3.LUT R11, RZ, R11, RZ, 0x33, !PT ;  /* 0x0000000bff0b7212 */ /* 0x000fe200078e33ff */
[----:B------:R-:W-:Y:S06]  /*8f20*/  BRA `(.L_x_1097) ;  /* 0x0000000000147947 */ /* 0x000fec0003800000 */
.L_x_1096:
[----:B------:R-:W0:Y:S02]  /*8f30*/  LDC R24, c[0x0][0x9e4] ;  /* 0x00027900ff187b82 */ /* 0x000e240000000800 */
[----:B0-----:R-:W-:-:S13]  /*8f40*/  ISETP.NE.AND P1, PT, R24, 0x1, PT ;  /* 0x000000011800780c */ /* 0x001fda0003f25270 */
[----:B------:R-:W0:Y:S02]  /*8f50*/  @P1 LDC.64 R26, c[0x0][0x9e8] ;  /* 0x00027a00ff1a1b82 */ /* 0x000e240000000a00 */
[----:B0-----:R-:W-:-:S05]  /*8f60*/  @P1 IMAD.HI.U32 R14, R11, R26, RZ ;  /* 0x0000001a0b0e1227 */ /* 0x001fca00078e00ff */
[----:B------:R-:W-:-:S07]  /*8f70*/  @P1 SHF.R.U32.HI R11, RZ, R27, R14 ;  /* 0x0000001bff0b1219 */ /* 0x000fce000001160e */
.L_x_1097:
[----:B------:R-:W-:-:S05]  /*8f80*/  IMAD R11, R11, R24, RZ ;  /* 0x000000180b0b7224 */ /* 0x000fca00078e02ff */
[----:B------:R-:W-:-:S07]  /*8f90*/  VIMNMX R12, R12, R11, !PT ;  /* 0x0000000b0c0c7248 */ /* 0x000fce0007fe0100 */
.L_x_1095:
[----:B------:R-:W-:-:S05]  /*8fa0*/  VIADD R12, R12, 0x7f ;  /* 0x0000007f0c0c7836 */ /* 0x000fca0000000000 */
[----:B------:R-:W-:-:S04]  /*8fb0*/  SHF.R.S32.HI R11, RZ, 0x1f, R12 ;  /* 0x0000001fff0b7819 */ /* 0x000fc8000001140c */
[----:B------:R-:W-:-:S04]  /*8fc0*/  LEA.HI R11, R11, R12, RZ, 0x7 ;  /* 0x0000000c0b0b7211 */ /* 0x000fc800078f38ff */
[----:B------:R-:W-:-:S04]  /*8fd0*/  SHF.R.S32.HI R11, RZ, 0x7, R11 ;  /* 0x00000007ff0b7819 */ /* 0x000fc8000001140b */
[----:B------:R-:W-:-:S04]  /*8fe0*/  VIMNMX R12, R18, R11, !PT ;  /* 0x0000000b120c7248 */ /* 0x000fc80007fe0100 */
[----:B------:R-:W-:-:S13]  /*8ff0*/  ISETP.GE.AND P1, PT, R15, R12, PT ;  /* 0x0000000c0f00720c */ /* 0x000fda0003f26270 */
[----:B------:R-:W-:Y:S05]  /*9000*/  @!P1 BRA `(.L_x_1098) ;  /* 0x0000002400949947 */ /* 0x000fea0003800000 */
[----:B------:R-:W-:Y:S01]  /*9010*/  IMAD.MOV.U32 R13, RZ, RZ, R20 ;  /* 0x000000ffff0d7224 */ /* 0x000fe200078e0014 */
[----:B------:R-:W-:Y:S01]  /*9020*/  UMOV UR32, UR4 ;  /* 0x0000000400207c82 */ /* 0x000fe20008000000 */
[----:B------:R-:W-:Y:S02]  /*9030*/  IMAD.MOV.U32 R11, RZ, RZ, R10 ;  /* 0x000000ffff0b7224 */ /* 0x000fe400078e000a */
[----:B------:R-:W-:-:S07]  /*9040*/  IMAD.MOV.U32 R14, RZ, RZ, R2 ;  /* 0x000000ffff0e7224 */ /* 0x000fce00078e0002 */
.L_x_1109:
[----:B------:R-:W-:Y:S01]  /*9050*/  ISETP.NE.AND P2, PT, RZ, UR37, PT ;  /* 0x00000025ff007c0c */ /* 0x000fe2000bf45270 */
[----:B------:R-:W-:-:S04]  /*9060*/  UISETP.NE.AND UP0, UPT, UR32, 0x1, UPT ;  /* 0x000000012000788c */ /* 0x000fc8000bf05270 */
[----:B------:R-:W-:-:S06]  /*9070*/  USEL UR4, URZ, 0x1, UP0 ;  /* 0x000000013f047887 */ /* 0x000fcc0008000000 */
[----:B------:R-:W-:Y:S02]  /*9080*/  LOP3.LUT R2, R14, UR4, RZ, 0x3c, !PT ;  /* 0x000000040e027c12 */ /* 0x000fe4000f8e3cff */
[----:B------:R-:W-:Y:S05]  /*9090*/  @P2 BRA `(.L_x_1099) ;  /* 0x0000000000342947 */ /* 0x000fea0003800000 */
[----:B------:R-:W-:Y:S05]  /*90a0*/  @!P0 BRA `(.L_x_1100) ;  /* 0x0000000000048947 */ /* 0x000fea0003800000 */
[----:B------:R-:W-:Y:S01]  /*90b0*/  BPT.TRAP 0x1 ;  /* 0x000000040000795c */ /* 0x000fe20000300000 */
.L_x_1100:
        /* <DEDUP_REMOVED lines=8> */
.L_x_1101:
[----:B-1----:R-:W-:Y:S05]  /*9140*/  @P1 BRA `(.L_x_1099) ;  /* 0x0000000000081947 */ /* 0x002fea0003800000 */
[----:B------:R-:W1:Y:S02]  /*9150*/  SYNCS.PHASECHK.TRANS64.TRYWAIT P1, [UR4+0x22830], R9 ;  /* 0x02283009ff0075a7 */ /* 0x000e640008020144 */
[----:B-1----:R-:W-:Y:S05]  /*9160*/  @!P1 BRA `(.L_x_1102) ;  /* 0x000000d000c09947 */ /* 0x002fea0003800000 */
.L_x_1099:
        /* <DEDUP_REMOVED lines=40> */
.L_x_1104:
[----:B------:R-:W-:Y:S01]  /*93f0*/  ULEA UR10, UR32, UR36, 0x3 ;  /* 0x00000024200a7291 */ /* 0x000fe2000f8e183f */
[----:B------:R-:W-:-:S08]  /*9400*/  SHF.L.U32 R9, R14, 0x1f, RZ ;  /* 0x0000001f0e097819 */ /* 0x000fd000000006ff */
[----:B------:R0:W1:Y:S01]  /*9410*/  SYNCS.PHASECHK.TRANS64.TRYWAIT P1, [UR10+0x22850], R9 ;  /* 0x02285009ff0075a7 */ /* 0x000062000802014a */
[----:B------:R-:W-:Y:S05]  /*9420*/  @!P0 BRA `(.L_x_1105) ;  /* 0x0000000000048947 */ /* 0x000fea0003800000 */
[----:B------:R-:W-:Y:S01]  /*9430*/  BPT.TRAP 0x1 ;  /* 0x000000040000795c */ /* 0x000fe20000300000 */
.L_x_1105:
[----:B-1----:R-:W-:Y:S05]  /*9440*/  @P1 BRA `(.L_x_1103) ;  /* 0x0000000000081947 */ /* 0x002fea0003800000 */
[----:B------:R-:W1:Y:S02]  /*9450*/  SYNCS.PHASECHK.TRANS64.TRYWAIT P1, [UR10+0x22850], R9 ;  /* 0x02285009ff0075a7 */ /* 0x000e64000802014a */
[----:B-1----:R-:W-:Y:S05]  /*9460*/  @!P1 BRA `(.L_x_1106) ;  /* 0x000000d000189947 */ /* 0x002fea0003800000 */
.L_x_1103:
[----:B------:R-:W-:Y:S01]  /*9470*/  UIADD3 UR10, UR36, 0x400, URZ ;  /* 0x00000400240a7890 */ /* 0x000fe2000fffe03f */
[----:B------:R-:W-:Y:S01]  /*9480*/  WARPGROUP.ARRIVE ;  /* 0x00000000000079c5 */ /* 0x000fe20000000000 */
[----:B------:R-:W-:Y:S01]  /*9490*/  UMOV UR11, 0x40000040 ;  /* 0x40000040000b7882 */ /* 0x000fe20000000000 */
[----:B------:R-:W-:Y:S01]  /*94a0*/  UMOV UR15, 0x40000040 ;  /* 0x40000040000f7882 */ /* 0x000fe20000000000 */
[----:B------:R-:W-:Y:S01]  /*94b0*/  USHF.R.U32.HI UR10, URZ, 0x4, UR10 ;  /* 0x000000043f0a7899 */ /* 0x000fe2000801160a */
[----:B01----:R-:W-:-:S03]  /*94c0*/  IADD3 R9, -R19, 0xb, RZ ;  /* 0x0000000b13097810 */ /* 0x003fc60007ffe1ff */
[----:B------:R-:W-:-:S04]  /*94d0*/  ULOP3.LUT UR10, UR10, 0x3fff, URZ, 0xc0, !UPT ;  /* 0x00003fff0a0a7892 */ /* 0x000fc8000f8ec03f */
[----:B------:R-:W-:-:S04]  /*94e0*/  ULOP3.LUT UR10, UR10, 0x10000, URZ, 0xfc, !UPT ;  /* 0x000100000a0a7892 */ /* 0x000fc8000f8efc3f */
[----:B------:R-:W-:-:S04]  /*94f0*/  ULEA UR10, UR32, UR10, 0xa ;  /* 0x0000000a200a7291 */ /* 0x000fc8000f8e503f */
[----:B------:R-:W-:-:S05]  /*9500*/  UIADD3 UR14, UR10, 0x2, URZ ;  /* 0x000000020a0e7890 */ /* 0x000fca000fffe03f */
[----:B------:R-:W-:Y:S01]  /*9510*/  QGMMA.64x128x32.F32.E4M3.E4M3 R88, R164, gdesc[UR8], R88, gsb0 ;  /* 0x01e00008a4587df3 */ /* 0x000fe20008000858 */
[----:B------:R-:W-:Y:S02]  /*9520*/  UMOV UR11, 0x40000040 ;  /* 0x40000040000b7882 */ /* 0x000fe40000000000 */
        /* <DEDUP_REMOVED lines=8> */
[----:B------:R-:W-:Y:S03]  /*95b0*/  QGMMA.64x128x32.F32.E4M3.E4M3 R88, R156, gdesc[UR12], R88, gsb0 ;  /* 0x01e0000c9c587df3 */ /* 0x000fe60008000858 */
[----:B------:R-:W-:Y:S02]  /*95c0*/  WARPGROUP.DEPBAR.LE gsb0, 0x0 ;  /* 0x00008000000079c5 */ /* 0x000fe40000010000 */
[----:B------:R-:W-:-:S07]  /*95d0*/  WARPGROUP.ARRIVE ;  /* 0x00000000000079c5 */ /* 0x000fce0000000000 */
[----:B------:R-:W-:Y:S03]  /*95e0*/  QGMMA.64x128x32.F32.E4M3.E4M3 R88, R152, gdesc[UR8], R88, gsb0 ;  /* 0x01e0000898587df3 */ /* 0x000fe60008000858 */
[----:B------:R-:W-:Y:S02]  /*95f0*/  WARPGROUP.DEPBAR.LE gsb0, 0x0 ;  /* 0x00008000000079c5 */ /* 0x000fe40000010000 */
[----:B------:R0:W-:Y:S06]  /*9600*/  BAR.ARV R9, 0x100 ;  /* 0x000400090000751d */ /* 0x0001ec0000002000 */
[----:B------:R-:W-:Y:S05]  /*9610*/  @!P0 BRA `(.L_x_1107) ;  /* 0x0000000000048947 */ /* 0x000fea0003800000 */
[----:B------:R-:W-:Y:S01]  /*9620*/  BPT.TRAP 0x1 ;  /* 0x000000040000795c */ /* 0x000fe20000300000 */
.L_x_1107:
        /* <DEDUP_REMOVED lines=81> */
[----:B------:R-:W-:Y:S01]  /*9b40*/  FMUL.FTZ R84, R0, R87 ;  /* 0x0000005700547220 */ /* 0x000fe20000410000 */
[----:B------:R-:W-:-:S04]  /*9b50*/  ULEA UR10, UR4, UR36, 0x3 ;  /* 0x00000024040a7291 */ /* 0x000fc8000f8e183f */
[----:B------:R-:W1:Y:S01]  /*9b60*/  MUFU.TANH R162, R162 ;  /* 0x000000a200a27308 */ /* 0x000e620000002400 */
[----:B--2---:R-:W-:Y:S01]  /*9b70*/  FMNMX.FTZ R9, R160, R9, !PT ;  /* 0x00000009a0097209 */ /* 0x004fe20007810000 */
[----:B------:R-:W-:-:S04]  /*9b80*/  UIADD3 UR10, UR10, 0x22840, URZ ;  /* 0x000228400a0a7890 */ /* 0x000fc8000fffe03f */
[----:B------:R-:W-:Y:S02]  /*9b90*/  UPRMT UR10, UR7, 0x654, UR10 ;  /* 0x00000654070a7896 */ /* 0x000fe4000800000a */
[----:B------:R-:W2:Y:S01]  /*9ba0*/  MUFU.TANH R32, R32 ;  /* 0x0000002000207308 */ /* 0x000ea20000002400 */
[----:B0-----:R-:W-:-:S06]  /*9bb0*/  FMNMX.FTZ R21, R30, R21, !PT ;  /* 0x000000151e157209 */ /* 0x001fcc0007810000 */
[----:B------:R-:W-:Y:S01]  /*9bc0*/  SYNCS.ARRIVE.TRANS64.RED.A1T0 RZ, [UR10], RZ ;  /* 0x000000ffffff79a7 */ /* 0x000fe2000810040a */
        /* <DEDUP_REMOVED lines=103> */
[----:B-1----:R-:W-:Y:S02]  /*a240*/  FMNMX.FTZ R21, R82, R21, !PT ;  /* 0x0000001552157209 */ /* 0x002fe40007810000 */
[----:B--2---:R-:W-:Y:S02]  /*a250*/  FMNMX.FTZ R23, R214, R9, !PT ;  /* 0x00000009d6177209 */ /* 0x004fe40007810000 */
[----:B------:R-:W1:Y:S03]  /*a260*/  LDC R9, c[0x0][0x988] ;  /* 0x00026200ff097b82 */ /* 0x000e660000000800 */
[----:B------:R-:W2:Y:S01]  /*a270*/  SHFL.BFLY PT, R10, R23, 0x2, 0x1f ;  /* 0x0c401f00170a7f89 */ /* 0x000ea200000e0000 */
[----:B0-----:R-:W-:-:S05]  /*a280*/  FMNMX.FTZ R21, R84, R21, !PT ;  /* 0x0000001554157209 */ /* 0x001fca0007810000 */
[----:B------:R-:W0:Y:S01]  /*a290*/  SHFL.BFLY PT, R20, R21, 0x2, 0x1f ;  /* 0x0c401f0015147f89 */ /* 0x000e2200000e0000 */
[----:B--2---:R-:W-:-:S05]  /*a2a0*/  FMNMX.FTZ R25, R23, R10, !PT ;  /* 0x0000000a17197209 */ /* 0x004fca0007810000 */
[----:B------:R-:W2:Y:S01]  /*a2b0*/  SHFL.BFLY PT, R10, R25, 0x1, 0x1f ;  /* 0x0c201f00190a7f89 */ /* 0x000ea200000e0000 */
[----:B0-----:R-:W-:-:S05]  /*a2c0*/  FMNMX.FTZ R27, R21, R20, !PT ;  /* 0x00000014151b7209 */ /* 0x001fca0007810000 */
[----:B------:R-:W0:Y:S01]  /*a2d0*/  SHFL.BFLY PT, R20, R27, 0x1, 0x1f ;  /* 0x0c201f001b147f89 */ /* 0x000e2200000e0000 */
[----:B--2---:R-:W-:-:S05]  /*a2e0*/  FMNMX.FTZ R10, R25, R10, !PT ;  /* 0x0000000a190a7209 */ /* 0x004fca0007810000 */
[C---:B-1----:R-:W-:Y:S01]  /*a2f0*/  FFMA.FTZ R51, R10.reuse, R9, -8 ;  /* 0xc10000000a337423 */ /* 0x042fe20000010009 */
[----:B------:R-:W-:-:S01]  /*a300*/  FADD.FTZ R86, -R10, R11 ;  /* 0x0000000b0a567221 */ /* 0x000fc20000010100 */
[----:B0-----:R-:W-:Y:S02]  /*a310*/  FMNMX.FTZ R20, R27, R20, !PT ;  /* 0x000000141b147209 */ /* 0x001fe40007810000 */
[----:B------:R-:W-:-:S01]  /*a320*/  FFMA.FTZ R21, R156, R9, -R51 ;  /* 0x000000099c157223 */ /* 0x000fc20000010833 */
[-CC-:B------:R-:W-:Y:S01]  /*a330*/  FFMA.FTZ R23, R160, R9.reuse, -R51.reuse ;  /* 0x00000009a0177223 */ /* 0x180fe20000010833 */
[----:B------:R-:W-:-:S01]  /*a340*/  FFMA.FTZ R156, R162, R9, -R51 ;  /* 0x00000009a29c7223 */ /* 0x000fc20000010833 */
[----:B------:R-:W-:Y:S01]  /*a350*/  FFMA.FTZ R25, R164, R9, -R51 ;  /* 0x00000009a4197223 */ /* 0x000fe20000010833 */
[----:B------:R-:W-:-:S01]  /*a360*/  FADD.FTZ R216, -R20, R13 ;  /* 0x0000000d14d87221 */ /* 0x000fc20000010100 */
[-CC-:B------:R-:W-:Y:S01]  /*a370*/  FFMA.FTZ R13, R152, R9.reuse, -R51.reuse ;  /* 0x00000009980d7223 */ /* 0x180fe20000010833 */
[----:B------:R-:W-:-:S01]  /*a380*/  FFMA.FTZ R152, R154, R9, -R51 ;  /* 0x000000099a987223 */ /* 0x000fc20000010833 */
        /* <DEDUP_REMOVED lines=26> */
[-C--:B------:R-:W-:Y:S01]  /*a530*/  FFMA.FTZ R51, R20, R9.reuse, -8 ;  /* 0xc100000014337423 */ /* 0x080fe20000010009 */
[-C--:B------:R-:W-:Y:S01]  /*a540*/  FMUL.FTZ R86, R86, R9.reuse ;  /* 0x0000000956567220 */ /* 0x080fe20000410000 */
[-C--:B------:R-:W-:Y:S01]  /*a550*/  FMUL.FTZ R11, R216, R9.reuse ;  /* 0x00000009d80b7220 */ /* 0x080fe20000410000 */
        /* <DEDUP_REMOVED lines=25> */
[----:B0-----:R-:W-:-:S01]  /*a6f0*/  FFMA.FTZ R5, R86, R5, R13 ;  /* 0x0000000556057223 */ /* 0x001fc2000001000d */
[-CC-:B------:R-:W-:Y:S01]  /*a700*/  FFMA.FTZ R68, R68, R9.reuse, -R51.reuse ;  /* 0x0000000944447223 */ /* 0x180fe20000010833 */
[----:B------:R-:W-:-:S01]  /*a710*/  FFMA.FTZ R72, R72, R9, -R51 ;  /* 0x0000000948487223 */ /* 0x000fc20000010833 */
[-CC-:B------:R-:W-:Y:S01]  /*a720*/  FFMA.FTZ R74, R74, R9.reuse, -R51.reuse ;  /* 0x000000094a4a7223 */ /* 0x180fe20000010833 */
[----:B------:R-:W-:-:S01]  /*a730*/  FFMA.FTZ R76, R76, R9, -R51 ;  /* 0x000000094c4c7223 */ /* 0x000fc20000010833 */
[-CC-:B------:R-:W-:Y:S01]  /*a740*/  FFMA.FTZ R78, R78, R9.reuse, -R51.reuse ;  /* 0x000000094e4e7223 */ /* 0x180fe20000010833 */
[----:B------:R-:W-:-:S01]  /*a750*/  FFMA.FTZ R80, R80, R9, -R51 ;  /* 0x0000000950507223 */ /* 0x000fc20000010833 */
[----:B------:R-:W0:Y:S01]  /*a760*/  MUFU.EX2 R152, R152 ;  /* 0x0000009800987308 */ /* 0x000e220000000800 */
[----:B------:R-:W-:-:S07]  /*a770*/  FFMA.FTZ R82, R82, R9, -R51 ;  /* 0x0000000952527223 */ /* 0x000fce0000010833 */
[----:B------:R-:W2:Y:S01]  /*a780*/  MUFU.EX2 R53, R53 ;  /* 0x0000003500357308 */ /* 0x000ea20000000800 */
[----:B-1----:R-:W-:-:S07]  /*a790*/  FFMA.FTZ R4, R11, R4, R14 ;  /* 0x000000040b047223 */ /* 0x002fce000001000e */
[----:B------:R-:W1:Y:S01]  /*a7a0*/  MUFU.EX2 R21, R21 ;  /* 0x0000001500157308 */ /* 0x000e620000000800 */
[----:B0-----:R-:W-:-:S07]  /*a7b0*/  FADD.FTZ R42, R152, R5 ;  /* 0x00000005982a7221 */ /* 0x001fce0000010000 */
[----:B------:R-:W0:Y:S01]  /*a7c0*/  MUFU.EX2 R24, R24 ;  /* 0x0000001800187308 */ /* 0x000e220000000800 */
[----:B--2---:R-:W-:-:S07]  /*a7d0*/  FADD.FTZ R5, R53, R4 ;  /* 0x0000000435057221 */ /* 0x004fce0000010000 */
[----:B------:R-:W2:Y:S01]  /*a7e0*/  MUFU.EX2 R154, R154 ;  /* 0x0000009a009a7308 */ /* 0x000ea20000000800 */
[----:B-1----:R-:W-:-:S01]  /*a7f0*/  FADD.FTZ R73, R21, R42 ;  /* 0x0000002a15497221 */ /* 0x002fc20000010000 */
[----:B------:R-:W-:-:S06]  /*a800*/  FFMA.FTZ R42, R62, R9, -R51 ;  /* 0x000000093e2a7223 */ /* 0x000fcc0000010833 */
[----:B------:R-:W1:Y:S01]  /*a810*/  MUFU.EX2 R55, R55 ;  /* 0x0000003700377308 */ /* 0x000e620000000800 */
[----:B0-----:R-:W-:-:S07]  /*a820*/  FADD.FTZ R4, R24, R5 ;  /* 0x0000000518047221 */ /* 0x001fce0000010000 */
[----:B------:R-:W0:Y:S01]  /*a830*/  MUFU.EX2 R23, R23 ;  /* 0x0000001700177308 */ /* 0x000e220000000800 */
[----:B--2---:R-:W-:-:S07]  /*a840*/  FADD.FTZ R44, R154, R73 ;  /* 0x000000499a2c7221 */ /* 0x004fce0000010000 */
[----:B------:R-:W2:Y:S01]  /*a850*/  MUFU.EX2 R26, R26 ;  /* 0x0000001a001a7308 */ /* 0x000ea20000000800 */
[----:B-1----:R-:W-:-:S07]  /*a860*/  FADD.FTZ R5, R55, R4 ;  /* 0x0000000437057221 */ /* 0x002fce0000010000 */
        /* <DEDUP_REMOVED lines=26> */
[----:B0-----:R-:W-:-:S01]  /*aa10*/  FADD.FTZ R75, R29, R44 ;  /* 0x0000002c1d4b7221 */ /* 0x001fc20000010000 */
[-CC-:B------:R-:W-:Y:S01]  /*aa20*/  FFMA.FTZ R44, R70, R9.reuse, -R51.reuse ;  /* 0x00000009462c7223 */ /* 0x180fe20000010833 */
[----:B------:R-:W-:-:S05]  /*aa30*/  FFMA.FTZ R51, R84, R9, -R51 ;  /* 0x0000000954337223 */ /* 0x000fca0000010833 */
        /* <DEDUP_REMOVED lines=82> */
[----:B0-----:R-:W-:-:S03]  /*af60*/  FADD.FTZ R5, R182, R75 ;  /* 0x0000004bb6057221 */ /* 0x001fc60000010000 */
[----:B--2---:R-:W-:Y:S01]  /*af70*/  FADD.FTZ R4, R79, R4 ;  /* 0x000000044f047221 */ /* 0x004fe20000010000 */
[----:B------:R-:W-:Y:S06]  /*af80*/  @!P0 BRA `(.L_x_1108) ;  /* 0x0000000000048947 */ /* 0x000fec0003800000 */
[----:B------:R-:W-:Y:S01]  /*af90*/  BPT.TRAP 0x1 ;  /* 0x000000040000795c */ /* 0x000fe20000300000 */
.L_x_1108:
        /* <DEDUP_REMOVED lines=11> */
[----:B------:R-:W-:Y:S01]  /*b050*/  F2FP.SATFINITE.E4M3.F32.PACK_AB_MERGE_C R21, R152, R13, R21 ;  /* 0x0000000d9815723e */ /* 0x000fe20004807015 */
[-C--:B------:R-:W-:Y:S01]  /*b060*/  FMUL.FTZ R94, R94, R11.reuse ;  /* 0x0000000b5e5e7220 */ /* 0x080fe20000410000 */
[----:B------:R-:W-:Y:S01]  /*b070*/  F2FP.SATFINITE.E4M3.F32.PACK_AB_MERGE_C R28, R59, R28, RZ ;  /* 0x0000001c3b1c723e */ /* 0x000fe200048070ff */
[----:B------:R-:W-:Y:S01]  /*b080*/  FMUL.FTZ R95, R95, R11 ;  /* 0x0000000b5f5f7220 */ /* 0x000fe20000410000 */
[----:B------:R-:W-:Y:S01]  /*b090*/  F2FP.SATFINITE.E4M3.F32.PACK_AB_MERGE_C R29, R162, R29, RZ ;  /* 0x0000001da21d723e */ /* 0x000fe200048070ff */
[-C--:B------:R-:W-:Y:S01]  /*b0a0*/  FMUL.FTZ R98, R98, R11.reuse ;  /* 0x0000000b62627220 */ /* 0x080fe20000410000 */
        /* <DEDUP_REMOVED lines=42> */
[-C--:B------:R-:W-:Y:S01]  /*b350*/  FMUL.FTZ R88, R88, R86.reuse ;  /* 0x0000005658587220 */ /* 0x080fe20000410000 */
[----:B------:R-:W-:Y:S01]  /*b360*/  F2FP.SATFINITE.E4M3.F32.PACK_AB_MERGE_C R160, R160, R27, R29 ;  /* 0x0000001ba0a0723e */ /* 0x000fe2000480701d */
[----:B------:R-:W-:Y:S01]  /*b370*/  FMUL.FTZ R89, R89, R86 ;  /* 0x0000005659597220 */ /* 0x000fe20000410000 */
[----:B------:R-:W-:Y:S01]  /*b380*/  F2FP.SATFINITE.E4M3.F32.PACK_AB_MERGE_C R161, R61, R30, R32 ;  /* 0x0000001e3da1723e */ /* 0x000fe20004807020 */
[----:B------:R-:W-:Y:S01]  /*b390*/  FMUL.FTZ R92, R92, R86 ;  /* 0x000000565c5c7220 */ /* 0x000fe20000410000 */
[----:B------:R-:W-:Y:S01]  /*b3a0*/  F2FP.SATFINITE.E4M3.F32.PACK_AB_MERGE_C R163, R65, R34, R36 ;  /* 0x0000002241a3723e */ /* 0x000fe20004807024 */
[-C--:B------:R-:W-:Y:S01]  /*b3b0*/  FMUL.FTZ R93, R93, R86.reuse ;  /* 0x000000565d5d7220 */ /* 0x080fe20000410000 */
        /* <DEDUP_REMOVED lines=39> */
[----:B------:R-:W-:Y:S02]  /*b630*/  IMAD.MOV.U32 R14, RZ, RZ, R2 ;  /* 0x000000ffff0e7224 */ /* 0x000fe400078e0002 */
[----:B------:R-:W-:Y:S01]  /*b640*/  IMAD.MOV.U32 R164, RZ, RZ, R21 ;  /* 0x000000ffffa47224 */ /* 0x000fe200078e0015 */
[----:B------:R-:W-:Y:S06]  /*b650*/  @P1 BRA `(.L_x_1109) ;  /* 0xffffffd8007c1947 */ /* 0x000fec000383ffff */
.L_x_1098:
[----:B------:R-:W-:-:S13]  /*b660*/  ISETP.GE.AND P1, PT, R15, R18, PT ;  /* 0x000000120f00720c */ /* 0x000fda0003f26270 */
[----:B------:R-:W-:Y:S05]  /*b670*/  @!P1 BRA `(.L_x_1110) ;  /* 0x0000003400c49947 */ /* 0x000fea0003800000 */
[C---:B------:R-:W-:Y:S01]  /*b680*/  VIADD R11, R19.reuse, 0x8 ;  /* 0x00000008130b7836 */ /* 0x040fe20000000000 */
[----:B------:R-:W-:Y:S01]  /*b690*/  IADD3 R19, -R19, 0xb, RZ ;  /* 0x0000000b13137810 */ /* 0x000fe20007ffe1ff */
[----:B------:R-:W-:Y:S01]  /*b6a0*/  IMAD.MOV.U32 R13, RZ, RZ, R20 ;  /* 0x000000ffff0d7224 */ /* 0x000fe200078e0014 */
[----:B------:R-:W-:Y:S01]  /*b6b0*/  UMOV UR32, UR4 ;  /* 0x0000000400207c82 */ /* 0x000fe20008000000 */
[----:B------:R-:W-:Y:S01]  /*b6c0*/  IMAD.MOV.U32 R12, RZ, RZ, R10 ;  /* 0x000000ffff0c7224 */ /* 0x000fe200078e000a */
[----:B------:R-:W-:Y:S01]  /*b6d0*/  ULDC UR33, c[0x0][0x9e4] ;  /* 0x0002790000217ab9 */ /* 0x000fe20000000800 */
[----:B------:R-:W-:Y:S01]  /*b6e0*/  IMAD.MOV.U32 R14, RZ, RZ, R2 ;  /* 0x000000ffff0e7224 */ /* 0x000fe200078e0002 */
[----:B------:R-:W-:Y:S01]  /*b6f0*/  ULDC UR34, c[0x0][0x288] ;  /* 0x0000a20000227ab9 */ /* 0x000fe20000000800 */
[----:B------:R-:W-:Y:S01]  /*b700*/  ULDC UR35, c[0x0][0x2f0] ;  /* 0x0000bc0000237ab9 */ /* 0x000fe20000000800 */
[----:B------:R-:W-:-:S05]  /*b710*/  ULDC UR41, c[0x0][0x9e0] ;  /* 0x0002780000297ab9 */ /* 0x000fca0000000800 */
.L_x_1129:
[----:B------:R-:W-:Y:S01]  /*b720*/  UIADD3 UR4, UR32, 0x1, URZ ;  /* 0x0000000120047890 */ /* 0x000fe2000fffe03f */
[----:B------:R-:W-:-:S03]  /*b730*/  ISETP.NE.AND P2, PT, RZ, UR37, PT ;  /* 0x00000025ff007c0c */ /* 0x000fc6000bf45270 */
[----:B------:R-:W-:-:S04]  /*b740*/  UISETP.NE.AND UP0, UPT, UR4, 0x2, UPT ;  /* 0x000000020400788c */ /* 0x000fc8000bf05270 */
[----:B------:R-:W-:Y:S02]  /*b750*/  USEL UR10, URZ, 0x1, UP0 ;  /* 0x000000013f0a7887 */ /* 0x000fe40008000000 */
[----:B------:R-:W-:-:S04]  /*b760*/  USEL UR4, UR4, URZ, UP0 ;  /* 0x0000003f04047287 */ /* 0x000fc80008000000 */
[----:B------:R-:W-:Y:S01]  /*b770*/  LOP3.LUT R2, R14, UR10, RZ, 0x3c, !PT ;  /* 0x0000000a0e027c12 */ /* 0x000fe2000f8e3cff */
[----:B--2---:R-:W-:Y:S07]  /*b780*/  @P2 BRA `(.L_x_1111) ;  /* 0x0000000000282947 */ /* 0x004fee0003800000 */
[----:B------:R-:W-:Y:S05]  /*b790*/  @!P0 BRA `(.L_x_1112) ;  /* 0x0000000000048947 */ /* 0x000fea0003800000 */
[----:B------:R-:W-:Y:S01]  /*b7a0*/  BPT.TRAP 0x1 ;  /* 0x000000040000795c */ /* 0x000fe20000300000 */
.L_x_1112:
[----:B------:R-:W-:Y:S01]  /*b7b0*/  ULEA UR10, UR4, UR36, 0x3 ;  /* 0x00000024040a7291 */ /* 0x000fe2000f8e183f */
[----:B------:R-:W-:-:S08]  /*b7c0*/  SHF.L.U32 R9, R2, 0x1f, RZ ;  /* 0x0000001f02097819 */ /* 0x000fd000000006ff */
[----:B------:R0:W1:Y:S01]  /*b7d0*/  SYNCS.PHASECHK.TRANS64.TRYWAIT P1, [UR10+0x22830], R9 ;  /* 0x02283009ff0075a7 */ /* 0x000062000802014a */
[----:B------:R-:W-:Y:S05]  /*b7e0*/  @!P0 BRA `(.L_x_1113) ;  /* 0x0000000000048947 */ /* 0x000fea0003800000 */
[----:B------:R-:W-:Y:S01]  /*b7f0*/  BPT.TRAP 0x1 ;  /* 0x000000040000795c */ /* 0x000fe20000300000 */
.L_x_1113:
[----:B-1----:R-:W-:Y:S05]  /*b800*/  @P1 BRA `(.L_x_1111) ;  /* 0x0000000000081947 */ /* 0x002fea0003800000 */
[----:B------:R-:W1:Y:S02]  /*b810*/  SYNCS.PHASECHK.TRANS64.TRYWAIT P1, [UR10+0x22830], R9 ;  /* 0x02283009ff0075a7 */ /* 0x000e64000802014a */
[----:B-1----:R-:W-:Y:S05]  /*b820*/  @!P1 BRA `(.L_x_1114) ;  /* 0x000000ac00409947 */ /* 0x002fea0003800000 */
.L_x_1111:
[----:B------:R2:W-:Y:S01]  /*b830*/  BAR.SYNC.DEFER_BLOCKING R11, 0x100 ;  /* 0x0004000b0000751d */ /* 0x0005e20000010000 */
[----:B------:R-:W-:Y:S01]  /*b840*/  R2UR UR28, R6 ;  /* 0x00000000061c72ca */ /* 0x000fe200000e0000 */
[----:B------:R-:W-:Y:S01]  /*b850*/  UIMAD UR30, UR4, 0x600, UR6 ;  /* 0x00000600041e78a4 */ /* 0x000fe2000f8e0206 */
[----:B------:R-:W-:-:S03]  /*b860*/  R2UR UR29, R7 ;  /* 0x00000000071d72ca */ /* 0x000fc600000e0000 */
[----:B------:R-:W-:Y:S01]  /*b870*/  UMOV UR31, 0x80000020 ;  /* 0x80000020001f7882 */ /* 0x000fe20000000000 */
[----:B------:R-:W-:Y:S01]  /*b880*/  UIADD3 UR10, UR30, 0x2, URZ ;  /* 0x000000021e0a7890 */ /* 0x000fe2000fffe03f */
        /* <DEDUP_REMOVED lines=27> */
[----:B--2---:R-:W-:Y:S05]  /*ba40*/  @P2 BRA `(.L_x_1115) ;  /* 0x0000000000282947 */ /* 0x004fea0003800000 */
[----:B------:R-:W-:Y:S05]  /*ba50*/  @!P0 BRA `(.L_x_1116) ;  /* 0x0000000000048947 */ /* 0x000fea0003800000 */
[----:B------:R-:W-:Y:S01]  /*ba60*/  BPT.TRAP 0x1 ;  /* 0x000000040000795c */ /* 0x000fe20000300000 */
.L_x_1116:
[----:B------:R-:W-:Y:S01]  /*ba70*/  ULEA UR10, UR32, UR36, 0x3 ;  /* 0x00000024200a7291 */ /* 0x000fe2000f8e183f */
[----:B01----:R-:W-:-:S08]  /*ba80*/  SHF.L.U32 R9, R14, 0x1f, RZ ;  /* 0x0000001f0e097819 */ /* 0x003fd000000006ff */
[----:B------:R0:W1:Y:S01]  /*ba90*/  SYNCS.PHASECHK.TRANS64.TRYWAIT P1, [UR10+0x22850], R9 ;  /* 0x02285009ff0075a7 */ /* 0x000062000802014a */
[----:B------:R-:W-:Y:S05]  /*baa0*/  @!P0 BRA `(.L_x_1117) ;  /* 0x0000000000048947 */ /* 0x000fea0003800000 */
[----:B------:R-:W-:Y:S01]  /*bab0*/  BPT.TRAP 0x1 ;  /* 0x000000040000795c */ /* 0x000fe20000300000 */
.L_x_1117:
[----:B-1----:R-:W-:Y:S05]  /*bac0*/  @P1 BRA `(.L_x_1115) ;  /* 0x0000000000081947 */ /* 0x002fea0003800000 */
[----:B------:R-:W1:Y:S02]  /*bad0*/  SYNCS.PHASECHK.TRANS64.TRYWAIT P1, [UR10+0x22850], R9 ;  /* 0x02285009ff0075a7 */ /* 0x000e64000802014a */
[----:B-1----:R-:W-:Y:S05]  /*bae0*/  @!P1 BRA `(.L_x_1118) ;  /* 0x000000a800a89947 */ /* 0x002fea0003800000 */
.L_x_1115:
[----:B------:R-:W-:Y:S01]  /*baf0*/  UIADD3 UR10, UR36, 0x400, URZ ;  /* 0x00000400240a7890 */ /* 0x000fe2000fffe03f */
[----:B------:R-:W-:Y:S01]  /*bb00*/  WARPGROUP.ARRIVE ;  /* 0x00000000000079c5 */ /* 0x000fe20000000000 */
[----:B------:R-:W-:Y:S02]  /*bb10*/  UMOV UR11, 0x40000040 ;  /* 0x40000040000b7882 */ /* 0x000fe40000000000 */
        /* <DEDUP_REMOVED lines=25> */
.L_x_1119:
[----:B01----:R-:W3:Y:S01]  /*bcb0*/  LDL R9, [R1] ;  /* 0x0000000001097983 */ /* 0x003ee20000100800 */
[----:B------:R-:W-:Y:S01]  /*bcc0*/  ISETP.NE.AND P1, PT, R22, 0x1, PT ;  /* 0x000000011600780c */ /* 0x000fe20003f25270 */
[C---:B------:R-:W-:Y:S01]  /*bcd0*/  FMUL.FTZ R163, R0.reuse, R53 ;  /* 0x0000003500a37220 */ /* 0x040fe20000410000 */
[C---:B------:R-:W-:Y:S01]  /*bce0*/  FMUL.FTZ R162, R0.reuse, R52 ;  /* 0x0000003400a27220 */ /* 0x040fe20000410000 */
[C---:B------:R-:W-:Y:S01]  /*bcf0*/  FMUL.FTZ R154, R0.reuse, R36 ;  /* 0x00000024009a7220 */ /* 0x040fe20000410000 */
[C---:B------:R-:W-:Y:S01]  /*bd00*/  FMUL.FTZ R36, R0.reuse, R54 ;  /* 0x0000003600247220 */ /* 0x040fe20000410000 */
[C---:B------:R-:W-:Y:S01]  /*bd10*/  FMUL.FTZ R54, R0.reuse, R56 ;  /* 0x0000003800367220 */ /* 0x040fe20000410000 */
[C---:B------:R-:W-:Y:S01]  /*bd20*/  FMUL.FTZ R56, R0.reuse, R60 ;  /* 0x0000003c00387220 */ /* 0x040fe20000410000 */
[C---:B------:R-:W-:Y:S01]  /*bd30*/  FMUL.FTZ R60, R0.reuse, R64 ;  /* 0x00000040003c7220 */ /* 0x040fe20000410000 */
[----:B------:R-:W-:Y:S02]  /*bd40*/  IMAD.MOV.U32 R64, RZ, RZ, R8 ;  /* 0x000000ffff407224 */ /* 0x000fe400078e0008 */
[C---:B------:R-:W-:Y:S01]  /*bd50*/  FMUL.FTZ R157, R0.reuse, R41 ;  /* 0x00000029009d7220 */ /* 0x040fe20000410000 */
[----:B------:R-:W-:Y:S01]  /*bd60*/  FMUL.FTZ R41, R0, R62 ;  /* 0x0000003e00297220 */ /* 0x000fe20000410000 */
[----:B------:R-:W-:-:S02]  /*bd70*/  IMAD.SHL.U32 R164, R15, 0x80, RZ ;  /* 0x000000800fa47824 */ /* 0x000fc400078e00ff */
        /* <DEDUP_REMOVED lines=10> */
[----:B------:R-:W-:Y:S01]  /*be20*/  FMUL.FTZ R33, R0, R55 ;  /* 0x0000003700217220 */ /* 0x000fe20000410000 */
[----:B------:R-:W-:Y:S01]  /*be30*/  IADD3 R58, -R164, 0x1, RZ ;  /* 0x00000001a43a7810 */ /* 0x000fe20007ffe1ff */
[C---:B------:R-:W-:Y:S01]  /*be40*/  FMUL.FTZ R14, R0.reuse, R26 ;  /* 0x0000001a000e7220 */ /* 0x040fe20000410000 */
        /* <DEDUP_REMOVED lines=11> */
[----:B------:R-:W-:Y:S01]  /*bf00*/  FMUL.FTZ R39, R0, R46 ;  /* 0x0000002e00277220 */ /* 0x000fe20000410000 */
[----:B0-----:R-:W-:-:S04]  /*bf10*/  @P1 IMAD.HI.U32 R53, R8, R53, RZ ;  /* 0x0000003508351227 */ /* 0x001fc800078e00ff */
[C---:B------:R-:W-:Y:S01]  /*bf20*/  FMUL.FTZ R26, R0.reuse, R47 ;  /* 0x0000002f001a7220 */ /* 0x040fe20000410000 */
[C---:B------:R-:W-:Y:S01]  /*bf30*/  FMUL.FTZ R160, R0.reuse, R48 ;  /* 0x0000003000a07220 */ /* 0x040fe20000410000 */
[C---:B------:R-:W-:Y:S01]  /*bf40*/  FMUL.FTZ R161, R0.reuse, R49 ;  /* 0x0000003100a17220 */ /* 0x040fe20000410000 */
[C---:B------:R-:W-:Y:S01]  /*bf50*/  FMUL.FTZ R35, R0.reuse, R50 ;  /* 0x0000003200237220 */ /* 0x040fe20000410000 */
[C---:B------:R-:W-:Y:S01]  /*bf60*/  FMUL.FTZ R32, R0.reuse, R51 ;  /* 0x0000003300207220 */ /* 0x040fe20000410000 */
[C---:B------:R-:W-:Y:S01]  /*bf70*/  FMUL.FTZ R57, R0.reuse, R61 ;  /* 0x0000003d00397220 */ /* 0x040fe20000410000 */
[C---:B------:R-:W-:Y:S01]  /*bf80*/  FMUL.FTZ R38, R0.reuse, R63 ;  /* 0x0000003f00267220 */ /* 0x040fe20000410000 */
[----:B-1----:R-:W-:Y:S01]  /*bf90*/  @P1 SHF.R.U32.HI R64, RZ, R52, R53 ;  /* 0x00000034ff401219 */ /* 0x002fe20000011635 */
[C---:B------:R-:W-:Y:S01]  /*bfa0*/  FMUL.FTZ R37, R0.reuse, R59 ;  /* 0x0000003b00257220 */ /* 0x040fe20000410000 */
[C---:B------:R-:W-:Y:S01]  /*bfb0*/  FMUL.FTZ R61, R0.reuse, R65 ;  /* 0x00000041003d7220 */ /* 0x040fe20000410000 */
[C---:B------:R-:W-:Y:S01]  /*bfc0*/  FMUL.FTZ R44, R0.reuse, R66 ;  /* 0x00000042002c7220 */ /* 0x040fe20000410000 */
[C---:B------:R-:W-:Y:S01]  /*bfd0*/  FMUL.FTZ R63, R0.reuse, R69 ;  /* 0x00000045003f7220 */ /* 0x040fe20000410000 */
[----:B------:R-:W0:Y:S01]  /*bfe0*/  SHFL.IDX PT, R68, R64, RZ, 0x1c1f ;  /* 0x001c1fff40447589 */ /* 0x000e2200000e0000 */
        /* <DEDUP_REMOVED lines=19> */
[----:B------:R-:W-:Y:S01]  /*c120*/  IMAD R59, R3, -0x2, R58 ;  /* 0xfffffffe033b7824 */ /* 0x000fe200078e023a */
[----:B------:R-:W1:Y:S02]  /*c130*/  MUFU.TANH R10, R10 ;  /* 0x0000000a000a7308 */ /* 0x000e640000002400 */
[----:B------:R-:W-:Y:S01]  /*c140*/  UPRMT UR10, UR7, 0x654, UR10 ;  /* 0x00000654070a7896 */ /* 0x000fe2000800000a */
[----:B------:R-:W-:-:S04]  /*c150*/  IMAD R59, R16, UR35, R59 ;  /* 0x00000023103b7c24 */ /* 0x000fc8000f8e023b */
[----:B------:R-:W-:Y:S01]  /*c160*/  VIADD R59, R59, -UR34 ;  /* 0x800000223b3b7c36 */ /* 0x000fe20008000000 */
[----:B------:R-:W4:Y:S03]  /*c170*/  MUFU.TANH R14, R14 ;  /* 0x0000000e000e7308 */ /* 0x000f260000002400 */
[C---:B------:R-:W-:Y:S01]  /*c180*/  VIADD R83, R59.reuse, UR41 ;  /* 0x000000293b537c36 */ /* 0x040fe20008000000 */
[----:B------:R-:W-:Y:S01]  /*c190*/  SYNCS.ARRIVE.TRANS64.RED.A1T0 RZ, [UR10], RZ ;  /* 0x000000ffffff79a7 */ /* 0x000fe2000810040a */
[----:B------:R-:W-:Y:S02]  /*c1a0*/  VIADD R87, R59, UR5 ;  /* 0x000000053b577c36 */ /* 0x000fe40008000000 */
[----:B0-----:R-:W-:Y:S01]  /*c1b0*/  IMAD.IADD R65, R83, 0x1, R68 ;  /* 0x0000000153417824 */ /* 0x001fe200078e0244 */
        /* <DEDUP_REMOVED lines=27> */
[----:B---3--:R-:W-:Y:S01]  /*c370*/  LOP3.LUT P5, RZ, R9, 0x1, RZ, 0xc0, !PT ;  /* 0x0000000109ff7812 */ /* 0x008fe200078ac0ff */
[C---:B------:R-:W-:Y:S01]  /*c380*/  FMUL.FTZ R9, R0.reuse, R24 ;  /* 0x0000001800097220 */ /* 0x040fe20000410000 */
[C---:B------:R-:W-:Y:S01]  /*c390*/  FMUL.FTZ R24, R0.reuse, R28 ;  /* 0x0000001c00187220 */ /* 0x040fe20000410000 */
[C---:B------:R-:W-:Y:S01]  /*c3a0*/  FMUL.FTZ R28, R0.reuse, R34 ;  /* 0x00000022001c7220 */ /* 0x040fe20000410000 */
[C---:B------:R-:W-:Y:S01]  /*c3b0*/  FMUL.FTZ R34, R0.reuse, R42 ;  /* 0x0000002a00227220 */ /* 0x040fe20000410000 */
[----:B------:R-:W-:-:S02]  /*c3c0*/  FMUL.FTZ R42, R0, R67 ;  /* 0x00000043002a7220 */ /* 0x000fc40000410000 */
[----:B------:R-:W3:Y:S01]  /*c3d0*/  MUFU.TANH R55, R55 ;  /* 0x0000003700377308 */ /* 0x000ee20000002400 */
[----:B------:R-:W-:-:S07]  /*c3e0*/  IMAD.IADD R67, R87, 0x1, R68 ;  /* 0x0000000157437824 */ /* 0x000fce00078e0244 */
        /* <DEDUP_REMOVED lines=34> */
[----:B-1-34-:R-:W-:Y:S05]  /*c610*/  @!P5 BRA `(.L_x_1120) ;  /* 0x00000000005cd947 */ /* 0x01afea0003800000 */
[----:B------:R-:W-:Y:S01]  /*c620*/  IMAD R58, R16, UR35, R68 ;  /* 0x00000023103a7c24 */ /* 0x000fe2000f8e0244 */
[----:B------:R-:W-:Y:S03]  /*c630*/  BSSY B0, `(.L_x_1121) ;  /* 0x0000011000007945 */ /* 0x000fe60003800000 */
[----:B------:R-:W-:-:S05]  /*c640*/  VIADD R69, R58, -UR34 ;  /* 0x800000223a457c36 */ /* 0x000fca0008000000 */
        /* <DEDUP_REMOVED lines=10> */
.L_x_1122:
[----:B------:R-:W-:-:S05]  /*c6f0*/  IMAD.U32 R68, RZ, RZ, UR33 ;  /* 0x00000021ff447e24 */ /* 0x000fca000f8e00ff */
[----:B------:R-:W-:-:S13]  /*c700*/  ISETP.NE.AND P1, PT, R68, 0x1, PT ;  /* 0x000000014400780c */ /* 0x000fda0003f25270 */
[----:B------:R-:W1:Y:S02]  /*c710*/  @P1 LDC.64 R58, c[0x0][0x9e8] ;  /* 0x00027a00ff3a1b82 */ /* 0x000e640000000a00 */
[----:B-1----:R-:W-:-:S05]  /*c720*/  @P1 IMAD.HI.U32 R58, R69, R58, RZ ;  /* 0x0000003a453a1227 */ /* 0x002fca00078e00ff */
[----:B------:R-:W-:-:S07]  /*c730*/  @P1 SHF.R.U32.HI R69, RZ, R59, R58 ;  /* 0x0000003bff451219 */ /* 0x000fce000001163a */
.L_x_1123:
[----:B------:R-:W-:Y:S05]  /*c740*/  BSYNC B0 ;  /* 0x0000000000007941 */ /* 0x000fea0003800000 */
.L_x_1121:
[----:B------:R-:W-:-:S04]  /*c750*/  IMAD R58, R69, R68, -R164 ;  /* 0x00000044453a7224 */ /* 0x000fc800078e0aa4 */
[----:B------:R-:W-:-:S05]  /*c760*/  IMAD R58, R3, -0x2, R58 ;  /* 0xfffffffe033a7824 */ /* 0x000fca00078e023a */
[----:B------:R-:W-:Y:S02]  /*c770*/  VIADDMNMX R65, R58, R68, R65, PT ;  /* 0x000000443a417246 */ /* 0x000fe40003800141 */
[----:B------:R-:W-:-:S07]  /*c780*/  VIMNMX R67, R67, R58, !PT ;  /* 0x0000003a43437248 */ /* 0x000fce0007fe0100 */
.L_x_1120:
[----:B------:R-:W-:-:S04]  /*c790*/  ISETP.GT.AND P1, PT, R15, -0x1, PT ;  /* 0xffffffff0f00780c */ /* 0x000fc80003f24270 */
[C---:B------:R-:W-:Y:S02]  /*c7a0*/  ISETP.GT.AND P3, PT, R67.reuse, RZ, P1 ;  /* 0x000000ff4300720c */ /* 0x040fe40000f64270 */
[----:B------:R-:W-:Y:S02]  /*c7b0*/  ISETP.GT.AND P4, PT, R67, 0x1, P1 ;  /* 0x000000014300780c */ /* 0x000fe40000f84270 */
[C---:B------:R-:W-:Y:S02]  /*c7c0*/  ISETP.LT.OR P3, PT, R65.reuse, 0x1, P3 ;  /* 0x000000014100780c */ /* 0x040fe40001f61670 */
[----:B------:R-:W-:Y:S02]  /*c7d0*/  ISETP.LT.OR P4, PT, R65, 0x2, P4 ;  /* 0x000000024100780c */ /* 0x000fe40002781670 */
[----:B------:R-:W-:Y:S02]  /*c7e0*/  ISETP.GT.AND P2, PT, R67, 0x8, P1 ;  /* 0x000000084300780c */ /* 0x000fe40000f44270 */
[----:B0-----:R-:W-:-:S02]  /*c7f0*/  FSEL R172, R9, -INF , !P3 ;  /* 0xff80000009ac7808 */ /* 0x001fc40005800000 */
[C---:B------:R-:W-:Y:S02]  /*c800*/  ISETP.GT.AND P3, PT, R67.reuse, 0x9, P1 ;  /* 0x000000094300780c */ /* 0x040fe40000f64270 */
[----:B------:R-:W-:Y:S02]  /*c810*/  FSEL R174, R10, -INF , !P4 ;  /* 0xff8000000aae7808 */ /* 0x000fe40006000000 */
[----:B------:R-:W-:Y:S01]  /*c820*/  ISETP.GT.AND P4, PT, R67, 0x10, P1 ;  /* 0x000000104300780c */ /* 0x000fe20000f84270 */
[----:B------:R-:W0:Y:S01]  /*c830*/  SHFL.IDX PT, R10, R64, 0x1, 0x1c1f ;  /* 0x003c1f00400a7f89 */ /* 0x000e2200000e0000 */
[C---:B------:R-:W-:Y:S02]  /*c840*/  ISETP.LT.OR P2, PT, R65.reuse, 0x9, P2 ;  /* 0x000000094100780c */ /* 0x040fe40001741670 */
[C---:B------:R-:W-:Y:S02]  /*c850*/  ISETP.LT.OR P3, PT, R65.reuse, 0xa, P3 ;  /* 0x0000000a4100780c */ /* 0x040fe40001f61670 */
[----:B------:R-:W-:-:S02]  /*c860*/  ISETP.LT.OR P4, PT, R65, 0x11, P4 ;  /* 0x000000114100780c */ /* 0x000fc40002781670 */
[----:B------:R-:W-:Y:S02]  /*c870*/  FSEL R176, R24, -INF , !P2 ;  /* 0xff80000018b07808 */ /* 0x000fe40005000000 */
[----:B------:R-:W-:Y:S02]  /*c880*/  ISETP.GT.AND P2, PT, R67, 0x11, P1 ;  /* 0x000000114300780c */ /* 0x000fe40000f44270 */
[----:B------:R-:W-:Y:S02]  /*c890*/  FSEL R180, R25, -INF , !P3 ;  /* 0xff80000019b47808 */ /* 0x000fe40005800000 */
[C---:B------:R-:W-:Y:S02]  /*c8a0*/  ISETP.GT.AND P3, PT, R67.reuse, 0x18, P1 ;  /* 0x000000184300780c */ /* 0x040fe40000f64270 */
[----:B------:R-:W-:Y:S02]  /*c8b0*/  FSEL R184, R152, -INF , !P4 ;  /* 0xff80000098b87808 */ /* 0x000fe40006000000 */
[----:B------:R-:W-:-:S02]  /*c8c0*/  ISETP.GT.AND P4, PT, R67, 0x19, P1 ;  /* 0x000000194300780c */ /* 0x000fc40000f84270 */
[C---:B------:R-:W-:Y:S02]  /*c8d0*/  ISETP.LT.OR P2, PT, R65.reuse, 0x12, P2 ;  /* 0x000000124100780c */ /* 0x040fe40001741670 */
[C---:B------:R-:W-:Y:S02]  /*c8e0*/  ISETP.LT.OR P3, PT, R65.reuse, 0x19, P3 ;  /* 0x000000194100780c */ /* 0x040fe40001f61670 */
[----:B------:R-:W-:Y:S02]  /*c8f0*/  ISETP.LT.OR P4, PT, R65, 0x1a, P4 ;  /* 0x0000001a4100780c */ /* 0x000fe40002781670 */
[----:B------:R-:W-:Y:S02]  /*c900*/  FSEL R188, R153, -INF , !P2 ;  /* 0xff80000099bc7808 */ /* 0x000fe40005000000 */
[----:B------:R-:W-:Y:S02]  /*c910*/  ISETP.GT.AND P2, PT, R67, 0x20, P1 ;  /* 0x000000204300780c */ /* 0x000fe40000f44270 */
[----:B------:R-:W-:-:S02]  /*c920*/  FSEL R186, R154, -INF , !P3 ;  /* 0xff8000009aba7808 */ /* 0x000fc40005800000 */
[----:B------:R-:W-:Y:S02]  /*c930*/  ISETP.GT.AND P3, PT, R67, 0x21, P1 ;  /* 0x000000214300780c */ /* 0x000fe40000f64270 */
[----:B------:R-:W-:Y:S02]  /*c940*/  FSEL R182, R155, -INF , !P4 ;  /* 0xff8000009bb67808 */ /* 0x000fe40006000000 */
[----:B------:R-:W-:Y:S02]  /*c950*/  ISETP.GT.AND P4, PT, R67, 0x28, P1 ;  /* 0x000000284300780c */ /* 0x000fe40000f84270 */
[C---:B------:R-:W-:Y:S02]  /*c960*/  ISETP.LT.OR P2, PT, R65.reuse, 0x21, P2 ;  /* 0x000000214100780c */ /* 0x040fe40001741670 */
[C---:B------:R-:W-:Y:S02]  /*c970*/  ISETP.LT.OR P3, PT, R65.reuse, 0x22, P3 ;  /* 0x000000224100780c */ /* 0x040fe40001f61670 */
[----:B------:R-:W-:-:S02]  /*c980*/  ISETP.LT.OR P4, PT, R65, 0x29, P4 ;  /* 0x000000294100780c */ /* 0x000fc40002781670 */
[----:B------:R-:W-:Y:S02]  /*c990*/  FSEL R178, R156, -INF , !P2 ;  /* 0xff8000009cb27808 */ /* 0x000fe40005000000 */
[----:B------:R-:W-:Y:S02]  /*c9a0*/  FSEL R156, R157, -INF , !P3 ;  /* 0xff8000009d9c7808 */ /* 0x000fe40005800000 */
[C---:B------:R-:W-:Y:S02]  /*c9b0*/  ISETP.GT.AND P3, PT, R67.reuse, 0x30, P1 ;  /* 0x000000304300780c */ /* 0x040fe40000f64270 */
[----:B------:R-:W-:Y:S02]  /*c9c0*/  FSEL R158, R158, -INF , !P4 ;  /* 0xff8000009e9e7808 */ /* 0x000fe40006000000 */
[C---:B------:R-:W-:Y:S02]  /*c9d0*/  ISETP.GT.AND P2, PT, R67.reuse, 0x29, P1 ;  /* 0x000000294300780c */ /* 0x040fe40000f44270 */
[----:B------:R-:W-:-:S02]  /*c9e0*/  ISETP.GT.AND P4, PT, R67, 0x31, P1 ;  /* 0x000000314300780c */ /* 0x000fc40000f84270 */
[C---:B------:R-:W-:Y:S02]  /*c9f0*/  ISETP.LT.OR P3, PT, R65.reuse, 0x31, P3 ;  /* 0x000000314100780c */ /* 0x040fe40001f61670 */
[C---:B------:R-:W-:Y:S02]  /*ca00*/  ISETP.LT.OR P2, PT, R65.reuse, 0x2a, P2 ;  /* 0x0000002a4100780c */ /* 0x040fe40001741670 */
[----:B------:R-:W-:Y:S02]  /*ca10*/  ISETP.LT.OR P4, PT, R65, 0x32, P4 ;  /* 0x000000324100780c */ /* 0x000fe40002781670 */
[----:B------:R-:W-:Y:S02]  /*ca20*/  FSEL R160, R160, -INF , !P3 ;  /* 0xff800000a0a07808 */ /* 0x000fe40005800000 */
[----:B------:R-:W-:Y:S02]  /*ca30*/  FSEL R154, R159, -INF , !P2 ;  /* 0xff8000009f9a7808 */ /* 0x000fe40005000000 */
[----:B------:R-:W-:-:S02]  /*ca40*/  ISETP.GT.AND P3, PT, R67, 0x39, P1 ;  /* 0x000000394300780c */ /* 0x000fc40000f64270 */
[----:B------:R-:W-:Y:S02]  /*ca50*/  FSEL R152, R161, -INF , !P4 ;  /* 0xff800000a1987808 */ /* 0x000fe40006000000 */
[C---:B------:R-:W-:Y:S02]  /*ca60*/  ISETP.GT.AND P2, PT, R67.reuse, 0x38, P1 ;  /* 0x000000384300780c */ /* 0x040fe40000f44270 */
        /* <DEDUP_REMOVED lines=14> */
[----:B------:R-:W-:Y:S01]  /*cb50*/  FSEL R82, R55, -INF , !P2 ;  /* 0xff80000037527808 */ /* 0x000fe20005000000 */
[----:B0-----:R-:W-:Y:S01]  /*cb60*/  IMAD.IADD R55, R83, 0x1, R10 ;  /* 0x0000000153377824 */ /* 0x001fe200078e020a */
[----:B------:R-:W-:-:S02]  /*cb70*/  ISETP.GT.AND P3, PT, R67, 0x51, P1 ;  /* 0x000000514300780c */ /* 0x000fc40000f64270 */
[----:B------:R-:W-:Y:S01]  /*cb80*/  FSEL R76, R57, -INF , !P4 ;  /* 0xff800000394c7808 */ /* 0x000fe20006000000 */
[----:B------:R-:W-:Y:S01]  /*cb90*/  IMAD.IADD R57, R87, 0x1, R10 ;  /* 0x0000000157397824 */ /* 0x000fe200078e020a */
        /* <DEDUP_REMOVED lines=49> */
.L_x_1126:
[----:B------:R-:W-:-:S05]  /*ceb0*/  IMAD.U32 R59, RZ, RZ, UR33 ;  /* 0x00000021ff3b7e24 */ /* 0x000fca000f8e00ff */
[----:B------:R-:W-:-:S13]  /*cec0*/  ISETP.NE.AND P2, PT, R59, 0x1, PT ;  /* 0x000000013b00780c */ /* 0x000fda0003f45270 */
[----:B------:R-:W0:Y:S02]  /*ced0*/  @P2 LDC.64 R24, c[0x0][0x9e8] ;  /* 0x00027a00ff182b82 */ /* 0x000e240000000a00 */
[----:B0-----:R-:W-:-:S05]  /*cee0*/  @P2 IMAD.HI.U32 R24, R9, R24, RZ ;  /* 0x0000001809182227 */ /* 0x001fca00078e00ff */
[----:B------:R-:W-:-:S07]  /*cef0*/  @P2 SHF.R.U32.HI R9, RZ, R25, R24 ;  /* 0x00000019ff092219 */ /* 0x000fce0000011618 */
.L_x_1127:
[----:B------:R-:W-:Y:S05]  /*cf00*/  BSYNC B0 ;  /* 0x0000000000007941 */ /* 0x000fea0003800000 */
.L_x_1125:
[----:B------:R-:W-:-:S04]  /*cf10*/  IMAD R10, R9, R59, -R164 ;  /* 0x0000003b090a7224 */ /* 0x000fc800078e0aa4 */
[----:B------:R-:W-:-:S05]  /*cf20*/  IMAD R10, R3, -0x2, R10 ;  /* 0xfffffffe030a7824 */ /* 0x000fca00078e020a */
[----:B------:R-:W-:Y:S02]  /*cf30*/  VIADDMNMX R55, R10, R59, R55, PT ;  /* 0x0000003b0a377246 */ /* 0x000fe40003800137 */
[----:B------:R-:W-:-:S07]  /*cf40*/  VIMNMX R57, R57, R10, !PT ;  /* 0x0000000a39397248 */ /* 0x000fce0007fe0100 */
.L_x_1124:
[----:B------:R-:W-:Y:S02]  /*cf50*/  FMNMX.FTZ R9, R172, R12, !PT ;  /* 0x0000000cac097209 */ /* 0x000fe40007810000 */
[----:B------:R-:W-:Y:S02]  /*cf60*/  ISETP.GT.AND P3, PT, R57, 0x8, P1 ;  /* 0x000000083900780c */ /* 0x000fe40000f64270 */
[----:B------:R-:W-:Y:S02]  /*cf70*/  FMNMX.FTZ R9, R174, R9, !PT ;  /* 0x00000009ae097209 */ /* 0x000fe40007810000 */
[----:B------:R-:W-:Y:S02]  /*cf80*/  ISETP.LT.OR P3, PT, R55, 0x9, P3 ;  /* 0x000000093700780c */ /* 0x000fe40001f61670 */
        /* <DEDUP_REMOVED lines=61> */
[----:B------:R-:W-:Y:S01]  /*d360*/  ISETP.GT.AND P3, PT, R57, RZ, P1 ;  /* 0x000000ff3900720c */ /* 0x000fe20000f64270 */
[-CC-:B------:R-:W-:Y:S01]  /*d370*/  FFMA.FTZ R23, R176, R9.reuse, -R59.reuse ;  /* 0x00000009b0177223 */ /* 0x180fe2000001083b */
[----:B------:R-:W-:Y:S01]  /*d380*/  FSEL R172, R29, -INF , !P2 ;  /* 0xff8000001dac7808 */ /* 0x000fe20005000000 */
[-CC-:B------:R-:W-:Y:S01]  /*d390*/  FFMA.FTZ R20, R184, R9.reuse, -R59.reuse ;  /* 0x00000009b8147223 */ /* 0x180fe2000001083b */
[----:B------:R-:W-:Y:S01]  /*d3a0*/  ISETP.LT.OR P3, PT, R55, 0x1, P3 ;  /* 0x000000013700780c */ /* 0x000fe20001f61670 */
[-CC-:B------:R-:W-:Y:S01]  /*d3b0*/  FFMA.FTZ R72, R72, R9.reuse, -R59.reuse ;  /* 0x0000000948487223 */ /* 0x180fe2000001083b */
[----:B------:R-:W-:Y:S01]  /*d3c0*/  ISETP.GT.AND P2, PT, R57, 0x20, P1 ;  /* 0x000000203900780c */ /* 0x000fe20000f44270 */
[-CC-:B------:R-:W-:Y:S01]  /*d3d0*/  FFMA.FTZ R61, R56, R9.reuse, -R59.reuse ;  /* 0x00000009383d7223 */ /* 0x180fe2000001083b */
[----:B------:R-:W-:Y:S01]  /*d3e0*/  FSEL R190, R14, -INF , !P3 ;  /* 0xff8000000ebe7808 */ /* 0x000fe20005800000 */
[--C-:B------:R-:W-:Y:S01]  /*d3f0*/  FFMA.FTZ R14, R180, R9, -R59.reuse ;  /* 0x00000009b40e7223 */ /* 0x100fe2000001083b */
[----:B------:R-:W-:Y:S01]  /*d400*/  ISETP.LT.OR P2, PT, R55, 0x21, P2 ;  /* 0x000000213700780c */ /* 0x000fe20001741670 */
[----:B------:R-:W-:Y:S01]  /*d410*/  MUFU.EX2 R24, R24 ;  /* 0x0000001800187308 */ /* 0x000fe20000000800 */
[----:B------:R-:W-:Y:S01]  /*d420*/  FMNMX.FTZ R25, R190, R13, !PT ;  /* 0x0000000dbe197209 */ /* 0x000fe20007810000 */
[-CC-:B------:R-:W-:Y:S01]  /*d430*/  FFMA.FTZ R156, R156, R9.reuse, -R59.reuse ;  /* 0x000000099c9c7223 */ /* 0x180fe2000001083b */
[----:B------:R-:W-:Y:S01]  /*d440*/  FSEL R34, R34, -INF , !P2 ;  /* 0xff80000022227808 */ /* 0x000fe20005000000 */
[--C-:B------:R-:W-:Y:S01]  /*d450*/  FFMA.FTZ R86, R86, R9, -R59.reuse ;  /* 0x0000000956567223 */ /* 0x100fe2000001083b */
[----:B------:R-:W-:Y:S01]  /*d460*/  FMNMX.FTZ R27, R164, R25, !PT ;  /* 0x00000019a41b7209 */ /* 0x000fe20007810000 */
[--C-:B------:R-:W-:Y:S01]  /*d470*/  FFMA.FTZ R82, R82, R9, -R59.reuse ;  /* 0x0000000952527223 */ /* 0x100fe2000001083b */
[----:B------:R-:W-:Y:S01]  /*d480*/  ISETP.GT.AND P2, PT, R57, 0x28, P1 ;  /* 0x000000283900780c */ /* 0x000fe20000f44270 */
[----:B------:R0:W-:Y:S01]  /*d490*/  MUFU.EX2 R25, R20 ;  /* 0x0000001400197308 */ /* 0x0001e20000000800 */
[----:B------:R-:W-:Y:S01]  /*d4a0*/  FMNMX.FTZ R27, R166, R27, !PT ;  /* 0x0000001ba61b7209 */ /* 0x000fe20007810000 */
[-CC-:B------:R-:W-:Y:S01]  /*d4b0*/  FFMA.FTZ R76, R76, R9.reuse, -R59.reuse ;  /* 0x000000094c4c7223 */ /* 0x180fe2000001083b */
[----:B------:R-:W-:Y:S01]  /*d4c0*/  ISETP.LT.OR P2, PT, R55, 0x29, P2 ;  /* 0x000000293700780c */ /* 0x000fe20001741670 */
[--C-:B------:R-:W-:Y:S01]  /*d4d0*/  FFMA.FTZ R66, R66, R9, -R59.reuse ;  /* 0x0000000942427223 */ /* 0x100fe2000001083b */
[----:B------:R-:W-:Y:S01]  /*d4e0*/  FMNMX.FTZ R27, R168, R27, !PT ;  /* 0x0000001ba81b7209 */ /* 0x000fe20007810000 */
[-CC-:B------:R-:W-:Y:S01]  /*d4f0*/  FFMA.FTZ R60, R60, R9.reuse, -R59.reuse ;  /* 0x000000093c3c7223 */ /* 0x180fe2000001083b */
[----:B------:R-:W-:Y:S01]  /*d500*/  FSEL R176, R39, -INF , !P2 ;  /* 0xff80000027b07808 */ /* 0x000fe20005000000 */
[--C-:B------:R-:W-:Y:S01]  /*d510*/  FFMA.FTZ R39, R152, R9, -R59.reuse ;  /* 0x0000000998277223 */ /* 0x100fe2000001083b */
[----:B------:R-:W-:Y:S01]  /*d520*/  FMNMX.FTZ R27, R28, R27, !PT ;  /* 0x0000001b1c1b7209 */ /* 0x000fe20007810000 */
[----:B0-----:R-:W-:Y:S01]  /*d530*/  FFMA.FTZ R20, R186, R9, -R59 ;  /* 0x00000009ba147223 */ /* 0x001fe2000001083b */
[----:B------:R-:W-:Y:S01]  /*d540*/  ISETP.GT.AND P2, PT, R57, 0x29, P1 ;  /* 0x000000293900780c */ /* 0x000fe20000f44270 */
[----:B------:R-:W-:Y:S01]  /*d550*/  MUFU.EX2 R21, R21 ;  /* 0x0000001500157308 */ /* 0x000fe20000000800 */
[----:B------:R-:W-:-:S02]  /*d560*/  FMNMX.FTZ R29, R170, R27, !PT ;  /* 0x0000001baa1d7209 */ /* 0x000fc40007810000 */
[----:B------:R-:W-:Y:S02]  /*d570*/  ISETP.GT.AND P3, PT, R57, 0x30, P1 ;  /* 0x000000303900780c */ /* 0x000fe40000f64270 */
[----:B------:R-:W-:Y:S02]  /*d580*/  FMNMX.FTZ R29, R172, R29, !PT ;  /* 0x0000001dac1d7209 */ /* 0x000fe40007810000 */
[C---:B------:R-:W-:Y:S01]  /*d590*/  ISETP.LT.OR P2, PT, R55.reuse, 0x2a, P2 ;  /* 0x0000002a3700780c */ /* 0x040fe20001741670 */
[----:B------:R0:W-:Y:S01]  /*d5a0*/  MUFU.EX2 R27, R20 ;  /* 0x00000014001b7308 */ /* 0x0001e20000000800 */
[----:B------:R-:W-:Y:S02]  /*d5b0*/  FMNMX.FTZ R29, R30, R29, !PT ;  /* 0x0000001d1e1d7209 */ /* 0x000fe40007810000 */
[----:B------:R-:W-:Y:S02]  /*d5c0*/  ISETP.LT.OR P3, PT, R55, 0x31, P3 ;  /* 0x000000313700780c */ /* 0x000fe40001f61670 */
[----:B------:R-:W-:Y:S01]  /*d5d0*/  FSEL R180, R26, -INF , !P2 ;  /* 0xff8000001ab47808 */ /* 0x000fe20005000000 */
[--C-:B------:R-:W-:Y:S01]  /*d5e0*/  FFMA.FTZ R26, R188, R9, -R59.reuse ;  /* 0x00000009bc1a7223 */ /* 0x100fe2000001083b */
[----:B------:R-:W-:Y:S01]  /*d5f0*/  ISETP.GT.AND P2, PT, R57, 0x31, P1 ;  /* 0x000000313900780c */ /* 0x000fe20000f44270 */
[----:B------:R-:W-:Y:S01]  /*d600*/  MUFU.EX2 R23, R23 ;  /* 0x0000001700177308 */ /* 0x000fe20000000800 */
[----:B------:R-:W-:Y:S01]  /*d610*/  FMNMX.FTZ R29, R34, R29, !PT ;  /* 0x0000001d221d7209 */ /* 0x000fe20007810000 */
[----:B0-----:R-:W-:Y:S01]  /*d620*/  FFMA.FTZ R20, R178, R9, -R59 ;  /* 0x00000009b2147223 */ /* 0x001fe2000001083b */
[----:B------:R-:W-:-:S02]  /*d630*/  FSEL R184, R35, -INF , !P3 ;  /* 0xff80000023b87808 */ /* 0x000fc40005800000 */
[----:B------:R-:W-:Y:S02]  /*d640*/  ISETP.GT.AND P3, PT, R57, 0x38, P1 ;  /* 0x000000383900780c */ /* 0x000fe40000f64270 */
[C---:B------:R-:W-:Y:S01]  /*d650*/  ISETP.LT.OR P2, PT, R55.reuse, 0x32, P2 ;  /* 0x000000323700780c */ /* 0x040fe20001741670 */
[----:B------:R-:W-:Y:S01]  /*d660*/  MUFU.EX2 R14, R14 ;  /* 0x0000000e000e7308 */ /* 0x000fe20000000800 */
[----:B------:R-:W-:Y:S02]  /*d670*/  FMNMX.FTZ R31, R174, R29, !PT ;  /* 0x0000001dae1f7209 */ /* 0x000fe40007810000 */
[----:B------:R-:W-:Y:S02]  /*d680*/  ISETP.LT.OR P3, PT, R55, 0x39, P3 ;  /* 0x000000393700780c */ /* 0x000fe40001f61670 */
[----:B------:R-:W-:Y:S01]  /*d690*/  FSEL R188, R32, -INF , !P2 ;  /* 0xff80000020bc7808 */ /* 0x000fe20005000000 */
[----:B------:R-:W-:Y:S01]  /*d6a0*/  FFMA.FTZ R32, R182, R9, -R59 ;  /* 0x00000009b6207223 */ /* 0x000fe2000001083b */
[----:B------:R-:W-:Y:S01]  /*d6b0*/  FMNMX.FTZ R31, R176, R31, !PT ;  /* 0x0000001fb01f7209 */ /* 0x000fe20007810000 */
[----:B------:R0:W-:Y:S01]  /*d6c0*/  MUFU.EX2 R29, R20 ;  /* 0x00000014001d7308 */ /* 0x0001e20000000800 */
[----:B------:R-:W-:-:S02]  /*d6d0*/  ISETP.GT.AND P2, PT, R57, 0x39, P1 ;  /* 0x000000393900780c */ /* 0x000fc40000f44270 */
[----:B------:R-:W-:Y:S02]  /*d6e0*/  FSEL R36, R36, -INF , !P3 ;  /* 0xff80000024247808 */ /* 0x000fe40005800000 */
[----:B------:R-:W-:Y:S02]  /*d6f0*/  FMNMX.FTZ R31, R180, R31, !PT ;  /* 0x0000001fb41f7209 */ /* 0x000fe40007810000 */
[----:B------:R-:W-:Y:S01]  /*d700*/  ISETP.GT.AND P3, PT, R57, 0x40, P1 ;  /* 0x000000403900780c */ /* 0x000fe20000f64270 */
[----:B------:R-:W-:Y:S01]  /*d710*/  MUFU.EX2 R26, R26 ;  /* 0x0000001a001a7308 */ /* 0x000fe20000000800 */
[C---:B------:R-:W-:Y:S01]  /*d720*/  ISETP.LT.OR P2, PT, R55.reuse, 0x3a, P2 ;  /* 0x0000003a3700780c */ /* 0x040fe20001741670 */
[----:B0-----:R-:W-:Y:S01]  /*d730*/  FFMA.FTZ R20, R158, R9, -R59 ;  /* 0x000000099e147223 */ /* 0x001fe2000001083b */
[----:B------:R-:W-:Y:S02]  /*d740*/  FMNMX.FTZ R31, R184, R31, !PT ;  /* 0x0000001fb81f7209 */ /* 0x000fe40007810000 */
[----:B------:R-:W-:-:S02]  /*d750*/  ISETP.LT.OR P3, PT, R55, 0x41, P3 ;  /* 0x000000413700780c */ /* 0x000fc40001f61670 */
[----:B------:R-:W-:Y:S01]  /*d760*/  FSEL R186, R33, -INF , !P2 ;  /* 0xff80000021ba7808 */ /* 0x000fe20005000000 */
[----:B------:R-:W-:Y:S01]  /*d770*/  MUFU.EX2 R32, R32 ;  /* 0x0000002000207308 */ /* 0x000fe20000000800 */
[C---:B------:R-:W-:Y:S02]  /*d780*/  ISETP.GT.AND P2, PT, R57.reuse, 0x41, P1 ;  /* 0x000000413900780c */ /* 0x040fe40000f44270 */
[----:B------:R-:W-:Y:S02]  /*d790*/  FMNMX.FTZ R33, R188, R31, !PT ;  /* 0x0000001fbc217209 */ /* 0x000fe40007810000 */
[----:B------:R-:W-:Y:S02]  /*d7a0*/  FSEL R40, R40, -INF , !P3 ;  /* 0xff80000028287808 */ /* 0x000fe40005800000 */
[----:B------:R-:W-:Y:S01]  /*d7b0*/  ISETP.GT.AND P3, PT, R57, 0x48, P1 ;  /* 0x000000483900780c */ /* 0x000fe20000f64270 */
[----:B------:R0:W-:Y:S01]  /*d7c0*/  MUFU.EX2 R31, R20 ;  /* 0x00000014001f7308 */ /* 0x0001e20000000800 */
[----:B------:R-:W-:-:S02]  /*d7d0*/  ISETP.LT.OR P2, PT, R55, 0x42, P2 ;  /* 0x000000423700780c */ /* 0x000fc40001741670 */
[----:B------:R-:W-:Y:S02]  /*d7e0*/  FMNMX.FTZ R33, R36, R33, !PT ;  /* 0x0000002124217209 */ /* 0x000fe40007810000 */
[----:B------:R-:W-:Y:S02]  /*d7f0*/  ISETP.LT.OR P3, PT, R55, 0x49, P3 ;  /* 0x000000493700780c */ /* 0x000fe40001f61670 */
[----:B------:R-:W-:Y:S01]  /*d800*/  FSEL R178, R37, -INF , !P2 ;  /* 0xff80000025b27808 */ /* 0x000fe20005000000 */
[----:B------:R-:W-:-:S01]  /*d810*/  FFMA.FTZ R37, R154, R9, -R59 ;  /* 0x000000099a257223 */ /* 0x000fc2000001083b */
[----:B------:R-:W-:Y:S01]  /*d820*/  ISETP.GT.AND P2, PT, R57, 0x49, P1 ;  /* 0x000000493900780c */ /* 0x000fe20000f44270 */
[----:B0-----:R-:W-:-:S01]  /*d830*/  FFMA.FTZ R20, R160, R9, -R59 ;  /* 0x00000009a0147223 */ /* 0x001fc2000001083b */
[----:B------:R-:W-:Y:S01]  /*d840*/  FMNMX.FTZ R33, R186, R33, !PT ;  /* 0x00000021ba217209 */ /* 0x000fe20007810000 */
[----:B------:R-:W-:Y:S01]  /*d850*/  MUFU.EX2 R156, R156 ;  /* 0x0000009c009c7308 */ /* 0x000fe20000000800 */
[----:B------:R-:W-:-:S02]  /*d860*/  FSEL R182, R41, -INF , !P3 ;  /* 0xff80000029b67808 */ /* 0x000fc40005800000 */
[----:B------:R-:W-:Y:S02]  /*d870*/  ISETP.GT.AND P3, PT, R57, 0x50, P1 ;  /* 0x000000503900780c */ /* 0x000fe40000f64270 */
[C---:B------:R-:W-:Y:S02]  /*d880*/  ISETP.LT.OR P2, PT, R55.reuse, 0x4a, P2 ;  /* 0x0000004a3700780c */ /* 0x040fe40001741670 */
[----:B------:R-:W-:Y:S01]  /*d890*/  FMNMX.FTZ R33, R40, R33, !PT ;  /* 0x0000002128217209 */ /* 0x000fe20007810000 */
[----:B------:R-:W-:Y:S01]  /*d8a0*/  MUFU.EX2 R86, R86 ;  /* 0x0000005600567308 */ /* 0x000fe20000000800 */
[----:B------:R-:W-:Y:S02]  /*d8b0*/  ISETP.LT.OR P3, PT, R55, 0x51, P3 ;  /* 0x000000513700780c */ /* 0x000fe40001f61670 */
[----:B------:R-:W-:Y:S02]  /*d8c0*/  FSEL R38, R38, -INF , !P2 ;  /* 0xff80000026267808 */ /* 0x000fe40005000000 */
[----:B------:R-:W-:-:S02]  /*d8d0*/  ISETP.GT.AND P2, PT, R57, 0x51, P1 ;  /* 0x000000513900780c */ /* 0x000fc40000f44270 */
[----:B------:R-:W-:Y:S01]  /*d8e0*/  FMNMX.FTZ R35, R178, R33, !PT ;  /* 0x00000021b2237209 */ /* 0x000fe20007810000 */
[----:B------:R-:W-:Y:S01]  /*d8f0*/  MUFU.EX2 R82, R82 ;  /* 0x0000005200527308 */ /* 0x000fe20000000800 */
[----:B------:R-:W-:Y:S02]  /*d900*/  FSEL R44, R44, -INF , !P3 ;  /* 0xff8000002c2c7808 */ /* 0x000fe40005800000 */
[----:B------:R-:W-:Y:S02]  /*d910*/  ISETP.GT.AND P3, PT, R57, 0x58, P1 ;  /* 0x000000583900780c */ /* 0x000fe40000f64270 */
[C---:B------:R-:W-:Y:S02]  /*d920*/  ISETP.LT.OR P2, PT, R55.reuse, 0x52, P2 ;  /* 0x000000523700780c */ /* 0x040fe40001741670 */
[----:B------:R-:W-:Y:S01]  /*d930*/  FMNMX.FTZ R35, R182, R35, !PT ;  /* 0x00000023b6237209 */ /* 0x000fe20007810000 */
[----:B------:R0:W-:Y:S01]  /*d940*/  MUFU.EX2 R33, R20 ;  /* 0x0000001400217308 */ /* 0x0001e20000000800 */
[----:B------:R-:W-:-:S02]  /*d950*/  ISETP.LT.OR P3, PT, R55, 0x59, P3 ;  /* 0x000000593700780c */ /* 0x000fc40001f61670 */
[----:B------:R-:W-:Y:S02]  /*d960*/  FSEL R154, R42, -INF , !P2 ;  /* 0xff8000002a9a7808 */ /* 0x000fe40005000000 */
[----:B------:R-:W-:Y:S02]  /*d970*/  FMNMX.FTZ R35, R38, R35, !PT ;  /* 0x0000002326237209 */ /* 0x000fe40007810000 */
[----:B------:R-:W-:Y:S01]  /*d980*/  ISETP.GT.AND P2, PT, R57, 0x59, P1 ;  /* 0x000000593900780c */ /* 0x000fe20000f44270 */
[----:B------:R1:W-:Y:S01]  /*d990*/  MUFU.EX2 R42, R37 ;  /* 0x00000025002a7308 */ /* 0x0003e20000000800 */
[----:B------:R-:W-:Y:S01]  /*d9a0*/  FSEL R158, R45, -INF , !P3 ;  /* 0xff8000002d9e7808 */ /* 0x000fe20005800000 */
[--C-:B0-----:R-:W-:Y:S01]  /*d9b0*/  FFMA.FTZ R20, R162, R9, -R59.reuse ;  /* 0x00000009a2147223 */ /* 0x101fe2000001083b */
[----:B------:R-:W-:Y:S01]  /*d9c0*/  FMNMX.FTZ R35, R44, R35, !PT ;  /* 0x000000232c237209 */ /* 0x000fe20007810000 */
[----:B------:R-:W-:Y:S01]  /*d9d0*/  FFMA.FTZ R45, R74, R9, -R59 ;  /* 0x000000094a2d7223 */ /* 0x000fe2000001083b */
[----:B------:R-:W-:-:S02]  /*d9e0*/  ISETP.GT.AND P3, PT, R57, 0x60, P1 ;  /* 0x000000603900780c */ /* 0x000fc40000f64270 */
[C---:B------:R-:W-:Y:S01]  /*d9f0*/  ISETP.LT.OR P2, PT, R55.reuse, 0x5a, P2 ;  /* 0x0000005a3700780c */ /* 0x040fe20001741670 */
[----:B------:R-:W-:Y:S01]  /*da00*/  MUFU.EX2 R76, R76 ;  /* 0x0000004c004c7308 */ /* 0x000fe20000000800 */
[----:B-1----:R-:W-:Y:S02]  /*da10*/  FMNMX.FTZ R37, R154, R35, !PT ;  /* 0x000000239a257209 */ /* 0x002fe40007810000 */
[----:B------:R-:W-:Y:S02]  /*da20*/  ISETP.LT.OR P3, PT, R55, 0x61, P3 ;  /* 0x000000613700780c */ /* 0x000fe40001f61670 */
[----:B------:R-:W-:Y:S01]  /*da30*/  FSEL R160, R43, -INF , !P2 ;  /* 0xff8000002ba07808 */ /* 0x000fe20005000000 */
[----:B------:R-:W-:Y:S01]  /*da40*/  FFMA.FTZ R43, R80, R9, -R59 ;  /* 0x00000009502b7223 */ /* 0x000fe2000001083b */
[----:B------:R-:W-:Y:S01]  /*da50*/  ISETP.GT.AND P2, PT, R57, 0x61, P1 ;  /* 0x000000613900780c */ /* 0x000fe20000f44270 */
[----:B------:R0:W-:Y:S01]  /*da60*/  MUFU.EX2 R35, R20 ;  /* 0x0000001400237308 */ /* 0x0001e20000000800 */
[----:B------:R-:W-:-:S02]  /*da70*/  FMNMX.FTZ R37, R158, R37, !PT ;  /* 0x000000259e257209 */ /* 0x000fc40007810000 */
[----:B------:R-:W-:Y:S02]  /*da80*/  FSEL R152, R48, -INF , !P3 ;  /* 0xff80000030987808 */ /* 0x000fe40005800000 */
[----:B------:R-:W-:Y:S02]  /*da90*/  ISETP.GT.AND P3, PT, R57, 0x68, P1 ;  /* 0x000000683900780c */ /* 0x000fe40000f64270 */
[C---:B------:R-:W-:Y:S01]  /*daa0*/  ISETP.LT.OR P2, PT, R55.reuse, 0x62, P2 ;  /* 0x000000623700780c */ /* 0x040fe20001741670 */
[----:B------:R1:W-:Y:S01]  /*dab0*/  MUFU.EX2 R48, R39 ;  /* 0x0000002700307308 */ /* 0x0003e20000000800 */
[----:B------:R-:W-:Y:S01]  /*dac0*/  FMNMX.FTZ R37, R160, R37, !PT ;  /* 0x00000025a0257209 */ /* 0x000fe20007810000 */
[----:B0-----:R-:W-:Y:S01]  /*dad0*/  FFMA.FTZ R20, R84, R9, -R59 ;  /* 0x0000000954147223 */ /* 0x001fe2000001083b */
[----:B------:R-:W-:Y:S02]  /*dae0*/  ISETP.LT.OR P3, PT, R55, 0x69, P3 ;  /* 0x000000693700780c */ /* 0x000fe40001f61670 */
[----:B------:R-:W-:-:S02]  /*daf0*/  FSEL R46, R46, -INF , !P2 ;  /* 0xff8000002e2e7808 */ /* 0x000fc40005000000 */
[----:B------:R-:W-:Y:S01]  /*db00*/  ISETP.GT.AND P2, PT, R57, 0x69, P1 ;  /* 0x000000693900780c */ /* 0x000fe20000f44270 */
[----:B------:R-:W-:Y:S01]  /*db10*/  MUFU.EX2 R45, R45 ;  /* 0x0000002d002d7308 */ /* 0x000fe20000000800 */
[----:B------:R-:W-:Y:S02]  /*db20*/  FMNMX.FTZ R37, R152, R37, !PT ;  /* 0x0000002598257209 */ /* 0x000fe40007810000 */
[----:B------:R-:W-:Y:S01]  /*db30*/  FSEL R162, R49, -INF , !P3 ;  /* 0xff80000031a27808 */ /* 0x000fe20005800000 */
[----:B------:R-:W-:-:S01]  /*db40*/  FFMA.FTZ R49, R58, R9, -R59 ;  /* 0x000000093a317223 */ /* 0x000fc2000001083b */
[----:B------:R-:W-:Y:S01]  /*db50*/  ISETP.GT.AND P3, PT, R57, 0x70, P1 ;  /* 0x000000703900780c */ /* 0x000fe20000f64270 */
[----:B------:R-:W-:-:S01]  /*db60*/  FFMA.FTZ R58, R62, R9, -R59 ;  /* 0x000000093e3a7223 */ /* 0x000fc2000001083b */
[----:B------:R-:W-:Y:S01]  /*db70*/  ISETP.LT.OR P2, PT, R55, 0x6a, P2 ;  /* 0x0000006a3700780c */ /* 0x000fe20001741670 */
[----:B------:R-:W-:Y:S01]  /*db80*/  MUFU.EX2 R66, R66 ;  /* 0x0000004200427308 */ /* 0x000fe20000000800 */
[----:B-1----:R-:W-:-:S02]  /*db90*/  FMNMX.FTZ R39, R46, R37, !PT ;  /* 0x000000252e277209 */ /* 0x002fc40007810000 */
[----:B------:R-:W-:Y:S02]  /*dba0*/  ISETP.LT.OR P3, PT, R55, 0x71, P3 ;  /* 0x000000713700780c */ /* 0x000fe40001f61670 */
[----:B------:R-:W-:Y:S02]  /*dbb0*/  FSEL R192, R47, -INF , !P2 ;  /* 0xff8000002fc07808 */ /* 0x000fe40005000000 */
[----:B------:R-:W-:Y:S01]  /*dbc0*/  ISETP.GT.AND P2, PT, R57, 0x71, P1 ;  /* 0x000000713900780c */ /* 0x000fe20000f44270 */
[----:B------:R0:W-:Y:S01]  /*dbd0*/  MUFU.EX2 R37, R20 ;  /* 0x0000001400257308 */ /* 0x0001e20000000800 */
[----:B------:R-:W-:Y:S02]  /*dbe0*/  FMNMX.FTZ R39, R162, R39, !PT ;  /* 0x00000027a2277209 */ /* 0x000fe40007810000 */
[----:B------:R-:W-:Y:S02]  /*dbf0*/  FSEL R84, R51, -INF , !P3 ;  /* 0xff80000033547808 */ /* 0x000fe40005800000 */
[----:B------:R-:W-:-:S02]  /*dc00*/  ISETP.GT.AND P3, PT, R57, 0x78, P1 ;  /* 0x000000783900780c */ /* 0x000fc40000f64270 */
[----:B------:R-:W-:Y:S01]  /*dc10*/  ISETP.LT.OR P2, PT, R55, 0x72, P2 ;  /* 0x000000723700780c */ /* 0x000fe20001741670 */
[----:B------:R-:W-:Y:S01]  /*dc20*/  MUFU.EX2 R60, R60 ;  /* 0x0000003c003c7308 */ /* 0x000fe20000000800 */
[----:B------:R-:W-:Y:S02]  /*dc30*/  FMNMX.FTZ R39, R192, R39, !PT ;  /* 0x00000027c0277209 */ /* 0x000fe40007810000 */
[----:B------:R-:W-:Y:S02]  /*dc40*/  ISETP.GT.AND P1, PT, R57, 0x79, P1 ;  /* 0x000000793900780c */ /* 0x000fe40000f24270 */
[----:B------:R-:W-:Y:S02]  /*dc50*/  ISETP.LT.OR P3, PT, R55, 0x79, P3 ;  /* 0x000000793700780c */ /* 0x000fe40001f61670 */
[----:B------:R-:W-:Y:S01]  /*dc60*/  FSEL R50, R50, -INF , !P2 ;  /* 0xff80000032327808 */ /* 0x000fe20005000000 */
[----:B------:R-:W-:Y:S01]  /*dc70*/  MUFU.EX2 R49, R49 ;  /* 0x0000003100317308 */ /* 0x000fe20000000800 */
[----:B------:R-:W-:-:S02]  /*dc80*/  FMNMX.FTZ R39, R84, R39, !PT ;  /* 0x0000002754277209 */ /* 0x000fc40007810000 */
[----:B------:R-:W-:Y:S02]  /*dc90*/  ISETP.LT.OR P1, PT, R55, 0x7a, P1 ;  /* 0x0000007a3700780c */ /* 0x000fe40000f21670 */
[----:B------:R-:W-:Y:S02]  /*dca0*/  FSEL R52, R52, -INF , !P3 ;  /* 0xff80000034347808 */ /* 0x000fe40005800000 */
[----:B------:R-:W-:Y:S01]  /*dcb0*/  FMNMX.FTZ R41, R50, R39, !PT ;  /* 0x0000002732297209 */ /* 0x000fe20007810000 */
[----:B------:R-:W-:Y:S01]  /*dcc0*/  MUFU.EX2 R58, R58 ;  /* 0x0000003a003a7308 */ /* 0x000fe20000000800 */
[----:B------:R-:W-:Y:S02]  /*dcd0*/  FSEL R80, R53, -INF , !P1 ;  /* 0xff80000035507808 */ /* 0x000fe40004800000 */
[----:B------:R-:W-:Y:S02]  /*dce0*/  FMNMX.FTZ R41, R52, R41, !PT ;  /* 0x0000002934297209 */ /* 0x000fe40007810000 */
[----:B------:R-:W-:-:S02]  /*dcf0*/  FSEL R53, R10, RZ, P4 ;  /* 0x000000ff0a357208 */ /* 0x000fc40002000000 */
[----:B0-----:R-:W-:Y:S01]  /*dd00*/  FMNMX.FTZ R20, R80, R41, !PT ;  /* 0x0000002950147209 */ /* 0x001fe20007810000 */
[----:B------:R-:W-:Y:S01]  /*dd10*/  MUFU.EX2 R39, R43 ;  /* 0x0000002b00277308 */ /* 0x000fe20000000800 */
[----:B------:R-:W-:-:S01]  /*dd20*/  FFMA.FTZ R41, R68, R9, -R59 ;  /* 0x0000000944297223 */ /* 0x000fc2000001083b */
[----:B------:R-:W-:Y:S01]  /*dd30*/  FADD.FTZ R56, -R53, R12 ;  /* 0x0000000c35387221 */ /* 0x000fe20000010100 */
[----:B------:R-:W-:-:S01]  /*dd40*/  FFMA.FTZ R12, R54, R9, -R59 ;  /* 0x00000009360c7223 */ /* 0x000fc2000001083b */
[----:B------:R-:W0:Y:S01]  /*dd50*/  SHFL.BFLY PT, R47, R20, 0x2, 0x1f ;  /* 0x0c401f00142f7f89 */ /* 0x000e2200000e0000 */
[----:B------:R-:W-:-:S01]  /*dd60*/  FFMA.FTZ R68, R70, R9, -R59 ;  /* 0x0000000946447223 */ /* 0x000fc2000001083b */
[-C--:B------:R-:W-:Y:S01]  /*dd70*/  FMUL.FTZ R55, R56, R9.reuse ;  /* 0x0000000938377220 */ /* 0x080fe20000410000 */
[----:B------:R-:W-:-:S01]  /*dd80*/  FFMA.FTZ R70, R78, R9, -R59 ;  /* 0x000000094e467223 */ /* 0x000fc2000001083b */
[----:B------:R-:W-:Y:S08]  /*dd90*/  MUFU.EX2 R43, R72 ;  /* 0x00000048002b7308 */ /* 0x000ff00000000800 */
[----:B------:R-:W1:Y:S08]  /*dda0*/  MUFU.EX2 R55, R55 ;  /* 0x0000003700377308 */ /* 0x000e700000000800 */
[----:B------:R-:W-:Y:S01]  /*ddb0*/  MUFU.EX2 R41, R41 ;  /* 0x0000002900297308 */ /* 0x000fe20000000800 */
[----:B0-----:R-:W-:Y:S01]  /*ddc0*/  FMNMX.FTZ R51, R20, R47, !PT ;  /* 0x0000002f14337209 */ /* 0x001fe20007810000 */
[----:B------:R-:W-:-:S06]  /*ddd0*/  FFMA.FTZ R47, R64, R9, -R59 ;  /* 0x00000009402f7223 */ /* 0x000fcc000001083b */
[----:B------:R-:W-:Y:S01]  /*dde0*/  MUFU.EX2 R68, R68 ;  /* 0x0000004400447308 */ /* 0x000fe20000000800 */
[----:B------:R-:W0:Y:S01]  /*ddf0*/  SHFL.BFLY PT, R20, R51, 0x1, 0x1f ;  /* 0x0c201f0033147f89 */ /* 0x000e2200000e0000 */
[----:B-1----:R-:W-:-:S06]  /*de00*/  FFMA.FTZ R74, R55, R5, R24 ;  /* 0x00000005374a7223 */ /* 0x002fcc0000010018 */
[----:B------:R-:W-:Y:S08]  /*de10*/  MUFU.EX2 R70, R70 ;  /* 0x0000004600467308 */ /* 0x000ff00000000800 */
        /* <DEDUP_REMOVED lines=9> */
[----:B------:R-:W-:-:S01]  /*deb0*/  FFMA.FTZ R73, R36, R9, -R53 ;  /* 0x0000000924497223 */ /* 0x000fc20000010835 */
[-CC-:B------:R-:W-:Y:S01]  /*dec0*/  FFMA.FTZ R57, R190, R9.reuse, -R53.reuse ;  /* 0x00000009be397223 */ /* 0x180fe20000010835 */
[-C--:B------:R-:W-:Y:S01]  /*ded0*/  FMUL.FTZ R36, R72, R9.reuse ;  /* 0x0000000948247220 */ /* 0x080fe20000410000 */
[-CC-:B------:R-:W-:Y:S01]  /*dee0*/  FFMA.FTZ R54, R164, R9.reuse, -R53.reuse ;  /* 0x00000009a4367223 */ /* 0x180fe20000010835 */
[----:B------:R-:W-:-:S01]  /*def0*/  FFMA.FTZ R56, R166, R9, -R53 ;  /* 0x00000009a6387223 */ /* 0x000fc20000010835 */
[-CC-:B------:R-:W-:Y:S01]  /*df00*/  FFMA.FTZ R59, R168, R9.reuse, -R53.reuse ;  /* 0x00000009a83b7223 */ /* 0x180fe20000010835 */
[----:B------:R-:W-:-:S01]  /*df10*/  FFMA.FTZ R28, R28, R9, -R53 ;  /* 0x000000091c1c7223 */ /* 0x000fc20000010835 */
[----:B------:R-:W-:Y:S01]  /*df20*/  MUFU.EX2 R57, R57 ;  /* 0x0000003900397308 */ /* 0x000fe20000000800 */
[----:B0-----:R-:W-:-:S01]  /*df30*/  FFMA.FTZ R61, R170, R9, -R53 ;  /* 0x00000009aa3d7223 */ /* 0x001fc20000010835 */
        /* <DEDUP_REMOVED lines=22> */
[----:B------:R-:W3:Y:S01]  /*e0a0*/  MUFU.EX2 R56, R56 ;  /* 0x0000003800387308 */ /* 0x000ee20000000800 */
[----:B0-----:R-:W-:-:S01]  /*e0b0*/  FFMA.FTZ R5, R36, R4, R57 ;  /* 0x0000000424057223 */ /* 0x001fc20000010039 */
[----:B------:R-:W-:Y:S01]  /*e0c0*/  FADD.FTZ R4, R21, R74 ;  /* 0x0000004a15047221 */ /* 0x000fe20000010000 */
[----:B------:R-:W-:-:S01]  /*e0d0*/  FFMA.FTZ R74, R38, R9, -R53 ;  /* 0x00000009264a7223 */ /* 0x000fc20000010835 */
[----:B------:R-:W-:-:S02]  /*e0e0*/  FFMA.FTZ R38, R44, R9, -R53 ;  /* 0x000000092c267223 */ /* 0x000fc40000010835 */
[----:B------:R-:W-:-:S02]  /*e0f0*/  FADD.FTZ R75, R23, R4 ;  /* 0x00000004174b7221 */ /* 0x000fc40000010000 */
[----:B------:R-:W0:Y:S01]  /*e100*/  MUFU.EX2 R59, R59 ;  /* 0x0000003b003b7308 */ /* 0x000e220000000800 */
[----:B-1----:R-:W-:-:S01]  /*e110*/  FADD.FTZ R5, R54, R5 ;  /* 0x0000000536057221 */ /* 0x002fc20000010000 */
[----:B------:R-:W-:-:S04]  /*e120*/  FADD.FTZ R78, R14, R75 ;  /* 0x0000004b0e4e7221 */ /* 0x000fc80000010000 */
[----:B------:R-:W-:Y:S02]  /*e130*/  FADD.FTZ R75, R25, R78 ;  /* 0x0000004e194b7221 */ /* 0x000fe40000010000 */
[----:B------:R-:W1:Y:S01]  /*e140*/  MUFU.EX2 R28, R28 ;  /* 0x0000001c001c7308 */ /* 0x000e620000000800 */
[----:B---3--:R-:W-:-:S01]  /*e150*/  FADD.FTZ R4, R56, R5 ;  /* 0x0000000538047221 */ /* 0x008fc20000010000 */
[----:B------:R-:W-:Y:S01]  /*e160*/  FADD.FTZ R44, R26, R75 ;  /* 0x0000004b1a2c7221 */ /* 0x000fe20000010000 */
[----:B------:R-:W-:-:S03]  /*e170*/  FFMA.FTZ R75, R154, R9, -R53 ;  /* 0x000000099a4b7223 */ /* 0x000fc60000010835 */
[----:B------:R-:W-:Y:S02]  /*e180*/  FADD.FTZ R77, R27, R44 ;  /* 0x0000002c1b4d7221 */ /* 0x000fe40000010000 */
[----:B------:R-:W3:Y:S01]  /*e190*/  MUFU.EX2 R61, R61 ;  /* 0x0000003d003d7308 */ /* 0x000ee20000000800 */
[----:B0-----:R-:W-:-:S01]  /*e1a0*/  FADD.FTZ R5, R59, R4 ;  /* 0x000000043b057221 */ /* 0x001fc20000010000 */
[----:B------:R-:W-:-:S04]  /*e1b0*/  FADD.FTZ R44, R32, R77 ;  /* 0x0000004d202c7221 */ /* 0x000fc80000010000 */
[----:B------:R-:W-:Y:S02]  /*e1c0*/  FADD.FTZ R77, R29, R44 ;  /* 0x0000002c1d4d7221 */ /* 0x000fe40000010000 */
[----:B------:R-:W0:Y:S01]  /*e1d0*/  MUFU.EX2 R62, R62 ;  /* 0x0000003e003e7308 */ /* 0x000e220000000800 */
[----:B-1----:R-:W-:-:S01]  /*e1e0*/  FADD.FTZ R4, R28, R5 ;  /* 0x000000051c047221 */ /* 0x002fc20000010000 */
[----:B------:R-:W-:-:S04]  /*e1f0*/  FADD.FTZ R44, R156, R77 ;  /* 0x0000004d9c2c7221 */ /* 0x000fc80000010000 */
[----:B------:R-:W-:Y:S01]  /*e200*/  FADD.FTZ R77, R31, R44 ;  /* 0x0000002c1f4d7221 */ /* 0x000fe20000010000 */
[----:B------:R-:W-:-:S01]  /*e210*/  FFMA.FTZ R44, R152, R9, -R53 ;  /* 0x00000009982c7223 */ /* 0x000fc20000010835 */
[----:B------:R-:W1:Y:S01]  /*e220*/  MUFU.EX2 R63, R63 ;  /* 0x0000003f003f7308 */ /* 0x000e620000000800 */
[----:B---3--:R-:W-:-:S01]  /*e230*/  FADD.FTZ R5, R61, R4 ;  /* 0x000000043d057221 */ /* 0x008fc20000010000 */
[----:B------:R-:W-:Y:S01]  /*e240*/  FADD.FTZ R78, R42, R77 ;  /* 0x0000004d2a4e7221 */ /* 0x000fe20000010000 */
[----:B------:R-:W-:-:S03]  /*e250*/  FFMA.FTZ R53, R80, R9, -R53 ;  /* 0x0000000950357223 */ /* 0x000fc60000010835 */
[----:B------:R-:W-:Y:S02]  /*e260*/  FADD.FTZ R77, R33, R78 ;  /* 0x0000004e214d7221 */ /* 0x000fe40000010000 */
[----:B------:R-:W3:Y:S01]  /*e270*/  MUFU.EX2 R30, R30 ;  /* 0x0000001e001e7308 */ /* 0x000ee20000000800 */
[----:B0-----:R-:W-:-:S01]  /*e280*/  FADD.FTZ R4, R62, R5 ;  /* 0x000000053e047221 */ /* 0x001fc20000010000 */
[----:B------:R-:W-:-:S06]  /*e290*/  FADD.FTZ R78, R48, R77 ;  /* 0x0000004d304e7221 */ /* 0x000fcc0000010000 */
[----:B------:R-:W0:Y:S01]  /*e2a0*/  MUFU.EX2 R65, R65 ;  /* 0x0000004100417308 */ /* 0x000e220000000800 */
[----:B-1----:R-:W-:-:S07]  /*e2b0*/  FADD.FTZ R5, R63, R4 ;  /* 0x000000043f057221 */ /* 0x002fce0000010000 */
[----:B------:R-:W1:Y:S01]  /*e2c0*/  MUFU.EX2 R34, R34 ;  /* 0x0000002200227308 */ /* 0x000e620000000800 */
[----:B---3--:R-:W-:-:S07]  /*e2d0*/  FADD.FTZ R4, R30, R5 ;  /* 0x000000051e047221 */ /* 0x008fce0000010000 */
[----:B------:R-:W3:Y:S01]  /*e2e0*/  MUFU.EX2 R67, R67 ;  /* 0x0000004300437308 */ /* 0x000ee20000000800 */
[----:B0-----:R-:W-:-:S07]  /*e2f0*/  FADD.FTZ R5, R65, R4 ;  /* 0x0000000441057221 */ /* 0x001fce0000010000 */
[----:B------:R-:W0:Y:S01]  /*e300*/  MUFU.EX2 R64, R64 ;  /* 0x0000004000407308 */ /* 0x000e220000000800 */
[----:B-1----:R-:W-:-:S07]  /*e310*/  FADD.FTZ R4, R34, R5 ;  /* 0x0000000522047221 */ /* 0x002fce0000010000 */
[----:B------:R-:W1:Y:S01]  /*e320*/  MUFU.EX2 R69, R69 ;  /* 0x0000004500457308 */ /* 0x000e620000000800 */
[----:B---3--:R-:W-:-:S07]  /*e330*/  FADD.FTZ R5, R67, R4 ;  /* 0x0000000443057221 */ /* 0x008fce0000010000 */
[----:B------:R-:W3:Y:S01]  /*e340*/  MUFU.EX2 R13, R73 ;  /* 0x00000049000d7308 */ /* 0x000ee20000000800 */
[----:B0-----:R-:W-:-:S01]  /*e350*/  FADD.FTZ R4, R64, R5 ;  /* 0x0000000540047221 */ /* 0x001fc20000010000 */
[----:B------:R-:W-:-:S06]  /*e360*/  FADD.FTZ R5, R35, R78 ;  /* 0x0000004e23057221 */ /* 0x000fcc0000010000 */
[----:B------:R-:W0:Y:S01]  /*e370*/  MUFU.EX2 R72, R72 ;  /* 0x0000004800487308 */ /* 0x000e220000000800 */
[----:B-1----:R-:W-:-:S07]  /*e380*/  FADD.FTZ R4, R69, R4 ;  /* 0x0000000445047221 */ /* 0x002fce0000010000 */
[----:B------:R-:W1:Y:S01]  /*e390*/  MUFU.EX2 R40, R40 ;  /* 0x0000002800287308 */ /* 0x000e620000000800 */
[----:B---3--:R-:W-:-:S01]  /*e3a0*/  FADD.FTZ R77, R13, R4 ;  /* 0x000000040d4d7221 */ /* 0x008fc20000010000 */
[----:B------:R-:W-:-:S04]  /*e3b0*/  FADD.FTZ R4, R86, R5 ;  /* 0x0000000556047221 */ /* 0x000fc80000010000 */
[----:B------:R-:W-:Y:S02]  /*e3c0*/  FADD.FTZ R5, R37, R4 ;  /* 0x0000000425057221 */ /* 0x000fe40000010000 */
[----:B------:R-:W3:Y:S01]  /*e3d0*/  MUFU.EX2 R71, R71 ;  /* 0x0000004700477308 */ /* 0x000ee20000000800 */
[----:B0-----:R-:W-:-:S01]  /*e3e0*/  FADD.FTZ R77, R72, R77 ;  /* 0x0000004d484d7221 */ /* 0x001fc20000010000 */
[----:B------:R-:W-:-:S04]  /*e3f0*/  FADD.FTZ R78, R82, R5 ;  /* 0x00000005524e7221 */ /* 0x000fc80000010000 */
[----:B------:R-:W-:Y:S02]  /*e400*/  FADD.FTZ R5, R39, R78 ;  /* 0x0000004e27057221 */ /* 0x000fe40000010000 */
[----:B------:R-:W0:Y:S01]  /*e410*/  MUFU.EX2 R73, R182 ;  /* 0x000000b600497308 */ /* 0x000e220000000800 */
[----:B-1----:R-:W-:-:S07]  /*e420*/  FADD.FTZ R4, R40, R77 ;  /* 0x0000004d28047221 */ /* 0x002fce0000010000 */
[----:B------:R-:W1:Y:S01]  /*e430*/  MUFU.EX2 R74, R74 ;  /* 0x0000004a004a7308 */ /* 0x000e620000000800 */
[----:B---3--:R-:W-:-:S07]  /*e440*/  FADD.FTZ R4, R71, R4 ;  /* 0x0000000447047221 */ /* 0x008fce0000010000 */
        /* <DEDUP_REMOVED lines=12> */
[----:B------:R1:W4:Y:S08]  /*e510*/  MUFU.EX2 R154, R46 ;  /* 0x0000002e009a7308 */ /* 0x0003300000000800 */
[----:B------:R-:W5:Y:S01]  /*e520*/  MUFU.EX2 R162, R162 ;  /* 0x000000a200a27308 */ /* 0x000f620000000800 */
[----:B-1----:R-:W-:-:S04]  /*e530*/  FADD.FTZ R46, R68, R5 ;  /* 0x00000005442e7221 */ /* 0x002fc80000010000 */
[----:B------:R-:W-:-:S03]  /*e540*/  FADD.FTZ R5, R43, R46 ;  /* 0x0000002e2b057221 */ /* 0x000fc60000010000 */
[----:B------:R-:W1:Y:S01]  /*e550*/  MUFU.EX2 R192, R192 ;  /* 0x000000c000c07308 */ /* 0x000e620000000800 */
[----:B------:R-:W-:-:S01]  /*e560*/  FADD.FTZ R46, R70, R5 ;  /* 0x00000005462e7221 */ /* 0x000fc20000010000 */
[----:B---3--:R-:W-:-:S03]  /*e570*/  FADD.FTZ R5, R160, R4 ;  /* 0x00000004a0057221 */ /* 0x008fc60000010000 */
[----:B------:R-:W-:Y:S01]  /*e580*/  FADD.FTZ R77, R45, R46 ;  /* 0x0000002e2d4d7221 */ /* 0x000fe20000010000 */
[----:B0-----:R-:W-:-:S02]  /*e590*/  FADD.FTZ R5, R44, R5 ;  /* 0x000000052c057221 */ /* 0x001fc40000010000 */
[----:B------:R-:W0:Y:S01]  /*e5a0*/  MUFU.EX2 R84, R84 ;  /* 0x0000005400547308 */ /* 0x000e220000000800 */
[----:B------:R-:W-:-:S01]  /*e5b0*/  FADD.FTZ R4, R66, R77 ;  /* 0x0000004d42047221 */ /* 0x000fc20000010000 */
[----:B----4-:R-:W-:-:S03]  /*e5c0*/  FADD.FTZ R5, R154, R5 ;  /* 0x000000059a057221 */ /* 0x010fc60000010000 */
[----:B------:R-:W-:Y:S01]  /*e5d0*/  FADD.FTZ R77, R47, R4 ;  /* 0x000000042f4d7221 */ /* 0x000fe20000010000 */
[----:B-----5:R-:W-:-:S02]  /*e5e0*/  FADD.FTZ R5, R162, R5 ;  /* 0x00000005a2057221 */ /* 0x020fc40000010000 */
[----:B------:R-:W3:Y:S01]  /*e5f0*/  MUFU.EX2 R155, R50 ;  /* 0x00000032009b7308 */ /* 0x000ee20000000800 */
[----:B------:R-:W-:-:S01]  /*e600*/  FADD.FTZ R4, R60, R77 ;  /* 0x0000004d3c047221 */ /* 0x000fc20000010000 */
[----:B-1----:R-:W-:-:S03]  /*e610*/  FADD.FTZ R5, R192, R5 ;  /* 0x00000005c0057221 */ /* 0x002fc60000010000 */
[----:B------:R-:W-:-:S03]  /*e620*/  FADD.FTZ R77, R49, R4 ;  /* 0x00000004314d7221 */ /* 0x000fc60000010000 */
[----:B------:R-:W1:Y:S01]  /*e630*/  MUFU.EX2 R52, R52 ;  /* 0x0000003400347308 */ /* 0x000e620000000800 */
[----:B0-----:R-:W-:-:S01]  /*e640*/  FADD.FTZ R5, R84, R5 ;  /* 0x0000000554057221 */ /* 0x001fc20000010000 */
[----:B------:R-:W-:-:S04]  /*e650*/  FADD.FTZ R4, R58, R77 ;  /* 0x0000004d3a047221 */ /* 0x000fc80000010000 */
[----:B------:R-:W-:Y:S02]  /*e660*/  FADD.FTZ R77, R51, R4 ;  /* 0x00000004334d7221 */ /* 0x000fe40000010000 */
[----:B------:R-:W0:Y:S01]  /*e670*/  MUFU.EX2 R81, R53 ;  /* 0x0000003500517308 */ /* 0x000e220000000800 */
[----:B---3--:R-:W-:-:S04]  /*e680*/  FADD.FTZ R5, R155, R5 ;  /* 0x000000059b057221 */ /* 0x008fc80000010000 */
[----:B-1----:R-:W-:Y:S01]  /*e690*/  FADD.FTZ R4, R52, R5 ;  /* 0x0000000534047221 */ /* 0x002fe20000010000 */
[----:B------:R-:W-:-:S03]  /*e6a0*/  FADD.FTZ R5, R12, R77 ;  /* 0x0000004d0c057221 */ /* 0x000fc60000010000 */
[----:B0-----:R-:W-:Y:S01]  /*e6b0*/  FADD.FTZ R4, R81, R4 ;  /* 0x0000000451047221 */ /* 0x001fe20000010000 */
[----:B------:R-:W-:Y:S06]  /*e6c0*/  @!P0 BRA `(.L_x_1128) ;  /* 0x0000000000048947 */ /* 0x000fec0003800000 */
[----:B------:R-:W-:Y:S01]  /*e6d0*/  BPT.TRAP 0x1 ;  /* 0x000000040000795c */ /* 0x000fe20000300000 */
.L_x_1128:
        /* <DEDUP_REMOVED lines=12> */
[----:B------:R-:W-:Y:S01]  /*e7a0*/  FMUL.FTZ R92, R92, R55 ;  /* 0x000000375c5c7220 */ /* 0x000fe20000410000 */
[----:B------:R-:W-:Y:S01]  /*e7b0*/  F2FP.SATFINITE.E4M3.F32.PACK_AB_MERGE_C R12, R12, R51, RZ ;  /* 0x000000330c0c723e */ /* 0x000fe200048070ff */
[-C--:B------:R-:W-:Y:S01]  /*e7c0*/  FMUL.FTZ R93, R93, R55.reuse ;  /* 0x000000375d5d7220 */ /* 0x080fe20000410000 */
[----:B------:R-:W-:Y:S01]  /*e7d0*/  F2FP.SATFINITE.E4M3.F32.PACK_AB_MERGE_C R56, R59, R56, RZ ;  /* 0x000000383b38723e */ /* 0x000fe200048070ff */
[-C--:B------:R-:W-:Y:S01]  /*e7e0*/  FMUL.FTZ R96, R96, R55.reuse ;  /* 0x0000003760607220 */ /* 0x080fe20000410000 */
        /* <DEDUP_REMOVED lines=90> */
.L_x_1110:
[----:B------:R-:W-:Y:S06]  /*ed90*/  BAR.ARV 0x8, 0x180 ;  /* 0x0206000000007b1d */ /* 0x000fec0000002000 */
[----:B------:R-:W-:Y:S05]  /*eda0*/  @!P0 BRA `(.L_x_1130) ;  /* 0x0000000000048947 */ /* 0x000fea0003800000 */
[----:B------:R-:W-:Y:S01]  /*edb0*/  BPT.TRAP 0x1 ;  /* 0x000000040000795c */ /* 0x000fe20000300000 */
.L_x_1130:
[----:B------:R-:W-:Y:S01]  /*edc0*/  ULEA UR5, UR4, UR36, 0x3 ;  /* 0x0000002404057291 */ /* 0x000fe2000f8e183f */
[----:B------:R-:W-:-:S08]  /*edd0*/  SHF.L.U32 R2, R2, 0x1f, RZ ;  /* 0x0000001f02027819 */ /* 0x000fd000000006ff */
[----:B------:R0:W1:Y:S01]  /*ede0*/  SYNCS.PHASECHK.TRANS64.TRYWAIT P1, [UR5+0x22850], R2 ;  /* 0x02285002ff0075a7 */ /* 0x0000620008020145 */
[----:B------:R-:W-:Y:S05]  /*edf0*/  @!P0 BRA `(.L_x_1131) ;  /* 0x0000000000048947 */ /* 0x000fea0003800000 */
[----:B------:R-:W-:Y:S01]  /*ee00*/  BPT.TRAP 0x1 ;  /* 0x000000040000795c */ /* 0x000fe20000300000 */
.L_x_1131:
[----:B-1----:R-:W-:Y:S05]  /*ee10*/  @P1 BRA `(.L_x_1132) ;  /* 0x0000000000081947 */ /* 0x002fea0003800000 */
[----:B------:R-:W1:Y:S02]  /*ee20*/  SYNCS.PHASECHK.TRANS64.TRYWAIT P1, [UR5+0x22850], R2 ;  /* 0x02285002ff0075a7 */ /* 0x000e640008020145 */
[----:B-1----:R-:W-:Y:S05]  /*ee30*/  @!P1 BRA `(.L_x_1133) ;  /* 0x0000007400ec9947 */ /* 0x002fea0003800000 */
.L_x_1132:
[----:B------:R-:W-:Y:S01]  /*ee40*/  UIADD3 UR36, UR36, 0x400, URZ ;  /* 0x0000040024247890 */ /* 0x000fe2000fffe03f */
[----:B------:R-:W-:Y:S01]  /*ee50*/  WARPGROUP.ARRIVE ;  /* 0x00000000000079c5 */ /* 0x000fe20000000000 */
[----:B------:R-:W-:Y:S01]  /*ee60*/  UMOV UR11, 0x40000040 ;  /* 0x40000040000b7882 */ /* 0x000fe20000000000 */
[----:B------:R-:W3:Y:S01]  /*ee70*/  LDC.64 R12, c[0x0][0x9a0] ;  /* 0x00026800ff0c7b82 */ /* 0x000ee20000000a00 */
[----:B------:R-:W-:-:S04]  /*ee80*/  USHF.R.U32.HI UR36, URZ, 0x4, UR36 ;  /* 0x000000043f247899 */ /* 0x000fc80008011624 */
[----:B------:R-:W-:-:S04]  /*ee90*/  ULOP3.LUT UR36, UR36, 0x3fff, URZ, 0xc0, !UPT ;  /* 0x00003fff24247892 */ /* 0x000fc8000f8ec03f */
[----:B------:R-:W-:-:S04]  /*eea0*/  ULOP3.LUT UR36, UR36, 0x10000, URZ, 0xfc, !UPT ;  /* 0x0001000024247892 */ /* 0x000fc8000f8efc3f */
[----:B------:R-:W-:-:S07]  /*eeb0*/  ULEA UR4, UR4, UR36, 0xa ;  /* 0x0000002404047291 */ /* 0x000fce000f8e503f */
[----:B------:R-:W-:Y:S02]  /*eec0*/  UMOV UR10, UR4 ;  /* 0x00000004000a7c82 */ /* 0x000fe40008000000 */
[----:B------:R-:W-:Y:S01]  /*eed0*/  QGMMA.64x128x32.F32.E4M3.E4M3 R88, R164, gdesc[UR8], R88, gsb0 ;  /* 0x01e00008a4587df3 */ /* 0x000fe20008000858 */
[----:B---3--:R-:W-:-:S04]  /*eee0*/  ISETP.NE.U32.AND P1, PT, R12, RZ, PT ;  /* 0x000000ff0c00720c */ /* 0x008fc80003f25070 */
[----:B------:R-:W-:-:S13]  /*eef0*/  ISETP.NE.AND.EX P1, PT, R13, RZ, PT, P1 ;  /* 0x000000ff0d00720c */ /* 0x000fda0003f25310 */
[----:B------:R-:W3:Y:S01]  /*ef00*/  @P1 LDC.64 R6, c[0x0][0x9c8] ;  /* 0x00027200ff061b82 */ /* 0x000ee20000000a00 */
[----:B------:R-:W-:-:S07]  /*ef10*/  @P1 SHF.R.S32.HI R11, RZ, 0x1f, R17 ;  /* 0x0000001fff0b1819 */ /* 0x000fce0000011411 */
[----:B------:R-:W4:Y:S01]  /*ef20*/  @P1 LDC.64 R14, c[0x0][0x9d0] ;  /* 0x00027400ff0e1b82 */ /* 0x000f220000000a00 */
[----:B------:R-:W-:Y:S01]  /*ef30*/  UIADD3 UR6, UR4, 0x2, URZ ;  /* 0x0000000204067890 */ /* 0x000fe2000fffe03f */
[----:B------:R-:W-:Y:S01]  /*ef40*/  UMOV UR11, 0x40000040 ;  /* 0x40000040000b7882 */ /* 0x000fe20000000000 */
[C---:B---3--:R-:W-:Y:S02]  /*ef50*/  @P1 IMAD R0, R6.reuse, UR38, RZ ;  /* 0x0000002606001c24 */ /* 0x048fe4000f8e02ff */
[----:B01----:R-:W-:-:S04]  /*ef60*/  @P1 IMAD.WIDE.U32 R2, R6, UR39, RZ ;  /* 0x0000002706021c25 */ /* 0x003fc8000f8e00ff */
[----:B------:R-:W-:Y:S02]  /*ef70*/  @P1 IMAD R7, R7, UR39, R0 ;  /* 0x0000002707071c24 */ /* 0x000fe4000f8e0200 */
[-C--:B----4-:R-:W-:Y:S02]  /*ef80*/  @P1 IMAD R0, R11, R14.reuse, RZ ;  /* 0x0000000e0b001224 */ /* 0x090fe400078e02ff */
[----:B------:R-:W-:Y:S01]  /*ef90*/  @P1 IMAD.IADD R3, R3, 0x1, R7 ;  /* 0x0000000103031824 */ /* 0x000fe200078e0207 */
[----:B------:R-:W-:Y:S01]  /*efa0*/  UMOV UR10, UR6 ;  /* 0x00000006000a7c82 */ /* 0x000fe20008000000 */
[C---:B------:R-:W-:Y:S02]  /*efb0*/  @P1 IMAD R7, R17.reuse, R15, R0 ;  /* 0x0000000f11071224 */ /* 0x040fe400078e0200 */
[----:B------:R-:W-:-:S04]  /*efc0*/  @P1 IMAD.WIDE.U32 R2, R17, R14, R2 ;  /* 0x0000000e11021225 */ /* 0x000fc800078e0002 */
[----:B------:R-:W-:Y:S01]  /*efd0*/  @P1 IMAD.IADD R0, R3, 0x1, R7 ;  /* 0x0000000103001824 */ /* 0x000fe200078e0207 */
[----:B------:R-:W-:Y:S01]  /*efe0*/  @P1 LEA R6, P2, R2, R12, 0x2 ;  /* 0x0000000c02061211 */ /* 0x000fe200078410ff */
[----:B------:R-:W-:-:S03]  /*eff0*/  IMAD.MOV.U32 R3, RZ, RZ, 0x3f800000 ;  /* 0x3f800000ff037424 */ /* 0x000fc600078e00ff */
[----:B------:R-:W-:-:S05]  /*f000*/  @P1 LEA.HI.X R7, R2, R13, R0, 0x2, P2 ;  /* 0x0000000d02071211 */ /* 0x000fca00010f1400 */
[----:B------:R0:W3:Y:S01]  /*f010*/  @P1 LDG.E R3, desc[UR42][R6.64] ;  /* 0x0000002a06031981 */ /* 0x0000e2000c1e1900 */
[----:B------:R-:W-:Y:S02]  /*f020*/  WARPGROUP.DEPBAR.LE gsb0, 0x0 ;  /* 0x00008000000079c5 */ /* 0x000fe40000010000 */
[----:B------:R-:W-:-:S06]  /*f030*/  WARPGROUP.ARRIVE ;  /* 0x00000000000079c5 */ /* 0x000fcc0000000000 */
[----:B------:R-:W-:Y:S01]  /*f040*/  QGMMA.64x128x32.F32.E4M3.E4M3 R88, R160, gdesc[UR8], R88, gsb0 ;  /* 0x01e00008a0587df3 */ /* 0x000fe20008000858 */
[----:B------:R-:W-:Y:S01]  /*f050*/  UIADD3 UR6, UR4, 0x4, URZ ;  /* 0x0000000404067890 */ /* 0x000fe2000fffe03f */
[----:B------:R-:W-:-:S06]  /*f060*/  UMOV UR11, 0x40000040 ;  /* 0x40000040000b7882 */ /* 0x000fcc0000000000 */
[----:B------:R-:W-:Y:S01]  /*f070*/  UMOV UR10, UR6 ;  /* 0x00000006000a7c82 */ /* 0x000fe20008000000 */
[----:B------:R-:W-:Y:S01]  /*f080*/  UIADD3 UR4, UR4, 0x6, URZ ;  /* 0x0000000604047890 */ /* 0x000fe2000fffe03f */
[----:B------:R-:W1:Y:S04]  /*f090*/  SHFL.BFLY PT, R0, R5, 0x2, 0x1f ;  /* 0x0c401f0005007f89 */ /* 0x000e6800000e0000 */
        /* <DEDUP_REMOVED lines=26> */
[----:B------:R-:W4:Y:S01]  /*f240*/  @P1 MUFU.RCP R8, R13 ;  /* 0x0000000d00081308 */ /* 0x000f220000001000 */
[C---:B------:R-:W-:Y:S01]  /*f250*/  @P2 FMUL.FTZ R5, R9.reuse, 0.69314718246459960938 ;  /* 0x3f31721809052820 */ /* 0x040fe20000410000 */
[----:B0-----:R-:W-:Y:S01]  /*f260*/  @P2 FMUL.FTZ R6, R6, 0.69314718246459960938 ;  /* 0x3f31721806062820 */ /* 0x001fe20000410000 */
[----:B------:R-:W-:Y:S01]  /*f270*/  @P3 FMUL.FTZ R16, R9, 0.69314718246459960938 ;  /* 0x3f31721809103820 */ /* 0x000fe20000410000 */
[----:B------:R-:W-:-:S02]  /*f280*/  IMAD.MOV.U32 R0, RZ, RZ, -0x800000 ;  /* 0xff800000ff007424 */ /* 0x000fc400078e00ff */
[----:B---3--:R-:W-:Y:S01]  /*f290*/  FMUL.FTZ R4, R4, R3 ;  /* 0x0000000304047220 */ /* 0x008fe20000410000 */
[----:B------:R-:W-:Y:S02]  /*f2a0*/  IMAD.MOV.U32 R2, RZ, RZ, -0x800000 ;  /* 0xff800000ff027424 */ /* 0x000fe400078e00ff */
[----:B-1----:R-:W-:Y:S01]  /*f2b0*/  @P3 FMUL.FTZ R7, R7, 0.69314718246459960938 ;  /* 0x3f31721807073820 */ /* 0x002fe20000410000 */
[----:B------:R-:W-:-:S03]  /*f2c0*/  @P2 FFMA.FTZ R0, R5, R10, R6 ;  /* 0x0000000a05002223 */ /* 0x000fc60000010006 */
[----:B------:R-:W-:Y:S01]  /*f2d0*/  @P3 FFMA.FTZ R2, R16, R20, R7 ;  /* 0x0000001410023223 */ /* 0x000fe20000010007 */
[----:B----4-:R-:W-:Y:S01]  /*f2e0*/  FMUL.FTZ R5, R8, R3 ;  /* 0x0000000308057220 */ /* 0x010fe20000410000 */
[----:B------:R-:W-:Y:S02]  /*f2f0*/  WARPGROUP.DEPBAR.LE gsb0, 0x0 ;  /* 0x00008000000079c5 */ /* 0x000fe40000010000 */
[----:B------:R-:W-:Y:S05]  /*f300*/  @!P0 BRA `(.L_x_1134) ;  /* 0x0000000000048947 */ /* 0x000fea0003800000 */
[----:B------:R-:W-:Y:S01]  /*f310*/  BPT.TRAP 0x1 ;  /* 0x000000040000795c */ /* 0x000fe20000300000 */
.L_x_1134:
        /* <DEDUP_REMOVED lines=68> */
.L_x_1056:
[----:B------:R-:W-:Y:S05]  /*f760*/  @P0 BRA `(.L_x_1135) ;  /* 0x0000002000540947 */ /* 0x000fea0003800000 */
[----:B------:R-:W0:Y:S01]  /*f770*/  S2R R9, SR_TID.X ;  /* 0x0000000000097919 */ /* 0x000e220000002100 */
[----:B------:R-:W-:Y:S01]  /*f780*/  ULDC.64 UR4, c[0x4][0x40] ;  /* 0x0100100000047ab9 */ /* 0x000fe20000000a00 */
[----:B------:R-:W1:Y:S01]  /*f790*/  LDC R82, c[0x0][0xbe8] ;  /* 0x0002fa00ff527b82 */ /* 0x000e620000000800 */
[----:B------:R-:W-:Y:S01]  /*f7a0*/  ULDC.64 UR6, c[0x0][0xb38] ;  /* 0x0002ce0000067ab9 */ /* 0x000fe20000000a00 */
[----:B------:R-:W3:Y:S01]  /*f7b0*/  S2R R73, SR_CTAID.X ;  /* 0x0000000000497919 */ /* 0x000ee20000002500 */
[----:B------:R-:W-:-:S05]  /*f7c0*/  ULDC.64 UR8, c[0x0][0xb28] ;  /* 0x0002ca0000087ab9 */ /* 0x000fca0000000a00 */
[----:B------:R-:W4:Y:S08]  /*f7d0*/  LDC.64 R86, c[0x0][0xbd8] ;  /* 0x0002f600ff567b82 */ /* 0x000f300000000a00 */
[----:B------:R-:W5:Y:S08]  /*f7e0*/  LDC R90, c[0x0][0xc50] ;  /* 0x00031400ff5a7b82 */ /* 0x000f700000000800 */
[----:B------:R-:W2:Y:S01]  /*f7f0*/  LDC.64 R88, c[0x0][0xb40] ;  /* 0x0002d000ff587b82 */ /* 0x000ea20000000a00 */
[----:B0-----:R-:W-:-:S05]  /*f800*/  IMAD.SHL.U32 R4, R9, 0x4, RZ ;  /* 0x0000000409047824 */ /* 0x001fca00078e00ff */
[----:B------:R-:W-:Y:S02]  /*f810*/  LOP3.LUT R4, R4, 0xc, RZ, 0xc0, !PT ;  /* 0x0000000c04047812 */ /* 0x000fe400078ec0ff */
[----:B------:R-:W-:Y:S02]  /*f820*/  BAR.SYNC.DEFER_BLOCKING 0x1, 0x100 ;  /* 0x0044000000007b1d */ /* 0x000fe40000010000 */
[----:B------:R-:W-:-:S05]  /*f830*/  IADD3 R4, P0, R4, UR4, RZ ;  /* 0x0000000404047c10 */ /* 0x000fca000ff1e0ff */
[----:B------:R-:W-:Y:S01]  /*f840*/  IMAD.X R5, RZ, RZ, UR5, P0 ;  /* 0x00000005ff057e24 */ /* 0x000fe200080e06ff */
[----:B------:R-:W-:-:S05]  /*f850*/  ULDC.64 UR4, c[0x0][0xbd0] ;  /* 0x0002f40000047ab9 */ /* 0x000fca0000000a00 */
[----:B------:R0:W4:Y:S01]  /*f860*/  LDG.E.CONSTANT R5, desc[UR42][R4.64] ;  /* 0x0000002a04057981 */ /* 0x000122000c1e9900 */
[C---:B------:R-:W-:Y:S01]  /*f870*/  LOP3.LUT P0, R7, R9.reuse, 0x3, RZ, 0xc0, !PT ;  /* 0x0000000309077812 */ /* 0x040fe2000780c0ff */
[----:B------:R-:W-:Y:S01]  /*f880*/  VIADD R9, R9, 0xffffff80 ;  /* 0xffffff8009097836 */ /* 0x000fe20000000000 */
[----:B-1----:R-:W-:Y:S01]  /*f890*/  ISETP.NE.AND P2, PT, R82, 0x1, PT ;  /* 0x000000015200780c */ /* 0x002fe20003f45270 */
[----:B------:R-:W-:Y:S01]  /*f8a0*/  IMAD.WIDE.U32 R32, R17, UR4, RZ ;  /* 0x0000000411207c25 */ /* 0x000fe2000f8e00ff */
[----:B------:R-:W-:Y:S01]  /*f8b0*/  ISETP.EQ.OR P0, PT, R7, 0x3, !P0 ;  /* 0x000000030700780c */ /* 0x000fe20004702670 */
[----:B------:R-:W-:Y:S02]  /*f8c0*/  BSSY B0, `(.L_x_1136) ;  /* 0x0000185000007945 */ /* 0x000fe40003800000 */
[----:B------:R-:W-:Y:S01]  /*f8d0*/  IMAD.WIDE.U32 R42, R17, UR6, RZ ;  /* 0x00000006112a7c25 */ /* 0x000fe2000f8e00ff */
[----:B------:R-:W-:Y:S02]  /*f8e0*/  SEL R76, R3, R8, P0 ;  /* 0x00000008034c7207 */ /* 0x000fe40000000000 */
[----:B0-----:R-:W-:-:S02]  /*f8f0*/  SHF.R.S32.HI R4, RZ, 0x1f, R9 ;  /* 0x0000001fff047819 */ /* 0x001fc40000011409 */
[----:B------:R-:W-:Y:S02]  /*f900*/  SEL R7, R8, R3, P0 ;  /* 0x0000000308077207 */ /* 0x000fe40000000000 */
[----:B------:R-:W-:Y:S01]  /*f910*/  LEA.HI R3, R4, R9, RZ, 0x7 ;  /* 0x0000000904037211 */ /* 0x000fe200078f38ff */
[----:B------:R-:W0:Y:S01]  /*f920*/  @P2 LDC R84, c[0x0][0xbec] ;  /* 0x0002fb00ff542b82 */ /* 0x000e220000000800 */
[----:B------:R-:W-:Y:S02]  /*f930*/  SEL R46, R6, R91, P0 ;  /* 0x0000005b062e7207 */ /* 0x000fe40000000000 */
[----:B------:R-:W-:Y:S02]  /*f940*/  SEL R79, R91, R6, P0 ;  /* 0x000000065b4f7207 */ /* 0x000fe40000000000 */
[----:B------:R-:W-:Y:S02]  /*f950*/  LOP3.LUT R6, R3, 0xffffff80, RZ, 0xc0, !PT ;  /* 0xffffff8003067812 */ /* 0x000fe400078ec0ff */
[----:B------:R-:W-:Y:S01]  /*f960*/  LEA.HI R8, R4, R9, RZ, 0x2 ;  /* 0x0000000904087211 */ /* 0x000fe200078f10ff */
[----:B------:R-:W1:Y:S01]  /*f970*/  @P2 LDC R83, c[0x0][0xbf0] ;  /* 0x0002fc00ff532b82 */ /* 0x000e620000000800 */
[----:B------:R-:W-:Y:S01]  /*f980*/  SEL R12, R94, R95, P0 ;  /* 0x0000005f5e0c7207 */ /* 0x000fe20000000000 */
[----:B------:R-:W-:Y:S01]  /*f990*/  IMAD.IADD R68, R9, 0x1, -R6 ;  /* 0x0000000109447824 */ /* 0x000fe200078e0a06 */
[----:B------:R-:W-:-:S02]  /*f9a0*/  SHF.R.S32.HI R6, RZ, 0x7, R3 ;  /* 0x00000007ff067819 */ /* 0x000fc40000011403 */
[----:B------:R-:W-:Y:S02]  /*f9b0*/  LOP3.LUT R8, R8, 0xfffffffc, RZ, 0xc0, !PT ;  /* 0xfffffffc08087812 */ /* 0x000fe400078ec0ff */
[----:B------:R-:W-:Y:S01]  /*f9c0*/  SHF.R.S32.HI R11, RZ, 0x1f, R68 ;  /* 0x0000001fff0b7819 */ /* 0x000fe20000011444 */
[----:B------:R-:W5:Y:S01]  /*f9d0*/  @P2 LDC R85, c[0x0][0xbf0] ;  /* 0x0002fc00ff552b82 */ /* 0x000f620000000800 */
[----:B------:R-:W-:Y:S01]  /*f9e0*/  LEA.HI R3, R3, R6, RZ, 0x1 ;  /* 0x0000000603037211 */ /* 0x000fe200078f08ff */
[----:B------:R-:W-:Y:S01]  /*f9f0*/  IMAD.IADD R27, R9, 0x1, -R8 ;  /* 0x00000001091b7824 */ /* 0x000fe200078e0a08 */
[----:B------:R-:W-:Y:S02]  /*fa00*/  LEA.HI R13, R11, R68, RZ, 0x2 ;  /* 0x000000440b0d7211 */ /* 0x000fe400078f10ff */
[----:B------:R-:W-:Y:S02]  /*fa10*/  LOP3.LUT R3, R3, 0x3fffffe, RZ, 0xc0, !PT ;  /* 0x03fffffe03037812 */ /* 0x000fe400078ec0ff */
[----:B------:R-:W-:-:S02]  /*fa20*/  SHF.R.S32.HI R4, RZ, 0x2, R13 ;  /* 0x00000002ff047819 */ /* 0x000fc4000001140d */
[----:B------:R-:W-:Y:S01]  /*fa30*/  SHF.R.S32.HI R25, RZ, 0x1f, R13 ;  /* 0x0000001fff197819 */ /* 0x000fe2000001140d */
[----:B------:R-:W-:Y:S01]  /*fa40*/  IMAD.IADD R3, R6, 0x1, -R3 ;  /* 0x0000000106037824 */ /* 0x000fe200078e0a03 */
[----:B------:R-:W-:Y:S02]  /*fa50*/  SHF.R.S32.HI R8, RZ, 0x1f, R17 ;  /* 0x0000001fff087819 */ /* 0x000fe40000011411 */
[----:B------:R-:W-:Y:S02]  /*fa60*/  LEA.HI R25, R25, R4, RZ, 0x3 ;  /* 0x0000000419197211 */ /* 0x000fe400078f18ff */
[----:B------:R-:W-:Y:S01]  /*fa70*/  LEA.HI R11, R11, R68, RZ, 0x5 ;  /* 0x000000440b0b7211 */ /* 0x000fe200078f28ff */
[----:B------:R-:W-:Y:S01]  /*fa80*/  IMAD R6, R8, UR4, RZ ;  /* 0x0000000408067c24 */ /* 0x000fe2000f8e02ff */
[----:B------:R-:W-:Y:S01]  /*fa90*/  LOP3.LUT R25, R25, 0xfffffff8, RZ, 0xc0, !PT ;  /* 0xfffffff819197812 */ /* 0x000fe200078ec0ff */
[----:B------:R-:W5:Y:S01]  /*faa0*/  S2UR UR4, SR_CTAID.Y ;  /* 0x00000000000479c3 */ /* 0x000f620000002600 */
[----:B------:R-:W-:Y:S01]  /*fab0*/  SHF.R.S32.HI R11, RZ, 0x5, R11 ;  /* 0x00000005ff0b7819 */ /* 0x000fe2000001140b */
[----:B------:R-:W-:Y:S01]  /*fac0*/  IMAD R9, R17, UR5, R6 ;  /* 0x0000000511097c24 */ /* 0x000fe2000f8e0206 */
[----:B------:R-:W-:Y:S01]  /*fad0*/  SEL R78, R92, R93, P0 ;  /* 0x0000005d5c4e7207 */ /* 0x000fe20000000000 */
[----:B------:R-:W-:Y:S01]  /*fae0*/  IMAD R6, R8, UR6, RZ ;  /* 0x0000000608067c24 */ /* 0x000fe2000f8e02ff */
[----:B------:R-:W-:Y:S01]  /*faf0*/  LEA.HI R8, R27, R27, RZ, 0x1 ;  /* 0x0000001b1b087211 */ /* 0x000fe200078f08ff */
[----:B------:R-:W-:Y:S01]  /*fb00*/  IMAD.IADD R4, R4, 0x1, -R25 ;  /* 0x0000000104047824 */ /* 0x000fe200078e0a19 */
[----:B------:R-:W-:Y:S01]  /*fb10*/  SEL R10, R102, R103, P0 ;  /* 0x00000067660a7207 */ /* 0x000fe20000000000 */
[----:B------:R-:W-:Y:S01]  /*fb20*/  IMAD.IADD R33, R33, 0x1, R9 ;  /* 0x0000000121217824 */ /* 0x000fe200078e0209 */
[----:B------:R-:W-:Y:S01]  /*fb30*/  LOP3.LUT R8, R8, 0x1ffffffe, RZ, 0xc0, !PT ;  /* 0x1ffffffe08087812 */ /* 0x000fe200078ec0ff */
[----:B------:R-:W-:Y:S01]  /*fb40*/  IMAD R4, R11, 0x10, R4 ;  /* 0x000000100b047824 */ /* 0x000fe200078e0204 */
[----:B------:R-:W-:Y:S01]  /*fb50*/  SEL R93, R93, R92, P0 ;  /* 0x0000005c5d5d7207 */ /* 0x000fe20000000000 */
[----:B------:R-:W-:Y:S01]  /*fb60*/  IMAD R11, R17, UR7, R6 ;  /* 0x00000007110b7c24 */ /* 0x000fe2000f8e0206 */
[----:B------:R-:W-:Y:S01]  /*fb70*/  SEL R6, R150, R151, P0 ;  /* 0x0000009796067207 */ /* 0x000fe20000000000 */
[----:B------:R-:W-:Y:S01]  /*fb80*/  IMAD R3, R3, 0x40, R4 ;  /* 0x0000004003037824 */ /* 0x000fe200078e0204 */
[----:B------:R-:W-:Y:S01]  /*fb90*/  SEL R151, R151, R150, P0 ;  /* 0x0000009697977207 */ /* 0x000fe20000000000 */
[----:B------:R-:W-:Y:S01]  /*fba0*/  IMAD.IADD R8, R27, 0x1, -R8 ;  /* 0x000000011b087824 */ /* 0x000fe200078e0a08 */
[----:B------:R-:W-:Y:S01]  /*fbb0*/  SEL R14, R96, R97, P0 ;  /* 0x00000061600e7207 */ /* 0x000fe20000000000 */
[--C-:B---3--:R-:W-:Y:S01]  /*fbc0*/  IMAD R70, R73, 0x80, R3.reuse ;  /* 0x0000008049467824 */ /* 0x108fe200078e0203 */
[----:B------:R-:W-:Y:S01]  /*fbd0*/  SEL R15, R97, R96, P0 ;  /* 0x00000060610f7207 */ /* 0x000fe20000000000 */
[----:B------:R-:W-:Y:S01]  /*fbe0*/  IMAD R4, R8, 0x8, R3 ;  /* 0x0000000808047824 */ /* 0x000fe200078e0203 */
[----:B------:R-:W-:Y:S01]  /*fbf0*/  SEL R74, R100, R101, P0 ;  /* 0x00000065644a7207 */ /* 0x000fe20000000000 */
[----:B------:R-:W3:Y:S01]  /*fc00*/  @P2 LDC R92, c[0x0][0xbec] ;  /* 0x0002fb00ff5c2b82 */ /* 0x000ee20000000800 */
[----:B------:R-:W-:Y:S01]  /*fc10*/  SEL R24, R112, R113, P0 ;  /* 0x0000007170187207 */ /* 0x000fe20000000000 */
[----:B------:R-:W-:Y:S01]  /*fc20*/  IMAD R73, R73, 0x80, R4 ;  /* 0x0000008049497824 */ /* 0x000fe200078e0204 */
[----:B------:R-:W-:Y:S01]  /*fc30*/  SEL R21, R113, R112, P0 ;  /* 0x0000007071157207 */ /* 0x000fe20000000000 */
[----:B------:R-:W-:Y:S01]  /*fc40*/  IMAD.IADD R43, R43, 0x1, R11 ;  /* 0x000000012b2b7824 */ /* 0x000fe200078e020b */
[----:B------:R-:W-:Y:S01]  /*fc50*/  SEL R16, R144, R145, P0 ;  /* 0x0000009190107207 */ /* 0x000fe20000000000 */
[----:B------:R-:W-:Y:S01]  /*fc60*/  ULDC.64 UR6, c[0x0][0xb48] ;  /* 0x0002d20000067ab9 */ /* 0x000fe20000000a00 */
[----:B------:R-:W-:Y:S01]  /*fc70*/  LOP3.LUT R13, R13, 0x7ffffffc, RZ, 0xc0, !PT ;  /* 0x7ffffffc0d0d7812 */ /* 0x000fe200078ec0ff */
[----:B--2---:R-:W-:Y:S01]  /*fc80*/  IMAD.WIDE.U32 R42, R88, UR39, R42 ;  /* 0x00000027582a7c25 */ /* 0x004fe2000f8e002a */
[----:B------:R-:W-:-:S02]  /*fc90*/  SEL R101, R101, R100, P0 ;  /* 0x0000006465657207 */ /* 0x000fc40000000000 */
[----:B------:R-:W-:Y:S02]  /*fca0*/  SEL R22, R104, R105, P0 ;  /* 0x0000006968167207 */ /* 0x000fe40000000000 */
[----:B------:R-:W-:Y:S02]  /*fcb0*/  SEL R23, R105, R104, P0 ;  /* 0x0000006869177207 */ /* 0x000fe40000000000 */
[----:B------:R-:W-:Y:S02]  /*fcc0*/  SEL R30, R120, R121, P0 ;  /* 0x00000079781e7207 */ /* 0x000fe40000000000 */
[----:B------:R-:W-:Y:S02]  /*fcd0*/  SEL R31, R121, R120, P0 ;  /* 0x00000078791f7207 */ /* 0x000fe40000000000 */
[----:B------:R-:W-:Y:S02]  /*fce0*/  SEL R72, R116, R117, P0 ;  /* 0x0000007574487207 */ /* 0x000fe40000000000 */
[----:B------:R-:W-:-:S02]  /*fcf0*/  SEL R26, R136, R137, P0 ;  /* 0x00000089881a7207 */ /* 0x000fc40000000000 */
[----:B------:R-:W-:Y:S01]  /*fd00*/  SEL R18, R108, R109, P0 ;  /* 0x0000006d6c127207 */ /* 0x000fe20000000000 */
[----:B---3--:R-:W-:Y:S01]  /*fd10*/  @P2 IMAD.HI.U32 R92, R73, R92, RZ ;  /* 0x0000005c495c2227 */ /* 0x008fe200078e00ff */
[----:B------:R-:W-:Y:S02]  /*fd20*/  SEL R19, R109, R108, P0 ;  /* 0x0000006c6d137207 */ /* 0x000fe40000000000 */
[----:B------:R-:W-:Y:S02]  /*fd30*/  SEL R117, R117, R116, P0 ;  /* 0x0000007475757207 */ /* 0x000fe40000000000 */
[----:B------:R-:W-:Y:S02]  /*fd40*/  SEL R66, R124, R125, P0 ;  /* 0x0000007d7c427207 */ /* 0x000fe40000000000 */
[----:B------:R-:W-:Y:S02]  /*fd50*/  SEL R58, R128, R129, P0 ;  /* 0x00000081803a7207 */ /* 0x000fe40000000000 */
[----:B------:R-:W-:-:S02]  /*fd60*/  SEL R125, R125, R124, P0 ;  /* 0x0000007c7d7d7207 */ /* 0x000fc40000000000 */
[----:B------:R-:W-:Y:S02]  /*fd70*/  SEL R62, R132, R133, P0 ;  /* 0x00000085843e7207 */ /* 0x000fe40000000000 */
[C---:B------:R-:W-:Y:S01]  /*fd80*/  LOP3.LUT P1, RZ, R68.reuse, 0x3, RZ, 0xc0, !PT ;  /* 0x0000000344ff7812 */ /* 0x040fe2000782c0ff */
[----:B------:R-:W-:Y:S01]  /*fd90*/  IMAD.IADD R68, R68, 0x1, -R13 ;  /* 0x0000000144447824 */ /* 0x000fe200078e0a0d */
        /* <DEDUP_REMOVED lines=33> */
[----:B------:R-:W-:Y:S01]  /*ffb0*/  SEL R103, R103, R102, P0 ;  /* 0x0000006667677207 */ /* 0x000fe20000000000 */
[----:B----4-:R2:W-:Y:S04]  /*ffc0*/  SHFL.IDX PT, R47, R12, R5, 0x1c1f ;  /* 0x001c1f050c2f7589 */ /* 0x0105e800000e0000 */
[----:B------:R-:W-:Y:S04]  /*ffd0*/  SHFL.IDX PT, R3, R6, R5, 0x1c1f ;  /* 0x001c1f0506037589 */ /* 0x000fe800000e0000 */
[----:B------:R-:W-:Y:S01]  /*ffe0*/  SHFL.IDX PT, R8, R76, R5, 0x1c1f ;  /* 0x001c1f054c087589 */ /* 0x000fe200000e0000 */
[----:B--2---:R-:W-:-:S03]  /*fff0*/  LOP3.LUT R12, R5, 0x2, RZ, 0x3c, !PT ;  /* 0x00000002050c7812 */ /* 0x004fc600078e3cff */
        /* <DEDUP_REMOVED lines=10> */
[----:B------:R-:W2:Y:S04]  /*100a0*/  SHFL.IDX PT, R16, R101, R12, 0x1c1f ;  /* 0x001c1f0c65107589 */ /* 0x000ea800000e0000 */
[----:B------:R-:W-:Y:S04]  /*100b0*/  SHFL.IDX PT, R21, R21, R12, 0x1c1f ;  /* 0x001c1f0c15157589 */ /* 0x000fe800000e0000 */
[----:B------:R-:W-:Y:S04]  /*100c0*/  SHFL.IDX PT, R22, R22, R5, 0x1c1f ;  /* 0x001c1f0516167589 */ /* 0x000fe800000e0000 */
[----:B------:R-:W-:Y:S04]  /*100d0*/  SHFL.IDX PT, R30, R30, R5, 0x1c1f ;  /* 0x001c1f051e1e7589 */ /* 0x000fe800000e0000 */
[----:B------:R-:W-:Y:S04]  /*100e0*/  SHFL.IDX PT, R67, R26, R5, 0x1c1f ;  /* 0x001c1f051a437589 */ /* 0x000fe800000e0000 */
[----:B------:R-:W-:Y:S04]  /*100f0*/  SHFL.IDX PT, R23, R23, R12, 0x1c1f ;  /* 0x001c1f0c17177589 */ /* 0x000fe800000e0000 */
[----:B------:R-:W-:Y:S01]  /*10100*/  SHFL.IDX PT, R31, R31, R12, 0x1c1f ;  /* 0x001c1f0c1f1f7589 */ /* 0x000fe200000e0000 */
[----:B--2---:R-:W-:-:S03]  /*10110*/  SEL R11, R13, R16, P0 ;  /* 0x000000100d0b7207 */ /* 0x004fc60000000000 */
        /* <DEDUP_REMOVED lines=8> */
[----:B------:R-:W3:Y:S04]  /*101a0*/  SHFL.IDX PT, R62, R133, R12, 0x1c1f ;  /* 0x001c1f0c853e7589 */ /* 0x000ee800000e0000 */
[----:B------:R-:W4:Y:S04]  /*101b0*/  SHFL.IDX PT, R66, R129, R12, 0x1c1f ;  /* 0x001c1f0c81427589 */ /* 0x000f2800000e0000 */
[----:B------:R-:W0:Y:S04]  /*101c0*/  SHFL.IDX PT, R74, R137, R12, 0x1c1f ;  /* 0x001c1f0c894a7589 */ /* 0x000e2800000e0000 */
[----:B------:R1:W-:Y:S04]  /*101d0*/  SHFL.IDX PT, R63, R28, R5, 0x1c1f ;  /* 0x001c1f051c3f7589 */ /* 0x0003e800000e0000 */
[----:B------:R-:W-:Y:S04]  /*101e0*/  SHFL.IDX PT, R48, R48, R5, 0x1c1f ;  /* 0x001c1f0530307589 */ /* 0x000fe800000e0000 */
[----:B------:R-:W-:Y:S01]  /*101f0*/  SHFL.IDX PT, R46, R46, R5, 0x1c1f ;  /* 0x001c1f052e2e7589 */ /* 0x000fe200000e0000 */
[----:B--2---:R-:W-:-:S02]  /*10200*/  SEL R29, R27, R58, P0 ;  /* 0x0000003a1b1d7207 */ /* 0x004fc40000000000 */
[----:B-1----:R-:W-:Y:S01]  /*10210*/  SEL R28, R30, R31, P0 ;  /* 0x0000001f1e1c7207 */ /* 0x002fe20000000000 */
[----:B------:R-:W-:Y:S01]  /*10220*/  SHFL.IDX PT, R52, R52, R5, 0x1c1f ;  /* 0x001c1f0534347589 */ /* 0x000fe200000e0000 */
[----:B------:R-:W-:Y:S02]  /*10230*/  SEL R30, R31, R30, P0 ;  /* 0x0000001e1f1e7207 */ /* 0x000fe40000000000 */
[----:B------:R-:W-:Y:S01]  /*10240*/  SEL R31, R58, R27, P0 ;  /* 0x0000001b3a1f7207 */ /* 0x000fe20000000000 */
[----:B------:R-:W-:Y:S01]  /*10250*/  SHFL.IDX PT, R64, R64, R5, 0x1c1f ;  /* 0x001c1f0540407589 */ /* 0x000fe200000e0000 */
[----:B---3--:R-:W-:-:S03]  /*10260*/  SEL R27, R62, R49, P0 ;  /* 0x000000313e1b7207 */ /* 0x008fc60000000000 */
        /* <DEDUP_REMOVED lines=8> */
[----:B------:R1:W-:Y:S04]  /*102f0*/  SHFL.IDX PT, R4, R20, R5, 0x1c1f ;  /* 0x001c1f0514047589 */ /* 0x0003e800000e0000 */
[----:B------:R2:W-:Y:S04]  /*10300*/  SHFL.IDX PT, R34, R34, R5, 0x1c1f ;  /* 0x001c1f0522227589 */ /* 0x0005e800000e0000 */
[----:B------:R-:W3:Y:S01]  /*10310*/  SHFL.IDX PT, R72, R141, R12, 0x1c1f ;  /* 0x001c1f0c8d487589 */ /* 0x000ee200000e0000 */
[----:B-1----:R-:W-:-:S03]  /*10320*/  SEL R20, R24, R21, P0 ;  /* 0x0000001518147207 */ /* 0x002fc60000000000 */
[----:B------:R-:W-:Y:S01]  /*10330*/  SHFL.IDX PT, R77, R77, R12, 0x1c1f ;  /* 0x001c1f0c4d4d7589 */ /* 0x000fe200000e0000 */
[----:B------:R-:W-:Y:S02]  /*10340*/  SEL R24, R21, R24, P0 ;  /* 0x0000001815187207 */ /* 0x000fe40000000000 */
[----:B--2---:R-:W-:Y:S01]  /*10350*/  SEL R5, R3, R6, P0 ;  /* 0x0000000603057207 */ /* 0x004fe20000000000 */
[----:B------:R-:W1:Y:S01]  /*10360*/  SHFL.IDX PT, R76, R145, R12, 0x1c1f ;  /* 0x001c1f0c914c7589 */ /* 0x000e6200000e0000 */
[----:B------:R-:W-:Y:S02]  /*10370*/  SEL R3, R6, R3, P0 ;  /* 0x0000000306037207 */ /* 0x000fe40000000000 */
[----:B------:R-:W-:Y:S01]  /*10380*/  SEL R6, R8, R7, P0 ;  /* 0x0000000708067207 */ /* 0x000fe20000000000 */
[----:B------:R-:W-:Y:S01]  /*10390*/  SHFL.IDX PT, R78, R95, R12, 0x1c1f ;  /* 0x001c1f0c5f4e7589 */ /* 0x000fe200000e0000 */
[----:B------:R-:W-:Y:S02]  /*103a0*/  SEL R8, R7, R8, P0 ;  /* 0x0000000807087207 */ /* 0x000fe40000000000 */
[----:B------:R-:W-:Y:S01]  /*103b0*/  SEL R7, R9, R10, P0 ;  /* 0x0000000a09077207 */ /* 0x000fe20000000000 */
[----:B------:R-:W2:Y:S01]  /*103c0*/  SHFL.IDX PT, R79, R79, R12, 0x1c1f ;  /* 0x001c1f0c4f4f7589 */ /* 0x000ea200000e0000 */
[----:B------:R-:W-:-:S02]  /*103d0*/  SEL R9, R10, R9, P0 ;  /* 0x000000090a097207 */ /* 0x000fc40000000000 */
[----:B------:R-:W-:Y:S01]  /*103e0*/  SEL R10, R14, R15, P0 ;  /* 0x0000000f0e0a7207 */ /* 0x000fe20000000000 */
[----:B------:R-:W-:Y:S01]  /*103f0*/  SHFL.IDX PT, R80, R103, R12, 0x1c1f ;  /* 0x001c1f0c67507589 */ /* 0x000fe200000e0000 */
[----:B------:R-:W-:Y:S02]  /*10400*/  SEL R14, R15, R14, P0 ;  /* 0x0000000e0f0e7207 */ /* 0x000fe40000000000 */
[----:B------:R-:W-:Y:S01]  /*10410*/  SEL R15, R16, R13, P0 ;  /* 0x0000000d100f7207 */ /* 0x000fe20000000000 */
[----:B------:R-:W2:Y:S01]  /*10420*/  SHFL.IDX PT, R81, R81, R12, 0x1c1f ;  /* 0x001c1f0c51517589 */ /* 0x000ea200000e0000 */
[----:B------:R-:W-:Y:S01]  /*10430*/  IMAD R16, R86, UR38, RZ ;  /* 0x0000002656107c24 */ /* 0x000fe2000f8e02ff */
[----:B------:R-:W-:Y:S02]  /*10440*/  SEL R21, R25, R26, P0 ;  /* 0x0000001a19157207 */ /* 0x000fe40000000000 */
[----:B------:R-:W-:Y:S01]  /*10450*/  SHFL.IDX PT, R65, R65, R12, 0x1c1f ;  /* 0x001c1f0c41417589 */ /* 0x000fe200000e0000 */
[----:B------:R-:W-:Y:S01]  /*10460*/  SEL R13, R18, R19, P0 ;  /* 0x00000013120d7207 */ /* 0x000fe20000000000 */
[----:B------:R-:W-:Y:S01]  /*10470*/  IMAD R75, R87, UR39, R16 ;  /* 0x00000027574b7c24 */ /* 0x000fe2000f8e0210 */
[----:B------:R-:W-:Y:S01]  /*10480*/  SEL R25, R26, R25, P0 ;  /* 0x000000191a197207 */ /* 0x000fe20000000000 */
[----:B------:R-:W-:Y:S01]  /*10490*/  SHFL.IDX PT, R69, R69, R12, 0x1c1f ;  /* 0x001c1f0c45457589 */ /* 0x000fe200000e0000 */
[----:B----4-:R-:W-:-:S02]  /*104a0*/  SEL R26, R66, R59, P0 ;  /* 0x0000003b421a7207 */ /* 0x010fc40000000000 */
[----:B0-----:R-:W-:Y:S01]  /*104b0*/  SEL R16, R67, R74, P0 ;  /* 0x0000004a43107207 */ /* 0x001fe20000000000 */
        /* <DEDUP_REMOVED lines=8> */
[----:B------:R0:W-:Y:S02]  /*10540*/  SHFL.IDX PT, R37, R37, R12, 0x1c1f ;  /* 0x001c1f0c25257589 */ /* 0x0001e400000e0000 */
[----:B0-----:R-:W-:-:S02]  /*10550*/  SEL R12, R22, R23, P0 ;  /* 0x00000017160c7207 */ /* 0x001fc40000000000 */
[----:B------:R-:W-:Y:S02]  /*10560*/  SEL R22, R23, R22, P0 ;  /* 0x0000001617167207 */ /* 0x000fe40000000000 */
[----:B------:R-:W-:Y:S02]  /*10570*/  SEL R23, R19, R18, P0 ;  /* 0x0000001213177207 */ /* 0x000fe40000000000 */
[----:B------:R-:W-:Y:S01]  /*10580*/  SEL R18, R59, R66, P0 ;  /* 0x000000423b127207 */ /* 0x000fe20000000000 */
[----:B------:R-:W-:Y:S01]  /*10590*/  IMAD.WIDE.U32 R58, R86, UR39, R32 ;  /* 0x00000027563a7c25 */ /* 0x000fe2000f8e0020 */
[----:B------:R-:W-:Y:S02]  /*105a0*/  SEL R19, R49, R62, P0 ;  /* 0x0000003e31137207 */ /* 0x000fe40000000000 */
[----:B------:R-:W-:Y:S01]  /*105b0*/  SEL R32, R74, R67, P0 ;  /* 0x000000434a207207 */ /* 0x000fe20000000000 */
[----:B------:R-:W-:Y:S01]  /*105c0*/  @P2 IMAD.HI.U32 R62, R73, R84, RZ ;  /* 0x00000054493e2227 */ /* 0x000fe200078e00ff */
[----:B---3--:R-:W-:-:S03]  /*105d0*/  SEL R33, R72, R63, P0 ;  /* 0x0000003f48217207 */ /* 0x008fc60000000000 */
[----:B------:R-:W-:Y:S01]  /*105e0*/  IMAD.MOV R67, RZ, RZ, -R17 ;  /* 0x000000ffff437224 */ /* 0x000fe200078e0a11 */
[----:B------:R-:W-:Y:S01]  /*105f0*/  SEL R17, R63, R72, P0 ;  /* 0x000000483f117207 */ /* 0x000fe20000000000 */
[----:B------:R-:W-:Y:S01]  /*10600*/  IMAD.MOV.U32 R49, RZ, RZ, R73 ;  /* 0x000000ffff317224 */ /* 0x000fe200078e0049 */
[----:B------:R-:W-:Y:S01]  /*10610*/  @P2 SHF.R.U32.HI R49, RZ, R83, R62 ;  /* 0x00000053ff312219 */ /* 0x000fe2000001163e */
[----:B-----5:R-:W-:Y:S01]  /*10620*/  IMAD R83, R90, R67, UR4 ;  /* 0x000000045a537e24 */ /* 0x020fe2000f8e0243 */
[----:B------:R-:W-:Y:S01]  /*10630*/  ULDC.64 UR4, c[0x0][0xbe0] ;  /* 0x0002f80000047ab9 */ /* 0x000fe20000000a00 */
[----:B------:R-:W-:Y:S02]  /*10640*/  IMAD R66, R88, UR38, RZ ;  /* 0x0000002658427c24 */ /* 0x000fe4000f8e02ff */
[----:B------:R-:W-:Y:S01]  /*10650*/  IMAD.IADD R59, R59, 0x1, R75 ;  /* 0x000000013b3b7824 */ /* 0x000fe200078e024b */
[----:B------:R-:W-:Y:S01]  /*10660*/  SHF.R.S32.HI R72, RZ, 0x1f, R83 ;  /* 0x0000001fff487819 */ /* 0x000fe20000011453 */
[----:B------:R-:W-:-:S02]  /*10670*/  IMAD R63, R89, UR39, R66 ;  /* 0x00000027593f7c24 */ /* 0x000fc4000f8e0242 */
[----:B------:R-:W-:Y:S02]  /*10680*/  IMAD.MOV.U32 R62, RZ, RZ, R42 ;  /* 0x000000ffff3e7224 */ /* 0x000fe400078e002a */
[----:B------:R-:W-:Y:S02]  /*10690*/  IMAD.IADD R63, R43, 0x1, R63 ;  /* 0x000000012b3f7824 */ /* 0x000fe400078e023f */
[----:B------:R-:W-:Y:S02]  /*106a0*/  IMAD R43, R72, UR4, RZ ;  /* 0x00000004482b7c24 */ /* 0x000fe4000f8e02ff */
[----:B------:R-:W-:Y:S01]  /*106b0*/  IMAD.MOV.U32 R67, RZ, RZ, R73 ;  /* 0x000000ffff437224 */ /* 0x000fe200078e0049 */
[----:B------:R-:W-:Y:S01]  /*106c0*/  @P2 SHF.R.U32.HI R67, RZ, R85, R92 ;  /* 0x00000055ff432219 */ /* 0x000fe2000001165c */
[C---:B------:R-:W-:Y:S02]  /*106d0*/  IMAD R66, R83.reuse, UR5, R43 ;  /* 0x0000000553427c24 */ /* 0x040fe4000f8e022b */
[----:B------:R-:W-:Y:S01]  /*106e0*/  IMAD.WIDE.U32 R42, R83, UR4, R58 ;  /* 0x00000004532a7c25 */ /* 0x000fe2000f8e003a */
[----:B------:R-:W-:-:S03]  /*106f0*/  ULDC.64 UR4, c[0x0][0xb30] ;  /* 0x0002cc0000047ab9 */ /* 0x000fc60000000a00 */
[----:B------:R-:W-:Y:S01]  /*10700*/  IMAD R72, R72, UR6, RZ ;  /* 0x0000000648487c24 */ /* 0x000fe2000f8e02ff */
[----:B------:R-:W-:Y:S01]  /*10710*/  IADD3 R42, P2, R49, R42, RZ ;  /* 0x0000002a312a7210 */ /* 0x000fe20007f5e0ff */
[----:B------:R-:W-:Y:S01]  /*10720*/  IMAD.WIDE.U32 R58, R83, UR6, R62 ;  /* 0x00000006533a7c25 */ /* 0x000fe2000f8e003e */
[----:B------:R-:W-:Y:S02]  /*10730*/  SHF.R.S32.HI R63, RZ, 0x1f, R49 ;  /* 0x0000001fff3f7819 */ /* 0x000fe40000011431 */
[----:B------:R-:W-:Y:S01]  /*10740*/  SHF.R.S32.HI R62, RZ, 0x1f, R67 ;  /* 0x0000001fff3e7819 */ /* 0x000fe20000011443 */
[----:B------:R-:W-:Y:S01]  /*10750*/  IMAD.MOV R49, RZ, RZ, -R49 ;  /* 0x000000ffff317224 */ /* 0x000fe200078e0a31 */
[----:B------:R-:W-:Y:S01]  /*10760*/  IADD3.X R43, R63, R43, R66, P2, !PT ;  /* 0x0000002b3f2b7210 */ /* 0x000fe200017fe442 */
[----:B------:R-:W-:Y:S01]  /*10770*/  IMAD R75, R83, UR7, R72 ;  /* 0x00000007534b7c24 */ /* 0x000fe2000f8e0248 */
[----:B------:R-:W-:Y:S01]  /*10780*/  ULDC.64 UR6, c[0x0][0xbc8] ;  /* 0x0002f20000067ab9 */ /* 0x000fe20000000a00 */
[----:B------:R-:W-:-:S02]  /*10790*/  IMAD.MOV R72, RZ, RZ, -R67 ;  /* 0x000000ffff487224 */ /* 0x000fc400078e0a43 */
[----:B------:R-:W-:Y:S02]  /*107a0*/  IMAD R62, R62, UR4, RZ ;  /* 0x000000043e3e7c24 */ /* 0x000fe4000f8e02ff */
[C-C-:B------:R-:W-:Y:S02]  /*107b0*/  IMAD R49, R82.reuse, R49, R73.reuse ;  /* 0x0000003152317224 */ /* 0x140fe400078e0249 */
[----:B------:R-:W-:Y:S02]  /*107c0*/  IMAD R63, R82, R72, R73 ;  /* 0x00000048523f7224 */ /* 0x000fe400078e0249 */
[----:B------:R-:W-:Y:S01]  /*107d0*/  IMAD R73, R67, UR5, R62 ;  /* 0x0000000543497c24 */ /* 0x000fe2000f8e023e */
[----:B------:R-:W-:Y:S01]  /*107e0*/  SHF.R.S32.HI R62, RZ, 0x1f, R49 ;  /* 0x0000001fff3e7819 */ /* 0x000fe20000011431 */
[----:B------:R-:W-:Y:S01]  /*107f0*/  IMAD.IADD R59, R59, 0x1, R75 ;  /* 0x000000013b3b7824 */ /* 0x000fe200078e024b */
[----:B------:R-:W-:Y:S01]  /*10800*/  SHF.R.S32.HI R66, RZ, 0x1f, R63 ;  /* 0x0000001fff427819 */ /* 0x000fe2000001143f */
[----:B------:R-:W0:Y:S01]  /*10810*/  S2UR UR5, SR_CgaCtaId ;  /* 0x00000000000579c3 */ /* 0x000e220000008800 */
[----:B------:R-:W-:-:S04]  /*10820*/  IMAD.WIDE.U32 R42, R49, UR6, R42 ;  /* 0x00000006312a7c25 */ /* 0x000fc8000f8e002a */
[----:B------:R-:W-:Y:S01]  /*10830*/  IMAD.WIDE.U32 R58, R67, UR4, R58 ;  /* 0x00000004433a7c25 */ /* 0x000fe2000f8e003a */
[----:B------:R-:W-:-:S03]  /*10840*/  UMOV UR4, 0x400 ;  /* 0x0000040000047882 */ /* 0x000fc60000000000 */
[----:B------:R-:W-:Y:S02]  /*10850*/  IMAD R62, R62, UR6, RZ ;  /* 0x000000063e3e7c24 */ /* 0x000fe4000f8e02ff */
[----:B------:R-:W-:Y:S02]  /*10860*/  IMAD R66, R66, UR8, RZ ;  /* 0x0000000842427c24 */ /* 0x000fe4000f8e02ff */
[----:B------:R-:W-:Y:S02]  /*10870*/  IMAD.IADD R59, R59, 0x1, R73 ;  /* 0x000000013b3b7824 */ /* 0x000fe400078e0249 */
[----:B------:R-:W-:Y:S01]  /*10880*/  IMAD R73, R49, UR7, R62 ;  /* 0x0000000731497c24 */ /* 0x000fe2000f8e023e */
[----:B------:R-:W-:Y:S01]  /*10890*/  ULDC.64 UR6, c[0x0][0xba8] ;  /* 0x0002ea0000067ab9 */ /* 0x000fe20000000a00 */
[C---:B------:R-:W-:Y:S01]  /*108a0*/  IMAD R75, R63.reuse, UR9, R66 ;  /* 0x000000093f4b7c24 */ /* 0x040fe2000f8e0242 */
[----:B-1----:R-:W-:Y:S01]  /*108b0*/  SEL R62, R76, R71, P0 ;  /* 0x000000474c3e7207 */ /* 0x002fe20000000000 */
[----:B------:R-:W-:Y:S01]  /*108c0*/  IMAD.WIDE.U32 R66, R63, UR8, R58 ;  /* 0x000000083f427c25 */ /* 0x000fe2000f8e003a */
[----:B------:R-:W-:Y:S01]  /*108d0*/  SEL R58, R71, R76, P0 ;  /* 0x0000004c473a7207 */ /* 0x000fe20000000000 */
[----:B------:R-:W-:Y:S01]  /*108e0*/  ULDC.64 UR8, c[0x0][0xb00] ;  /* 0x0002c00000087ab9 */ /* 0x000fe20000000a00 */
[C---:B------:R-:W-:Y:S01]  /*108f0*/  LEA R71, P2, R42.reuse, UR6, 0x2 ;  /* 0x000000062a477c11 */ /* 0x040fe2000f8410ff */
[----:B------:R-:W-:Y:S01]  /*10900*/  IMAD.IADD R49, R43, 0x1, R73 ;  /* 0x000000012b317824 */ /* 0x000fe200078e0249 */
[----:B------:R-:W-:Y:S01]  /*10910*/  ULDC UR6, c[0x0][0xa88] ;  /* 0x0002a20000067ab9 */ /* 0x000fe20000000800 */
[----:B------:R-:W-:Y:S01]  /*10920*/  IMAD.IADD R43, R67, 0x1, R75 ;  /* 0x00000001432b7824 */ /* 0x000fe200078e024b */
[----:B0-----:R-:W-:Y:S01]  /*10930*/  ULEA UR4, UR5, UR4, 0x18 ;  /* 0x0000000405047291 */ /* 0x001fe2000f8ec03f */
[----:B------:R-:W-:Y:S01]  /*10940*/  SHFL.IDX PT, R72, R71, RZ, 0x1c1f ;  /* 0x001c1fff47487589 */ /* 0x000fe200000e0000 */
[----:B------:R-:W-:Y:S01]  /*10950*/  LEA.HI.X R49, R42, UR7, R49, 0x2, P2 ;  /* 0x000000072a317c11 */ /* 0x000fe200090f1431 */
[----:B------:R-:W-:Y:S01]  /*10960*/  IMAD R83, R82, UR6, RZ ;  /* 0x0000000652537c24 */ /* 0x000fe2000f8e02ff */
[----:B------:R-:W-:Y:S01]  /*10970*/  UIADD3 UR4, UR4, 0x22820, URZ ;  /* 0x0002282004047890 */ /* 0x000fe2000fffe03f */
[----:B------:R0:W-:Y:S01]  /*10980*/  SHFL.IDX PT, R74, R71, 0x1, 0x1c1f ;  /* 0x003c1f00474a7f89 */ /* 0x0001e200000e0000 */
[----:B------:R-:W-:Y:S01]  /*10990*/  VIADD R82, R70, 0x8 ;  /* 0x0000000846527836 */ /* 0x000fe20000000000 */
[----:B------:R-:W-:Y:S01]  /*109a0*/  LEA R84, P3, R66, UR8, 0x2 ;  /* 0x0000000842547c11 */ /* 0x000fe2000f8610ff */
[----:B------:R-:W-:Y:S01]  /*109b0*/  UPRMT UR4, URZ, 0x654, UR4 ;  /* 0x000006543f047896 */ /* 0x000fe20008000004 */
[----:B------:R-:W1:Y:S01]  /*109c0*/  SHFL.IDX PT, R73, R49, RZ, 0x1c1f ;  /* 0x001c1fff31497589 */ /* 0x000e6200000e0000 */
[----:B------:R-:W-:-:S02]  /*109d0*/  ISETP.GE.OR P2, PT, R70, R83, P1 ;  /* 0x000000534600720c */ /* 0x000fc40000f46670 */
[-C--:B------:R-:W-:Y:S01]  /*109e0*/  ISETP.GE.OR P1, PT, R82, R83.reuse, P1 ;  /* 0x000000535200720c */ /* 0x080fe20000f26670 */
[----:B------:R3:W4:Y:S01]  /*109f0*/  SHFL.IDX PT, R75, R49, 0x1, 0x1c1f ;  /* 0x003c1f00314b7f89 */ /* 0x00072200000e0000 */
[----:B------:R-:W-:Y:S01]  /*10a00*/  LEA.HI.X R85, R66, UR9, R43, 0x2, P3 ;  /* 0x0000000942557c11 */ /* 0x000fe200098f142b */
[----:B0-----:R-:W-:Y:S01]  /*10a10*/  IMAD.SHL.U32 R71, R68, 0x2, RZ ;  /* 0x0000000244477824 */ /* 0x001fe200078e00ff */
[----:B------:R-:W-:Y:S01]  /*10a20*/  ISETP.GE.AND P3, PT, R70, R83, PT ;  /* 0x000000534600720c */ /* 0x000fe20003f66270 */
[----:B------:R-:W-:Y:S01]  /*10a30*/  SYNCS.ARRIVE.TRANS64.RED.A1T0 RZ, [UR4], RZ ;  /* 0x000000ffffff79a7 */ /* 0x000fe20008100404 */
[----:B------:R0:W0:Y:S01]  /*10a40*/  SHFL.IDX PT, R66, R84, RZ, 0x1c1f ;  /* 0x001c1fff54427589 */ /* 0x00002200000e0000 */
[----:B------:R-:W-:Y:S02]  /*10a50*/  SEL R59, R48, R77, P0 ;  /* 0x0000004d303b7207 */ /* 0x000fe40000000000 */
[----:B------:R-:W-:Y:S01]  /*10a60*/  SEL R63, R77, R48, P0 ;  /* 0x000000304d3f7207 */ /* 0x000fe20000000000 */
[----:B------:R0:W0:Y:S01]  /*10a70*/  SHFL.IDX PT, R67, R85, RZ, 0x1c1f ;  /* 0x001c1fff55437589 */ /* 0x00002200000e0000 */
[----:B--2---:R-:W-:-:S02]  /*10a80*/  SEL R42, R46, R79, P0 ;  /* 0x0000004f2e2a7207 */ /* 0x004fc40000000000 */
[----:B------:R-:W-:Y:S02]  /*10a90*/  SEL R43, R47, R78, P0 ;  /* 0x0000004e2f2b7207 */ /* 0x000fe40000000000 */
[----:B------:R-:W-:Y:S02]  /*10aa0*/  SEL R48, R52, R81, P0 ;  /* 0x0000005134307207 */ /* 0x000fe40000000000 */
[----:B---3--:R-:W-:Y:S02]  /*10ab0*/  SEL R49, R53, R80, P0 ;  /* 0x0000005035317207 */ /* 0x008fe40000000000 */
[----:B------:R-:W-:Y:S01]  /*10ac0*/  SEL R46, R79, R46, P0 ;  /* 0x0000002e4f2e7207 */ /* 0x000fe20000000000 */
[----:B-1----:R1:W-:Y:S01]  /*10ad0*/  @!P2 ST.E desc[UR42][R72.64], R0 ;  /* 0x000000004800a985 */ /* 0x0023e2000c10192a */
[----:B------:R-:W-:Y:S02]  /*10ae0*/  SEL R47, R78, R47, P0 ;  /* 0x0000002f4e2f7207 */ /* 0x000fe40000000000 */
[----:B------:R-:W-:Y:S01]  /*10af0*/  SEL R52, R81, R52, P0 ;  /* 0x0000003451347207 */ /* 0x000fe20000000000 */
[----:B----4-:R1:W-:Y:S01]  /*10b00*/  @!P1 ST.E desc[UR42][R74.64], R2 ;  /* 0x000000024a009985 */ /* 0x0103e2000c10192a */
[----:B------:R-:W-:Y:S01]  /*10b10*/  SEL R53, R80, R53, P0 ;  /* 0x0000003550357207 */ /* 0x000fe20000000000 */
[----:B------:R-:W-:Y:S06]  /*10b20*/  @P3 BRA `(.L_x_1137) ;  /* 0x0000000400783947 */ /* 0x000fec0003800000 */
[C---:B-1----:R-:W-:Y:S01]  /*10b30*/  VIADD R0, R71.reuse, 0x8 ;  /* 0x0000000847007836 */ /* 0x042fe20000000000 */
[----:B------:R-:W-:Y:S01]  /*10b40*/  ULDC UR4, c[0x0][0xac8] ;  /* 0x0002b20000047ab9 */ /* 0x000fe20000000800 */
[C---:B------:R-:W-:Y:S01]  /*10b50*/  VIADD R68, R71.reuse, 0x10 ;  /* 0x0000001047447836 */ /* 0x040fe20000000000 */
[C---:B------:R-:W-:Y:S01]  /*10b60*/  ISETP.GE.AND P2, PT, R71.reuse, UR4, PT ;  /* 0x0000000447007c0c */ /* 0x040fe2000bf46270 */
[C---:B------:R-:W-:Y:S01]  /*10b70*/  VIADD R70, R71.reuse, 0x18 ;  /* 0x0000001847467836 */ /* 0x040fe20000000000 */
[----:B------:R-:W-:Y:S01]  /*10b80*/  ISETP.GE.AND P3, PT, R0, UR4, PT ;  /* 0x0000000400007c0c */ /* 0x000fe2000bf66270 */
[C---:B------:R-:W-:Y:S01]  /*10b90*/  VIADD R78, R71.reuse, 0x20 ;  /* 0x00000020474e7836 */ /* 0x040fe20000000000 */
[----:B------:R-:W-:Y:S01]  /*10ba0*/  ISETP.GE.AND P4, PT, R68, UR4, PT ;  /* 0x0000000444007c0c */ /* 0x000fe2000bf86270 */
[----:B------:R-:W-:Y:S01]  /*10bb0*/  VIADD R79, R71, 0x38 ;  /* 0x00000038474f7836 */ /* 0x000fe20000000000 */
[----:B------:R-:W-:-:S04]  /*10bc0*/  ISETP.GE.AND P1, PT, R70, UR4, PT ;  /* 0x0000000446007c0c */ /* 0x000fc8000bf26270 */
[----:B------:R-:W-:-:S03]  /*10bd0*/  ISETP.GE.AND P5, PT, R79, UR4, PT ;  /* 0x000000044f007c0c */ /* 0x000fc6000bfa6270 */
[C-C-:B0-----:R-:W-:Y:S02]  /*10be0*/  @!P2 IMAD.WIDE R72, R71.reuse, 0x4, R66.reuse ;  /* 0x000000044748a825 */ /* 0x141fe400078e0242 */
[----:B------:R-:W-:Y:S02]  /*10bf0*/  @!P3 LEA.HI R0, R0, R0, RZ, 0x1 ;  /* 0x000000000000b211 */ /* 0x000fe400078f08ff */
[----:B------:R-:W-:Y:S01]  /*10c00*/  @!P4 LEA.HI R68, R68, R68, RZ, 0x1 ;  /* 0x000000444444c211 */ /* 0x000fe200078f08ff */
[----:B------:R0:W-:Y:S01]  /*10c10*/  @!P2 ST.E.64 desc[UR42][R72.64], R6 ;  /* 0x000000064800a985 */ /* 0x0001e2000c101b2a */
[----:B------:R-:W-:Y:S01]  /*10c20*/  @!P3 LOP3.LUT R75, R0, 0xfffffffe, RZ, 0xc0, !PT ;  /* 0xfffffffe004bb812 */ /* 0x000fe200078ec0ff */
[----:B------:R-:W-:Y:S01]  /*10c30*/  VIADD R0, R71, 0x28 ;  /* 0x0000002847007836 */ /* 0x000fe20000000000 */
[----:B------:R-:W-:Y:S02]  /*10c40*/  @!P1 LEA.HI R70, R70, R70, RZ, 0x1 ;  /* 0x0000004646469211 */ /* 0x000fe400078f08ff */
[----:B------:R-:W-:Y:S01]  /*10c50*/  @!P4 LOP3.LUT R77, R68, 0xfffffffe, RZ, 0xc0, !PT ;  /* 0xfffffffe444dc812 */ /* 0x000fe200078ec0ff */
[----:B------:R-:W-:Y:S01]  /*10c60*/  @!P3 IMAD.WIDE R74, R75, 0x4, R66 ;  /* 0x000000044b4ab825 */ /* 0x000fe200078e0242 */
[----:B------:R-:W-:-:S02]  /*10c70*/  ISETP.GE.AND P2, PT, R78, UR4, PT ;  /* 0x000000044e007c0c */ /* 0x000fc4000bf46270 */
[----:B------:R-:W-:Y:S01]  /*10c80*/  @!P5 LEA.HI R79, R79, R79, RZ, 0x1 ;  /* 0x0000004f4f4fd211 */ /* 0x000fe200078f08ff */
[----:B------:R-:W-:Y:S01]  /*10c90*/  VIADD R68, R71, 0x30 ;  /* 0x0000003047447836 */ /* 0x000fe20000000000 */
[----:B------:R1:W-:Y:S01]  /*10ca0*/  @!P3 ST.E.64 desc[UR42][R74.64], R8 ;  /* 0x000000084a00b985 */ /* 0x0003e2000c101b2a */
[--C-:B------:R-:W-:Y:S01]  /*10cb0*/  @!P4 IMAD.WIDE R76, R77, 0x4, R66.reuse ;  /* 0x000000044d4cc825 */ /* 0x100fe200078e0242 */
[----:B------:R-:W-:Y:S02]  /*10cc0*/  ISETP.GE.AND P3, PT, R0, UR4, PT ;  /* 0x0000000400007c0c */ /* 0x000fe4000bf66270 */
[----:B0-----:R-:W-:Y:S01]  /*10cd0*/  @!P1 LOP3.LUT R7, R70, 0xfffffffe, RZ, 0xc0, !PT ;  /* 0xfffffffe46079812 */ /* 0x001fe200078ec0ff */
[C---:B------:R-:W-:Y:S01]  /*10ce0*/  VIADD R72, R71.reuse, 0x40 ;  /* 0x0000004047487836 */ /* 0x040fe20000000000 */
[----:B------:R-:W-:Y:S01]  /*10cf0*/  ISETP.GE.AND P6, PT, R68, UR4, PT ;  /* 0x0000000444007c0c */ /* 0x000fe2000bfc6270 */
[----:B------:R-:W-:Y:S01]  /*10d00*/  VIADD R70, R71, 0x48 ;  /* 0x0000004847467836 */ /* 0x000fe20000000000 */
[----:B------:R0:W-:Y:S01]  /*10d10*/  @!P4 ST.E.64 desc[UR42][R76.64], R10 ;  /* 0x0000000a4c00c985 */ /* 0x0001e2000c101b2a */
[----:B------:R-:W-:Y:S01]  /*10d20*/  @!P1 IMAD.WIDE R6, R7, 0x4, R66 ;  /* 0x0000000407069825 */ /* 0x000fe200078e0242 */
[----:B------:R-:W-:-:S02]  /*10d30*/  ISETP.GE.AND P4, PT, R72, UR4, PT ;  /* 0x0000000448007c0c */ /* 0x000fc4000bf86270 */
[----:B------:R-:W-:Y:S02]  /*10d40*/  @!P2 LEA.HI R78, R78, R78, RZ, 0x1 ;  /* 0x0000004e4e4ea211 */ /* 0x000fe400078f08ff */
[----:B------:R2:W-:Y:S01]  /*10d50*/  @!P1 ST.E.64 desc[UR42][R6.64], R14 ;  /* 0x0000000e06009985 */ /* 0x0005e2000c101b2a */
[----:B------:R-:W-:Y:S02]  /*10d60*/  ISETP.GE.AND P1, PT, R70, UR4, PT ;  /* 0x0000000446007c0c */ /* 0x000fe4000bf26270 */
[----:B-1----:R-:W-:Y:S02]  /*10d70*/  @!P2 LOP3.LUT R9, R78, 0xfffffffe, RZ, 0xc0, !PT ;  /* 0xfffffffe4e09a812 */ /* 0x002fe400078ec0ff */
[----:B------:R-:W-:Y:S02]  /*10d80*/  @!P6 LEA.HI R68, R68, R68, RZ, 0x1 ;  /* 0x000000444444e211 */ /* 0x000fe400078f08ff */
[----:B------:R-:W-:Y:S01]  /*10d90*/  @!P3 LEA.HI R0, R0, R0, RZ, 0x1 ;  /* 0x000000000000b211 */ /* 0x000fe200078f08ff */
[----:B------:R-:W-:Y:S01]  /*10da0*/  @!P2 IMAD.WIDE R8, R9, 0x4, R66 ;  /* 0x000000040908a825 */ /* 0x000fe200078e0242 */
[----:B------:R-:W-:-:S02]  /*10db0*/  @!P6 LOP3.LUT R73, R68, 0xfffffffe, RZ, 0xc0, !PT ;  /* 0xfffffffe4449e812 */ /* 0x000fc400078ec0ff */
[----:B0-----:R-:W-:Y:S01]  /*10dc0*/  @!P3 LOP3.LUT R11, R0, 0xfffffffe, RZ, 0xc0, !PT ;  /* 0xfffffffe000bb812 */ /* 0x001fe200078ec0ff */
        /* <DEDUP_REMOVED lines=13> */
[----:B------:R-:W-:Y:S02]  /*10ea0*/  @!P5 ST.E.64 desc[UR42][R14.64], R24 ;  /* 0x000000180e00d985 */ /* 0x000fe4000c101b2a */
[----:B------:R-:W-:-:S02]  /*10eb0*/  VIADD R12, R71, 0x58 ;  /* 0x00000058470c7836 */ /* 0x000fc40000000000 */
[----:B------:R0:W-:Y:S01]  /*10ec0*/  @!P4 ST.E.64 desc[UR42][R8.64], R28 ;  /* 0x0000001c0800c985 */ /* 0x0001e2000c101b2a */
[----:B-1----:R-:W-:Y:S02]  /*10ed0*/  @!P1 IMAD.WIDE R10, R13, 0x4, R66 ;  /* 0x000000040d0a9825 */ /* 0x002fe400078e0242 */
[----:B------:R-:W-:Y:S02]  /*10ee0*/  ISETP.GE.AND P2, PT, R12, UR4, PT ;  /* 0x000000040c007c0c */ /* 0x000fe4000bf46270 */
[C---:B------:R-:W-:Y:S01]  /*10ef0*/  VIADD R13, R71.reuse, 0x60 ;  /* 0x00000060470d7836 */ /* 0x040fe20000000000 */
[----:B------:R1:W-:Y:S01]  /*10f00*/  @!P1 ST.E.64 desc[UR42][R10.64], R30 ;  /* 0x0000001e0a009985 */ /* 0x0003e2000c101b2a */
[C---:B------:R-:W-:Y:S01]  /*10f10*/  VIADD R22, R71.reuse, 0x68 ;  /* 0x0000006847167836 */ /* 0x040fe20000000000 */
[----:B------:R-:W-:Y:S01]  /*10f20*/  ISETP.GE.AND P1, PT, R0, UR4, PT ;  /* 0x0000000400007c0c */ /* 0x000fe2000bf26270 */
[----:B--2---:R-:W-:Y:S01]  /*10f30*/  VIADD R7, R71, 0x78 ;  /* 0x0000007847077836 */ /* 0x004fe20000000000 */
[----:B------:R-:W-:Y:S01]  /*10f40*/  ISETP.GE.AND P3, PT, R13, UR4, PT ;  /* 0x000000040d007c0c */ /* 0x000fe2000bf66270 */
[----:B------:R-:W-:Y:S01]  /*10f50*/  VIADD R6, R71, 0x70 ;  /* 0x0000007047067836 */ /* 0x000fe20000000000 */
[----:B------:R-:W-:-:S02]  /*10f60*/  ISETP.GE.AND P4, PT, R22, UR4, PT ;  /* 0x0000000416007c0c */ /* 0x000fc4000bf86270 */
[----:B------:R-:W-:Y:S02]  /*10f70*/  ISETP.GE.AND P6, PT, R7, UR4, PT ;  /* 0x0000000407007c0c */ /* 0x000fe4000bfc6270 */
[----:B------:R-:W-:Y:S02]  /*10f80*/  ISETP.GE.AND P5, PT, R6, UR4, PT ;  /* 0x0000000406007c0c */ /* 0x000fe4000bfa6270 */
[----:B------:R-:W-:-:S03]  /*10f90*/  @!P2 LEA.HI R12, R12, R12, RZ, 0x1 ;  /* 0x0000000c0c0ca211 */ /* 0x000fc600078f08ff */
[----:B------:R-:W-:Y:S02]  /*10fa0*/  @!P1 LEA.HI R0, R0, R0, RZ, 0x1 ;  /* 0x0000000000009211 */ /* 0x000fe400078f08ff */
[----:B------:R-:W-:Y:S02]  /*10fb0*/  @!P3 LEA.HI R13, R13, R13, RZ, 0x1 ;  /* 0x0000000d0d0db211 */ /* 0x000fe400078f08ff */
[----:B------:R-:W-:Y:S02]  /*10fc0*/  @!P4 LEA.HI R22, R22, R22, RZ, 0x1 ;  /* 0x000000161616c211 */ /* 0x000fe400078f08ff */
[----:B0-----:R-:W-:Y:S02]  /*10fd0*/  @!P6 LEA.HI R8, R7, R7, RZ, 0x1 ;  /* 0x000000070708e211 */ /* 0x001fe400078f08ff */
[----:B------:R-:W-:Y:S02]  /*10fe0*/  @!P5 LEA.HI R6, R6, R6, RZ, 0x1 ;  /* 0x000000060606d211 */ /* 0x000fe400078f08ff */
[----:B------:R-:W-:-:S02]  /*10ff0*/  @!P1 LOP3.LUT R7, R0, 0xfffffffe, RZ, 0xc0, !PT ;  /* 0xfffffffe00079812 */ /* 0x000fc400078ec0ff */
[----:B------:R-:W-:Y:S02]  /*11000*/  @!P2 LOP3.LUT R9, R12, 0xfffffffe, RZ, 0xc0, !PT ;  /* 0xfffffffe0c09a812 */ /* 0x000fe400078ec0ff */
[----:B-1----:R-:W-:Y:S02]  /*11010*/  @!P3 LOP3.LUT R11, R13, 0xfffffffe, RZ, 0xc0, !PT ;  /* 0xfffffffe0d0bb812 */ /* 0x002fe400078ec0ff */
[----:B------:R-:W-:Y:S02]  /*11020*/  @!P4 LOP3.LUT R13, R22, 0xfffffffe, RZ, 0xc0, !PT ;  /* 0xfffffffe160dc812 */ /* 0x000fe400078ec0ff */
        /* <DEDUP_REMOVED lines=14> */
.L_x_1137:
[----:B------:R-:W-:Y:S05]  /*11110*/  BSYNC B0 ;  /* 0x0000000000007941 */ /* 0x000fea0003800000 */
.L_x_1136:
[----:B------:R-:W-:Y:S01]  /*11120*/  ISETP.GE.AND P1, PT, R82, R83, PT ;  /* 0x000000535200720c */ /* 0x000fe20003f26270 */
[----:B--2---:R2:W3:Y:S01]  /*11130*/  SHFL.IDX PT, R27, R85, 0x1, 0x1c1f ;  /* 0x003c1f00551b7f89 */ /* 0x0044e200000e0000 */
[----:B------:R-:W-:Y:S02]  /*11140*/  SEL R14, R64, R69, P0 ;  /* 0x00000045400e7207 */ /* 0x000fe40000000000 */
[----:B------:R-:W-:Y:S01]  /*11150*/  SEL R15, R60, R65, P0 ;  /* 0x000000413c0f7207 */ /* 0x000fe20000000000 */
[----:B------:R2:W4:Y:S01]  /*11160*/  SHFL.IDX PT, R26, R84, 0x1, 0x1c1f ;  /* 0x003c1f00541a7f89 */ /* 0x00052200000e0000 */
        /* <DEDUP_REMOVED lines=19> */
[----:B-1----:R-:W-:Y:S01]  /*112a0*/  SEL R2, R37, R34, P0 ;  /* 0x0000002225027207 */ /* 0x002fe20000000000 */
[----:B--234-:R-:W-:Y:S06]  /*112b0*/  @P1 BRA `(.L_x_1048) ;  /* 0x0000005000041947 */ /* 0x01cfec0003800000 */
[C---:B------:R-:W-:Y:S01]  /*112c0*/  VIADD R0, R71.reuse, 0x8 ;  /* 0x0000000847007836 */ /* 0x040fe20000000000 */
        /* <DEDUP_REMOVED lines=9> */
[C---:B------:R-:W-:Y:S01]  /*11360*/  VIADD R29, R71.reuse, 0x30 ;  /* 0x00000030471d7836 */ /* 0x040fe20000000000 */
[----:B------:R-:W-:Y:S01]  /*11370*/  ISETP.GE.AND P3, PT, R12, UR4, PT ;  /* 0x000000040c007c0c */ /* 0x000fe2000bf66270 */
[----:B------:R-:W-:Y:S01]  /*11380*/  VIADD R30, R71, 0x38 ;  /* 0x00000038471e7836 */ /* 0x000fe20000000000 */
        /* <DEDUP_REMOVED lines=10> */
[----:B------:R-:W-:Y:S01]  /*11430*/  @!P2 LOP3.LUT R13, R0, 0xfffffffe, RZ, 0xc0, !PT ;  /* 0xfffffffe000da812 */ /* 0x000fe200078ec0ff */
[----:B------:R-:W-:Y:S01]  /*11440*/  VIADD R0, R71, 0x40 ;  /* 0x0000004047007836 */ /* 0x000fe20000000000 */
[----:B------:R2:W-:Y:S01]  /*11450*/  @!P4 ST.E.64 desc[UR42][R8.64], R46 ;  /* 0x0000002e0800c985 */ /* 0x0005e2000c101b2a */
[----:B------:R-:W-:Y:S02]  /*11460*/  ISETP.GE.AND P4, PT, R29, UR4, PT ;  /* 0x000000041d007c0c */ /* 0x000fe4000bf86270 */
[----:B------:R-:W-:Y:S01]  /*11470*/  @!P3 LEA.HI R12, R12, R12, RZ, 0x1 ;  /* 0x0000000c0c0cb211 */ /* 0x000fe200078f08ff */
[--C-:B-1----:R-:W-:Y:S01]  /*11480*/  @!P1 IMAD.WIDE R6, R11, 0x4, R26.reuse ;  /* 0x000000040b069825 */ /* 0x102fe200078e021a */
[----:B------:R-:W-:Y:S02]  /*11490*/  @!P5 LEA.HI R28, R28, R28, RZ, 0x1 ;  /* 0x0000001c1c1cd211 */ /* 0x000fe400078f08ff */
[----:B------:R-:W-:Y:S02]  /*114a0*/  @!P3 LOP3.LUT R11, R12, 0xfffffffe, RZ, 0xc0, !PT ;  /* 0xfffffffe0c0bb812 */ /* 0x000fe400078ec0ff */
[----:B------:R-:W-:Y:S01]  /*114b0*/  @!P0 LEA.HI R30, R30, R30, RZ, 0x1 ;  /* 0x0000001e1e1e8211 */ /* 0x000fe200078f08ff */
[----:B------:R1:W-:Y:S01]  /*114c0*/  @!P1 ST.E.64 desc[UR42][R6.64], R48 ;  /* 0x0000003006009985 */ /* 0x0003e2000c101b2a */
[----:B------:R-:W-:Y:S01]  /*114d0*/  ISETP.GE.AND P1, PT, R0, UR4, PT ;  /* 0x0000000400007c0c */ /* 0x000fe2000bf26270 */
[----:B------:R-:W-:Y:S01]  /*114e0*/  @!P3 IMAD.WIDE R10, R11, 0x4, R26 ;  /* 0x000000040b0ab825 */ /* 0x000fe200078e021a */
[----:B------:R-:W-:-:S02]  /*114f0*/  @!P0 LOP3.LUT R31, R30, 0xfffffffe, RZ, 0xc0, !PT ;  /* 0xfffffffe1e1f8812 */ /* 0x000fc400078ec0ff */
[----:B------:R-:W-:Y:S01]  /*11500*/  @!P4 LEA.HI R29, R29, R29, RZ, 0x1 ;  /* 0x0000001d1d1dc211 */ /* 0x000fe200078f08ff */
[--C-:B--2---:R-:W-:Y:S01]  /*11510*/  @!P2 IMAD.WIDE R8, R13, 0x4, R26.reuse ;  /* 0x000000040d08a825 */ /* 0x104fe200078e021a */
[----:B------:R-:W-:Y:S02]  /*11520*/  @!P5 LOP3.LUT R13, R28, 0xfffffffe, RZ, 0xc0, !PT ;  /* 0xfffffffe1c0dd812 */ /* 0x000fe400078ec0ff */
[----:B------:R-:W-:Y:S01]  /*11530*/  @!P4 LOP3.LUT R29, R29, 0xfffffffe, RZ, 0xc0, !PT ;  /* 0xfffffffe1d1dc812 */ /* 0x000fe200078ec0ff */
[----:B------:R-:W-:Y:S01]  /*11540*/  VIADD R28, R71, 0x48 ;  /* 0x00000048471c7836 */ /* 0x000fe20000000000 */
[----:B------:R2:W-:Y:S01]  /*11550*/  @!P2 ST.E.64 desc[UR42][R8.64], R52 ;  /* 0x000000340800a985 */ /* 0x0005e2000c101b2a */
[--C-:B------:R-:W-:Y:S02]  /*11560*/  @!P5 IMAD.WIDE R12, R13, 0x4, R26.reuse ;  /* 0x000000040d0cd825 */ /* 0x100fe400078e021a */
[----:B------:R-:W-:Y:S01]  /*11570*/  @!P1 LEA.HI R0, R0, R0, RZ, 0x1 ;  /* 0x0000000000009211 */ /* 0x000fe200078f08ff */
[----:B------:R3:W-:Y:S01]  /*11580*/  @!P3 ST.E.64 desc[UR42][R10.64], R14 ;  /* 0x0000000e0a00b985 */ /* 0x0007e2000c101b2a */
[----:B-1----:R-:W-:Y:S01]  /*11590*/  @!P4 IMAD.WIDE R6, R29, 0x4, R26 ;  /* 0x000000041d06c825 */ /* 0x002fe200078e021a */
[----:B------:R-:W-:-:S02]  /*115a0*/  ISETP.GE.AND P2, PT, R28, UR4, PT ;  /* 0x000000041c007c0c */ /* 0x000fc4000bf46270 */
[----:B------:R1:W-:Y:S04]  /*115b0*/  @!P5 ST.E.64 desc[UR42][R12.64], R64 ;  /* 0x000000400c00d985 */ /* 0x0003e8000c101b2a */
[----:B------:R-:W-:Y:S01]  /*115c0*/  @!P4 ST.E.64 desc[UR42][R6.64], R16 ;  /* 0x000000100600c985 */ /* 0x000fe2000c101b2a */
[----:B--2---:R-:W-:-:S04]  /*115d0*/  @!P0 IMAD.WIDE R8, R31, 0x4, R26 ;  /* 0x000000041f088825 */ /* 0x004fc800078e021a */
[C---:B---3--:R-:W-:Y:S01]  /*115e0*/  VIADD R10, R71.reuse, 0x50 ;  /* 0x00000050470a7836 */ /* 0x048fe20000000000 */
[----:B------:R2:W-:Y:S01]  /*115f0*/  @!P0 ST.E.64 desc[UR42][R8.64], R56 ;  /* 0x0000003808008985 */ /* 0x0005e2000c101b2a */
[C---:B------:R-:W-:Y:S01]  /*11600*/  VIADD R14, R71.reuse, 0x68 ;  /* 0x00000068470e7836 */ /* 0x040fe20000000000 */
[----:B------:R-:W-:Y:S01]  /*11610*/  @!P2 LEA.HI R28, R28, R28, RZ, 0x1 ;  /* 0x0000001c1c1ca211 */ /* 0x000fe200078f08ff */
[C---:B-1----:R-:W-:Y:S01]  /*11620*/  VIADD R12, R71.reuse, 0x58 ;  /* 0x00000058470c7836 */ /* 0x042fe20000000000 */
[----:B------:R-:W-:Y:S01]  /*11630*/  ISETP.GE.AND P3, PT, R10, UR4, PT ;  /* 0x000000040a007c0c */ /* 0x000fe2000bf66270 */
[C---:B------:R-:W-:Y:S01]  /*11640*/  VIADD R13, R71.reuse, 0x60 ;  /* 0x00000060470d7836 */ /* 0x040fe20000000000 */
[----:B------:R-:W-:Y:S01]  /*11650*/  ISETP.GE.AND P5, PT, R14, UR4, PT ;  /* 0x000000040e007c0c */ /* 0x000fe2000bfa6270 */
[C---:B------:R-:W-:Y:S01]  /*11660*/  VIADD R15, R71.reuse, 0x70 ;  /* 0x00000070470f7836 */ /* 0x040fe20000000000 */
[----:B------:R-:W-:Y:S01]  /*11670*/  ISETP.GE.AND P0, PT, R12, UR4, PT ;  /* 0x000000040c007c0c */ /* 0x000fe2000bf06270 */
[----:B------:R-:W-:Y:S01]  /*11680*/  VIADD R71, R71, 0x78 ;  /* 0x0000007847477836 */ /* 0x000fe20000000000 */
[----:B------:R-:W-:-:S02]  /*11690*/  ISETP.GE.AND P4, PT, R13, UR4, PT ;  /* 0x000000040d007c0c */ /* 0x000fc4000bf86270 */
[----:B------:R-:W-:Y:S02]  /*116a0*/  ISETP.GE.AND P6, PT, R15, UR4, PT ;  /* 0x000000040f007c0c */ /* 0x000fe4000bfc6270 */
[----:B------:R-:W-:Y:S02]  /*116b0*/  @!P1 LOP3.LUT R11, R0, 0xfffffffe, RZ, 0xc0, !PT ;  /* 0xfffffffe000b9812 */ /* 0x000fe400078ec0ff */
[----:B--2---:R-:W-:Y:S02]  /*116c0*/  @!P2 LOP3.LUT R9, R28, 0xfffffffe, RZ, 0xc0, !PT ;  /* 0xfffffffe1c09a812 */ /* 0x004fe400078ec0ff */
[----:B------:R-:W-:Y:S01]  /*116d0*/  @!P3 LEA.HI R10, R10, R10, RZ, 0x1 ;  /* 0x0000000a0a0ab211 */ /* 0x000fe200078f08ff */
[--C-:B------:R-:W-:Y:S01]  /*116e0*/  @!P1 IMAD.WIDE R6, R11, 0x4, R26.reuse ;  /* 0x000000040b069825 */ /* 0x100fe200078e021a */
[----:B------:R-:W-:Y:S02]  /*116f0*/  @!P5 LEA.HI R14, R14, R14, RZ, 0x1 ;  /* 0x0000000e0e0ed211 */ /* 0x000fe400078f08ff */
[----:B------:R-:W-:Y:S01]  /*11700*/  @!P0 LEA.HI R12, R12, R12, RZ, 0x1 ;  /* 0x0000000c0c0c8211 */ /* 0x000fe200078f08ff */
[----:B------:R-:W-:Y:S01]  /*11710*/  @!P2 IMAD.WIDE R8, R9, 0x4, R26 ;  /* 0x000000040908a825 */ /* 0x000fe200078e021a */
[----:B------:R-:W-:Y:S01]  /*11720*/  @!P4 LEA.HI R0, R13, R13, RZ, 0x1 ;  /* 0x0000000d0d00c211 */ /* 0x000fe200078f08ff */
[----:B------:R1:W-:Y:S01]  /*11730*/  @!P1 ST.E.64 desc[UR42][R6.64], R18 ;  /* 0x0000001206009985 */ /* 0x0003e2000c101b2a */
[----:B------:R-:W-:-:S02]  /*11740*/  @!P3 LOP3.LUT R11, R10, 0xfffffffe, RZ, 0xc0, !PT ;  /* 0xfffffffe0a0bb812 */ /* 0x000fc400078ec0ff */
[----:B------:R-:W-:Y:S01]  /*11750*/  @!P6 LEA.HI R16, R15, R15, RZ, 0x1 ;  /* 0x0000000f0f10e211 */ /* 0x000fe200078f08ff */
[----:B------:R2:W-:Y:S01]  /*11760*/  @!P2 ST.E.64 desc[UR42][R8.64], R50 ;  /* 0x000000320800a985 */ /* 0x0005e2000c101b2a */
[----:B------:R-:W-:Y:S01]  /*11770*/  @!P0 LOP3.LUT R13, R12, 0xfffffffe, RZ, 0xc0, !PT ;  /* 0xfffffffe0c0d8812 */ /* 0x000fe200078ec0ff */
[--C-:B------:R-:W-:Y:S01]  /*11780*/  @!P3 IMAD.WIDE R10, R11, 0x4, R26.reuse ;  /* 0x000000040b0ab825 */ /* 0x100fe200078e021a */
[----:B------:R-:W-:Y:S02]  /*11790*/  @!P4 LOP3.LUT R15, R0, 0xfffffffe, RZ, 0xc0, !PT ;  /* 0xfffffffe000fc812 */ /* 0x000fe400078ec0ff */
[----:B------:R-:W-:Y:S01]  /*117a0*/  @!P5 LOP3.LUT R17, R14, 0xfffffffe, RZ, 0xc0, !PT ;  /* 0xfffffffe0e11d812 */ /* 0x000fe200078ec0ff */
[--C-:B------:R-:W-:Y:S01]  /*117b0*/  @!P0 IMAD.WIDE R12, R13, 0x4, R26.reuse ;  /* 0x000000040d0c8825 */ /* 0x100fe200078e021a */
[----:B------:R3:W-:Y:S01]  /*117c0*/  @!P3 ST.E.64 desc[UR42][R10.64], R20 ;  /* 0x000000140a00b985 */ /* 0x0007e2000c101b2a */
[----:B-1----:R-:W-:Y:S02]  /*117d0*/  @!P6 LOP3.LUT R19, R16, 0xfffffffe, RZ, 0xc0, !PT ;  /* 0xfffffffe1013e812 */ /* 0x002fe400078ec0ff */
[----:B------:R-:W-:Y:S01]  /*117e0*/  @!P4 IMAD.WIDE R6, R15, 0x4, R26 ;  /* 0x000000040f06c825 */ /* 0x000fe200078e021a */
[----:B------:R3:W-:Y:S01]  /*117f0*/  @!P0 ST.E.64 desc[UR42][R12.64], R40 ;  /* 0x000000280c008985 */ /* 0x0007e2000c101b2a */
[----:B------:R-:W-:-:S02]  /*11800*/  ISETP.GE.AND P0, PT, R71, UR4, PT ;  /* 0x0000000447007c0c */ /* 0x000fc4000bf06270 */
[--C-:B--2---:R-:W-:Y:S01]  /*11810*/  @!P5 IMAD.WIDE R8, R17, 0x4, R26.reuse ;  /* 0x000000041108d825 */ /* 0x104fe200078e021a */
[----:B------:R3:W-:Y:S03]  /*11820*/  @!P4 ST.E.64 desc[UR42][R6.64], R22 ;  /* 0x000000160600c985 */ /* 0x0007e6000c101b2a */
[----:B------:R-:W-:Y:S01]  /*11830*/  @!P6 IMAD.WIDE R14, R19, 0x4, R26 ;  /* 0x00000004130ee825 */ /* 0x000fe200078e021a */
[----:B------:R3:W-:Y:S04]  /*11840*/  @!P5 ST.E.64 desc[UR42][R8.64], R24 ;  /* 0x000000180800d985 */ /* 0x0007e8000c101b2a */
[----:B------:R3:W-:Y:S02]  /*11850*/  @!P6 ST.E.64 desc[UR42][R14.64], R4 ;  /* 0x000000040e00e985 */ /* 0x0007e4000c101b2a */
[----:B------:R-:W-:Y:S05]  /*11860*/  @P0 BRA `(.L_x_1048) ;  /* 0x0000004800980947 */ /* 0x000fea0003800000 */
[----:B------:R-:W-:-:S04]  /*11870*/  LEA.HI R71, R71, R71, RZ, 0x1 ;  /* 0x0000004747477211 */ /* 0x000fc800078f08ff */
[----:B---3--:R-:W-:-:S05]  /*11880*/  LOP3.LUT R5, R71, 0xfffffffe, RZ, 0xc0, !PT ;  /* 0xfffffffe47057812 */ /* 0x008fca00078ec0ff */
[----:B------:R-:W-:-:S05]  /*11890*/  IMAD.WIDE R4, R5, 0x4, R26 ;  /* 0x0000000405047825 */ /* 0x000fca00078e021a */
[----:B------:R1:W-:Y:S01]  /*118a0*/  ST.E.64 desc[UR42][R4.64], R2 ;  /* 0x0000000204007985 */ /* 0x0003e2000c101b2a */
[----:B------:R-:W-:Y:S05]  /*118b0*/  BRA `(.L_x_1048) ;  /* 0x0000004800847947 */ /* 0x000fea0003800000 */
.L_x_1135:
        /* <DEDUP_REMOVED lines=14> */
[----:B------:R-:W-:Y:S01]  /*119a0*/  SHF.R.S32.HI R4, RZ, 0x1f, R17 ;  /* 0x0000001fff047819 */ /* 0x000fe20000011411 */
[----:B------:R-:W-:Y:S02]  /*119b0*/  ULDC.64 UR4, c[0x0][0xbd0] ;  /* 0x0002f40000047ab9 */ /* 0x000fe40000000a00 */
[----:B------:R-:W-:-:S04]  /*119c0*/  IMAD.WIDE.U32 R2, R17, UR4, RZ ;  /* 0x0000000411027c25 */ /* 0x000fc8000f8e00ff */
[----:B------:R-:W1:Y:S01]  /*119d0*/  S2UR UR6, SR_CTAID.Y ;  /* 0x00000000000679c3 */ /* 0x000e620000002600 */
[----:B------:R-:W-:-:S04]  /*119e0*/  IMAD R4, R4, UR4, RZ ;  /* 0x0000000404047c24 */ /* 0x000fc8000f8e02ff */
[----:B------:R-:W-:Y:S01]  /*119f0*/  IMAD R5, R17, UR5, R4 ;  /* 0x0000000511057c24 */ /* 0x000fe2000f8e0204 */
[----:B------:R-:W-:Y:S01]  /*11a00*/  ULDC.64 UR4, c[0x0][0xbe0] ;  /* 0x0002f80000047ab9 */ /* 0x000fe20000000a00 */
[----:B------:R-:W-:Y:S01]  /*11a10*/  IMAD.MOV R17, RZ, RZ, -R17 ;  /* 0x000000ffff117224 */ /* 0x000fe200078e0a11 */
[----:B------:R-:W3:Y:S01]  /*11a20*/  @P0 LDC R7, c[0x0][0xbec] ;  /* 0x0002fb00ff070b82 */ /* 0x000ee20000000800 */
[----:B------:R-:W-:Y:S02]  /*11a30*/  IMAD.IADD R3, R3, 0x1, R5 ;  /* 0x0000000103037824 */ /* 0x000fe400078e0205 */
[----:B------:R-:W-:-:S05]  /*11a40*/  IMAD.MOV.U32 R5, RZ, RZ, R0 ;  /* 0x000000ffff057224 */ /* 0x000fca00078e0000 */
[----:B------:R-:W1:Y:S01]  /*11a50*/  LDC R8, c[0x0][0xc50] ;  /* 0x00031400ff087b82 */ /* 0x000e620000000800 */
[C---:B0-----:R-:W-:Y:S02]  /*11a60*/  IMAD R12, R10.reuse, UR38, RZ ;  /* 0x000000260a0c7c24 */ /* 0x041fe4000f8e02ff */
[----:B------:R-:W-:-:S04]  /*11a70*/  IMAD.WIDE.U32 R2, R10, UR39, R2 ;  /* 0x000000270a027c25 */ /* 0x000fc8000f8e0002 */
[----:B------:R-:W-:Y:S01]  /*11a80*/  IMAD R11, R11, UR39, R12 ;  /* 0x000000270b0b7c24 */ /* 0x000fe2000f8e020c */
[----:B------:R-:W0:Y:S03]  /*11a90*/  @P0 LDC R9, c[0x0][0xbf0] ;  /* 0x0002fc00ff090b82 */ /* 0x000e260000000800 */
[----:B------:R-:W-:Y:S02]  /*11aa0*/  IMAD.IADD R3, R11, 0x1, R3 ;  /* 0x000000010b037824 */ /* 0x000fe400078e0203 */
[----:B---3--:R-:W-:-:S04]  /*11ab0*/  @P0 IMAD.HI.U32 R4, R0, R7, RZ ;  /* 0x0000000700040227 */ /* 0x008fc800078e00ff */
[----:B-1----:R-:W-:-:S04]  /*11ac0*/  IMAD R17, R8, R17, UR6 ;  /* 0x0000000608117e24 */ /* 0x002fc8000f8e0211 */
[----:B------:R-:W-:Y:S01]  /*11ad0*/  IMAD.WIDE.U32 R2, R17, UR4, R2 ;  /* 0x0000000411027c25 */ /* 0x000fe2000f8e0002 */
[----:B0-----:R-:W-:Y:S02]  /*11ae0*/  @P0 SHF.R.U32.HI R5, RZ, R9, R4 ;  /* 0x00000009ff050219 */ /* 0x001fe40000011604 */
[----:B------:R-:W-:Y:S02]  /*11af0*/  SHF.R.S32.HI R4, RZ, 0x1f, R17 ;  /* 0x0000001fff047819 */ /* 0x000fe40000011411 */
[--C-:B------:R-:W-:Y:S01]  /*11b00*/  SHF.R.S32.HI R9, RZ, 0x1f, R5.reuse ;  /* 0x0000001fff097819 */ /* 0x100fe20000011405 */
[----:B------:R-:W-:Y:S01]  /*11b10*/  IMAD.MOV R7, RZ, RZ, -R5 ;  /* 0x000000ffff077224 */ /* 0x000fe200078e0a05 */
[----:B------:R-:W-:Y:S01]  /*11b20*/  IADD3 R2, P0, R5, R2, RZ ;  /* 0x0000000205027210 */ /* 0x000fe20007f1e0ff */
[----:B------:R-:W-:Y:S02]  /*11b30*/  IMAD R4, R4, UR4, RZ ;  /* 0x0000000404047c24 */ /* 0x000fe4000f8e02ff */
[----:B------:R-:W-:-:S02]  /*11b40*/  IMAD R7, R6, R7, R0 ;  /* 0x0000000706077224 */ /* 0x000fc400078e0200 */
[----:B------:R-:W-:Y:S01]  /*11b50*/  IMAD R4, R17, UR5, R4 ;  /* 0x0000000511047c24 */ /* 0x000fe2000f8e0204 */
[----:B------:R-:W-:Y:S02]  /*11b60*/  ULDC.64 UR4, c[0x0][0xbc8] ;  /* 0x0002f20000047ab9 */ /* 0x000fe40000000a00 */
[----:B------:R-:W-:Y:S02]  /*11b70*/  SHF.R.S32.HI R0, RZ, 0x1f, R7 ;  /* 0x0000001fff007819 */ /* 0x000fe40000011407 */
[----:B------:R-:W-:-:S03]  /*11b80*/  IADD3.X R3, R9, R3, R4, P0, !PT ;  /* 0x0000000309037210 */ /* 0x000fc600007fe404 */
[----:B------:R-:W-:Y:S02]  /*11b90*/  IMAD R0, R0, UR4, RZ ;  /* 0x0000000400007c24 */ /* 0x000fe4000f8e02ff */
[----:B------:R-:W-:-:S04]  /*11ba0*/  IMAD.WIDE.U32 R2, R7, UR4, R2 ;  /* 0x0000000407027c25 */ /* 0x000fc8000f8e0002 */
[----:B------:R-:W-:Y:S01]  /*11bb0*/  IMAD R5, R7, UR5, R0 ;  /* 0x0000000507057c24 */ /* 0x000fe2000f8e0200 */
[----:B------:R-:W-:Y:S02]  /*11bc0*/  ULDC.64 UR4, c[0x0][0xba8] ;  /* 0x0002ea0000047ab9 */ /* 0x000fe40000000a00 */
[----:B------:R-:W-:Y:S01]  /*11bd0*/  LEA R4, P0, R2, UR4, 0x2 ;  /* 0x0000000402047c11 */ /* 0x000fe2000f8010ff */
[----:B------:R-:W-:-:S05]  /*11be0*/  IMAD.IADD R3, R3, 0x1, R5 ;  /* 0x0000000103037824 */ /* 0x000fca00078e0205 */
[----:B------:R-:W-:Y:S01]  /*11bf0*/  LEA.HI.X R5, R2, UR5, R3, 0x2, P0 ;  /* 0x0000000502057c11 */ /* 0x000fe200080f1403 */
[----:B------:R-:W-:-:S05]  /*11c00*/  IMAD.MOV.U32 R3, RZ, RZ, -0x800000 ;  /* 0xff800000ff037424 */ /* 0x000fca00078e00ff */
[----:B------:R4:W-:Y:S01]  /*11c10*/  STG.E desc[UR42][R4.64], R3 ;  /* 0x0000000304007986 */ /* 0x0009e2000c10192a */
[----:B------:R-:W-:Y:S05]  /*11c20*/  BRA `(.L_x_1048) ;  /* 0x0000004400a87947 */ /* 0x000fea0003800000 */
.L_x_1046:
[----:B------:R-:W-:-:S08]  /*11c30*/  NOP ;  /* 0x0000000000007918 */ /* 0x000fd00000000000 */
[----:B------:R-:W0:-:S00]  /*11c40*/  USETMAXREG.DEALLOC.CTAPOOL 0x28 ;  /* 0x00000028000079c8 */ /* 0x000e0000080e0500 */
[----:B0-----:R-:W-:Y:S01]  /*11c50*/  LOP3.LUT R27, R0, 0x3, RZ, 0xc0, !PT ;  /* 0x00000003001b7812 */ /* 0x001fe200078ec0ff */
[----:B------:R-:W0:Y:S05]  /*11c60*/  S2R R26, SR_CTAID.Z ;  /* 0x00000000001a7919 */ /* 0x000e2a0000002700 */
[----:B-1----:R-:W1:Y:S01]  /*11c70*/  S2UR UR6, SR_CTAID.Y ;  /* 0x00000000000679c3 */ /* 0x002e620000002600 */
        /* <DEDUP_REMOVED lines=13> */
.L_x_1138:
[----:B------:R-:W-:Y:S01]  /*11d50*/  ULDC UR7, c[0x0][0xc50] ;  /* 0x0003140000077ab9 */ /* 0x000fe20000000800 */
[----:B------:R-:W-:Y:S01]  /*11d60*/  UMOV UR39, UR6 ;  /* 0x0000000600277c82 */ /* 0x000fe20008000000 */
[----:B------:R-:W-:-:S11]  /*11d70*/  UISETP.NE.AND UP0, UPT, UR7, 0x1, UPT ;  /* 0x000000010700788c */ /* 0x000fd6000bf05270 */
[----:B------:R-:W-:Y:S01]  /*11d80*/  @UP0 ULDC UR4, c[0x0][0xc54] ;  /* 0x0003150000040ab9 */ /* 0x000fe20000000800 */
[----:B------:R-:W-:Y:S01]  /*11d90*/  @UP0 ULDC UR8, c[0x0][0xc58] ;  /* 0x0003160000080ab9 */ /* 0x000fe20000000800 */
[----:B------:R-:W-:-:S04]  /*11da0*/  UIMAD.WIDE.U32 UR4, UR6, UR4, URZ ;  /* 0x00000004060472a5 */ /* 0x000fc8000f8e003f */
[----:B------:R-:W-:-:S12]  /*11db0*/  @UP0 USHF.R.U32.HI UR39, URZ, UR8, UR5 ;  /* 0x000000083f270299 */ /* 0x000fd80008011605 */
.L_x_1139:
        /* <DEDUP_REMOVED lines=8> */
[----:B------:R-:W-:Y:S01]  /*11e40*/  IMAD.MOV.U32 R17, RZ, RZ, RZ ;  /* 0x000000ffff117224 */ /* 0x000fe200078e00ff */
[----:B------:R-:W-:Y:S01]  /*11e50*/  ULDC.64 UR4, c[0x0][0x418] ;  /* 0x0001060000047ab9 */ /* 0x000fe20000000a00 */
[----:B------:R-:W-:Y:S01]  /*11e60*/  ULDC UR6, c[0x0][0x448] ;  /* 0x0001120000067ab9 */ /* 0x000fe20000000800 */
[----:B------:R-:W-:Y:S01]  /*11e70*/  ULDC UR10, c[0x0][0x2f0] ;  /* 0x0000bc00000a7ab9 */ /* 0x000fe20000000800 */
[----:B------:R-:W-:Y:S01]  /*11e80*/  ULDC UR11, c[0x0][0x288] ;  /* 0x0000a200000b7ab9 */ /* 0x000fe20000000800 */
[----:B0-----:R-:W-:-:S04]  /*11e90*/  ISETP.NE.U32.AND P0, PT, R2, RZ, PT ;  /* 0x000000ff0200720c */ /* 0x001fc80003f05070 */
[----:B------:R-:W-:-:S13]  /*11ea0*/  ISETP.NE.AND.EX P0, PT, R3, RZ, PT, P0 ;  /* 0x000000ff0300720c */ /* 0x000fda0003f05300 */
[----:B------:R-:W0:Y:S02]  /*11eb0*/  @P0 LDC.64 R2, c[0x0][0xa28] ;  /* 0x00028a00ff020b82 */ /* 0x000e240000000a00 */
[----:B0-----:R-:W-:-:S05]  /*11ec0*/  @P0 IMAD.WIDE R2, R26, 0x4, R2 ;  /* 0x000000041a020825 */ /* 0x001fca00078e0202 */
[----:B------:R0:W5:Y:S01]  /*11ed0*/  @P0 LDG.E R17, desc[UR42][R2.64] ;  /* 0x0000002a02110981 */ /* 0x000162000c1e1900 */
[----:B------:R-:W1:Y:S01]  /*11ee0*/  S2UR UR41, SR_CTAID.X ;  /* 0x00000000002979c3 */ /* 0x000e620000002500 */
[----:B------:R-:W-:Y:S02]  /*11ef0*/  UISETP.NE.U32.AND UP0, UPT, UR4, URZ, UPT ;  /* 0x0000003f0400728c */ /* 0x000fe4000bf05070 */
[----:B------:R-:W-:Y:S02]  /*11f00*/  UISETP.NE.AND UP1, UPT, UR6, 0x1, UPT ;  /* 0x000000010600788c */ /* 0x000fe4000bf25270 */
[----:B------:R-:W-:Y:S01]  /*11f10*/  UISETP.NE.AND.EX UP0, UPT, UR5, URZ, UPT, UP0 ;  /* 0x0000003f0500728c */ /* 0x000fe2000bf05300 */
[----:B------:R-:W-:Y:S02]  /*11f20*/  ULDC UR6, c[0x0][0x424] ;  /* 0x0001090000067ab9 */ /* 0x000fe40000000800 */
[----:B------:R-:W-:Y:S01]  /*11f30*/  ULDC.64 UR4, c[0x0][0x9e0] ;  /* 0x0002780000047ab9 */ /* 0x000fe20000000a00 */
[----:B------:R-:W-:-:S02]  /*11f40*/  USEL UR9, UR6, 0x1, UP0 ;  /* 0x0000000106097887 */ /* 0x000fc40008000000 */
[----:B------:R-:W-:Y:S02]  /*11f50*/  UISETP.GE.AND UP0, UPT, UR5, 0x1, UPT ;  /* 0x000000010500788c */ /* 0x000fe4000bf06270 */
[----:B------:R-:W-:Y:S01]  /*11f60*/  UIMAD UR36, UR9, UR10, URZ ;  /* 0x0000000a092472a4 */ /* 0x000fe2000f8e023f */
[----:B------:R-:W-:Y:S01]  /*11f70*/  @UP1 ULDC UR7, c[0x0][0x44c] ;  /* 0x0001130000071ab9 */ /* 0x000fe20000000800 */
[----:B------:R-:W-:Y:S02]  /*11f80*/  UIMAD UR9, UR9, UR10, 0x7f ;  /* 0x0000007f090974a4 */ /* 0x000fe4000f8e020a */
[----:B------:R-:W-:Y:S01]  /*11f90*/  PLOP3.LUT P1, PT, PT, PT, UP0, 0x80, 0x0 ;  /* 0x000000000000781c */ /* 0x000fe20003f2f008 */
[----:B------:R-:W-:Y:S01]  /*11fa0*/  @UP1 ULDC UR12, c[0x0][0x450] ;  /* 0x00011400000c1ab9 */ /* 0x000fe20000000800 */
[----:B------:R-:W-:Y:S02]  /*11fb0*/  UP2UR UR50, UPR, URZ, 0x2 ;  /* 0x000000023f327883 */ /* 0x000fe40008000000 */
[----:B-1----:R-:W-:-:S04]  /*11fc0*/  USHF.L.U32 UR41, UR41, 0x7, URZ ;  /* 0x0000000729297899 */ /* 0x002fc8000800063f */
[----:B------:R-:W-:-:S04]  /*11fd0*/  UIADD3 UR8, UR41, 0x7f, URZ ;  /* 0x0000007f29087890 */ /* 0x000fc8000fffe03f */
[----:B------:R-:W-:Y:S02]  /*11fe0*/  UIMAD.WIDE.U32 UR6, UR8, UR7, URZ ;  /* 0x00000007080672a5 */ /* 0x000fe4000f8e003f */
[----:B------:R-:W-:Y:S02]  /*11ff0*/  UIADD3 UR6, UR36, 0x1, -UR11 ;  /* 0x0000000124067890 */ /* 0x000fe4000fffe80b */
[----:B------:R-:W-:Y:S02]  /*12000*/  @UP1 USHF.R.U32.HI UR8, URZ, UR12, UR7 ;  /* 0x0000000c3f081299 */ /* 0x000fe40008011607 */
[----:B------:R-:W-:Y:S02]  /*12010*/  USHF.R.S32.HI UR7, URZ, 0x1f, UR9 ;  /* 0x0000001f3f077899 */ /* 0x000fe40008011409 */
[----:B------:R-:W-:Y:S02]  /*12020*/  UIADD3 UR6, UR6, UR8, URZ ;  /* 0x0000000806067290 */ /* 0x000fe4000fffe03f */
[----:B------:R-:W-:-:S02]  /*12030*/  ULEA.HI UR7, UR7, UR9, URZ, 0x7 ;  /* 0x0000000907077291 */ /* 0x000fc4000f8f383f */
[----:B------:R-:W-:Y:S02]  /*12040*/  UIADD3 UR4, UR6, UR4, URZ ;  /* 0x0000000406047290 */ /* 0x000fe4000fffe03f */
[----:B------:R-:W-:Y:S01]  /*12050*/  USHF.R.S32.HI UR44, URZ, 0x7, UR7 ;  /* 0x000000073f2c7899 */ /* 0x000fe20008011407 */
[----:B0-----:R-:W-:Y:S11]  /*12060*/  @!P1 BRA `(.L_x_1141) ;  /* 0x0000000000449947 */ /* 0x001ff60003800000 */
[----:B------:R-:W-:Y:S01]  /*12070*/  ISETP.LT.AND P0, PT, RZ, UR6, PT ;  /* 0x00000006ff007c0c */ /* 0x000fe2000bf01270 */
[----:B------:R-:W-:-:S12]  /*12080*/  UIADD3 UR8, UR6, -0x1, URZ ;  /* 0xffffffff06087890 */ /* 0x000fd8000fffe03f */
[----:B------:R-:W-:Y:S05]  /*12090*/  @P0 BRA `(.L_x_1142) ;  /* 0x00000000001c0947 */ /* 0x000fea0003800000 */
[----:B------:R-:W-:Y:S02]  /*120a0*/  UISETP.NE.AND UP0, UPT, UR5, 0x1, UPT ;  /* 0x000000010500788c */ /* 0x000fe4000bf05270 */
[----:B------:R-:W-:-:S09]  /*120b0*/  UIADD3 UR8, -UR6, URZ, URZ ;  /* 0x0000003f06087290 */ /* 0x000fd2000fffe13f */
[----:B------:R-:W-:Y:S02]  /*120c0*/  @UP0 ULDC.64 UR12, c[0x0][0x9e8] ;  /* 0x00027a00000c0ab9 */ /* 0x000fe40000000a00 */
[----:B------:R-:W-:-:S04]  /*120d0*/  UIMAD.WIDE.U32 UR6, UR8, UR12, URZ ;  /* 0x0000000c080672a5 */ /* 0x000fc8000f8e003f */
[----:B------:R-:W-:-:S04]  /*120e0*/  @UP0 USHF.R.U32.HI UR8, URZ, UR13, UR7 ;  /* 0x0000000d3f080299 */ /* 0x000fc80008011607 */
[----:B------:R-:W-:Y:S01]  /*120f0*/  ULOP3.LUT UR8, URZ, UR8, URZ, 0x33, !UPT ;  /* 0x000000083f087292 */ /* 0x000fe2000f8e333f */
[----:B------:R-:W-:Y:S11]  /*12100*/  BRA `(.L_x_1143) ;  /* 0x0000000000107947 */ /* 0x000ff60003800000 */
.L_x_1142:
[----:B------:R-:W-:-:S11]  /*12110*/  UISETP.NE.AND UP0, UPT, UR5, 0x1, UPT ;  /* 0x000000010500788c */ /* 0x000fd6000bf05270 */
[----:B------:R-:W-:Y:S02]  /*12120*/  @UP0 ULDC.64 UR12, c[0x0][0x9e8] ;  /* 0x00027a00000c0ab9 */ /* 0x000fe40000000a00 */
[----:B------:R-:W-:-:S04]  /*12130*/  UIMAD.WIDE.U32 UR6, UR8, UR12, URZ ;  /* 0x0000000c080672a5 */ /* 0x000fc8000f8e003f */
[----:B------:R-:W-:-:S12]  /*12140*/  @UP0 USHF.R.U32.HI UR8, URZ, UR13, UR7 ;  /* 0x0000000d3f080299 */ /* 0x000fd80008011607 */
.L_x_1143:
[----:B------:R-:W-:-:S04]  /*12150*/  UIMAD UR8, UR8, UR5, UR5 ;  /* 0x00000005080872a4 */ /* 0x000fc8000f8e0205 */
[----:B------:R-:W-:-:S04]  /*12160*/  UISETP.LT.AND UP0, UPT, UR4, UR8, UPT ;  /* 0x000000080400728c */ /* 0x000fc8000bf01270 */
[----:B------:R-:W-:-:S12]  /*12170*/  USEL UR4, UR4, UR8, UP0 ;  /* 0x0000000804047287 */ /* 0x000fd80008000000 */
.L_x_1141:
[----:B------:R-:W-:Y:S02]  /*12180*/  UISETP.NE.AND UP0, UPT, UR50, URZ, UPT ;  /* 0x0000003f3200728c */ /* 0x000fe4000bf05270 */
[----:B------:R-:W-:-:S04]  /*12190*/  UIADD3 UR4, UR4, 0x7f, URZ ;  /* 0x0000007f04047890 */ /* 0x000fc8000fffe03f */
[----:B------:R-:W-:-:S04]  /*121a0*/  USHF.R.S32.HI UR8, URZ, 0x1f, UR4 ;  /* 0x0000001f3f087899 */ /* 0x000fc80008011404 */
[----:B------:R-:W-:Y:S01]  /*121b0*/  ULEA.HI UR8, UR8, UR4, URZ, 0x7 ;  /* 0x0000000408087291 */ /* 0x000fe2000f8f383f */
[----:B------:R-:W-:Y:S01]  /*121c0*/  @UP0 ULDC UR6, c[0x0][0x44c] ;  /* 0x0001130000060ab9 */ /* 0x000fe20000000800 */
[----:B------:R-:W-:Y:S01]  /*121d0*/  @UP0 ULDC UR9, c[0x0][0x450] ;  /* 0x0001140000090ab9 */ /* 0x000fe20000000800 */
[----:B------:R-:W-:Y:S02]  /*121e0*/  UIMAD.WIDE.U32 UR6, UR41, UR6, URZ ;  /* 0x00000006290672a5 */ /* 0x000fe4000f8e003f */
[----:B------:R-:W-:Y:S01]  /*121f0*/  UMOV UR4, UR41 ;  /* 0x0000002900047c82 */ /* 0x000fe20008000000 */
[----:B------:R-:W-:Y:S02]  /*12200*/  USHF.R.S32.HI UR45, URZ, 0x7, UR8 ;  /* 0x000000073f2d7899 */ /* 0x000fe40008011408 */
[----:B------:R-:W-:Y:S02]  /*12210*/  @UP0 USHF.R.U32.HI UR4, URZ, UR9, UR7 ;  /* 0x000000093f040299 */ /* 0x000fe40008011607 */
[----:B------:R-:W-:-:S02]  /*12220*/  UISETP.LT.AND UP0, UPT, UR44, UR45, UPT ;  /* 0x0000002d2c00728c */ /* 0x000fc4000bf01270 */
[----:B------:R-:W-:Y:S01]  /*12230*/  UIADD3 UR4, UR4, -UR11, UR36 ;  /* 0x8000000b04047290 */ /* 0x000fe2000fffe024 */
[----:B------:R-:W-:Y:S01]  /*12240*/  ULDC UR8, c[0x0][0x9dc] ;  /* 0x0002770000087ab9 */ /* 0x000fe20000000800 */
[----:B------:R-:W-:Y:S02]  /*12250*/  USEL UR12, UR44, UR45, UP0 ;  /* 0x0000002d2c0c7287 */ /* 0x000fe40008000000 */
[----:B------:R-:W-:Y:S01]  /*12260*/  UIADD3 UR8, UR4, -UR8, URZ ;  /* 0x8000000804087290 */ /* 0x000fe2000fffe03f */
[----:B------:R-:W-:Y:S11]  /*12270*/  @!P1 BRA `(.L_x_1144) ;  /* 0x0000000000449947 */ /* 0x000ff60003800000 */
[----:B------:R-:W-:-:S06]  /*12280*/  UISETP.GT.AND UP0, UPT, UR4, -0x1, UPT ;  /* 0xffffffff0400788c */ /* 0x000fcc000bf04270 */
[----:B------:R-:W-:-:S13]  /*12290*/  PLOP3.LUT P0, PT, PT, PT, UP0, 0x80, 0x0 ;  /* 0x000000000000781c */ /* 0x000fda0003f0f008 */
[----:B------:R-:W-:Y:S05]  /*122a0*/  @P0 BRA `(.L_x_1145) ;  /* 0x00000000001c0947 */ /* 0x000fea0003800000 */
[----:B------:R-:W-:Y:S02]  /*122b0*/  UISETP.NE.AND UP0, UPT, UR5, 0x1, UPT ;  /* 0x000000010500788c */ /* 0x000fe4000bf05270 */
[----:B------:R-:W-:-:S09]  /*122c0*/  ULOP3.LUT UR4, URZ, UR4, URZ, 0x33, !UPT ;  /* 0x000000043f047292 */ /* 0x000fd2000f8e333f */
[----:B------:R-:W-:Y:S02]  /*122d0*/  @UP0 ULDC.64 UR10, c[0x0][0x9e8] ;  /* 0x00027a00000a0ab9 */ /* 0x000fe40000000a00 */
[----:B------:R-:W-:-:S04]  /*122e0*/  UIMAD.WIDE.U32 UR6, UR4, UR10, URZ ;  /* 0x0000000a040672a5 */ /* 0x000fc8000f8e003f */
[----:B------:R-:W-:-:S04]  /*122f0*/  @UP0 USHF.R.U32.HI UR4, URZ, UR11, UR7 ;  /* 0x0000000b3f040299 */ /* 0x000fc80008011607 */
[----:B------:R-:W-:Y:S01]  /*12300*/  ULOP3.LUT UR4, URZ, UR4, URZ, 0x33, !UPT ;  /* 0x000000043f047292 */ /* 0x000fe2000f8e333f */
[----:B------:R-:W-:Y:S11]  /*12310*/  BRA `(.L_x_1146) ;  /* 0x0000000000107947 */ /* 0x000ff60003800000 */
.L_x_1145:
[----:B------:R-:W-:-:S11]  /*12320*/  UISETP.NE.AND UP0, UPT, UR5, 0x1, UPT ;  /* 0x000000010500788c */ /* 0x000fd6000bf05270 */
[----:B------:R-:W-:Y:S02]  /*12330*/  @UP0 ULDC.64 UR10, c[0x0][0x9e8] ;  /* 0x00027a00000a0ab9 */ /* 0x000fe40000000a00 */
[----:B------:R-:W-:-:S04]  /*12340*/  UIMAD.WIDE.U32 UR6, UR4, UR10, URZ ;  /* 0x0000000a040672a5 */ /* 0x000fc8000f8e003f */
[----:B------:R-:W-:-:S12]  /*12350*/  @UP0 USHF.R.U32.HI UR4, URZ, UR11, UR7 ;  /* 0x0000000b3f040299 */ /* 0x000fd80008011607 */
.L_x_1146:
[----:B------:R-:W-:-:S04]  /*12360*/  UIMAD UR4, UR4, UR5, URZ ;  /* 0x00000005040472a4 */ /* 0x000fc8000f8e023f */
[----:B------:R-:W-:-:S04]  /*12370*/  UISETP.LT.AND UP0, UPT, UR8, UR4, UPT ;  /* 0x000000040800728c */ /* 0x000fc8000bf01270 */
[----:B------:R-:W-:-:S12]  /*12380*/  USEL UR8, UR8, UR4, !UP0 ;  /* 0x0000000408087287 */ /* 0x000fd8000c000000 */
.L_x_1144:
[----:B------:R-:W-:Y:S02]  /*12390*/  USHF.R.S32.HI UR4, URZ, 0x1f, UR8 ;  /* 0x0000001f3f047899 */ /* 0x000fe40008011408 */
[----:B------:R-:W-:Y:S02]  /*123a0*/  USHF.R.U32.HI UR9, URZ, 0x10, UR47 ;  /* 0x000000103f097899 */ /* 0x000fe4000801162f */
[----:B------:R-:W-:Y:S02]  /*123b0*/  ULEA.HI UR4, UR4, UR8, URZ, 0x7 ;  /* 0x0000000804047291 */ /* 0x000fe4000f8f383f */
[----:B------:R-:W-:Y:S02]  /*123c0*/  ULOP3.LUT UR47, UR47, 0xffff, URZ, 0xc0, !UPT ;  /* 0x0000ffff2f2f7892 */ /* 0x000fe4000f8ec03f */
[----:B------:R-:W-:Y:S01]  /*123d0*/  USHF.R.S32.HI UR4, URZ, 0x7, UR4 ;  /* 0x000000073f047899 */ /* 0x000fe20008011404 */
[----:B------:R-:W-:-:S03]  /*123e0*/  UMOV UR38, URZ ;  /* 0x0000003f00267c82 */ /* 0x000fc60008000000 */
[----:B------:R-:W-:-:S04]  /*123f0*/  UISETP.LT.AND UP0, UPT, URZ, UR4, UPT ;  /* 0x000000043f00728c */ /* 0x000fc8000bf01270 */
[----:B------:R-:W-:Y:S02]  /*12400*/  USEL UR46, URZ, UR4, !UP0 ;  /* 0x000000043f2e7287 */ /* 0x000fe4000c000000 */
[----:B------:R-:W-:Y:S02]  /*12410*/  UISETP.NE.AND UP0, UPT, UR9, URZ, UPT ;  /* 0x0000003f0900728c */ /* 0x000fe4000bf05270 */
[----:B------:R-:W-:-:S06]  /*12420*/  UISETP.GT.AND UP1, UPT, UR12, UR46, UPT ;  /* 0x0000002e0c00728c */ /* 0x000fcc000bf24270 */
[----:B------:R-:W-:-:S03]  /*12430*/  PLOP3.LUT P0, PT, PT, PT, UP1, 0x80, 0x0 ;  /* 0x000000000000781c */ /* 0x000fc60003f0f018 */
[----:B------:R-:W-:-:S10]  /*12440*/  @!UP0 ULDC UR9, c[0x0][0x9f0] ;  /* 0x00027c0000098ab9 */ /* 0x000fd40000000800 */
[----:B------:R-:W-:Y:S05]  /*12450*/  @!P0 BRA `(.L_x_1147) ;  /* 0x00000000007c8947 */ /* 0x000fea0003800000 */
[----:B------:R-:W-:Y:S01]  /*12460*/  IABS R0, UR9 ;  /* 0x0000000900007c13 */ /* 0x000fe20008000000 */
[----:B------:R-:W-:Y:S02]  /*12470*/  UIADD3 UR4, UR9, -0x1, UR12 ;  /* 0xffffffff09047890 */ /* 0x000fe4000fffe00c */
[----:B------:R-:W-:Y:S02]  /*12480*/  IABS R4, UR9 ;  /* 0x0000000900047c13 */ /* 0x000fe40008000000 */
[----:B------:R-:W-:Y:S01]  /*12490*/  R2UR UR10, R0 ;  /* 0x00000000000a72ca */ /* 0x000fe200000e0000 */
[----:B------:R-:W-:-:S03]  /*124a0*/  UIADD3 UR6, -UR46, UR4, URZ ;  /* 0x000000042e067290 */ /* 0x000fc6000fffe13f */
[----:B------:R-:W-:-:S03]  /*124b0*/  UMOV UR4, URZ ;  /* 0x0000003f00047c82 */ /* 0x000fc60008000000 */
[----:B------:R-:W-:Y:S01]  /*124c0*/  IABS R3, UR6 ;  /* 0x0000000600037c13 */ /* 0x000fe20008000000 */
[----:B------:R-:W-:-:S03]  /*124d0*/  ULOP3.LUT UR6, UR6, UR9, URZ, 0x3c, !UPT ;  /* 0x0000000906067292 */ /* 0x000fc6000f8e3c3f */
[----:B------:R-:W-:Y:S02]  /*124e0*/  R2UR UR8, R3 ;  /* 0x00000000030872ca */ /* 0x000fe400000e0000 */
        /* <DEDUP_REMOVED lines=22> */
.L_x_1147:
[----:B------:R-:W-:Y:S02]  /*12650*/  UIMAD UR51, UR47, UR38, UR46 ;  /* 0x000000262f3372a4 */ /* 0x000fe4000f8e022e */
[----:B------:R-:W-:Y:S02]  /*12660*/  IMAD.U32 R3, RZ, RZ, UR38 ;  /* 0x00000026ff037e24 */ /* 0x000fe4000f8e00ff */
[----:B------:R-:W-:Y:S02]  /*12670*/  IMAD.MOV.U32 R0, RZ, RZ, RZ ;  /* 0x000000ffff007224 */ /* 0x000fe400078e00ff */
[----:B------:R-:W-:Y:S02]  /*12680*/  IMAD.MOV.U32 R29, RZ, RZ, 0x1 ;  /* 0x00000001ff1d7424 */ /* 0x000fe400078e00ff */
[----:B------:R-:W-:Y:S02]  /*12690*/  IMAD.U32 R16, RZ, RZ, UR51 ;  /* 0x00000033ff107e24 */ /* 0x000fe4000f8e00ff */
[----:B------:R-:W-:-:S03]  /*126a0*/  IMAD.MOV.U32 R2, RZ, RZ, 0x1 ;  /* 0x00000001ff027424 */ /* 0x000fc600078e00ff */
[----:B------:R-:W-:-:S04]  /*126b0*/  VIADDMNMX R16, R16, R3, UR12, PT ;  /* 0x0000000c10107e46 */ /* 0x000fc8000b800103 */
[----:B------:R-:W-:-:S13]  /*126c0*/  ISETP.GT.AND P0, PT, R16, UR51, PT ;  /* 0x0000003310007c0c */ /* 0x000fda000bf04270 */
        /* <DEDUP_REMOVED lines=24> */
[----:B0----5:R-:W-:Y:S05]  /*12850*/  CALL.ABS.NOINC R2 ;  /* 0x0000000002007343 */ /* 0x021fea0003c00000 */
.L_x_1148:
[----:B------:R-:W-:-:S06]  /*12860*/  UIADD3 UR4, UR48, 0x8400, URZ ;  /* 0x0000840030047890 */ /* 0x000fcc000fffe03f */
[----:B------:R-:W-:-:S05]  /*12870*/  IMAD.U32 R18, RZ, RZ, UR4 ;  /* 0x00000004ff127e24 */ /* 0x000fca000f8e00ff */
[----:B------:R-:W-:-:S13]  /*12880*/  LOP3.LUT P0, RZ, R18, 0x3ff, RZ, 0xc0, !PT ;  /* 0x000003ff12ff7812 */ /* 0x000fda000780c0ff */
        /* <DEDUP_REMOVED lines=17> */
.L_x_1149:
        /* <DEDUP_REMOVED lines=20> */
.L_x_1150:
        /* <DEDUP_REMOVED lines=18> */
.L_x_1151:
[----:B------:R-:W0:Y:S01]  /*12c00*/  LDC.64 R2, c[0x0][0x9f8] ;  /* 0x00027e00ff027b82 */ /* 0x000e220000000a00 */
[----:B------:R-:W-:Y:S01]  /*12c10*/  IMAD.MOV.U32 R32, RZ, RZ, R26 ;  /* 0x000000ffff207224 */ /* 0x000fe200078e001a */
[----:B------:R-:W2:Y:S06]  /*12c20*/  LDL.LU R18, [R1] ;  /* 0x0000000001127983 */ /* 0x000eac0000300800 */
[----:B------:R-:W1:Y:S01]  /*12c30*/  LDC R10, c[0x0][0x430] ;  /* 0x00010c00ff0a7b82 */ /* 0x000e620000000800 */
[C---:B------:R-:W-:Y:S01]  /*12c40*/  IMAD.SHL.U32 R6, R25.reuse, 0x20, RZ ;  /* 0x0000002019067824 */ /* 0x040fe200078e00ff */
[----:B------:R-:W-:Y:S01]  /*12c50*/  LOP3.LUT R21, R25, 0x7f, RZ, 0xc0, !PT ;  /* 0x0000007f19157812 */ /* 0x000fe200078ec0ff */
[----:B------:R-:W-:Y:S01]  /*12c60*/  ULDC UR4, c[0x0][0x2f4] ;  /* 0x0000bd0000047ab9 */ /* 0x000fe20000000800 */
[----:B------:R-:W-:Y:S01]  /*12c70*/  LEA R7, R16, 0xffffff80, 0x7 ;  /* 0xffffff8010077811 */ /* 0x000fe200078e38ff */
[----:B------:R-:W-:Y:S01]  /*12c80*/  ULDC UR5, c[0x0][0x320] ;  /* 0x0000c80000057ab9 */ /* 0x000fe20000000800 */
[----:B0-----:R-:W-:-:S04]  /*12c90*/  ISETP.NE.U32.AND P0, PT, R2, RZ, PT ;  /* 0x000000ff0200720c */ /* 0x001fc80003f05070 */
[----:B------:R-:W-:-:S13]  /*12ca0*/  ISETP.NE.AND.EX P0, PT, R3, RZ, PT, P0 ;  /* 0x000000ff0300720c */ /* 0x000fda0003f05300 */
[----:B------:R-:W0:Y:S02]  /*12cb0*/  @P0 LDC.64 R2, c[0x0][0x9f8] ;  /* 0x00027e00ff020b82 */ /* 0x000e240000000a00 */
[----:B0-----:R-:W-:-:S05]  /*12cc0*/  @P0 IMAD.WIDE R2, R26, 0x4, R2 ;  /* 0x000000041a020825 */ /* 0x001fca00078e0202 */
[----:B------:R0:W3:Y:S01]  /*12cd0*/  @P0 LDG.E R32, desc[UR42][R2.64] ;  /* 0x0000002a02200981 */ /* 0x0000e2000c1e1900 */
[----:B-1----:R-:W-:Y:S02]  /*12ce0*/  ISETP.NE.AND P1, PT, R10, 0x1, PT ;  /* 0x000000010a00780c */ /* 0x002fe40003f25270 */
[----:B------:R-:W-:Y:S02]  /*12cf0*/  SHF.R.U32.HI R23, RZ, 0x2, R21 ;  /* 0x00000002ff177819 */ /* 0x000fe40000011615 */
[----:B------:R-:W-:-:S04]  /*12d00*/  LOP3.LUT R24, R6, 0x60, RZ, 0xc0, !PT ;  /* 0x0000006006187812 */ /* 0x000fc800078ec0ff */
[----:B------:R-:W-:-:S04]  /*12d10*/  IADD3 R4, R24, R23, R7 ;  /* 0x0000001718047210 */ /* 0x000fc80007ffe007 */
[C---:B------:R-:W-:Y:S01]  /*12d20*/  ISETP.GE.AND P0, PT, R4.reuse, UR36, PT ;  /* 0x0000002404007c0c */ /* 0x040fe2000bf06270 */
[----:B------:R-:W1:Y:S01]  /*12d30*/  @P1 LDC R0, c[0x0][0x434] ;  /* 0x00010d00ff001b82 */ /* 0x000e620000000800 */
[----:B-----5:R-:W-:-:S04]  /*12d40*/  IMAD.IADD R13, R4, 0x1, R17 ;  /* 0x00000001040d7824 */ /* 0x020fc800078e0211 */
[----:B------:R-:W-:-:S03]  /*12d50*/  IMAD.MOV.U32 R11, RZ, RZ, R13 ;  /* 0x000000ffff0b7224 */ /* 0x000fc600078e000d */
[----:B0-----:R-:W0:Y:S08]  /*12d60*/  @P1 LDC R3, c[0x0][0x438] ;  /* 0x00010e00ff031b82 */ /* 0x001e300000000800 */
[----:B------:R-:W4:Y:S08]  /*12d70*/  @!P0 LDC.64 R8, c[0x0][0x428] ;  /* 0x00010a00ff088b82 */ /* 0x000f300000000a00 */
[----:B------:R-:W4:Y:S01]  /*12d80*/  @!P0 LDC.64 R4, c[0x0][0x418] ;  /* 0x00010600ff048b82 */ /* 0x000f220000000a00 */
[----:B-1----:R-:W-:-:S05]  /*12d90*/  @P1 IMAD.HI.U32 R0, R13, R0, RZ ;  /* 0x000000000d001227 */ /* 0x002fca00078e00ff */
[----:B0-----:R-:W-:-:S04]  /*12da0*/  @P1 SHF.R.U32.HI R11, RZ, R3, R0 ;  /* 0x00000003ff0b1219 */ /* 0x001fc80000011600 */
[--C-:B------:R-:W-:Y:S01]  /*12db0*/  @!P0 SHF.R.S32.HI R3, RZ, 0x1f, R11.reuse ;  /* 0x0000001fff038819 */ /* 0x100fe2000001140b */
[----:B------:R-:W-:Y:S02]  /*12dc0*/  @!P0 IMAD.MOV.U32 R2, RZ, RZ, R11 ;  /* 0x000000ffff028224 */ /* 0x000fe400078e000b */
[----:B------:R-:W-:Y:S02]  /*12dd0*/  IMAD.SHL.U32 R20, R25, 0x10, RZ ;  /* 0x0000001019147824 */ /* 0x000fe400078e00ff */
[----:B------:R-:W-:Y:S01]  /*12de0*/  IMAD.MOV.U32 R33, RZ, RZ, 0x20 ;  /* 0x00000020ff217424 */ /* 0x000fe200078e00ff */
[----:B------:R-:W-:Y:S01]  /*12df0*/  SHF.R.U32.HI R21, RZ, 0x5, R21 ;  /* 0x00000005ff157819 */ /* 0x000fe20000011615 */
[----:B------:R-:W-:Y:S01]  /*12e00*/  UMOV UR6, 0xffffffff ;  /* 0xffffffff00067882 */ /* 0x000fe20000000000 */
[----:B------:R-:W-:Y:S01]  /*12e10*/  IMAD.MOV.U32 R34, RZ, RZ, 0x40 ;  /* 0x00000040ff227424 */ /* 0x000fe200078e00ff */
[----:B--2---:R-:W-:-:S04]  /*12e20*/  LOP3.LUT R18, R18, 0xffffffbf, RZ, 0xc0, !PT ;  /* 0xffffffbf12127812 */ /* 0x004fc800078ec0ff */
[----:B------:R-:W-:-:S04]  /*12e30*/  @P1 LOP3.LUT R18, R18, 0x40, RZ, 0xfc, !PT ;  /* 0x0000004012121812 */ /* 0x000fc800078efcff */
[----:B------:R-:W-:Y:S02]  /*12e40*/  LOP3.LUT R18, R18, 0xffffffef, RZ, 0xc0, !PT ;  /* 0xffffffef12127812 */ /* 0x000fe400078ec0ff */
[----:B---3--:R-:W-:Y:S01]  /*12e50*/  SHF.R.S32.HI R12, RZ, 0x1f, R32 ;  /* 0x0000001fff0c7819 */ /* 0x008fe20000011420 */
[----:B----4-:R-:W-:-:S04]  /*12e60*/  @!P0 IMAD.WIDE.U32 R2, R32, R8, R2 ;  /* 0x0000000820028225 */ /* 0x010fc800078e0002 */
[----:B------:R-:W-:Y:S01]  /*12e70*/  @!P0 IMAD R0, R12, R8, RZ ;  /* 0x000000080c008224 */ /* 0x000fe200078e02ff */
[----:B------:R-:W-:Y:S01]  /*12e80*/  @!P0 LEA R4, P1, R2, R4, 0x2 ;  /* 0x0000000402048211 */ /* 0x000fe200078210ff */
[----:B------:R0:W-:Y:S02]  /*12e90*/  STL [R1+0x4], R12 ;  /* 0x0000040c01007387 */ /* 0x0001e40000100800 */
[----:B------:R-:W-:-:S04]  /*12ea0*/  @!P0 IMAD R9, R32, R9, R0 ;  /* 0x0000000920098224 */ /* 0x000fc800078e0200 */
[----:B------:R-:W-:Y:S01]  /*12eb0*/  @!P0 IMAD.IADD R0, R3, 0x1, R9 ;  /* 0x0000000103008824 */ /* 0x000fe200078e0209 */
[----:B------:R-:W-:-:S04]  /*12ec0*/  LOP3.LUT R9, R20, 0x30, RZ, 0xc0, !PT ;  /* 0x0000003014097812 */ /* 0x000fc800078ec0ff */
[----:B------:R-:W-:Y:S01]  /*12ed0*/  @!P0 LEA.HI.X R5, R2, R5, R0, 0x2, P1 ;  /* 0x0000000502058211 */ /* 0x000fe200008f1400 */
[----:B------:R-:W-:Y:S01]  /*12ee0*/  IMAD.MOV.U32 R0, RZ, RZ, RZ ;  /* 0x000000ffff007224 */ /* 0x000fe200078e00ff */
[----:B------:R-:W-:-:S05]  /*12ef0*/  R2P PR, R25, 0x6 ;  /* 0x0000000619007804 */ /* 0x000fca0000000000 */
[----:B------:R-:W-:Y:S01]  /*12f00*/  SEL R33, R33, 0xffffffe0, !P1 ;  /* 0xffffffe021217807 */ /* 0x000fe20004800000 */
[----:B------:R1:W5:Y:S01]  /*12f10*/  @!P0 LDG.E R0, desc[UR42][R4.64] ;  /* 0x0000002a04008981 */ /* 0x000362000c1e1900 */
[C---:B------:R-:W-:Y:S01]  /*12f20*/  ISETP.GE.AND P1, PT, R9.reuse, UR4, PT ;  /* 0x0000000409007c0c */ /* 0x040fe2000bf26270 */
[----:B------:R-:W-:Y:S01]  /*12f30*/  IMAD.MOV R2, RZ, RZ, -R11 ;  /* 0x000000ffff027224 */ /* 0x000fe200078e0a0b */
[C---:B------:R-:W-:Y:S02]  /*12f40*/  ISETP.GE.AND P0, PT, R9.reuse, UR5, PT ;  /* 0x0000000509007c0c */ /* 0x040fe4000bf06270 */
[C---:B------:R-:W-:Y:S02]  /*12f50*/  LOP3.LUT R19, R9.reuse, 0x40, RZ, 0xfc, !PT ;  /* 0x0000004009137812 */ /* 0x040fe400078efcff */
[----:B------:R-:W-:Y:S02]  /*12f60*/  LOP3.LUT R22, R9, 0x80, RZ, 0xfc, !PT ;  /* 0x0000008009167812 */ /* 0x000fe400078efcff */
[----:B------:R-:W-:Y:S01]  /*12f70*/  SEL R35, R34, 0xffffffc0, !P2 ;  /* 0xffffffc022237807 */ /* 0x000fe20005000000 */
[----:B-1----:R-:W-:-:S02]  /*12f80*/  IMAD R4, R10, R2, R13 ;  /* 0x000000020a047224 */ /* 0x002fc400078e020d */
[----:B------:R-:W-:Y:S02]  /*12f90*/  IMAD.SHL.U32 R2, R25, 0x80, RZ ;  /* 0x0000008019027824 */ /* 0x000fe400078e00ff */
[----:B------:R-:W-:Y:S02]  /*12fa0*/  @P1 LOP3.LUT R18, R18, 0x10, RZ, 0xfc, !PT ;  /* 0x0000001012121812 */ /* 0x000fe400078efcff */
[----:B------:R-:W-:Y:S02]  /*12fb0*/  ISETP.GE.AND P1, PT, R22, UR4, PT ;  /* 0x0000000416007c0c */ /* 0x000fe4000bf26270 */
[----:B------:R-:W-:Y:S02]  /*12fc0*/  LOP3.LUT R18, R18, 0xfffffffd, RZ, 0xc0, !PT ;  /* 0xfffffffd12127812 */ /* 0x000fe400078ec0ff */
[----:B------:R-:W-:Y:S02]  /*12fd0*/  LOP3.LUT R8, R2, 0x380, RZ, 0xc0, !PT ;  /* 0x0000038002087812 */ /* 0x000fe400078ec0ff */
[----:B------:R-:W-:-:S02]  /*12fe0*/  @P0 LOP3.LUT R18, R18, 0x2, RZ, 0xfc, !PT ;  /* 0x0000000212120812 */ /* 0x000fc400078efcff */
[----:B------:R-:W-:Y:S01]  /*12ff0*/  ISETP.GE.AND P0, PT, R19, UR4, PT ;  /* 0x0000000413007c0c */ /* 0x000fe2000bf06270 */
[----:B------:R-:W-:Y:S01]  /*13000*/  IMAD R3, R21, 0x10, R8 ;  /* 0x0000001015037824 */ /* 0x000fe200078e0208 */
[----:B------:R-:W-:Y:S02]  /*13010*/  LOP3.LUT R18, R18, 0xfffffff7, RZ, 0xc0, !PT ;  /* 0xfffffff712127812 */ /* 0x000fe400078ec0ff */
[----:B------:R-:W-:Y:S02]  /*13020*/  LOP3.LUT R10, R2, 0x400, RZ, 0xc0, !PT ;  /* 0x00000400020a7812 */ /* 0x000fe400078ec0ff */
[----:B------:R-:W-:Y:S02]  /*13030*/  LOP3.LUT R5, R8, 0x10, R25, 0xf8, !PT ;  /* 0x0000001008057812 */ /* 0x000fe400078ef819 */
[----:B------:R-:W-:Y:S01]  /*13040*/  LOP3.LUT R3, R3, 0x70, R20, 0x78, !PT ;  /* 0x0000007003037812 */ /* 0x000fe200078e7814 */
[----:B------:R-:W-:-:S04]  /*13050*/  IMAD R10, R21, 0x800, R10 ;  /* 0x00000800150a7824 */ /* 0x000fc800078e020a */
[----:B------:R-:W-:Y:S02]  /*13060*/  @P0 LOP3.LUT R18, R18, 0x8, RZ, 0xfc, !PT ;  /* 0x0000000812120812 */ /* 0x000fe400078efcff */
[----:B------:R-:W-:Y:S02]  /*13070*/  ISETP.GE.AND P0, PT, R19, UR5, PT ;  /* 0x0000000513007c0c */ /* 0x000fe4000bf06270 */
[----:B------:R-:W-:-:S04]  /*13080*/  LOP3.LUT R18, R18, 0xfffffffb, RZ, 0xc0, !PT ;  /* 0xfffffffb12127812 */ /* 0x000fc800078ec0ff */
[----:B------:R-:W-:-:S04]  /*13090*/  @P1 LOP3.LUT R18, R18, 0x4, RZ, 0xfc, !PT ;  /* 0x0000000412121812 */ /* 0x000fc800078efcff */
[----:B------:R-:W-:-:S04]  /*130a0*/  LOP3.LUT R18, R18, 0xfffffffe, RZ, 0xc0, !PT ;  /* 0xfffffffe12127812 */ /* 0x000fc800078ec0ff */
[----:B------:R-:W-:-:S05]  /*130b0*/  @P0 LOP3.LUT R18, R18, 0x1, RZ, 0xfc, !PT ;  /* 0x0000000112120812 */ /* 0x000fca00078efcff */
[----:B------:R0:W-:Y:S01]  /*130c0*/  STL [R1], R18 ;  /* 0x0000001201007387 */ /* 0x0001e20000100800 */
[----:B------:R-:W-:Y:S05]  /*130d0*/  BRA.DIV UR6, `(.L_x_1152) ;  /* 0x00000036065c7947 */ /* 0x000fea000b800000 */
.L_x_1204:
[----:B------:R-:W-:Y:S01]  /*130e0*/  ULOP3.LUT UR4, UR40, 0x2, URZ, 0xfc, !UPT ;  /* 0x0000000228047892 */ /* 0x000fe2000f8efc3f */
[----:B------:R-:W-:Y:S01]  /*130f0*/  LOP3.LUT R9, R3, 0xc00, R2, 0xf8, !PT ;  /* 0x00000c0003097812 */ /* 0x000fe200078ef802 */
[----:B------:R-:W-:Y:S01]  /*13100*/  IMAD.MOV.U32 R8, RZ, RZ, R18 ;  /* 0x000000ffff087224 */ /* 0x000fe200078e0012 */
[----:B------:R-:W-:Y:S01]  /*13110*/  LOP3.LUT R5, R5, 0x70, R20, 0x78, !PT ;  /* 0x0000007005057812 */ /* 0x000fe200078e7814 */
[----:B------:R-:W-:Y:S01]  /*13120*/  IMAD.U32 R31, RZ, RZ, UR39 ;  /* 0x00000027ff1f7e24 */ /* 0x000fe2000f8e00ff */
[----:B------:R-:W-:Y:S01]  /*13130*/  SHF.R.U32.HI R28, RZ, 0x3, R25 ;  /* 0x00000003ff1c7819 */ /* 0x000fe20000011619 */
[----:B------:R-:W-:Y:S01]  /*13140*/  IMAD.U32 R2, RZ, RZ, UR4 ;  /* 0x00000004ff027e24 */ /* 0x000fe2000f8e00ff */
[----:B------:R-:W-:Y:S01]  /*13150*/  LOP3.LUT R8, R8, 0xffffffdf, RZ, 0xc0, !PT ;  /* 0xffffffdf08087812 */ /* 0x000fe200078ec0ff */
[----:B------:R-:W-:Y:S01]  /*13160*/  IMAD.IADD R3, R10, 0x1, R5 ;  /* 0x000000010a037824 */ /* 0x000fe200078e0205 */
[----:B------:R1:W-:Y:S01]  /*13170*/  STL [R1+0xc], R9 ;  /* 0x00000c0901007387 */ /* 0x0003e20000100800 */
[----:B------:R-:W-:-:S02]  /*13180*/  SHF.R.S32.HI R31, RZ, 0x1f, R31 ;  /* 0x0000001fff1f7819 */ /* 0x000fc4000001141f */
[----:B------:R-:W-:Y:S01]  /*13190*/  ISETP.NE.AND P0, PT, R2, 0x3, PT ;  /* 0x000000030200780c */ /* 0x000fe20003f05270 */
[----:B------:R1:W-:Y:S01]  /*131a0*/  STL [R1+0x8], R3 ;  /* 0x0000080301007387 */ /* 0x0003e20000100800 */
[----:B------:R-:W-:-:S11]  /*131b0*/  LOP3.LUT R5, R25, 0x10, RZ, 0xc0, !PT ;  /* 0x0000001019057812 */ /* 0x000fd600078ec0ff */
[----:B------:R-:W-:-:S05]  /*131c0*/  @P0 LOP3.LUT R8, R8, 0x20, RZ, 0xfc, !PT ;  /* 0x0000002008080812 */ /* 0x000fca00078efcff */
[----:B------:R1:W-:Y:S01]  /*131d0*/  STL [R1], R8 ;  /* 0x0000000801007387 */ /* 0x0003e20000100800 */
[----:B------:R-:W-:Y:S05]  /*131e0*/  @!P0 BRA `(.L_x_1153) ;  /* 0x0000000000048947 */ /* 0x000fea0003800000 */
[----:B------:R-:W-:Y:S01]  /*131f0*/  BPT.TRAP 0x1 ;  /* 0x000000040000795c */ /* 0x000fe20000300000 */
.L_x_1153:
[----:B------:R-:W-:Y:S01]  /*13200*/  IMAD.MOV.U32 R27, RZ, RZ, 0x1 ;  /* 0x00000001ff1b7424 */ /* 0x000fe200078e00ff */
[----:B------:R-:W-:-:S04]  /*13210*/  SHF.R.S32.HI R10, RZ, 0x1f, R4 ;  /* 0x0000001fff0a7819 */ /* 0x000fc80000011404 */
[----:B------:R-:W-:-:S04]  /*13220*/  SHF.L.U32 R27, R27, 0x1f, RZ ;  /* 0x0000001f1b1b7819 */ /* 0x000fc800000006ff */
[----:B------:R-:W2:Y:S02]  /*13230*/  SYNCS.PHASECHK.TRANS64.TRYWAIT P0, [UR48+0x22880], R27 ;  /* 0x0228801bff0075a7 */ /* 0x000ea40008000170 */
[----:B--2---:R-:W-:Y:S05]  /*13240*/  @!P0 BRA `(.L_x_1154) ;  /* 0x0000003400208947 */ /* 0x004fea0003800000 */
.L_x_1205:
[----:B------:R-:W3:Y:S01]  /*13250*/  LDL R30, [R1] ;  /* 0x00000000011e7983 */ /* 0x000ee20000100800 */
[----:B------:R-:W-:Y:S01]  /*13260*/  ULDC.64 UR4, c[0x0][0x328] ;  /* 0x0000ca0000047ab9 */ /* 0x000fe20000000a00 */
[----:B0----5:R-:W-:Y:S01]  /*13270*/  SHF.R.S32.HI R18, RZ, 0x1f, R0 ;  /* 0x0000001fff127819 */ /* 0x021fe20000011400 */
[----:B-1----:R-:W-:Y:S01]  /*13280*/  IMAD R3, R10, UR4, RZ ;  /* 0x000000040a037c24 */ /* 0x002fe2000f8e02ff */
[----:B------:R-:W-:Y:S02]  /*13290*/  R2UR UR6, R31 ;  /* 0x000000001f0672ca */ /* 0x000fe400000e0000 */
[----:B------:R-:W-:Y:S01]  /*132a0*/  IADD3 R7, -R23, UR36, -R7 ;  /* 0x0000002417077c10 */ /* 0x000fe2000fffe907 */
[----:B------:R-:W-:Y:S01]  /*132b0*/  IMAD R9, R4, UR5, R3 ;  /* 0x0000000504097c24 */ /* 0x000fe2000f8e0203 */
[----:B------:R-:W-:Y:S01]  /*132c0*/  LOP3.LUT R29, R20, 0x30, RZ, 0xc0, !PT ;  /* 0x00000030141d7812 */ /* 0x000fe200078ec0ff */
[----:B--2---:R-:W-:Y:S01]  /*132d0*/  IMAD.WIDE.U32 R2, R4, UR4, RZ ;  /* 0x0000000404027c25 */ /* 0x004fe2000f8e00ff */
[----:B------:R-:W-:Y:S01]  /*132e0*/  ULDC.64 UR4, c[0x0][0x338] ;  /* 0x0000ce0000047ab9 */ /* 0x000fe20000000a00 */
[----:B------:R-:W-:-:S02]  /*132f0*/  ISETP.GE.AND P3, PT, R7, 0x1, PT ;  /* 0x000000010700780c */ /* 0x000fc40003f66270 */
[----:B------:R-:W-:Y:S02]  /*13300*/  IMAD.IADD R3, R3, 0x1, R9 ;  /* 0x0000000103037824 */ /* 0x000fe400078e0209 */
[----:B------:R-:W-:Y:S02]  /*13310*/  IMAD R9, R18, UR4, RZ ;  /* 0x0000000412097c24 */ /* 0x000fe4000f8e02ff */
[----:B------:R-:W-:-:S04]  /*13320*/  IMAD.WIDE.U32 R2, R0, UR4, R2 ;  /* 0x0000000400027c25 */ /* 0x000fc8000f8e0002 */
[----:B------:R-:W-:Y:S01]  /*13330*/  IMAD R8, R0, UR5, R9 ;  /* 0x0000000500087c24 */ /* 0x000fe2000f8e0209 */
[----:B------:R-:W-:Y:S02]  /*13340*/  ULDC.64 UR4, c[0x0][0x330] ;  /* 0x0000cc0000047ab9 */ /* 0x000fe40000000a00 */
[----:B------:R-:W-:Y:S01]  /*13350*/  IMAD.U32 R9, RZ, RZ, UR4 ;  /* 0x00000004ff097e24 */ /* 0x000fe2000f8e00ff */
[----:B------:R-:W-:Y:S01]  /*13360*/  UIMAD UR4, UR6, UR4, URZ ;  /* 0x00000004060472a4 */ /* 0x000fe2000f8e023f */
[----:B------:R-:W-:Y:S02]  /*13370*/  IMAD.IADD R3, R3, 0x1, R8 ;  /* 0x0000000103037824 */ /* 0x000fe400078e0208 */
[----:B------:R-:W-:Y:S01]  /*13380*/  ULDC.64 UR6, c[0x0][0x318] ;  /* 0x0000c60000067ab9 */ /* 0x000fe20000000a00 */
[----:B------:R-:W-:Y:S02]  /*13390*/  UIMAD UR4, UR39, UR5, UR4 ;  /* 0x00000005270472a4 */ /* 0x000fe4000f8e0204 */
[----:B------:R-:W-:-:S04]  /*133a0*/  IMAD.WIDE.U32 R2, R9, UR39, R2 ;  /* 0x0000002709027c25 */ /* 0x000fc8000f8e0002 */
[----:B------:R-:W-:Y:S01]  /*133b0*/  IMAD.U32 R9, RZ, RZ, UR7 ;  /* 0x00000007ff097e24 */ /* 0x000fe2000f8e00ff */
[----:B------:R-:W-:Y:S01]  /*133c0*/  IADD3 R8, P0, R2, UR6, RZ ;  /* 0x0000000602087c10 */ /* 0x000fe2000ff1e0ff */
[----:B------:R-:W-:Y:S01]  /*133d0*/  IMAD.SHL.U32 R2, R25, 0x4, RZ ;  /* 0x0000000419027824 */ /* 0x000fe200078e00ff */
[----:B------:R-:W-:Y:S02]  /*133e0*/  SHF.R.U32.HI R25, RZ, 0x2, R25 ;  /* 0x00000002ff197819 */ /* 0x000fe40000011619 */
[----:B------:R-:W-:Y:S01]  /*133f0*/  IADD3.X R9, R9, UR4, R3, P0, !PT ;  /* 0x0000000409097c10 */ /* 0x000fe200087fe403 */
[----:B------:R-:W-:Y:S01]  /*13400*/  UMOV UR4, 0xffffffff ;  /* 0xffffffff00047882 */ /* 0x000fe20000000000 */
[----:B------:R-:W-:Y:S02]  /*13410*/  LOP3.LUT R3, R6, 0x380, RZ, 0xc0, !PT ;  /* 0x0000038006037812 */ /* 0x000fe400078ec0ff */
[----:B------:R-:W-:Y:S02]  /*13420*/  ISETP.NE.AND P0, PT, R5, RZ, PT ;  /* 0x000000ff0500720c */ /* 0x000fe40003f05270 */
[----:B------:R-:W-:-:S02]  /*13430*/  LOP3.LUT R3, R3, 0x30, R20, 0xf8, !PT ;  /* 0x0000003003037812 */ /* 0x000fc400078ef814 */
[----:B------:R-:W-:Y:S02]  /*13440*/  SEL R34, R34, 0xffffffc0, !P0 ;  /* 0xffffffc022227807 */ /* 0x000fe40004000000 */
[----:B------:R-:W-:-:S05]  /*13450*/  LOP3.LUT R2, R3, 0x70, R2, 0x78, !PT ;  /* 0x0000007003027812 */ /* 0x000fca00078e7802 */
[----:B------:R-:W-:Y:S01]  /*13460*/  IMAD R5, R21, 0x400, R2 ;  /* 0x0000040015057824 */ /* 0x000fe200078e0202 */
[----:B---3--:R-:W-:Y:S01]  /*13470*/  LOP3.LUT P5, RZ, R30, 0x1, RZ, 0xc0, !PT ;  /* 0x000000011eff7812 */ /* 0x008fe200078ac0ff */
[----:B------:R-:W-:-:S12]  /*13480*/  BRA.DIV UR4, `(.L_x_1155) ;  /* 0x0000003204a87947 */ /* 0x000fd8000b800000 */
[----:B------:R-:W0:Y:S01]  /*13490*/  SHFL.IDX PT, R14, R8, RZ, 0x1c1f ;  /* 0x001c1fff080e7589 */ /* 0x000e2200000e0000 */
[----:B------:R-:W-:Y:S01]  /*134a0*/  LOP3.LUT P6, RZ, R30, 0x2, RZ, 0xc0, !PT ;  /* 0x000000021eff7812 */ /* 0x000fe200078cc0ff */
[----:B------:R-:W-:Y:S01]  /*134b0*/  VIADD R5, R5, UR48 ;  /* 0x0000003005057c36 */ /* 0x000fe20008000000 */
[C---:B------:R-:W-:Y:S01]  /*134c0*/  ISETP.GE.AND P2, PT, R7.reuse, 0x21, PT ;  /* 0x000000210700780c */ /* 0x040fe20003f46270 */
[----:B------:R-:W1:Y:S01]  /*134d0*/  SHFL.IDX PT, R3, R9, RZ, 0x1c1f ;  /* 0x001c1fff09037589 */ /* 0x000e6200000e0000 */
[C---:B------:R-:W-:Y:S01]  /*134e0*/  ISETP.GE.AND P1, PT, R7.reuse, 0x41, PT ;  /* 0x000000410700780c */ /* 0x040fe20003f26270 */
[----:B------:R-:W-:Y:S01]  /*134f0*/  IMAD.IADD R6, R34, 0x1, R5 ;  /* 0x0000000122067824 */ /* 0x000fe200078e0205 */
[----:B------:R-:W-:Y:S01]  /*13500*/  ISETP.GE.AND P4, PT, R7, 0x61, PT ;  /* 0x000000610700780c */ /* 0x000fe20003f86270 */
[----:B------:R-:W-:Y:S01]  /*13510*/  VIADD R36, R5, 0x8400 ;  /* 0x0000840005247836 */ /* 0x000fe20000000000 */
[----:B0-----:R-:W-:Y:S02]  /*13520*/  IADD3 R2, P0, R29, R14, RZ ;  /* 0x0000000e1d027210 */ /* 0x001fe40007f1e0ff */
[----:B------:R-:W0:Y:S03]  /*13530*/  SHFL.IDX PT, R14, R8, 0x1, 0x1c1f ;  /* 0x003c1f00080e7f89 */ /* 0x000e2600000e0000 */
[----:B-1----:R-:W-:Y:S01]  /*13540*/  IMAD.X R3, RZ, RZ, R3, P0 ;  /* 0x000000ffff037224 */ /* 0x002fe200000e0603 */
[----:B------:R-:W-:-:S13]  /*13550*/  ISETP.LT.OR P0, PT, R7, 0x1, P6 ;  /* 0x000000010700780c */ /* 0x000fda0003701670 */
[----:B------:R-:W-:Y:S01]  /*13560*/  LDGSTS.E.BYPASS.LTC128B.128 [R5+0x8400], desc[UR42][R2.64], !P0 ;  /* 0x0840000002057fae */ /* 0x000fe2000c101d6a */
[----:B------:R-:W-:-:S13]  /*13570*/  ISETP.LT.OR P0, PT, R7, 0x1, P5 ;  /* 0x000000010700780c */ /* 0x000fda0002f01670 */
[----:B------:R1:W-:Y:S04]  /*13580*/  LDGSTS.E.BYPASS.LTC128B.128 [R6+0x8400], desc[UR42][R2.64+0x40], !P0 ;  /* 0x0840004002067fae */ /* 0x0003e8000c101d6a */
[----:B-1----:R-:W1:Y:S01]  /*13590*/  SHFL.IDX PT, R3, R9, 0x1, 0x1c1f ;  /* 0x003c1f0009037f89 */ /* 0x002e6200000e0000 */
[----:B0-----:R-:W-:-:S03]  /*135a0*/  IADD3 R2, P0, R29, R14, RZ ;  /* 0x0000000e1d027210 */ /* 0x001fc60007f1e0ff */
[----:B------:R-:W0:Y:S02]  /*135b0*/  SHFL.IDX PT, R14, R8, 0x2, 0x1c1f ;  /* 0x005c1f00080e7f89 */ /* 0x000e2400000e0000 */
[----:B-1----:R-:W-:Y:S01]  /*135c0*/  IMAD.X R3, RZ, RZ, R3, P0 ;  /* 0x000000ffff037224 */ /* 0x002fe200000e0603 */
[----:B------:R-:W-:-:S13]  /*135d0*/  ISETP.LT.OR P0, PT, R7, 0x21, P6 ;  /* 0x000000210700780c */ /* 0x000fda0003701670 */
[----:B------:R-:W-:Y:S01]  /*135e0*/  LDGSTS.E.BYPASS.LTC128B.128 [R5+0x9400], desc[UR42][R2.64], !P0 ;  /* 0x0940000002057fae */ /* 0x000fe2000c101d6a */
[----:B------:R-:W-:-:S13]  /*135f0*/  ISETP.LT.OR P0, PT, R7, 0x21, P5 ;  /* 0x000000210700780c */ /* 0x000fda0002f01670 */
[----:B------:R1:W-:Y:S04]  /*13600*/  LDGSTS.E.BYPASS.LTC128B.128 [R6+0x9400], desc[UR42][R2.64+0x40], !P0 ;  /* 0x0940004002067fae */ /* 0x0003e8000c101d6a */
[----:B-1----:R-:W1:Y:S01]  /*13610*/  SHFL.IDX PT, R3, R9, 0x2, 0x1c1f ;  /* 0x005c1f0009037f89 */ /* 0x002e6200000e0000 */
[----:B0-----:R-:W-:-:S03]  /*13620*/  IADD3 R2, P0, R29, R14, RZ ;  /* 0x0000000e1d027210 */ /* 0x001fc60007f1e0ff */
[----:B------:R-:W2:Y:S04]  /*13630*/  SHFL.IDX PT, R9, R9, 0x3, 0x1c1f ;  /* 0x007c1f0009097f89 */ /* 0x000ea800000e0000 */
[----:B------:R3:W4:Y:S01]  /*13640*/  SHFL.IDX PT, R14, R8, 0x3, 0x1c1f ;  /* 0x007c1f00080e7f89 */ /* 0x00072200000e0000 */
[----:B-1----:R-:W-:Y:S01]  /*13650*/  IMAD.X R3, RZ, RZ, R3, P0 ;  /* 0x000000ffff037224 */ /* 0x002fe200000e0603 */
[----:B------:R-:W-:-:S13]  /*13660*/  ISETP.LT.OR P0, PT, R7, 0x41, P6 ;  /* 0x000000410700780c */ /* 0x000fda0003701670 */
[----:B------:R3:W-:Y:S01]  /*13670*/  LDGSTS.E.BYPASS.LTC128B.128 [R5+0xa400], desc[UR42][R2.64], !P0 ;  /* 0x0a40000002057fae */ /* 0x0007e2000c101d6a */
[----:B------:R-:W-:-:S13]  /*13680*/  ISETP.LT.OR P0, PT, R7, 0x41, P5 ;  /* 0x000000410700780c */ /* 0x000fda0002f01670 */
[----:B--2-4-:R3:W-:Y:S02]  /*13690*/  LDGSTS.E.BYPASS.LTC128B.128 [R6+0xa400], desc[UR42][R2.64+0x40], !P0 ;  /* 0x0a40004002067fae */ /* 0x0147e4000c101d6a */
.L_x_1215:
[----:B0--3--:R-:W-:Y:S02]  /*136a0*/  IADD3 R2, P0, R29, R14, RZ ;  /* 0x0000000e1d027210 */ /* 0x009fe40007f1e0ff */
[----:B------:R-:W-:-:S03]  /*136b0*/  LOP3.LUT P6, RZ, R30, 0x2, RZ, 0xc0, !PT ;  /* 0x000000021eff7812 */ /* 0x000fc600078cc0ff */
[----:B------:R-:W-:Y:S01]  /*136c0*/  IMAD.X R3, RZ, RZ, R9, P0 ;  /* 0x000000ffff037224 */ /* 0x000fe200000e0609 */
        /* <DEDUP_REMOVED lines=16> */
.L_x_1156:
[----:B------:R-:W-:Y:S01]  /*137d0*/  SYNCS.ARRIVE.TRANS64.A1T0 RZ, [UR48+0x22870], RZ ;  /* 0x022870ffffff79a7 */ /* 0x000fe20008100030 */
[----:B------:R-:W-:Y:S05]  /*137e0*/  @!P5 BRA `(.L_x_1157) ;  /* 0x000000000004d947 */ /* 0x000fea0003800000 */
[----:B------:R-:W-:Y:S01]  /*137f0*/  BPT.TRAP 0x1 ;  /* 0x000000040000795c */ /* 0x000fe20000300000 */
.L_x_1157:
[----:B------:R-:W0:Y:S02]  /*13800*/  SYNCS.PHASECHK.TRANS64.TRYWAIT P0, [UR48+0x22840], R27 ;  /* 0x0228401bff0075a7 */ /* 0x000e240008000170 */
[----:B0-----:R-:W-:Y:S05]  /*13810*/  @!P0 BRA `(.L_x_1158) ;  /* 0x0000003400188947 */ /* 0x001fea0003800000 */
.L_x_1216:
[----:B------:R-:W2:Y:S01]  /*13820*/  LDL R8, [R1] ;  /* 0x0000000001087983 */ /* 0x000ea20000100800 */
[----:B------:R-:W-:Y:S01]  /*13830*/  ULDC.64 UR4, c[0x0][0x300] ;  /* 0x0000c00000047ab9 */ /* 0x000fe20000000a00 */
[----:B------:R-:W-:Y:S01]  /*13840*/  R2UR UR6, R31 ;  /* 0x000000001f0672ca */ /* 0x000fe200000e0000 */
[----:B------:R-:W-:Y:S01]  /*13850*/  IMAD R3, R10, UR4, RZ ;  /* 0x000000040a037c24 */ /* 0x000fe2000f8e02ff */
[----:B------:R-:W1:Y:S01]  /*13860*/  S2R R29, SR_TID.X ;  /* 0x00000000001d7919 */ /* 0x000e620000002100 */
[----:B------:R-:W-:Y:S02]  /*13870*/  IMAD.SHL.U32 R25, R25, 0x40, RZ ;  /* 0x0000004019197824 */ /* 0x000fe400078e00ff */
[C---:B------:R-:W-:Y:S02]  /*13880*/  IMAD R5, R4.reuse, UR5, R3 ;  /* 0x0000000504057c24 */ /* 0x040fe4000f8e0203 */
[----:B0-----:R-:W-:Y:S01]  /*13890*/  IMAD.WIDE.U32 R2, R4, UR4, RZ ;  /* 0x0000000404027c25 */ /* 0x001fe2000f8e00ff */
[----:B------:R-:W-:-:S03]  /*138a0*/  ULDC.64 UR4, c[0x0][0x310] ;  /* 0x0000c40000047ab9 */ /* 0x000fc60000000a00 */
[----:B------:R-:W-:Y:S02]  /*138b0*/  IMAD.IADD R3, R3, 0x1, R5 ;  /* 0x0000000103037824 */ /* 0x000fe400078e0205 */
[----:B------:R-:W-:Y:S02]  /*138c0*/  IMAD R5, R18, UR4, RZ ;  /* 0x0000000412057c24 */ /* 0x000fe4000f8e02ff */
[----:B------:R-:W-:-:S04]  /*138d0*/  IMAD.WIDE.U32 R2, R0, UR4, R2 ;  /* 0x0000000400027c25 */ /* 0x000fc8000f8e0002 */
[----:B------:R-:W-:Y:S01]  /*138e0*/  IMAD R5, R0, UR5, R5 ;  /* 0x0000000500057c24 */ /* 0x000fe2000f8e0205 */
[----:B------:R-:W-:-:S03]  /*138f0*/  ULDC.64 UR4, c[0x0][0x308] ;  /* 0x0000c20000047ab9 */ /* 0x000fc60000000a00 */
[----:B------:R-:W-:Y:S02]  /*13900*/  IMAD.IADD R3, R3, 0x1, R5 ;  /* 0x0000000103037824 */ /* 0x000fe400078e0205 */
[----:B------:R-:W-:Y:S01]  /*13910*/  IMAD.U32 R5, RZ, RZ, UR4 ;  /* 0x00000004ff057e24 */ /* 0x000fe2000f8e00ff */
[----:B------:R-:W-:-:S03]  /*13920*/  UIMAD UR4, UR6, UR4, URZ ;  /* 0x00000004060472a4 */ /* 0x000fc6000f8e023f */
[----:B------:R-:W-:Y:S01]  /*13930*/  IMAD.WIDE.U32 R2, R5, UR39, R2 ;  /* 0x0000002705027c25 */ /* 0x000fe2000f8e0002 */
[----:B------:R-:W-:Y:S01]  /*13940*/  ULDC.64 UR6, c[0x0][0x2e8] ;  /* 0x0000ba0000067ab9 */ /* 0x000fe20000000a00 */
[----:B------:R-:W-:Y:S02]  /*13950*/  UIMAD UR4, UR39, UR5, UR4 ;  /* 0x00000005270472a4 */ /* 0x000fe4000f8e0204 */
[----:B------:R-:W-:Y:S01]  /*13960*/  IMAD.U32 R5, RZ, RZ, UR7 ;  /* 0x00000007ff057e24 */ /* 0x000fe2000f8e00ff */
[----:B------:R-:W-:Y:S01]  /*13970*/  IADD3 R0, P0, R2, UR6, RZ ;  /* 0x0000000602007c10 */ /* 0x000fe2000ff1e0ff */
[C---:B------:R-:W-:Y:S02]  /*13980*/  IMAD.SHL.U32 R2, R28.reuse, 0x80, RZ ;  /* 0x000000801c027824 */ /* 0x040fe400078e00ff */
[----:B------:R-:W-:Y:S01]  /*13990*/  IMAD.SHL.U32 R28, R28, 0x10, RZ ;  /* 0x000000101c1c7824 */ /* 0x000fe200078e00ff */
[----:B------:R-:W-:Y:S01]  /*139a0*/  IADD3.X R4, R5, UR4, R3, P0, !PT ;  /* 0x0000000405047c10 */ /* 0x000fe200087fe403 */
[----:B-1----:R-:W-:Y:S01]  /*139b0*/  IMAD.SHL.U32 R29, R29, 0x10, RZ ;  /* 0x000000101d1d7824 */ /* 0x002fe200078e00ff */
[----:B------:R-:W-:Y:S01]  /*139c0*/  LOP3.LUT R3, R2, 0x180, RZ, 0xc0, !PT ;  /* 0x0000018002037812 */ /* 0x000fe200078ec0ff */
[----:B------:R-:W-:Y:S01]  /*139d0*/  UMOV UR4, 0xffffffff ;  /* 0xffffffff00047882 */ /* 0x000fe20000000000 */
[----:B------:R-:W-:-:S02]  /*139e0*/  LOP3.LUT R2, R25, 0x40, RZ, 0xc0, !PT ;  /* 0x0000004019027812 */ /* 0x000fc400078ec0ff */
[----:B------:R-:W-:Y:S02]  /*139f0*/  LOP3.LUT R3, R3, 0x30, R20, 0xf8, !PT ;  /* 0x0000003003037812 */ /* 0x000fe400078ef814 */
[----:B------:R-:W-:Y:S01]  /*13a00*/  LOP3.LUT R29, R29, 0x30, RZ, 0xc0, !PT ;  /* 0x000000301d1d7812 */ /* 0x000fe200078ec0ff */
[----:B------:R-:W-:Y:S01]  /*13a10*/  IMAD R2, R21, 0x200, R2 ;  /* 0x0000020015027824 */ /* 0x000fe200078e0202 */
[----:B------:R-:W-:-:S05]  /*13a20*/  LOP3.LUT R3, R3, 0x30, R28, 0x78, !PT ;  /* 0x0000003003037812 */ /* 0x000fca00078e781c */
[----:B------:R-:W-:Y:S01]  /*13a30*/  IMAD.IADD R37, R3, 0x1, R2 ;  /* 0x0000000103257824 */ /* 0x000fe200078e0202 */
[----:B--2---:R-:W-:Y:S01]  /*13a40*/  LOP3.LUT P5, RZ, R8, 0x4, RZ, 0xc0, !PT ;  /* 0x0000000408ff7812 */ /* 0x004fe200078ac0ff */
[----:B------:R-:W-:-:S12]  /*13a50*/  BRA.DIV UR4, `(.L_x_1159) ;  /* 0x0000003204a07947 */ /* 0x000fd8000b800000 */
[----:B------:R-:W0:Y:S01]  /*13a60*/  SHFL.IDX PT, R14, R0, RZ, 0x1c1f ;  /* 0x001c1fff000e7589 */ /* 0x000e2200000e0000 */
[----:B------:R-:W-:Y:S01]  /*13a70*/  LOP3.LUT P6, RZ, R8, 0x8, RZ, 0xc0, !PT ;  /* 0x0000000808ff7812 */ /* 0x000fe200078cc0ff */
[C---:B------:R-:W-:Y:S02]  /*13a80*/  @P3 VIADD R7, R37.reuse, UR48 ;  /* 0x0000003025073c36 */ /* 0x040fe40008000000 */
[----:B------:R-:W1:Y:S01]  /*13a90*/  SHFL.IDX PT, R2, R4, RZ, 0x1c1f ;  /* 0x001c1fff04027589 */ /* 0x000e6200000e0000 */
[----:B------:R-:W-:-:S03]  /*13aa0*/  @P2 VIADD R21, R37, UR48 ;  /* 0x0000003025152c36 */ /* 0x000fc60008000000 */
[----:B------:R-:W-:Y:S04]  /*13ab0*/  SHFL.IDX PT, R6, R4, 0x1, 0x1c1f ;  /* 0x003c1f0004067f89 */ /* 0x000fe800000e0000 */
[----:B------:R-:W-:Y:S01]  /*13ac0*/  SHFL.IDX PT, R5, R4, 0x3, 0x1c1f ;  /* 0x007c1f0004057f89 */ /* 0x000fe200000e0000 */
[----:B0-----:R-:W-:-:S05]  /*13ad0*/  @P3 IADD3 R14, P0, R29, R14, RZ ;  /* 0x0000000e1d0e3210 */ /* 0x001fca0007f1e0ff */
[----:B-1----:R-:W-:Y:S01]  /*13ae0*/  @P3 IMAD.X R3, RZ, RZ, R2, P0 ;  /* 0x000000ffff033224 */ /* 0x002fe200000e0602 */
[C---:B------:R-:W-:Y:S01]  /*13af0*/  LOP3.LUT P0, RZ, R8.reuse, 0x10, RZ, 0xc0, !PT ;  /* 0x0000001008ff7812 */ /* 0x040fe2000780c0ff */
[----:B------:R-:W-:Y:S02]  /*13b00*/  @P3 IMAD.MOV.U32 R2, RZ, RZ, R14 ;  /* 0x000000ffff023224 */ /* 0x000fe400078e000e */
[----:B------:R-:W0:Y:S10]  /*13b10*/  SHFL.IDX PT, R14, R0, 0x1, 0x1c1f ;  /* 0x003c1f00000e7f89 */ /* 0x000e3400000e0000 */
[----:B------:R-:W-:Y:S04]  /*13b20*/  @P3 LDGSTS.E.BYPASS.LTC128B.128 [R7+0x16400], desc[UR42][R2.64], !P0 ;  /* 0x1640000002073fae */ /* 0x000fe8000c101d6a */
[----:B------:R-:W-:Y:S04]  /*13b30*/  @P3 LDGSTS.E.BYPASS.LTC128B.128 [R7+0x18400], desc[UR42][R2.64+0x40], !P6 ;  /* 0x1840004002073fae */ /* 0x000fe8000f101d6a */
[----:B------:R1:W-:Y:S01]  /*13b40*/  @P3 LDGSTS.E.BYPASS.LTC128B.128 [R7+0x1a400], desc[UR42][R2.64+0x80], !P5 ;  /* 0x1a40008002073fae */ /* 0x0003e2000e901d6a */
[----:B------:R-:W-:-:S02]  /*13b50*/  LOP3.LUT P3, RZ, R8, 0x10, RZ, 0xc0, !PT ;  /* 0x0000001008ff7812 */ /* 0x000fc4000786c0ff */
[----:B0-----:R-:W-:-:S05]  /*13b60*/  @P2 IADD3 R14, P0, R29, R14, RZ ;  /* 0x0000000e1d0e2210 */ /* 0x001fca0007f1e0ff */
[----:B------:R-:W-:Y:S02]  /*13b70*/  @P2 IMAD.X R9, RZ, RZ, R6, P0 ;  /* 0x000000ffff092224 */ /* 0x000fe400000e0606 */
[----:B-1----:R-:W-:Y:S01]  /*13b80*/  @P2 IMAD.MOV.U32 R2, RZ, RZ, R14 ;  /* 0x000000ffff022224 */ /* 0x002fe200078e000e */
[----:B------:R-:W-:Y:S01]  /*13b90*/  SHFL.IDX PT, R6, R4, 0x2, 0x1c1f ;  /* 0x005c1f0004067f89 */ /* 0x000fe200000e0000 */
[----:B------:R-:W-:Y:S02]  /*13ba0*/  @P2 IMAD.MOV.U32 R3, RZ, RZ, R9 ;  /* 0x000000ffff032224 */ /* 0x000fe400078e0009 */
[----:B------:R-:W-:Y:S01]  /*13bb0*/  @P1 VIADD R9, R37, UR48 ;  /* 0x0000003025091c36 */ /* 0x000fe20008000000 */
[----:B------:R-:W0:Y:S04]  /*13bc0*/  SHFL.IDX PT, R14, R0, 0x2, 0x1c1f ;  /* 0x005c1f00000e7f89 */ /* 0x000e2800000e0000 */
[----:B------:R-:W-:Y:S04]  /*13bd0*/  @P2 LDGSTS.E.BYPASS.LTC128B.128 [R21+0x16c00], desc[UR42][R2.64], !P3 ;  /* 0x16c0000002152fae */ /* 0x000fe8000d901d6a */
[----:B------:R-:W-:Y:S04]  /*13be0*/  @P2 LDGSTS.E.BYPASS.LTC128B.128 [R21+0x18c00], desc[UR42][R2.64+0x40], !P6 ;  /* 0x18c0004002152fae */ /* 0x000fe8000f101d6a */
[----:B------:R1:W-:Y:S01]  /*13bf0*/  @P2 LDGSTS.E.BYPASS.LTC128B.128 [R21+0x1ac00], desc[UR42][R2.64+0x80], !P5 ;  /* 0x1ac0008002152fae */ /* 0x0003e2000e901d6a */
[----:B0-----:R-:W-:-:S05]  /*13c00*/  @P1 IADD3 R14, P0, R29, R14, RZ ;  /* 0x0000000e1d0e1210 */ /* 0x001fca0007f1e0ff */
[----:B------:R-:W-:Y:S02]  /*13c10*/  @P1 IMAD.X R7, RZ, RZ, R6, P0 ;  /* 0x000000ffff071224 */ /* 0x000fe400000e0606 */
[----:B-1----:R-:W-:Y:S02]  /*13c20*/  @P1 IMAD.MOV.U32 R2, RZ, RZ, R14 ;  /* 0x000000ffff021224 */ /* 0x002fe400078e000e */
[----:B------:R-:W-:Y:S01]  /*13c30*/  @P1 IMAD.MOV.U32 R3, RZ, RZ, R7 ;  /* 0x000000ffff031224 */ /* 0x000fe200078e0007 */
[----:B------:R0:W1:Y:S04]  /*13c40*/  SHFL.IDX PT, R14, R0, 0x3, 0x1c1f ;  /* 0x007c1f00000e7f89 */ /* 0x00006800000e0000 */
[----:B------:R0:W-:Y:S04]  /*13c50*/  @P1 LDGSTS.E.BYPASS.LTC128B.128 [R9+0x17400], desc[UR42][R2.64], !P3 ;  /* 0x1740000002091fae */ /* 0x0001e8000d901d6a */
[----:B------:R0:W-:Y:S04]  /*13c60*/  @P1 LDGSTS.E.BYPASS.LTC128B.128 [R9+0x19400], desc[UR42][R2.64+0x40], !P6 ;  /* 0x1940004002091fae */ /* 0x0001e8000f101d6a */
[----:B------:R0:W-:Y:S02]  /*13c70*/  @P1 LDGSTS.E.BYPASS.LTC128B.128 [R9+0x1b400], desc[UR42][R2.64+0x80], !P5 ;  /* 0x1b40008002091fae */ /* 0x0001e4000e901d6a */
.L_x_1226:
[C---:B------:R-:W-:Y:S02]  /*13c80*/  LOP3.LUT P2, RZ, R8.reuse, 0x10, RZ, 0xc0, !PT ;  /* 0x0000001008ff7812 */ /* 0x040fe4000784c0ff */
[----:B------:R-:W-:Y:S02]  /*13c90*/  LOP3.LUT P1, RZ, R8, 0x8, RZ, 0xc0, !PT ;  /* 0x0000000808ff7812 */ /* 0x000fe4000782c0ff */
[----:B01----:R-:W-:-:S05]  /*13ca0*/  @P4 IADD3 R2, P0, R29, R14, RZ ;  /* 0x0000000e1d024210 */ /* 0x003fca0007f1e0ff */
[----:B------:R-:W-:Y:S02]  /*13cb0*/  @P4 IMAD.X R3, RZ, RZ, R5, P0 ;  /* 0x000000ffff034224 */ /* 0x000fe400000e0605 */
[----:B------:R-:W-:-:S05]  /*13cc0*/  @P4 VIADD R5, R37, UR48 ;  /* 0x0000003025054c36 */ /* 0x000fca0008000000 */
[----:B------:R-:W-:Y:S01]  /*13cd0*/  @!PT LDS RZ, [RZ] ;  /* 0x00000000fffff984 */ /* 0x000fe20000000800 */
[----:B------:R-:W-:Y:S01]  /*13ce0*/  @!PT LDS RZ, [RZ] ;  /* 0x00000000fffff984 */ /* 0x000fe20000000800 */
[----:B------:R-:W-:Y:S01]  /*13cf0*/  @!PT LDS RZ, [RZ] ;  /* 0x00000000fffff984 */ /* 0x000fe20000000800 */
[----:B------:R0:W-:Y:S04]  /*13d00*/  @P4 LDGSTS.E.BYPASS.LTC128B.128 [R5+0x17c00], desc[UR42][R2.64], !P2 ;  /* 0x17c0000002054fae */ /* 0x0001e8000d101d6a */
[----:B------:R0:W-:Y:S04]  /*13d10*/  @P4 LDGSTS.E.BYPASS.LTC128B.128 [R5+0x19c00], desc[UR42][R2.64+0x40], !P1 ;  /* 0x19c0004002054fae */ /* 0x0001e8000c901d6a */
[----:B------:R0:W-:Y:S01]  /*13d20*/  @P4 LDGSTS.E.BYPASS.LTC128B.128 [R5+0x1bc00], desc[UR42][R2.64+0x80], !P5 ;  /* 0x1bc0008002054fae */ /* 0x0001e2000e901d6a */
        /* <DEDUP_REMOVED lines=9> */
.L_x_1160:
[----:B------:R-:W-:Y:S01]  /*13dc0*/  SYNCS.ARRIVE.TRANS64.A1T0 RZ, [UR48+0x22830], RZ ;  /* 0x022830ffffff79a7 */ /* 0x000fe20008100030 */
[----:B------:R-:W-:Y:S05]  /*13dd0*/  WARPSYNC.ALL ;  /* 0x0000000000007948 */ /* 0x000fea0003800000 */
[----:B------:R-:W-:Y:S01]  /*13de0*/  UIADD3 UR5, UR48, 0x10400, URZ ;  /* 0x0001040030057890 */ /* 0x000fe2000fffe03f */
[----:B------:R-:W-:Y:S01]  /*13df0*/  R2UR UR4, R31 ;  /* 0x000000001f0472ca */ /* 0x000fe200000e0000 */
[----:B------:R-:W-:Y:S01]  /*13e00*/  ULDC.64 UR6, c[0x0][0x2d8] ;  /* 0x0000b60000067ab9 */ /* 0x000fe20000000a00 */
[----:B------:R-:W-:Y:S01]  /*13e10*/  SHF.R.S32.HI R18, RZ, 0x1f, R26 ;  /* 0x0000001fff127819 */ /* 0x000fe2000001141a */
[----:B------:R-:W-:Y:S02]  /*13e20*/  ULOP3.LUT UP0, URZ, UR5, 0x1bf, URZ, 0xc0, !UPT ;  /* 0x000001bf053f7892 */ /* 0x000fe4000f80c03f */
[----:B------:R-:W-:Y:S01]  /*13e30*/  UIMAD.WIDE.U32 UR36, UR39, UR6, URZ ;  /* 0x00000006272472a5 */ /* 0x000fe2000f8e003f */
[----:B------:R-:W-:Y:S03]  /*13e40*/  BAR.SYNC.DEFER_BLOCKING 0x8, 0x180 ;  /* 0x0206000000007b1d */ /* 0x000fe60000010000 */
[----:B------:R-:W-:-:S04]  /*13e50*/  PLOP3.LUT P0, PT, PT, PT, UP0, 0x80, 0x0 ;  /* 0x000000000000781c */ /* 0x000fc80003f0f008 */
[----:B------:R-:W-:-:S04]  /*13e60*/  UIMAD UR4, UR4, UR6, URZ ;  /* 0x00000006040472a4 */ /* 0x000fc8000f8e023f */
        /* <DEDUP_REMOVED lines=19> */
.L_x_1161:
[----:B------:R-:W-:Y:S01]  /*13fa0*/  UISETP.NE.AND UP0, UPT, UR50, URZ, UPT ;  /* 0x0000003f3200728c */ /* 0x000fe2000bf05270 */
[----:B------:R-:W-:Y:S01]  /*13fb0*/  IADD3 R9, R23, UR41, R24 ;  /* 0x0000002917097c10 */ /* 0x000fe2000fffe018 */
[----:B------:R-:W-:Y:S02]  /*13fc0*/  IMAD.U32 R4, RZ, RZ, UR36 ;  /* 0x00000024ff047e24 */ /* 0x000fe4000f8e00ff */
[----:B------:R-:W-:Y:S02]  /*13fd0*/  IMAD.U32 R3, RZ, RZ, UR49 ;  /* 0x00000031ff037e24 */ /* 0x000fe4000f8e00ff */
[----:B------:R-:W-:Y:S01]  /*13fe0*/  PLOP3.LUT P0, PT, PT, PT, UP0, 0x80, 0x0 ;  /* 0x000000000000781c */ /* 0x000fe20003f0f008 */
[----:B------:R-:W-:Y:S02]  /*13ff0*/  IMAD.MOV.U32 R7, RZ, RZ, R9 ;  /* 0x000000ffff077224 */ /* 0x000fe400078e0009 */
[----:B------:R-:W-:Y:S02]  /*14000*/  IMAD.MOV.U32 R2, RZ, RZ, R4 ;  /* 0x000000ffff027224 */ /* 0x000fe400078e0004 */
[----:B------:R-:W-:Y:S01]  /*14010*/  @UP0 ULDC UR4, c[0x0][0x44c] ;  /* 0x0001130000040ab9 */ /* 0x000fe20000000800 */
[----:B------:R-:W-:-:S07]  /*14020*/  IMAD.U32 R5, RZ, RZ, UR37 ;  /* 0x00000025ff057e24 */ /* 0x000fce000f8e00ff */
[----:B------:R-:W-:Y:S01]  /*14030*/  @P0 IMAD.HI.U32 R0, R9, UR4, RZ ;  /* 0x0000000409000c27 */ /* 0x000fe2000f8e00ff */
[----:B------:R-:W-:Y:S01]  /*14040*/  PLOP3.LUT P0, PT, PT, PT, UP0, 0x80, 0x0 ;  /* 0x000000000000781c */ /* 0x000fe20003f0f008 */
[----:B------:R-:W-:-:S12]  /*14050*/  @UP0 ULDC UR4, c[0x0][0x450] ;  /* 0x0001140000040ab9 */ /* 0x000fd80000000800 */
[----:B------:R-:W-:Y:S01]  /*14060*/  @P0 SHF.R.U32.HI R7, RZ, UR4, R0 ;  /* 0x00000004ff070c19 */ /* 0x000fe20008011600 */
[----:B------:R-:W-:Y:S01]  /*14070*/  ULDC.64 UR4, c[0x0][0x2e0] ;  /* 0x0000b80000047ab9 */ /* 0x000fe20000000a00 */
[----:B------:R-:W0:Y:S01]  /*14080*/  LDC R0, c[0x0][0x448] ;  /* 0x00011200ff007b82 */ /* 0x000e220000000800 */
[----:B------:R-:W-:Y:S01]  /*14090*/  IMAD R11, R18, UR4, RZ ;  /* 0x00000004120b7c24 */ /* 0x000fe2000f8e02ff */
[----:B------:R-:W-:Y:S01]  /*140a0*/  SHF.R.S32.HI R4, RZ, 0x1f, R7 ;  /* 0x0000001fff047819 */ /* 0x000fe20000011407 */
[----:B------:R-:W-:-:S04]  /*140b0*/  IMAD.WIDE.U32 R2, R26, UR4, R2 ;  /* 0x000000041a027c25 */ /* 0x000fc8000f8e0002 */
[----:B------:R-:W-:Y:S01]  /*140c0*/  IMAD R11, R26, UR5, R11 ;  /* 0x000000051a0b7c24 */ /* 0x000fe2000f8e020b */
[----:B------:R-:W-:Y:S02]  /*140d0*/  ULDC.64 UR4, c[0x0][0x2d0] ;  /* 0x0000b40000047ab9 */ /* 0x000fe40000000a00 */
[----:B------:R-:W-:Y:S02]  /*140e0*/  IMAD R4, R4, UR4, RZ ;  /* 0x0000000404047c24 */ /* 0x000fe4000f8e02ff */
[----:B------:R-:W-:Y:S02]  /*140f0*/  IMAD.IADD R3, R3, 0x1, R11 ;  /* 0x0000000103037824 */ /* 0x000fe400078e020b */
[C---:B------:R-:W-:Y:S02]  /*14100*/  IMAD R5, R7.reuse, UR5, R4 ;  /* 0x0000000507057c24 */ /* 0x040fe4000f8e0204 */
[----:B------:R-:W-:Y:S02]  /*14110*/  IMAD.MOV R4, RZ, RZ, -R7 ;  /* 0x000000ffff047224 */ /* 0x000fe400078e0a07 */
[----:B------:R-:W-:Y:S01]  /*14120*/  IMAD.WIDE.U32 R2, R7, UR4, R2 ;  /* 0x0000000407027c25 */ /* 0x000fe2000f8e0002 */
[----:B------:R-:W-:-:S03]  /*14130*/  ULDC.64 UR4, c[0x0][0x2c8] ;  /* 0x0000b20000047ab9 */ /* 0x000fc60000000a00 */
[----:B------:R-:W-:Y:S02]  /*14140*/  IMAD.IADD R3, R3, 0x1, R5 ;  /* 0x0000000103037824 */ /* 0x000fe400078e0205 */
[----:B0-----:R-:W-:-:S04]  /*14150*/  IMAD R9, R0, R4, R9 ;  /* 0x0000000400097224 */ /* 0x001fc800078e0209 */
[----:B------:R-:W-:Y:S01]  /*14160*/  IMAD.WIDE.U32 R2, R9, UR4, R2 ;  /* 0x0000000409027c25 */ /* 0x000fe2000f8e0002 */
[----:B------:R-:W-:-:S05]  /*14170*/  SHF.R.S32.HI R4, RZ, 0x1f, R9 ;  /* 0x0000001fff047819 */ /* 0x000fca0000011409 */
        /* <DEDUP_REMOVED lines=11> */
[----:B------:R-:W0:Y:S01]  /*14230*/  SHFL.IDX PT, R14, R4, RZ, 0x1c1f ;  /* 0x001c1fff040e7589 */ /* 0x000e2200000e0000 */
[----:B------:R-:W-:Y:S02]  /*14240*/  ULDC UR4, c[0x0][0x288] ;  /* 0x0000a20000047ab9 */ /* 0x000fe40000000800 */
[----:B------:R-:W-:Y:S01]  /*14250*/  IMAD R7, R0, UR4, RZ ;  /* 0x0000000400077c24 */ /* 0x000fe2000f8e02ff */
[----:B------:R-:W1:Y:S01]  /*14260*/  SHFL.IDX PT, R2, R5, RZ, 0x1c1f ;  /* 0x001c1fff05027589 */ /* 0x000e6200000e0000 */
[----:B------:R-:W-:-:S03]  /*14270*/  VIADD R0, R23, UR41 ;  /* 0x0000002917007c36 */ /* 0x000fc60008000000 */
[----:B------:R-:W-:Y:S01]  /*14280*/  SHFL.IDX PT, R6, R5, 0x1, 0x1c1f ;  /* 0x003c1f0005067f89 */ /* 0x000fe200000e0000 */
[C---:B------:R-:W-:Y:S01]  /*14290*/  VIADD R8, R0.reuse, 0x20 ;  /* 0x0000002000087836 */ /* 0x040fe20000000000 */
[----:B------:R-:W-:-:S13]  /*142a0*/  ISETP.GE.AND P0, PT, R0, R7, PT ;  /* 0x000000070000720c */ /* 0x000fda0003f06270 */
[----:B------:R-:W-:Y:S01]  /*142b0*/  @!P0 VIADD R19, R37, UR48 ;  /* 0x0000003025138c36 */ /* 0x000fe20008000000 */
[----:B0-----:R-:W-:-:S05]  /*142c0*/  @!P0 IADD3 R14, P4, R29, R14, RZ ;  /* 0x0000000e1d0e8210 */ /* 0x001fca0007f9e0ff */
[----:B-1----:R-:W-:Y:S02]  /*142d0*/  @!P0 IMAD.X R3, RZ, RZ, R2, P4 ;  /* 0x000000ffff038224 */ /* 0x002fe400020e0602 */
[----:B------:R-:W-:Y:S02]  /*142e0*/  @!P0 IMAD.MOV.U32 R2, RZ, RZ, R14 ;  /* 0x000000ffff028224 */ /* 0x000fe400078e000e */
[----:B------:R-:W0:Y:S04]  /*142f0*/  SHFL.IDX PT, R14, R4, 0x1, 0x1c1f ;  /* 0x003c1f00040e7f89 */ /* 0x000e2800000e0000 */
[----:B------:R-:W-:Y:S04]  /*14300*/  @!P0 LDGSTS.E.BYPASS.LTC128B.128 [R19+0x10400], desc[UR42][R2.64], !P3 ;  /* 0x1040000002138fae */ /* 0x000fe8000d901d6a */
[----:B------:R-:W-:Y:S04]  /*14310*/  @!P0 LDGSTS.E.BYPASS.LTC128B.128 [R19+0x12400], desc[UR42][R2.64+0x40], !P2 ;  /* 0x1240004002138fae */ /* 0x000fe8000d101d6a */
[----:B------:R1:W-:Y:S01]  /*14320*/  @!P0 LDGSTS.E.BYPASS.LTC128B.128 [R19+0x14400], desc[UR42][R2.64+0x80], !P1 ;  /* 0x1440008002138fae */ /* 0x0003e2000c901d6a */
[----:B------:R-:W-:Y:S01]  /*14330*/  ISETP.GE.AND P0, PT, R8, R7, PT ;  /* 0x000000070800720c */ /* 0x000fe20003f06270 */
[----:B------:R-:W-:-:S12]  /*14340*/  VIADD R8, R0, 0x40 ;  /* 0x0000004000087836 */ /* 0x000fd80000000000 */
[----:B0-----:R-:W-:Y:S01]  /*14350*/  @!P0 IADD3 R14, P4, R29, R14, RZ ;  /* 0x0000000e1d0e8210 */ /* 0x001fe20007f9e0ff */
[----:B------:R-:W-:-:S04]  /*14360*/  @!P0 VIADD R21, R37, UR48 ;  /* 0x0000003025158c36 */ /* 0x000fc80008000000 */
[----:B------:R-:W-:Y:S02]  /*14370*/  @!P0 IMAD.X R9, RZ, RZ, R6, P4 ;  /* 0x000000ffff098224 */ /* 0x000fe400020e0606 */
[----:B-1----:R-:W-:Y:S01]  /*14380*/  @!P0 IMAD.MOV.U32 R2, RZ, RZ, R14 ;  /* 0x000000ffff028224 */ /* 0x002fe200078e000e */
[----:B------:R-:W-:Y:S01]  /*14390*/  SHFL.IDX PT, R6, R5, 0x2, 0x1c1f ;  /* 0x005c1f0005067f89 */ /* 0x000fe200000e0000 */
[----:B------:R-:W-:-:S03]  /*143a0*/  @!P0 IMAD.MOV.U32 R3, RZ, RZ, R9 ;  /* 0x000000ffff038224 */ /* 0x000fc600078e0009 */
[----:B------:R-:W0:Y:S04]  /*143b0*/  SHFL.IDX PT, R14, R4, 0x2, 0x1c1f ;  /* 0x005c1f00040e7f89 */ /* 0x000e2800000e0000 */
[----:B------:R-:W-:Y:S04]  /*143c0*/  @!P0 LDGSTS.E.BYPASS.LTC128B.128 [R21+0x10c00], desc[UR42][R2.64], !P3 ;  /* 0x10c0000002158fae */ /* 0x000fe8000d901d6a */
[----:B------:R-:W-:Y:S04]  /*143d0*/  @!P0 LDGSTS.E.BYPASS.LTC128B.128 [R21+0x12c00], desc[UR42][R2.64+0x40], !P2 ;  /* 0x12c0004002158fae */ /* 0x000fe8000d101d6a */
[----:B------:R1:W-:Y:S01]  /*143e0*/  @!P0 LDGSTS.E.BYPASS.LTC128B.128 [R21+0x14c00], desc[UR42][R2.64+0x80], !P1 ;  /* 0x14c0008002158fae */ /* 0x0003e2000c901d6a */
[----:B------:R-:W-:-:S03]  /*143f0*/  ISETP.GE.AND P0, PT, R8, R7, PT ;  /* 0x000000070800720c */ /* 0x000fc60003f06270 */
[----:B------:R-:W2:Y:S10]  /*14400*/  SHFL.IDX PT, R5, R5, 0x3, 0x1c1f ;  /* 0x007c1f0005057f89 */ /* 0x000eb400000e0000 */
[----:B0-----:R-:W-:Y:S01]  /*14410*/  @!P0 IADD3 R14, P4, R29, R14, RZ ;  /* 0x0000000e1d0e8210 */ /* 0x001fe20007f9e0ff */
[----:B------:R-:W-:-:S04]  /*14420*/  @!P0 VIADD R19, R37, UR48 ;  /* 0x0000003025138c36 */ /* 0x000fc80008000000 */
[----:B------:R-:W-:Y:S02]  /*14430*/  @!P0 IMAD.X R9, RZ, RZ, R6, P4 ;  /* 0x000000ffff098224 */ /* 0x000fe400020e0606 */
[----:B-1----:R-:W-:Y:S02]  /*14440*/  @!P0 IMAD.MOV.U32 R2, RZ, RZ, R14 ;  /* 0x000000ffff028224 */ /* 0x002fe400078e000e */
[----:B------:R-:W-:Y:S01]  /*14450*/  @!P0 IMAD.MOV.U32 R3, RZ, RZ, R9 ;  /* 0x000000ffff038224 */ /* 0x000fe200078e0009 */
[----:B------:R0:W1:Y:S04]  /*14460*/  SHFL.IDX PT, R14, R4, 0x3, 0x1c1f ;  /* 0x007c1f00040e7f89 */ /* 0x00006800000e0000 */
[----:B------:R0:W-:Y:S04]  /*14470*/  @!P0 LDGSTS.E.BYPASS.LTC128B.128 [R19+0x11400], desc[UR42][R2.64], !P3 ;  /* 0x1140000002138fae */ /* 0x0001e8000d901d6a */
[----:B------:R0:W-:Y:S04]  /*14480*/  @!P0 LDGSTS.E.BYPASS.LTC128B.128 [R19+0x13400], desc[UR42][R2.64+0x40], !P2 ;  /* 0x1340004002138fae */ /* 0x0001e8000d101d6a */
[----:B--2---:R0:W-:Y:S02]  /*14490*/  @!P0 LDGSTS.E.BYPASS.LTC128B.128 [R19+0x15400], desc[UR42][R2.64+0x80], !P1 ;  /* 0x1540008002138fae */ /* 0x0041e4000c901d6a */
.L_x_1235:
[----:B------:R-:W-:Y:S01]  /*144a0*/  VIADD R0, R0, 0x60 ;  /* 0x0000006000007836 */ /* 0x000fe20000000000 */
[----:B------:R-:W-:Y:S04]  /*144b0*/  BSSY B0, `(.L_x_1163) ;  /* 0x000000c000007945 */ /* 0x000fe80003800000 */
[----:B------:R-:W-:-:S13]  /*144c0*/  ISETP.GE.AND P0, PT, R0, R7, PT ;  /* 0x000000070000720c */ /* 0x000fda0003f06270 */
[----:B------:R-:W-:Y:S05]  /*144d0*/  @P0 BRA `(.L_x_1164) ;  /* 0x0000000000240947 */ /* 0x000fea0003800000 */
[----:B01----:R-:W-:-:S05]  /*144e0*/  IADD3 R2, P0, R29, R14, RZ ;  /* 0x0000000e1d027210 */ /* 0x003fca0007f1e0ff */
[----:B------:R-:W-:Y:S02]  /*144f0*/  IMAD.X R3, RZ, RZ, R5, P0 ;  /* 0x000000ffff037224 */ /* 0x000fe400000e0605 */
[----:B------:R-:W-:-:S05]  /*14500*/  VIADD R5, R37, UR48 ;  /* 0x0000003025057c36 */ /* 0x000fca0008000000 */
[----:B------:R-:W-:Y:S01]  /*14510*/  @!PT LDS RZ, [RZ] ;  /* 0x00000000fffff984 */ /* 0x000fe20000000800 */
[----:B------:R-:W-:Y:S01]  /*14520*/  @!PT LDS RZ, [RZ] ;  /* 0x00000000fffff984 */ /* 0x000fe20000000800 */
[----:B------:R-:W-:Y:S01]  /*14530*/  @!PT LDS RZ, [RZ] ;  /* 0x00000000fffff984 */ /* 0x000fe20000000800 */
[----:B------:R2:W-:Y:S04]  /*14540*/  LDGSTS.E.BYPASS.LTC128B.128 [R5+0x11c00], desc[UR42][R2.64], !P3 ;  /* 0x11c0000002057fae */ /* 0x0005e8000d901d6a */
[----:B------:R2:W-:Y:S04]  /*14550*/  LDGSTS.E.BYPASS.LTC128B.128 [R5+0x13c00], desc[UR42][R2.64+0x40], !P2 ;  /* 0x13c0004002057fae */ /* 0x0005e8000d101d6a */
[----:B------:R2:W-:Y:S02]  /*14560*/  LDGSTS.E.BYPASS.LTC128B.128 [R5+0x15c00], desc[UR42][R2.64+0x80], !P1 ;  /* 0x15c0008002057fae */ /* 0x0005e4000c901d6a */
.L_x_1164:
[----:B------:R-:W-:Y:S05]  /*14570*/  BSYNC B0 ;  /* 0x0000000000007941 */ /* 0x000fea0003800000 */
.L_x_1163:
[----:B------:R-:W-:Y:S01]  /*14580*/  NOP ;  /* 0x0000000000007918 */ /* 0x000fe20000000000 */
[----:B------:R-:W-:Y:S01]  /*14590*/  SYNCS.ARRIVE.TRANS64.RED.A0T1 RZ, [UR48+0x22800], RZ ;  /* 0x022800ffffff79a7 */ /* 0x000fe20008200430 */
[----:B------:R-:W-:Y:S01]  /*145a0*/  IMAD.MOV.U32 R0, RZ, RZ, 0x1 ;  /* 0x00000001ff007424 */ /* 0x000fe200078e00ff */
[----:B------:R-:W-:Y:S01]  /*145b0*/  ARRIVES.LDGSTSBAR.64.TRANSCNT [UR48+0x22800] ;  /* 0x02280000ff0079b0 */ /* 0x000fe20008000ab0 */
[----:B------:R-:W-:Y:S02]  /*145c0*/  VIADD R16, R16, 0xfffffffe ;  /* 0xfffffffe10107836 */ /* 0x000fe40000000000 */
[----:B------:R-:W-:Y:S01]  /*145d0*/  IMAD.MOV.U32 R29, RZ, RZ, 0x1 ;  /* 0x00000001ff1d7424 */ /* 0x000fe200078e00ff */
[----:B------:R-:W-:Y:S01]  /*145e0*/  SHF.L.U32 R0, R0, 0x1f, RZ ;  /* 0x0000001f00007819 */ /* 0x000fe200000006ff */
[----:B------:R-:W-:Y:S01]  /*145f0*/  NOP ;  /* 0x0000000000007918 */ /* 0x000fe20000000000 */
[----:B------:R-:W-:Y:S02]  /*14600*/  SYNCS.ARRIVE.TRANS64.A1T0 RZ, [UR48+0x22800], RZ ;  /* 0x022800ffffff79a7 */ /* 0x000fe40008100030 */
[----:B------:R-:W3:Y:S02]  /*14610*/  SYNCS.PHASECHK.TRANS64.TRYWAIT P0, [UR48+0x22820], R0 ;  /* 0x02282000ff0075a7 */ /* 0x000ee40008000170 */
[----:B---3--:R-:W-:Y:S05]  /*14620*/  @!P0 BRA `(.L_x_1165) ;  /* 0x0000003000588947 */ /* 0x008fea0003800000 */
.L_x_1236:
[----:B------:R-:W-:-:S13]  /*14630*/  ISETP.GE.AND P0, PT, R16, UR51, PT ;  /* 0x0000003310007c0c */ /* 0x000fda000bf06270 */
[----:B------:R-:W-:Y:S05]  /*14640*/  @!P0 BRA `(.L_x_1166) ;  /* 0x0000001000ac8947 */ /* 0x000fea0003800000 */
[----:B------:R-:W-:Y:S01]  /*14650*/  UIADD3 UR4, UR47, 0x1, URZ ;  /* 0x000000012f047890 */ /* 0x000fe2000fffe03f */
[----:B0-2---:R-:W-:Y:S01]  /*14660*/  LOP3.LUT R3, RZ, UR45, RZ, 0x33, !PT ;  /* 0x0000002dff037c12 */ /* 0x005fe2000f8e33ff */
[----:B------:R-:W-:Y:S01]  /*14670*/  IMAD.MOV.U32 R10, RZ, RZ, 0x1 ;  /* 0x00000001ff0a7424 */ /* 0x000fe200078e00ff */
[----:B------:R-:W-:Y:S01]  /*14680*/  IADD3 R17, R24, R17, R23 ;  /* 0x0000001118117210 */ /* 0x000fe20007ffe017 */
[----:B------:R-:W-:Y:S01]  /*14690*/  UIMAD UR4, UR4, UR38, URZ ;  /* 0x00000026040472a4 */ /* 0x000fe2000f8e023f */
[----:B------:R-:W-:Y:S01]  /*146a0*/  LOP3.LUT R5, RZ, UR44, RZ, 0x33, !PT ;  /* 0x0000002cff057c12 */ /* 0x000fe2000f8e33ff */
[----:B------:R-:W-:Y:S02]  /*146b0*/  IMAD.MOV.U32 R9, RZ, RZ, RZ ;  /* 0x000000ffff097224 */ /* 0x000fe400078e00ff */
[----:B------:R-:W-:Y:S02]  /*146c0*/  VIADD R17, R17, 0xfffffe80 ;  /* 0xfffffe8011117836 */ /* 0x000fe40000000000 */
[----:B------:R-:W-:-:S04]  /*146d0*/  LOP3.LUT R0, RZ, UR4, RZ, 0x33, !PT ;  /* 0x00000004ff007c12 */ /* 0x000fc8000f8e33ff */
[----:B------:R-:W-:-:S04]  /*146e0*/  VIADDMNMX R0, R0, -UR46, R3, !PT ;  /* 0x8000002e00007c46 */ /* 0x000fc8000f800103 */
[----:B------:R-:W-:-:S04]  /*146f0*/  VIMNMX R0, R0, R5, !PT ;  /* 0x0000000500007248 */ /* 0x000fc80007fe0100 */
[C---:B------:R-:W-:Y:S01]  /*14700*/  IADD3 R30, -R0.reuse, -0x2, RZ ;  /* 0xfffffffe001e7810 */ /* 0x040fe20007ffe1ff */
[----:B------:R-:W-:-:S07]  /*14710*/  IMAD R28, R0, -0x80, R17 ;  /* 0xffffff80001c7824 */ /* 0x000fce00078e0211 */
.L_x_1181:
[----:B0-2---:R-:W2:Y:S01]  /*14720*/  LDL R4, [R1+0x4] ;  /* 0x0000040001047983 */ /* 0x005ea20000100800 */
[----:B------:R-:W0:Y:S01]  /*14730*/  LDC R0, c[0x0][0x430] ;  /* 0x00010c00ff007b82 */ /* 0x000e220000000800 */
[----:B------:R-:W-:Y:S01]  /*14740*/  IMAD.MOV.U32 R7, RZ, RZ, R28 ;  /* 0x000000ffff077224 */ /* 0x000fe200078e001c */
[----:B------:R-:W-:Y:S01]  /*14750*/  ULDC.64 UR4, c[0x0][0x428] ;  /* 0x00010a0000047ab9 */ /* 0x000fe20000000a00 */
[----:B0-----:R-:W-:-:S13]  /*14760*/  ISETP.NE.AND P0, PT, R0, 0x1, PT ;  /* 0x000000010000780c */ /* 0x001fda0003f05270 */
[----:B------:R-:W0:Y:S08]  /*14770*/  @P0 LDC R3, c[0x0][0x434] ;  /* 0x00010d00ff030b82 */ /* 0x000e300000000800 */
[----:B------:R-:W3:Y:S01]  /*14780*/  @P0 LDC R5, c[0x0][0x438] ;  /* 0x00010e00ff050b82 */ /* 0x000ee20000000800 */
[----:B0-----:R-:W-:-:S05]  /*14790*/  @P0 IMAD.HI.U32 R0, R28, R3, RZ ;  /* 0x000000031c000227 */ /* 0x001fca00078e00ff */
[----:B---3--:R-:W-:-:S04]  /*147a0*/  @P0 SHF.R.U32.HI R7, RZ, R5, R0 ;  /* 0x00000005ff070219 */ /* 0x008fc80000011600 */
[--C-:B------:R-:W-:Y:S01]  /*147b0*/  SHF.R.S32.HI R3, RZ, 0x1f, R7.reuse ;  /* 0x0000001fff037819 */ /* 0x100fe20000011407 */
[----:B------:R-:W-:-:S04]  /*147c0*/  IMAD.MOV.U32 R2, RZ, RZ, R7 ;  /* 0x000000ffff027224 */ /* 0x000fc800078e0007 */
[----:B------:R-:W-:-:S04]  /*147d0*/  IMAD.WIDE.U32 R2, R32, UR4, R2 ;  /* 0x0000000420027c25 */ /* 0x000fc8000f8e0002 */
[----:B--2---:R-:W-:-:S04]  /*147e0*/  IMAD R5, R4, UR4, RZ ;  /* 0x0000000404057c24 */ /* 0x004fc8000f8e02ff */
[----:B------:R-:W-:Y:S01]  /*147f0*/  IMAD R5, R32, UR5, R5 ;  /* 0x0000000520057c24 */ /* 0x000fe2000f8e0205 */
[----:B------:R-:W-:Y:S02]  /*14800*/  ULDC.64 UR4, c[0x0][0x418] ;  /* 0x0001060000047ab9 */ /* 0x000fe40000000a00 */
[----:B------:R-:W-:Y:S01]  /*14810*/  LEA R4, P0, R2, UR4, 0x2 ;  /* 0x0000000402047c11 */ /* 0x000fe2000f8010ff */
[----:B------:R-:W-:-:S05]  /*14820*/  IMAD.IADD R3, R5, 0x1, R3 ;  /* 0x0000000105037824 */ /* 0x000fca00078e0203 */
[----:B------:R-:W-:-:S05]  /*14830*/  LEA.HI.X R5, R2, UR5, R3, 0x2, P0 ;  /* 0x0000000502057c11 */ /* 0x000fca00080f1403 */
[----:B------:R-:W2:Y:S01]  /*14840*/  LDG.E R6, desc[UR42][R4.64] ;  /* 0x0000002a04067981 */ /* 0x000ea2000c1e1900 */
[----:B------:R-:W-:-:S06]  /*14850*/  ULOP3.LUT UR6, UR40, 0x2, URZ, 0xfc, !UPT ;  /* 0x0000000228067892 */ /* 0x000fcc000f8efc3f */
[----:B------:R-:W-:Y:S02]  /*14860*/  IMAD.U32 R8, RZ, RZ, UR6 ;  /* 0x00000006ff087e24 */ /* 0x000fe4000f8e00ff */
[----:B------:R-:W-:-:S03]  /*14870*/  VIADD R0, R9, 0x1 ;  /* 0x0000000109007836 */ /* 0x000fc60000000000 */
[----:B------:R-:W-:Y:S02]  /*14880*/  ISETP.NE.AND P1, PT, R8, 0x3, PT ;  /* 0x000000030800780c */ /* 0x000fe40003f25270 */
[----:B------:R-:W-:Y:S01]  /*14890*/  ISETP.NE.AND P0, PT, R0, 0x2, PT ;  /* 0x000000020000780c */ /* 0x000fe20003f05270 */
[----:B------:R-:W-:-:S03]  /*148a0*/  VIADD R30, R30, 0xffffffff ;  /* 0xffffffff1e1e7836 */ /* 0x000fc60000000000 */
[----:B------:R-:W-:Y:S02]  /*148b0*/  SEL R29, RZ, 0x1, P0 ;  /* 0x00000001ff1d7807 */ /* 0x000fe40000000000 */
[----:B------:R-:W-:Y:S02]  /*148c0*/  SEL R0, R0, RZ, P0 ;  /* 0x000000ff00007207 */ /* 0x000fe40000000000 */
[----:B------:R-:W-:Y:S02]  /*148d0*/  LOP3.LUT R29, R10, R29, RZ, 0x3c, !PT ;  /* 0x0000001d0a1d7212 */ /* 0x000fe400078e3cff */
[----:B------:R-:W-:Y:S02]  /*148e0*/  ISETP.GT.AND P2, PT, R30, UR51, PT ;  /* 0x000000331e007c0c */ /* 0x000fe4000bf44270 */
[----:B--2---:R-:W-:Y:S01]  /*148f0*/  SHF.R.S32.HI R17, RZ, 0x1f, R6 ;  /* 0x0000001fff117819 */ /* 0x004fe20000011406 */
[----:B------:R-:W-:Y:S10]  /*14900*/  @!P1 BRA `(.L_x_1167) ;  /* 0x0000000000049947 */ /* 0x000ff40003800000 */
[----:B------:R-:W-:Y:S01]  /*14910*/  BPT.TRAP 0x1 ;  /* 0x000000040000795c */ /* 0x000fe20000300000 */
.L_x_1167:
[----:B------:R-:W-:Y:S02]  /*14920*/  LEA R8, R0, UR48, 0x3 ;  /* 0x0000003000087c11 */ /* 0x000fe4000f8e18ff */
[----:B------:R-:W-:-:S04]  /*14930*/  SHF.L.U32 R18, R29, 0x1f, RZ ;  /* 0x0000001f1d127819 */ /* 0x000fc800000006ff */
[----:B------:R-:W0:Y:S02]  /*14940*/  SYNCS.PHASECHK.TRANS64.TRYWAIT P0, [R8+URZ+0x22880], R18 ;  /* 0x02288012080075a7 */ /* 0x000e24000800017f */
[----:B0-----:R-:W-:Y:S05]  /*14950*/  @!P0 BRA `(.L_x_1168) ;  /* 0x0000002c00a48947 */ /* 0x001fea0003800000 */
.L_x_1237:
[----:B------:R-:W2:Y:S01]  /*14960*/  LDL R2, [R1] ;  /* 0x0000000001027983 */ /* 0x000ea20000100800 */
[----:B------:R-:W-:Y:S01]  /*14970*/  ULDC UR4, c[0x0][0x430] ;  /* 0x00010c0000047ab9 */ /* 0x000fe20000000800 */
[----:B------:R-:W-:Y:S01]  /*14980*/  R2UR UR6, R31 ;  /* 0x000000001f0672ca */ /* 0x000fe200000e0000 */
[----:B------:R-:W-:Y:S01]  /*14990*/  UIADD3 UR4, -UR4, URZ, URZ ;  /* 0x0000003f04047290 */ /* 0x000fe2000fffe13f */
[----:B------:R-:W3:Y:S05]  /*149a0*/  S2R R23, SR_TID.X ;  /* 0x0000000000177919 */ /* 0x000eea0000002100 */
[----:B------:R-:W-:Y:S01]  /*149b0*/  IMAD R7, R7, UR4, R28 ;  /* 0x0000000407077c24 */ /* 0x000fe2000f8e021c */
[----:B------:R-:W-:-:S04]  /*149c0*/  ULDC.64 UR4, c[0x0][0x328] ;  /* 0x0000ca0000047ab9 */ /* 0x000fc80000000a00 */
[----:B------:R-:W-:Y:S01]  /*149d0*/  SHF.R.S32.HI R16, RZ, 0x1f, R7 ;  /* 0x0000001fff107819 */ /* 0x000fe20000011407 */
[----:B---3--:R-:W-:-:S05]  /*149e0*/  IMAD.SHL.U32 R23, R23, 0x10, RZ ;  /* 0x0000001017177824 */ /* 0x008fca00078e00ff */
[----:B------:R-:W-:Y:S02]  /*149f0*/  LOP3.LUT R23, R23, 0x30, RZ, 0xc0, !PT ;  /* 0x0000003017177812 */ /* 0x000fe400078ec0ff */
[C---:B--2---:R-:W-:Y:S02]  /*14a00*/  LOP3.LUT P3, RZ, R2.reuse, 0x2, RZ, 0xc0, !PT ;  /* 0x0000000202ff7812 */ /* 0x044fe4000786c0ff */
[----:B------:R-:W-:Y:S01]  /*14a10*/  LOP3.LUT P1, RZ, R2, 0x1, RZ, 0xc0, !PT ;  /* 0x0000000102ff7812 */ /* 0x000fe2000782c0ff */
[----:B------:R-:W-:-:S04]  /*14a20*/  IMAD R2, R16, UR4, RZ ;  /* 0x0000000410027c24 */ /* 0x000fc8000f8e02ff */
[C---:B------:R-:W-:Y:S02]  /*14a30*/  IMAD R5, R7.reuse, UR5, R2 ;  /* 0x0000000507057c24 */ /* 0x040fe4000f8e0202 */
[----:B------:R-:W-:Y:S01]  /*14a40*/  IMAD.WIDE.U32 R2, R7, UR4, RZ ;  /* 0x0000000407027c25 */ /* 0x000fe2000f8e00ff */
        /* <DEDUP_REMOVED lines=13> */
[----:B------:R-:W-:-:S04]  /*14b20*/  IADD3 R19, P0, R2, UR6, RZ ;  /* 0x0000000602137c10 */ /* 0x000fc8000ff1e0ff */
[----:B------:R-:W-:Y:S01]  /*14b30*/  IADD3.X R22, R5, UR4, R3, P0, !PT ;  /* 0x0000000405167c10 */ /* 0x000fe200087fe403 */
[----:B------:R-:W-:-:S03]  /*14b40*/  UMOV UR4, 0xffffffff ;  /* 0xffffffff00047882 */ /* 0x000fc60000000000 */
[----:B------:R-:W-:Y:S05]  /*14b50*/  BRA.DIV UR4, `(.L_x_1169) ;  /* 0x0000002e04387947 */ /* 0x000fea000b800000 */
[----:B-1----:R-:W1:Y:S01]  /*14b60*/  SHFL.IDX PT, R14, R19, RZ, 0x1c1f ;  /* 0x001c1fff130e7589 */ /* 0x002e6200000e0000 */
[----:B------:R-:W-:-:S03]  /*14b70*/  IMAD R20, R0, 0x4000, R36 ;  /* 0x0000400000147824 */ /* 0x000fc600078e0224 */
[----:B------:R-:W2:Y:S01]  /*14b80*/  SHFL.IDX PT, R3, R22, RZ, 0x1c1f ;  /* 0x001c1fff16037589 */ /* 0x000ea200000e0000 */
[----:B------:R-:W-:-:S03]  /*14b90*/  IMAD.IADD R21, R34, 0x1, R20 ;  /* 0x0000000122157824 */ /* 0x000fc600078e0214 */
[----:B------:R-:W-:Y:S01]  /*14ba0*/  SHFL.IDX PT, R5, R22, 0x1, 0x1c1f ;  /* 0x003c1f0016057f89 */ /* 0x000fe200000e0000 */
[----:B-1----:R-:W-:-:S03]  /*14bb0*/  IADD3 R2, P0, R23, R14, RZ ;  /* 0x0000000e17027210 */ /* 0x002fc60007f1e0ff */
[----:B------:R-:W1:Y:S02]  /*14bc0*/  SHFL.IDX PT, R14, R19, 0x1, 0x1c1f ;  /* 0x003c1f00130e7f89 */ /* 0x000e6400000e0000 */
[----:B--2---:R-:W-:-:S05]  /*14bd0*/  IMAD.X R3, RZ, RZ, R3, P0 ;  /* 0x000000ffff037224 */ /* 0x004fca00000e0603 */
[----:B------:R-:W-:Y:S04]  /*14be0*/  LDGSTS.E.BYPASS.LTC128B.128 [R20], desc[UR42][R2.64], !P3 ;  /* 0x0000000002147fae */ /* 0x000fe8000d901d6a */
[----:B------:R2:W-:Y:S01]  /*14bf0*/  LDGSTS.E.BYPASS.LTC128B.128 [R21], desc[UR42][R2.64+0x40], !P1 ;  /* 0x0000004002157fae */ /* 0x0005e2000c901d6a */
[----:B-1----:R-:W-:-:S03]  /*14c00*/  IADD3 R4, P0, R23, R14, RZ ;  /* 0x0000000e17047210 */ /* 0x002fc60007f1e0ff */
[----:B--2---:R-:W-:Y:S04]  /*14c10*/  SHFL.IDX PT, R3, R22, 0x2, 0x1c1f ;  /* 0x005c1f0016037f89 */ /* 0x004fe800000e0000 */
[----:B------:R-:W1:Y:S01]  /*14c20*/  SHFL.IDX PT, R14, R19, 0x2, 0x1c1f ;  /* 0x005c1f00130e7f89 */ /* 0x000e6200000e0000 */
[----:B------:R-:W-:-:S03]  /*14c30*/  IMAD.X R5, RZ, RZ, R5, P0 ;  /* 0x000000ffff057224 */ /* 0x000fc600000e0605 */
[----:B------:R-:W2:Y:S04]  /*14c40*/  SHFL.IDX PT, R22, R22, 0x3, 0x1c1f ;  /* 0x007c1f0016167f89 */ /* 0x000ea800000e0000 */
[----:B------:R3:W-:Y:S04]  /*14c50*/  LDGSTS.E.BYPASS.LTC128B.128 [R20+0x1000], desc[UR42][R4.64], !P3 ;  /* 0x0100000004147fae */ /* 0x0007e8000d901d6a */
[----:B------:R3:W-:Y:S01]  /*14c60*/  LDGSTS.E.BYPASS.LTC128B.128 [R21+0x1000], desc[UR42][R4.64+0x40], !P1 ;  /* 0x0100004004157fae */ /* 0x0007e2000c901d6a */
[----:B-1----:R-:W-:-:S03]  /*14c70*/  IADD3 R2, P0, R23, R14, RZ ;  /* 0x0000000e17027210 */ /* 0x002fc60007f1e0ff */
[----:B------:R3:W1:Y:S02]  /*14c80*/  SHFL.IDX PT, R14, R19, 0x3, 0x1c1f ;  /* 0x007c1f00130e7f89 */ /* 0x00066400000e0000 */
[----:B------:R-:W-:-:S05]  /*14c90*/  IMAD.X R3, RZ, RZ, R3, P0 ;  /* 0x000000ffff037224 */ /* 0x000fca00000e0603 */
[----:B------:R3:W-:Y:S04]  /*14ca0*/  LDGSTS.E.BYPASS.LTC128B.128 [R20+0x2000], desc[UR42][R2.64], !P3 ;  /* 0x0200000002147fae */ /* 0x0007e8000d901d6a */
[----:B--2---:R3:W-:Y:S02]  /*14cb0*/  LDGSTS.E.BYPASS.LTC128B.128 [R21+0x2000], desc[UR42][R2.64+0x40], !P1 ;  /* 0x0200004002157fae */ /* 0x0047e4000c901d6a */
.L_x_1247:
[----:B-1-3--:R-:W-:Y:S02]  /*14cc0*/  IADD3 R2, P0, R23, R14, RZ ;  /* 0x0000000e17027210 */ /* 0x00afe40007f1e0ff */
        /* <DEDUP_REMOVED lines=16> */
.L_x_1170:
[----:B------:R1:W-:Y:S01]  /*14dd0*/  SYNCS.ARRIVE.TRANS64.A1T0 RZ, [R8+URZ+0x22870], RZ ;  /* 0x022870ff08ff79a7 */ /* 0x0003e2000810003f */
[----:B------:R-:W-:Y:S05]  /*14de0*/  @!P1 BRA `(.L_x_1171) ;  /* 0x0000000000049947 */ /* 0x000fea0003800000 */
[----:B------:R-:W-:Y:S01]  /*14df0*/  BPT.TRAP 0x1 ;  /* 0x000000040000795c */ /* 0x000fe20000300000 */
.L_x_1171:
[----:B------:R-:W2:Y:S02]  /*14e00*/  SYNCS.PHASECHK.TRANS64.TRYWAIT P0, [R8+URZ+0x22840], R18 ;  /* 0x02284012080075a7 */ /* 0x000ea4000800017f */
[----:B--2---:R-:W-:Y:S05]  /*14e10*/  @!P0 BRA `(.L_x_1172) ;  /* 0x0000002c00a48947 */ /* 0x004fea0003800000 */
.L_x_1248:
[----:B------:R-:W3:Y:S01]  /*14e20*/  LDL R2, [R1] ;  /* 0x0000000001027983 */ /* 0x000ee20000100800 */
[----:B------:R-:W-:Y:S01]  /*14e30*/  ULDC.64 UR4, c[0x0][0x300] ;  /* 0x0000c00000047ab9 */ /* 0x000fe20000000a00 */
[----:B------:R-:W-:Y:S01]  /*14e40*/  R2UR UR6, R31 ;  /* 0x000000001f0672ca */ /* 0x000fe200000e0000 */
[----:B------:R-:W-:Y:S01]  /*14e50*/  IMAD R16, R16, UR4, RZ ;  /* 0x0000000410107c24 */ /* 0x000fe2000f8e02ff */
[----:B------:R-:W4:Y:S03]  /*14e60*/  S2R R19, SR_TID.X ;  /* 0x0000000000137919 */ /* 0x000f260000002100 */
[----:B------:R-:W-:Y:S02]  /*14e70*/  IMAD R5, R7, UR5, R16 ;  /* 0x0000000507057c24 */ /* 0x000fe4000f8e0210 */
[----:B----4-:R-:W-:-:S05]  /*14e80*/  IMAD.SHL.U32 R19, R19, 0x10, RZ ;  /* 0x0000001013137824 */ /* 0x010fca00078e00ff */
[----:B------:R-:W-:Y:S02]  /*14e90*/  LOP3.LUT R19, R19, 0x30, RZ, 0xc0, !PT ;  /* 0x0000003013137812 */ /* 0x000fe400078ec0ff */
[C---:B---3--:R-:W-:Y:S02]  /*14ea0*/  LOP3.LUT P4, RZ, R2.reuse, 0x10, RZ, 0xc0, !PT ;  /* 0x0000001002ff7812 */ /* 0x048fe4000788c0ff */
[C---:B------:R-:W-:Y:S02]  /*14eb0*/  LOP3.LUT P3, RZ, R2.reuse, 0x8, RZ, 0xc0, !PT ;  /* 0x0000000802ff7812 */ /* 0x040fe4000786c0ff */
[----:B------:R-:W-:Y:S01]  /*14ec0*/  LOP3.LUT P1, RZ, R2, 0x4, RZ, 0xc0, !PT ;  /* 0x0000000402ff7812 */ /* 0x000fe2000782c0ff */
[----:B------:R-:W-:Y:S01]  /*14ed0*/  IMAD.WIDE.U32 R2, R7, UR4, RZ ;  /* 0x0000000407027c25 */ /* 0x000fe2000f8e00ff */
[----:B------:R-:W-:-:S03]  /*14ee0*/  ULDC.64 UR4, c[0x0][0x310] ;  /* 0x0000c40000047ab9 */ /* 0x000fc60000000a00 */
        /* <DEDUP_REMOVED lines=13> */
[----:B------:R-:W-:-:S03]  /*14fc0*/  IMAD R17, R0, 0x6000, R37 ;  /* 0x0000600000117824 */ /* 0x000fc600078e0225 */
[----:B0-2---:R-:W-:Y:S01]  /*14fd0*/  IADD3.X R18, R5, UR4, R3, P0, !PT ;  /* 0x0000000405127c10 */ /* 0x005fe200087fe403 */
[----:B------:R-:W-:-:S03]  /*14fe0*/  UMOV UR4, 0xffffffff ;  /* 0xffffffff00047882 */ /* 0x000fc60000000000 */
[----:B------:R-:W-:Y:S05]  /*14ff0*/  BRA.DIV UR4, `(.L_x_1173) ;  /* 0x0000002e04407947 */ /* 0x000fea000b800000 */
[----:B------:R-:W0:Y:S01]  /*15000*/  SHFL.IDX PT, R14, R16, RZ, 0x1c1f ;  /* 0x001c1fff100e7589 */ /* 0x000e2200000e0000 */
[----:B------:R-:W-:-:S03]  /*15010*/  VIADD R17, R17, UR48 ;  /* 0x0000003011117c36 */ /* 0x000fc60008000000 */
[----:B------:R-:W2:Y:S01]  /*15020*/  SHFL.IDX PT, R3, R18, RZ, 0x1c1f ;  /* 0x001c1fff12037589 */ /* 0x000ea200000e0000 */
[----:B0-----:R-:W-:-:S03]  /*15030*/  IADD3 R6, P0, R19, R14, RZ ;  /* 0x0000000e13067210 */ /* 0x001fc60007f1e0ff */
[----:B------:R-:W0:Y:S02]  /*15040*/  SHFL.IDX PT, R14, R16, 0x1, 0x1c1f ;  /* 0x003c1f00100e7f89 */ /* 0x000e2400000e0000 */
[----:B--2---:R-:W-:Y:S02]  /*15050*/  IMAD.X R7, RZ, RZ, R3, P0 ;  /* 0x000000ffff077224 */ /* 0x004fe400000e0603 */
[----:B------:R-:W2:Y:S04]  /*15060*/  SHFL.IDX PT, R3, R18, 0x1, 0x1c1f ;  /* 0x003c1f0012037f89 */ /* 0x000ea800000e0000 */
[----:B------:R3:W-:Y:S04]  /*15070*/  LDGSTS.E.BYPASS.LTC128B.128 [R17+0x16400], desc[UR42][R6.64], !P4 ;  /* 0x1640000006117fae */ /* 0x0007e8000e101d6a */
[----:B------:R3:W-:Y:S04]  /*15080*/  LDGSTS.E.BYPASS.LTC128B.128 [R17+0x18400], desc[UR42][R6.64+0x40], !P3 ;  /* 0x1840004006117fae */ /* 0x0007e8000d901d6a */
[----:B------:R3:W-:Y:S01]  /*15090*/  LDGSTS.E.BYPASS.LTC128B.128 [R17+0x1a400], desc[UR42][R6.64+0x80], !P1 ;  /* 0x1a40008006117fae */ /* 0x0007e2000c901d6a */
[----:B0-----:R-:W-:-:S03]  /*150a0*/  IADD3 R4, P0, R19, R14, RZ ;  /* 0x0000000e13047210 */ /* 0x001fc60007f1e0ff */
[----:B------:R-:W0:Y:S02]  /*150b0*/  SHFL.IDX PT, R14, R16, 0x2, 0x1c1f ;  /* 0x005c1f00100e7f89 */ /* 0x000e2400000e0000 */
[----:B--2---:R-:W-:Y:S02]  /*150c0*/  IMAD.X R5, RZ, RZ, R3, P0 ;  /* 0x000000ffff057224 */ /* 0x004fe400000e0603 */
[----:B------:R-:W2:Y:S04]  /*150d0*/  SHFL.IDX PT, R3, R18, 0x2, 0x1c1f ;  /* 0x005c1f0012037f89 */ /* 0x000ea800000e0000 */
[----:B------:R3:W-:Y:S04]  /*150e0*/  LDGSTS.E.BYPASS.LTC128B.128 [R17+0x16c00], desc[UR42][R4.64], !P4 ;  /* 0x16c0000004117fae */ /* 0x0007e8000e101d6a */
[----:B------:R3:W-:Y:S04]  /*150f0*/  LDGSTS.E.BYPASS.LTC128B.128 [R17+0x18c00], desc[UR42][R4.64+0x40], !P3 ;  /* 0x18c0004004117fae */ /* 0x0007e8000d901d6a */
[----:B------:R3:W-:Y:S04]  /*15100*/  LDGSTS.E.BYPASS.LTC128B.128 [R17+0x1ac00], desc[UR42][R4.64+0x80], !P1 ;  /* 0x1ac0008004117fae */ /* 0x0007e8000c901d6a */
[----:B------:R-:W4:Y:S01]  /*15110*/  SHFL.IDX PT, R18, R18, 0x3, 0x1c1f ;  /* 0x007c1f0012127f89 */ /* 0x000f2200000e0000 */
[----:B0-----:R-:W-:-:S03]  /*15120*/  IADD3 R2, P0, R19, R14, RZ ;  /* 0x0000000e13027210 */ /* 0x001fc60007f1e0ff */
[----:B------:R3:W0:Y:S02]  /*15130*/  SHFL.IDX PT, R14, R16, 0x3, 0x1c1f ;  /* 0x007c1f00100e7f89 */ /* 0x00062400000e0000 */
[----:B--2---:R-:W-:-:S05]  /*15140*/  IMAD.X R3, RZ, RZ, R3, P0 ;  /* 0x000000ffff037224 */ /* 0x004fca00000e0603 */
[----:B------:R3:W-:Y:S04]  /*15150*/  LDGSTS.E.BYPASS.LTC128B.128 [R17+0x17400], desc[UR42][R2.64], !P4 ;  /* 0x1740000002117fae */ /* 0x0007e8000e101d6a */
[----:B------:R3:W-:Y:S04]  /*15160*/  LDGSTS.E.BYPASS.LTC128B.128 [R17+0x19400], desc[UR42][R2.64+0x40], !P3 ;  /* 0x1940004002117fae */ /* 0x0007e8000d901d6a */
[----:B------:R3:W-:Y:S02]  /*15170*/  LDGSTS.E.BYPASS.LTC128B.128 [R17+0x1b400], desc[UR42][R2.64+0x80], !P1 ;  /* 0x1b40008002117fae */ /* 0x0007e4000c901d6a */
.L_x_1258:
[----:B0--3--:R-:W-:Y:S02]  /*15180*/  IADD3 R2, P0, R19, R14, RZ ;  /* 0x0000000e13027210 */ /* 0x009fe40007f1e0ff */
[----:B------:R-:W-:-:S03]  /*15190*/  R2UR UR4, R8 ;  /* 0x00000000080472ca */ /* 0x000fc600000e0000 */
[----:B----4-:R-:W-:-:S05]  /*151a0*/  IMAD.X R3, RZ, RZ, R18, P0 ;  /* 0x000000ffff037224 */ /* 0x010fca00000e0612 */
        /* <DEDUP_REMOVED lines=15> */
.L_x_1174:
[----:B------:R-:W-:Y:S01]  /*152a0*/  IMAD.U32 R2, RZ, RZ, UR40 ;  /* 0x00000028ff027e24 */ /* 0x000fe2000f8e00ff */
[----:B------:R0:W-:Y:S04]  /*152b0*/  SYNCS.ARRIVE.TRANS64.A1T0 RZ, [R8+URZ+0x22830], RZ ;  /* 0x022830ff08ff79a7 */ /* 0x0001e8000810003f */
[----:B------:R-:W-:-:S04]  /*152c0*/  LOP3.LUT R2, R2, 0x1, RZ, 0xfc, !PT ;  /* 0x0000000102027812 */ /* 0x000fc800078efcff */
[----:B------:R-:W-:-:S13]  /*152d0*/  ISETP.NE.AND P1, PT, R2, 0x3, PT ;  /* 0x000000030200780c */ /* 0x000fda0003f25270 */
[----:B0-----:R-:W-:Y:S05]  /*152e0*/  @!P1 BRA `(.L_x_1175) ;  /* 0x0000000000049947 */ /* 0x001fea0003800000 */
[----:B------:R-:W-:Y:S01]  /*152f0*/  BPT.TRAP 0x1 ;  /* 0x000000040000795c */ /* 0x000fe20000300000 */
.L_x_1175:
[----:B------:R-:W-:Y:S02]  /*15300*/  LOP3.LUT R3, R10, 0x1, RZ, 0x3c, !PT ;  /* 0x000000010a037812 */ /* 0x000fe400078e3cff */
[----:B------:R-:W-:Y:S02]  /*15310*/  LEA R2, R9, UR48, 0x3 ;  /* 0x0000003009027c11 */ /* 0x000fe4000f8e18ff */
[----:B------:R-:W-:-:S04]  /*15320*/  SHF.L.U32 R3, R3, 0x1f, RZ ;  /* 0x0000001f03037819 */ /* 0x000fc800000006ff */
[----:B------:R-:W0:Y:S02]  /*15330*/  SYNCS.PHASECHK.TRANS64.TRYWAIT P0, [R2+URZ+0x22870], R3 ;  /* 0x02287003020075a7 */ /* 0x000e24000800017f */
[----:B0-----:R-:W-:Y:S05]  /*15340*/  @!P0 BRA `(.L_x_1176) ;  /* 0x0000002c00908947 */ /* 0x001fea0003800000 */
.L_x_1259:
[----:B------:R-:W-:-:S06]  /*15350*/  ULOP3.LUT UR4, UR40, 0x2, URZ, 0xfc, !UPT ;  /* 0x0000000228047892 */ /* 0x000fcc000f8efc3f */
[----:B------:R-:W-:-:S05]  /*15360*/  IMAD.U32 R4, RZ, RZ, UR4 ;  /* 0x00000004ff047e24 */ /* 0x000fca000f8e00ff */
[----:B------:R-:W-:-:S13]  /*15370*/  ISETP.NE.AND P0, PT, R4, 0x3, PT ;  /* 0x000000030400780c */ /* 0x000fda0003f05270 */
[----:B------:R-:W-:Y:S05]  /*15380*/  @!P0 BRA `(.L_x_1177) ;  /* 0x0000000000048947 */ /* 0x000fea0003800000 */
[----:B------:R-:W-:Y:S01]  /*15390*/  BPT.TRAP 0x1 ;  /* 0x000000040000795c */ /* 0x000fe20000300000 */
.L_x_1177:
[----:B0-----:R-:W-:Y:S01]  /*153a0*/  SHF.L.U32 R3, R10, 0x1f, RZ ;  /* 0x0000001f0a037819 */ /* 0x001fe200000006ff */
[----:B------:R-:W-:-:S03]  /*153b0*/  IMAD.SHL.U32 R5, R9, 0x4000, RZ ;  /* 0x0000400009057824 */ /* 0x000fc600078e00ff */
[----:B------:R-:W0:Y:S02]  /*153c0*/  SYNCS.PHASECHK.TRANS64.TRYWAIT P0, [R2+URZ+0x22860], R3 ;  /* 0x02286003020075a7 */ /* 0x000e24000800017f */
[----:B0-----:R-:W-:Y:S05]  /*153d0*/  @!P0 BRA `(.L_x_1178) ;  /* 0x0000002c00808947 */ /* 0x001fea0003800000 */
.L_x_1260:
[----:B------:R-:W2:Y:S04]  /*153e0*/  LDL R4, [R1+0xc] ;  /* 0x00000c0001047983 */ /* 0x000ea80000100800 */
[----:B------:R-:W3:Y:S01]  /*153f0*/  LDL R7, [R1+0x8] ;  /* 0x0000080001077983 */ /* 0x000ee20000100800 */
[----:B------:R-:W-:Y:S05]  /*15400*/  WARPSYNC.ALL ;  /* 0x0000000000007948 */ /* 0x000fea0003800000 */
[----:B------:R-:W-:Y:S01]  /*15410*/  ULOP3.LUT UR4, UR40, 0x2, URZ, 0xfc, !UPT ;  /* 0x0000000228047892 */ /* 0x000fe2000f8efc3f */
[----:B--2---:R-:W-:-:S02]  /*15420*/  LOP3.LUT R4, R5, R4, RZ, 0xfc, !PT ;  /* 0x0000000405047212 */ /* 0x004fc400078efcff */
[----:B---3--:R-:W-:-:S03]  /*15430*/  IADD3 R5, R5, UR48, R7 ;  /* 0x0000003005057c10 */ /* 0x008fc6000fffe007 */
[----:B------:R-:W-:Y:S01]  /*15440*/  VIADD R6, R4, UR48 ;  /* 0x0000003004067c36 */ /* 0x000fe20008000000 */
[----:B------:R-:W2:Y:S03]  /*15450*/  LDSM.16.MT88.4 R16, [R4+UR48+0x8400] ;  /* 0x008400300410783b */ /* 0x000ea60008004200 */
[----:B0-----:R-:W-:Y:S01]  /*15460*/  IMAD.IADD R3, R35, 0x1, R6 ;  /* 0x0000000123037824 */ /* 0x001fe200078e0206 */
[----:B------:R-:W-:-:S04]  /*15470*/  IADD3 R6, R33, 0x400, R5 ;  /* 0x0000040021067810 */ /* 0x000fc80007ffe005 */
[----:B-1----:R-:W0:Y:S01]  /*15480*/  LDSM.16.MT88.4 R8, [R3+0x8400] ;  /* 0x008400000308783b */ /* 0x002e220000004200 */
[C-C-:B--2---:R-:W-:Y:S02]  /*15490*/  PRMT R12, R16.reuse, 0x6420, R17.reuse ;  /* 0x00006420100c7816 */ /* 0x144fe40000000011 */
[----:B------:R-:W-:Y:S02]  /*154a0*/  PRMT R13, R16, 0x7531, R17 ;  /* 0x00007531100d7816 */ /* 0x000fe40000000011 */
[C-C-:B------:R-:W-:Y:S02]  /*154b0*/  PRMT R14, R18.reuse, 0x6420, R19.reuse ;  /* 0x00006420120e7816 */ /* 0x140fe40000000013 */
[----:B------:R-:W-:Y:S02]  /*154c0*/  PRMT R15, R18, 0x7531, R19 ;  /* 0x00007531120f7816 */ /* 0x000fe40000000013 */
[C-C-:B0-----:R-:W-:Y:S02]  /*154d0*/  PRMT R20, R8.reuse, 0x6420, R9.reuse ;  /* 0x0000642008147816 */ /* 0x141fe40000000009 */
[----:B------:R-:W-:Y:S01]  /*154e0*/  PRMT R21, R8, 0x7531, R9 ;  /* 0x0000753108157816 */ /* 0x000fe20000000009 */
[----:B------:R-:W-:Y:S01]  /*154f0*/  STSM.16.M88.4 [R5+0x400], R12 ;  /* 0x0004000c05007844 */ /* 0x000fe20000000200 */
[----:B------:R-:W-:-:S02]  /*15500*/  PRMT R22, R10, 0x6420, R11 ;  /* 0x000064200a167816 */ /* 0x000fc4000000000b */
[----:B------:R-:W-:-:S05]  /*15510*/  PRMT R23, R10, 0x7531, R11 ;  /* 0x000075310a177816 */ /* 0x000fca000000000b */
[----:B------:R0:W-:Y:S04]  /*15520*/  STSM.16.M88.4 [R5+0x2400], R20 ;  /* 0x0024001405007844 */ /* 0x0001e80000000200 */
[----:B------:R-:W1:Y:S04]  /*15530*/  LDSM.16.MT88.4 R8, [R4+UR48+0x9400] ;  /* 0x009400300408783b */ /* 0x000e680008004200 */
[----:B------:R-:W2:Y:S01]  /*15540*/  LDSM.16.MT88.4 R12, [R3+0x9400] ;  /* 0x00940000030c783b */ /* 0x000ea20000004200 */
[----:B0-----:R-:W-:Y:S01]  /*15550*/  IADD3 R20, R35, 0x400, R5 ;  /* 0x0000040023147810 */ /* 0x001fe20007ffe005 */
[----:B------:R-:W-:-:S05]  /*15560*/  IMAD.U32 R23, RZ, RZ, UR4 ;  /* 0x00000004ff177e24 */ /* 0x000fca000f8e00ff */
[----:B------:R-:W-:Y:S02]  /*15570*/  ISETP.NE.AND P0, PT, R23, 0x3, PT ;  /* 0x000000031700780c */ /* 0x000fe40003f05270 */
[C-C-:B-1----:R-:W-:Y:S02]  /*15580*/  PRMT R16, R8.reuse, 0x6420, R9.reuse ;  /* 0x0000642008107816 */ /* 0x142fe40000000009 */
[----:B------:R-:W-:Y:S02]  /*15590*/  PRMT R17, R8, 0x7531, R9 ;  /* 0x0000753108117816 */ /* 0x000fe40000000009 */
[C-C-:B------:R-:W-:Y:S02]  /*155a0*/  PRMT R18, R10.reuse, 0x6420, R11.reuse ;  /* 0x000064200a127816 */ /* 0x140fe4000000000b */
[----:B------:R-:W-:Y:S02]  /*155b0*/  PRMT R19, R10, 0x7531, R11 ;  /* 0x000075310a137816 */ /* 0x000fe4000000000b */
[----:B--2---:R-:W-:-:S02]  /*155c0*/  PRMT R24, R12, 0x6420, R13 ;  /* 0x000064200c187816 */ /* 0x004fc4000000000d */
[----:B------:R-:W-:Y:S01]  /*155d0*/  PRMT R25, R12, 0x7531, R13 ;  /* 0x000075310c197816 */ /* 0x000fe2000000000d */
[----:B------:R-:W-:Y:S01]  /*155e0*/  STSM.16.M88.4 [R6], R16 ;  /* 0x0000001006007844 */ /* 0x000fe20000000200 */
        /* <DEDUP_REMOVED lines=11> */
[----:B------:R0:W-:Y:S01]  /*156a0*/  STSM.16.M88.4 [R20], R16 ;  /* 0x0000001014007844 */ /* 0x0001e20000000200 */
[C-C-:B------:R-:W-:Y:S02]  /*156b0*/  PRMT R10, R14.reuse, 0x6420, R15.reuse ;  /* 0x000064200e0a7816 */ /* 0x140fe4000000000f */
[----:B------:R-:W-:-:S05]  /*156c0*/  PRMT R11, R14, 0x7531, R15 ;  /* 0x000075310e0b7816 */ /* 0x000fca000000000f */
[----:B------:R-:W-:Y:S04]  /*156d0*/  STSM.16.M88.4 [R20+0x2000], R8 ;  /* 0x0020000814007844 */ /* 0x000fe80000000200 */
[----:B------:R-:W1:Y:S04]  /*156e0*/  LDSM.16.MT88.4 R4, [R4+UR48+0xb400] ;  /* 0x00b400300404783b */ /* 0x000e680008004200 */
[----:B------:R-:W2:Y:S01]  /*156f0*/  LDSM.16.MT88.4 R8, [R3+0xb400] ;  /* 0x00b400000308783b */ /* 0x000ea20000004200 */
[----:B0-----:R-:W-:Y:S01]  /*15700*/  IMAD.IADD R16, R33, 0x1, R20 ;  /* 0x0000000121107824 */ /* 0x001fe200078e0214 */
[----:B-1----:R-:W-:-:S02]  /*15710*/  PRMT R12, R4, 0x6420, R5 ;  /* 0x00006420040c7816 */ /* 0x002fc40000000005 */
[----:B------:R-:W-:Y:S02]  /*15720*/  PRMT R13, R4, 0x7531, R5 ;  /* 0x00007531040d7816 */ /* 0x000fe40000000005 */
[C-C-:B------:R-:W-:Y:S02]  /*15730*/  PRMT R14, R6.reuse, 0x6420, R7.reuse ;  /* 0x00006420060e7816 */ /* 0x140fe40000000007 */
[----:B------:R-:W-:Y:S02]  /*15740*/  PRMT R15, R6, 0x7531, R7 ;  /* 0x00007531060f7816 */ /* 0x000fe40000000007 */
[C-C-:B--2---:R-:W-:Y:S02]  /*15750*/  PRMT R4, R8.reuse, 0x6420, R9.reuse ;  /* 0x0000642008047816 */ /* 0x144fe40000000009 */
[----:B------:R-:W-:Y:S01]  /*15760*/  PRMT R5, R8, 0x7531, R9 ;  /* 0x0000753108057816 */ /* 0x000fe20000000009 */
[----:B------:R0:W-:Y:S01]  /*15770*/  STSM.16.M88.4 [R16], R12 ;  /* 0x0000000c10007844 */ /* 0x0001e20000000200 */
        /* <DEDUP_REMOVED lines=11> */
.L_x_1179:
[----:B-1----:R1:W-:Y:S01]  /*15830*/  SYNCS.ARRIVE.TRANS64.A1T0 RZ, [R2+URZ+0x22850], RZ ;  /* 0x022850ff02ff79a7 */ /* 0x0023e2000810003f */
[----:B------:R-:W-:Y:S06]  /*15840*/  BAR.SYNC.DEFER_BLOCKING 0x2, 0x80 ;  /* 0x0082000000007b1d */ /* 0x000fec0000010000 */
[----:B------:R-:W-:Y:S05]  /*15850*/  @!P1 BRA `(.L_x_1180) ;  /* 0x0000000000049947 */ /* 0x000fea0003800000 */
[----:B------:R-:W-:Y:S01]  /*15860*/  BPT.TRAP 0x1 ;  /* 0x000000040000795c */ /* 0x000fe20000300000 */
.L_x_1180:
[----:B------:R-:W2:Y:S01]  /*15870*/  S2R R3, SR_CgaCtaId ;  /* 0x0000000000037919 */ /* 0x000ea20000008800 */
[----:B-1----:R-:W-:Y:S02]  /*15880*/  VIADD R2, R2, 0x22880 ;  /* 0x0002288002027836 */ /* 0x002fe40000000000 */
[----:B------:R-:W-:Y:S02]  /*15890*/  VIADD R28, R28, 0xffffff80 ;  /* 0xffffff801c1c7836 */ /* 0x000fe40000000000 */
[----:B------:R-:W-:Y:S02]  /*158a0*/  IMAD.MOV.U32 R9, RZ, RZ, R0 ;  /* 0x000000ffff097224 */ /* 0x000fe400078e0000 */
[----:B------:R-:W-:Y:S01]  /*158b0*/  IMAD.MOV.U32 R10, RZ, RZ, R29 ;  /* 0x000000ffff0a7224 */ /* 0x000fe200078e001d */
[----:B--2---:R-:W-:-:S04]  /*158c0*/  PRMT R2, R3, 0x654, R2 ;  /* 0x0000065403027816 */ /* 0x004fc80000000002 */
[----:B------:R2:W-:Y:S01]  /*158d0*/  SYNCS.ARRIVE.TRANS64.RED.A1T0 RZ, [R2+URZ], RZ ;  /* 0x000000ff02ff79a7 */ /* 0x0005e2000810043f */
[----:B------:R-:W-:Y:S05]  /*158e0*/  @P2 BRA `(.L_x_1181) ;  /* 0xffffffec008c2947 */ /* 0x000fea000383ffff */
[----:B------:R-:W-:Y:S05]  /*158f0*/  BRA `(.L_x_1182) ;  /* 0x0000000000047947 */ /* 0x000fea0003800000 */
.L_x_1166:
[----:B0-----:R-:W-:-:S07]  /*15900*/  IMAD.MOV.U32 R0, RZ, RZ, RZ ;  /* 0x000000ffff007224 */ /* 0x001fce00078e00ff */
.L_x_1182:
[----:B------:R-:W-:-:S06]  /*15910*/  ULOP3.LUT UR4, UR40, 0x1, URZ, 0xfc, !UPT ;  /* 0x0000000128047892 */ /* 0x000fcc000f8efc3f */
[----:B--2---:R-:W-:-:S05]  /*15920*/  IMAD.U32 R2, RZ, RZ, UR4 ;  /* 0x00000004ff027e24 */ /* 0x004fca000f8e00ff */
[----:B------:R-:W-:-:S13]  /*15930*/  ISETP.NE.AND P1, PT, R2, 0x3, PT ;  /* 0x000000030200780c */ /* 0x000fda0003f25270 */
[----:B------:R-:W-:Y:S05]  /*15940*/  @!P1 BRA `(.L_x_1183) ;  /* 0x0000000000049947 */ /* 0x000fea0003800000 */
[----:B------:R-:W-:Y:S01]  /*15950*/  BPT.TRAP 0x1 ;  /* 0x000000040000795c */ /* 0x000fe20000300000 */
.L_x_1183:
[----:B------:R-:W-:Y:S01]  /*15960*/  LOP3.LUT R2, R29, 0x1, RZ, 0x3c, !PT ;  /* 0x000000011d027812 */ /* 0x000fe200078e3cff */
[----:B------:R-:W-:Y:S01]  /*15970*/  BSSY B0, `(.L_x_1184) ;  /* 0x0000005000007945 */ /* 0x000fe20003800000 */
[----:B------:R-:W-:Y:S02]  /*15980*/  LEA R17, R0, UR48, 0x3 ;  /* 0x0000003000117c11 */ /* 0x000fe4000f8e18ff */
[----:B------:R-:W-:-:S04]  /*15990*/  SHF.L.U32 R2, R2, 0x1f, RZ ;  /* 0x0000001f02027819 */ /* 0x000fc800000006ff */
[----:B------:R-:W2:Y:S02]  /*159a0*/  SYNCS.PHASECHK.TRANS64.TRYWAIT P0, [R17+URZ+0x22870], R2 ;  /* 0x02287002110075a7 */ /* 0x000ea4000800017f */
[----:B--2---:R-:W-:Y:S05]  /*159b0*/  @!P0 BRA `(.L_x_1185) ;  /* 0x00000028001c8947 */ /* 0x004fea0003800000 */
.L_x_1261:
[----:B------:R-:W-:Y:S05]  /*159c0*/  BSYNC B0 ;  /* 0x0000000000007941 */ /* 0x000fea0003800000 */
.L_x_1184:
[----:B------:R-:W-:-:S06]  /*159d0*/  ULOP3.LUT UR4, UR40, 0x2, URZ, 0xfc, !UPT ;  /* 0x0000000228047892 */ /* 0x000fcc000f8efc3f */
[----:B------:R-:W-:-:S05]  /*159e0*/  IMAD.U32 R3, RZ, RZ, UR4 ;  /* 0x00000004ff037e24 */ /* 0x000fca000f8e00ff */
[----:B------:R-:W-:-:S13]  /*159f0*/  ISETP.NE.AND P0, PT, R3, 0x3, PT ;  /* 0x000000030300780c */ /* 0x000fda0003f05270 */
[----:B------:R-:W-:Y:S05]  /*15a00*/  @!P0 BRA `(.L_x_1186) ;  /* 0x0000000000048947 */ /* 0x000fea0003800000 */
[----:B------:R-:W-:Y:S01]  /*15a10*/  BPT.TRAP 0x1 ;  /* 0x000000040000795c */ /* 0x000fe20000300000 */
.L_x_1186:
[----:B--2---:R-:W2:Y:S01]  /*15a20*/  LDL.LU R2, [R1+0xc] ;  /* 0x00000c0001027983 */ /* 0x004ea20000300800 */
[----:B0-----:R-:W-:Y:S01]  /*15a30*/  SHF.L.U32 R4, R29, 0x1f, RZ ;  /* 0x0000001f1d047819 */ /* 0x001fe200000006ff */
[----:B------:R-:W-:-:S03]  /*15a40*/  IMAD.SHL.U32 R3, R0, 0x4000, RZ ;  /* 0x0000400000037824 */ /* 0x000fc600078e00ff */
[----:B------:R-:W0:Y:S02]  /*15a50*/  SYNCS.PHASECHK.TRANS64.TRYWAIT P0, [R17+URZ+0x22860], R4 ;  /* 0x02286004110075a7 */ /* 0x000e24000800017f */
[----:B--2---:R-:W-:-:S05]  /*15a60*/  LOP3.LUT R2, R3, R2, RZ, 0xfc, !PT ;  /* 0x0000000203027212 */ /* 0x004fca00078efcff */
[----:B------:R-:W-:-:S04]  /*15a70*/  VIADD R16, R2, UR48 ;  /* 0x0000003002107c36 */ /* 0x000fc80008000000 */
[----:B------:R-:W-:Y:S01]  /*15a80*/  IMAD.IADD R16, R35, 0x1, R16 ;  /* 0x0000000123107824 */ /* 0x000fe200078e0210 */
[----:B0-----:R-:W-:Y:S06]  /*15a90*/  @!P0 BRA `(.L_x_1187) ;  /* 0x0000002400f88947 */ /* 0x001fec0003800000 */
.L_x_1262:
[----:B------:R-:W2:Y:S01]  /*15aa0*/  LDL.LU R12, [R1+0x8] ;  /* 0x00000800010c7983 */ /* 0x000ea20000300800 */
[----:B------:R-:W-:Y:S05]  /*15ab0*/  WARPSYNC.ALL ;  /* 0x0000000000007948 */ /* 0x000fea0003800000 */
[----:B------:R-:W3:Y:S01]  /*15ac0*/  LDSM.16.MT88.4 R8, [R2+UR48+0x8400] ;  /* 0x008400300208783b */ /* 0x000ee20008004200 */
[----:B------:R-:W-:-:S03]  /*15ad0*/  ULOP3.LUT UR4, UR40, 0x2, URZ, 0xfc, !UPT ;  /* 0x0000000228047892 */ /* 0x000fc6000f8efc3f */
[----:B0-----:R-:W0:Y:S03]  /*15ae0*/  LDSM.16.MT88.4 R4, [R16+0x8400] ;  /* 0x008400001004783b */ /* 0x001e260000004200 */
[----:B------:R-:W-:-:S05]  /*15af0*/  IMAD.U32 R19, RZ, RZ, UR4 ;  /* 0x00000004ff137e24 */ /* 0x000fca000f8e00ff */
[----:B------:R-:W-:Y:S02]  /*15b00*/  ISETP.NE.AND P0, PT, R19, 0x3, PT ;  /* 0x000000031300780c */ /* 0x000fe40003f05270 */
[----:B---3--:R-:W-:Y:S02]  /*15b10*/  PRMT R13, R8, 0x7531, R9 ;  /* 0x00007531080d7816 */ /* 0x008fe40000000009 */
[C-C-:B-1----:R-:W-:Y:S02]  /*15b20*/  PRMT R14, R10.reuse, 0x6420, R11.reuse ;  /* 0x000064200a0e7816 */ /* 0x142fe4000000000b */
[----:B------:R-:W-:Y:S02]  /*15b30*/  PRMT R15, R10, 0x7531, R11 ;  /* 0x000075310a0f7816 */ /* 0x000fe4000000000b */
[C-C-:B0-----:R-:W-:Y:S02]  /*15b40*/  PRMT R10, R6.reuse, 0x6420, R7.reuse ;  /* 0x00006420060a7816 */ /* 0x141fe40000000007 */
[----:B------:R-:W-:-:S02]  /*15b50*/  PRMT R11, R6, 0x7531, R7 ;  /* 0x00007531060b7816 */ /* 0x000fc40000000007 */
[----:B--2---:R-:W-:Y:S02]  /*15b60*/  IADD3 R3, R3, UR48, R12 ;  /* 0x0000003003037c10 */ /* 0x004fe4000fffe00c */
[----:B------:R-:W-:Y:S02]  /*15b70*/  PRMT R12, R8, 0x6420, R9 ;  /* 0x00006420080c7816 */ /* 0x000fe40000000009 */
[C-C-:B------:R-:W-:Y:S02]  /*15b80*/  PRMT R8, R4.reuse, 0x6420, R5.reuse ;  /* 0x0000642004087816 */ /* 0x140fe40000000005 */
[----:B------:R-:W-:Y:S01]  /*15b90*/  PRMT R9, R4, 0x7531, R5 ;  /* 0x0000753104097816 */ /* 0x000fe20000000005 */
[----:B------:R-:W-:Y:S01]  /*15ba0*/  STSM.16.M88.4 [R3+0x400], R12 ;  /* 0x0004000c03007844 */ /* 0x000fe20000000200 */
[--C-:B------:R-:W-:Y:S02]  /*15bb0*/  IADD3 R18, R33, 0x400, R3.reuse ;  /* 0x0000040021127810 */ /* 0x100fe40007ffe003 */
[----:B------:R-:W-:Y:S01]  /*15bc0*/  IADD3 R20, R35, 0x400, R3 ;  /* 0x0000040023147810 */ /* 0x000fe20007ffe003 */
[----:B------:R-:W-:Y:S04]  /*15bd0*/  STSM.16.M88.4 [R3+0x2400], R8 ;  /* 0x0024000803007844 */ /* 0x000fe80000000200 */
[----:B------:R-:W0:Y:S01]  /*15be0*/  LDSM.16.MT88.4 R12, [R2+UR48+0x9400] ;  /* 0x00940030020c783b */ /* 0x000e220008004200 */
[----:B------:R-:W-:-:S03]  /*15bf0*/  IMAD.IADD R33, R33, 0x1, R20 ;  /* 0x0000000121217824 */ /* 0x000fc600078e0214 */
[----:B------:R-:W1:Y:S01]  /*15c00*/  LDSM.16.MT88.4 R8, [R16+0x9400] ;  /* 0x009400001008783b */ /* 0x000e620000004200 */
[C-C-:B0-----:R-:W-:Y:S02]  /*15c10*/  PRMT R4, R12.reuse, 0x6420, R13.reuse ;  /* 0x000064200c047816 */ /* 0x141fe4000000000d */
[----:B------:R-:W-:Y:S02]  /*15c20*/  PRMT R5, R12, 0x7531, R13 ;  /* 0x000075310c057816 */ /* 0x000fe4000000000d */
[C-C-:B------:R-:W-:Y:S02]  /*15c30*/  PRMT R6, R14.reuse, 0x6420, R15.reuse ;  /* 0x000064200e067816 */ /* 0x140fe4000000000f */
[----:B------:R-:W-:Y:S02]  /*15c40*/  PRMT R7, R14, 0x7531, R15 ;  /* 0x000075310e077816 */ /* 0x000fe4000000000f */
[C-C-:B-1----:R-:W-:Y:S02]  /*15c50*/  PRMT R12, R8.reuse, 0x6420, R9.reuse ;  /* 0x00006420080c7816 */ /* 0x142fe40000000009 */
[----:B------:R-:W-:Y:S01]  /*15c60*/  PRMT R13, R8, 0x7531, R9 ;  /* 0x00007531080d7816 */ /* 0x000fe20000000009 */
[----:B------:R-:W-:Y:S01]  /*15c70*/  STSM.16.M88.4 [R18], R4 ;  /* 0x0000000412007844 */ /* 0x000fe20000000200 */
        /* <DEDUP_REMOVED lines=35> */
.L_x_1188:
[----:B-1----:R1:W-:Y:S01]  /*15eb0*/  SYNCS.ARRIVE.TRANS64.A1T0 RZ, [R17+URZ+0x22850], RZ ;  /* 0x022850ff11ff79a7 */ /* 0x0023e2000810003f */
[----:B------:R-:W-:Y:S06]  /*15ec0*/  BAR.SYNC.DEFER_BLOCKING 0x2, 0x80 ;  /* 0x0082000000007b1d */ /* 0x000fec0000010000 */
[----:B------:R-:W-:Y:S05]  /*15ed0*/  @!P1 BRA `(.L_x_1189) ;  /* 0x0000000000049947 */ /* 0x000fea0003800000 */
[----:B------:R-:W-:Y:S01]  /*15ee0*/  BPT.TRAP 0x1 ;  /* 0x000000040000795c */ /* 0x000fe20000300000 */
.L_x_1189:
[----:B------:R-:W2:Y:S01]  /*15ef0*/  S2R R2, SR_CgaCtaId ;  /* 0x0000000000027919 */ /* 0x000ea20000008800 */
[----:B-1----:R-:W-:Y:S02]  /*15f00*/  VIADD R17, R17, 0x22880 ;  /* 0x0002288011117836 */ /* 0x002fe40000000000 */
[----:B------:R-:W-:-:S05]  /*15f10*/  VIADD R0, R0, 0x1 ;  /* 0x0000000100007836 */ /* 0x000fca0000000000 */
[----:B------:R-:W-:-:S04]  /*15f20*/  ISETP.NE.AND P0, PT, R0, 0x2, PT ;  /* 0x000000020000780c */ /* 0x000fc80003f05270 */
[----:B0-----:R-:W-:Y:S02]  /*15f30*/  SEL R4, RZ, 0x1, P0 ;  /* 0x00000001ff047807 */ /* 0x001fe40000000000 */
[----:B------:R-:W-:Y:S02]  /*15f40*/  SEL R0, R0, RZ, P0 ;  /* 0x000000ff00007207 */ /* 0x000fe40000000000 */
[----:B------:R-:W-:Y:S02]  /*15f50*/  LOP3.LUT R29, R29, R4, RZ, 0x3c, !PT ;  /* 0x000000041d1d7212 */ /* 0x000fe400078e3cff */
[----:B--2---:R-:W-:Y:S01]  /*15f60*/  PRMT R17, R2, 0x654, R17 ;  /* 0x0000065402117816 */ /* 0x004fe20000000011 */
[----:B------:R-:W-:-:S03]  /*15f70*/  IMAD.MOV.U32 R2, RZ, RZ, RZ ;  /* 0x000000ffff027224 */ /* 0x000fc600078e00ff */
[----:B------:R0:W-:Y:S04]  /*15f80*/  SYNCS.ARRIVE.TRANS64.RED.A1T0 RZ, [R17+URZ], RZ ;  /* 0x000000ff11ff79a7 */ /* 0x0001e8000810043f */
.L_x_1140:
[----:B------:R-:W1:Y:S01]  /*15f90*/  S2R R4, SR_CgaCtaId ;  /* 0x0000000000047919 */ /* 0x000e620000008800 */
[----:B------:R-:W-:Y:S02]  /*15fa0*/  MOV R3, 0x400 ;  /* 0x0000040000037802 */ /* 0x000fe40000000f00 */
[----:B------:R-:W-:Y:S02]  /*15fb0*/  SHF.L.U32 R2, R2, 0x1f, RZ ;  /* 0x0000001f02027819 */ /* 0x000fe400000006ff */
[----:B-1----:R-:W-:-:S04]  /*15fc0*/  LEA R5, R4, R3, 0x18 ;  /* 0x0000000304057211 */ /* 0x002fc800078ec0ff */
[----:B------:R-:W1:Y:S02]  /*15fd0*/  SYNCS.PHASECHK.TRANS64.TRYWAIT P0, [R5+URZ+0x22820], R2 ;  /* 0x02282002050075a7 */ /* 0x000e64000800017f */
[----:B-1----:R-:W-:Y:S05]  /*15fe0*/  @!P0 BRA `(.L_x_1190) ;  /* 0x0000002000b88947 */ /* 0x002fea0003800000 */
.L_x_1263:
[----:B------:R-:W2:Y:S02]  /*15ff0*/  S2R R3, SR_TID.X ;  /* 0x0000000000037919 */ /* 0x000ea40000002100 */
[----:B--2---:R-:W-:-:S04]  /*16000*/  SHF.R.U32.HI R3, RZ, 0x5, R3 ;  /* 0x00000005ff037819 */ /* 0x004fc80000011603 */
[----:B------:R-:W-:-:S05]  /*16010*/  LOP3.LUT R3, R3, 0x3, RZ, 0xc0, !PT ;  /* 0x0000000303037812 */ /* 0x000fca00078ec0ff */
[----:B-1----:R-:W1:Y:S02]  /*16020*/  SHFL.IDX PT, R2, R3, RZ, 0x1f ;  /* 0x00001fff03027589 */ /* 0x002e6400000e0000 */
[----:B-1----:R-:W-:-:S13]  /*16030*/  ISETP.NE.AND P0, PT, R2, RZ, PT ;  /* 0x000000ff0200720c */ /* 0x002fda0003f05270 */
        /* <DEDUP_REMOVED lines=8> */
.L_x_1191:
[C---:B------:R-:W-:Y:S01]  /*160c0*/  IMAD R4, R0.reuse, 0x8, R5 ;  /* 0x0000000800047824 */ /* 0x040fe200078e0205 */
[----:B------:R-:W-:Y:S01]  /*160d0*/  SHF.L.U32 R3, R29, 0x1f, RZ ;  /* 0x0000001f1d037819 */ /* 0x000fe200000006ff */
[----:B------:R-:W-:-:S03]  /*160e0*/  VIADD R0, R0, 0x1 ;  /* 0x0000000100007836 */ /* 0x000fc60000000000 */
[----:B------:R-:W1:Y:S02]  /*160f0*/  SYNCS.PHASECHK.TRANS64.TRYWAIT P1, [R4+URZ+0x22840], R3 ;  /* 0x02284003040075a7 */ /* 0x000e64000802017f */
[----:B------:R-:W-:-:S04]  /*16100*/  ISETP.NE.AND P2, PT, R0, 0x2, PT ;  /* 0x000000020000780c */ /* 0x000fc80003f45270 */
[----:B------:R-:W-:Y:S01]  /*16110*/  SEL R2, RZ, 0x1, P2 ;  /* 0x00000001ff027807 */ /* 0x000fe20001000000 */
[----:B-1----:R-:W-:Y:S08]  /*16120*/  @!P1 BRA `(.L_x_1192) ;  /* 0x00000020007c9947 */ /* 0x002ff00003800000 */
.L_x_1264:
[----:B------:R-:W-:Y:S02]  /*16130*/  SEL R0, R0, RZ, P2 ;  /* 0x000000ff00007207 */ /* 0x000fe40001000000 */
[----:B------:R-:W-:Y:S01]  /*16140*/  LOP3.LUT R2, R29, R2, RZ, 0x3c, !PT ;  /* 0x000000021d027212 */ /* 0x000fe200078e3cff */
[----:B------:R-:W-:Y:S06]  /*16150*/  @!P0 BRA `(.L_x_1193) ;  /* 0x0000000000048947 */ /* 0x000fec0003800000 */
[----:B------:R-:W-:Y:S01]  /*16160*/  BPT.TRAP 0x1 ;  /* 0x000000040000795c */ /* 0x000fe20000300000 */
.L_x_1193:
[----:B------:R-:W-:Y:S01]  /*16170*/  IMAD R5, R0, 0x8, R5 ;  /* 0x0000000800057824 */ /* 0x000fe200078e0205 */
[----:B------:R-:W-:-:S04]  /*16180*/  SHF.L.U32 R0, R2, 0x1f, RZ ;  /* 0x0000001f02007819 */ /* 0x000fc800000006ff */
[----:B------:R-:W2:Y:S02]  /*16190*/  SYNCS.PHASECHK.TRANS64.TRYWAIT P1, [R5+URZ+0x22840], R0 ;  /* 0x02284000050075a7 */ /* 0x000ea4000802017f */
[----:B--2---:R-:W-:Y:S05]  /*161a0*/  @!P1 BRA `(.L_x_1194) ;  /* 0x0000002000709947 */ /* 0x004fea0003800000 */
.L_x_1265:
[----:B------:R-:W-:Y:S05]  /*161b0*/  @!P0 BRA `(.L_x_1195) ;  /* 0x0000000000048947 */ /* 0x000fea0003800000 */
[----:B------:R-:W-:Y:S01]  /*161c0*/  BPT.TRAP 0x1 ;  /* 0x000000040000795c */ /* 0x000fe20000300000 */
.L_x_1195:
[----:B------:R-:W3:Y:S02]  /*161d0*/  SYNCS.PHASECHK.TRANS64.TRYWAIT P1, [R4+URZ+0x22860], R3 ;  /* 0x02286003040075a7 */ /* 0x000ee4000802017f */
[----:B---3--:R-:W-:Y:S05]  /*161e0*/  @!P1 BRA `(.L_x_1196) ;  /* 0x0000002000749947 */ /* 0x008fea0003800000 */
.L_x_1266:
[----:B------:R-:W-:Y:S05]  /*161f0*/  @!P0 BRA `(.L_x_1197) ;  /* 0x0000000000048947 */ /* 0x000fea0003800000 */
[----:B------:R-:W-:Y:S01]  /*16200*/  BPT.TRAP 0x1 ;  /* 0x000000040000795c */ /* 0x000fe20000300000 */
.L_x_1197:
[----:B------:R-:W4:Y:S02]  /*16210*/  SYNCS.PHASECHK.TRANS64.TRYWAIT P1, [R5+URZ+0x22860], R0 ;  /* 0x02286000050075a7 */ /* 0x000f24000802017f */
[----:B----4-:R-:W-:Y:S05]  /*16220*/  @!P1 BRA `(.L_x_1198) ;  /* 0x0000002000789947 */ /* 0x010fea0003800000 */
.L_x_1267:
[----:B------:R-:W-:Y:S05]  /*16230*/  @!P0 BRA `(.L_x_1199) ;  /* 0x0000000000048947 */ /* 0x000fea0003800000 */
[----:B------:R-:W-:Y:S01]  /*16240*/  BPT.TRAP 0x1 ;  /* 0x000000040000795c */ /* 0x000fe20000300000 */
.L_x_1199:
[----:B------:R-:W0:Y:S02]  /*16250*/  SYNCS.PHASECHK.TRANS64.TRYWAIT P1, [R4+URZ+0x22880], R3 ;  /* 0x02288003040075a7 */ /* 0x000e24000802017f */
[----:B0-----:R-:W-:Y:S05]  /*16260*/  @!P1 BRA `(.L_x_1200) ;  /* 0x00000020007c9947 */ /* 0x001fea0003800000 */
.L_x_1268:
[----:B------:R-:W-:Y:S05]  /*16270*/  @!P0 BRA `(.L_x_1201) ;  /* 0x0000000000048947 */ /* 0x000fea0003800000 */
[----:B------:R-:W-:Y:S01]  /*16280*/  BPT.TRAP 0x1 ;  /* 0x000000040000795c */ /* 0x000fe20000300000 */
.L_x_1201:
[----:B------:R0:W0:Y:S02]  /*16290*/  SYNCS.PHASECHK.TRANS64.TRYWAIT P0, [R5+URZ+0x22880], R0 ;  /* 0x02288000050075a7 */ /* 0x000024000800017f */
[----:B0-----:R-:W-:Y:S05]  /*162a0*/  @!P0 NANOSLEEP.SYNCS 0x989680 ;  /* 0x009896800000895d */ /* 0x001fea0003900000 */
[----:B------:R-:W0:Y:S02]  /*162b0*/  @!P0 SYNCS.PHASECHK.TRANS64 P0, [R5+URZ+0x22880], R0 ;  /* 0x02288000050085a7 */ /* 0x000e24000800007f */
[----:B0-----:R-:W-:Y:S05]  /*162c0*/  @!P0 BRA `(.L_x_1201) ;  /* 0xfffffffc00f08947 */ /* 0x001fea000383ffff */
.L_x_1048:
[----:B------:R-:W-:Y:S05]  /*162d0*/  BSYNC B6 ;  /* 0x0000000000067941 */ /* 0x000fea0003800000 */
.L_x_1045:
[----:B------:R-:W-:Y:S05]  /*162e0*/  EXIT ;  /* 0x000000000000794d */ /* 0x000fea0003800000 */
.L_x_1058:
[----:B0-----:R-:W-:-:S04]  /*162f0*/  IMAD.U32 R3, RZ, RZ, UR36 ;  /* 0x00000024ff037e24 */ /* 0x001fc8000f8e00ff */
[----:B------:R0:W1:Y:S03]  /*16300*/  SYNCS.PHASECHK.TRANS64.TRYWAIT P0, [R3+URZ+0x22800], R2 ;  /* 0x02280002030075a7 */ /* 0x000066000800017f */
[----:B-1----:R-:W-:Y:S05]  /*16310*/  @!P0 NANOSLEEP.SYNCS 0x989680 ;  /* 0x009896800000895d */ /* 0x002fea0003900000 */
[----:B------:R-:W1:Y:S02]  /*16320*/  @!P0 SYNCS.PHASECHK.TRANS64 P0, [R3+URZ+0x22800], R2 ;  /* 0x02280002030085a7 */ /* 0x000e64000800007f */
[----:B-1----:R-:W-:Y:S05]  /*16330*/  @!P0 BRA `(.L_x_1058) ;  /* 0xfffffffc00ec8947 */ /* 0x002fea000383ffff */
[----:B------:R-:W-:Y:S05]  /*16340*/  BRA `(.L_x_1202) ;  /* 0xfffffeb400607947 */ /* 0x000fea000383ffff */
.L_x_1062:
[----:B-1----:R-:W-:-:S04]  /*16350*/  IMAD.U32 R3, RZ, RZ, UR36 ;  /* 0x00000024ff037e24 */ /* 0x002fc8000f8e00ff */
[----:B------:R1:W2:Y:S03]  /*16360*/  SYNCS.PHASECHK.TRANS64.TRYWAIT P1, [R3+URZ+0x22830], R2 ;  /* 0x02283002030075a7 */ /* 0x0002a6000802017f */
[----:B--2---:R-:W-:Y:S05]  /*16370*/  @!P1 NANOSLEEP.SYNCS 0x989680 ;  /* 0x009896800000995d */ /* 0x004fea0003900000 */
[----:B------:R-:W2:Y:S02]  /*16380*/  @!P1 SYNCS.PHASECHK.TRANS64 P1, [R3+URZ+0x22830], R2 ;  /* 0x02283002030095a7 */ /* 0x000ea4000802007f */
[----:B--2---:R-:W-:Y:S05]  /*16390*/  @!P1 BRA `(.L_x_1062) ;  /* 0xfffffffc00ec9947 */ /* 0x004fea000383ffff */
[----:B------:R-:W-:Y:S05]  /*163a0*/  BRA `(.L_x_1061) ;  /* 0xfffffeb4007c7947 */ /* 0x000fea000383ffff */
.L_x_1079:
[----:B-1----:R-:W-:-:S04]  /*163b0*/  IMAD.U32 R10, RZ, RZ, UR4 ;  /* 0x00000004ff0a7e24 */ /* 0x002fc8000f8e00ff */
[----:B------:R1:W2:Y:S03]  /*163c0*/  SYNCS.PHASECHK.TRANS64.TRYWAIT P1, [R10+URZ+0x22830], R9 ;  /* 0x022830090a0075a7 */ /* 0x0002a6000802017f */
[----:B--2---:R-:W-:Y:S05]  /*163d0*/  @!P1 NANOSLEEP.SYNCS 0x989680 ;  /* 0x009896800000995d */ /* 0x004fea0003900000 */
[----:B------:R-:W2:Y:S02]  /*163e0*/  @!P1 SYNCS.PHASECHK.TRANS64 P1, [R10+URZ+0x22830], R9 ;  /* 0x022830090a0095a7 */ /* 0x000ea4000802007f */
[----:B--2---:R-:W-:Y:S05]  /*163f0*/  @!P1 BRA `(.L_x_1079) ;  /* 0xfffffffc00ec9947 */ /* 0x004fea000383ffff */
[----:B------:R-:W-:Y:S05]  /*16400*/  BRA `(.L_x_1076) ;  /* 0xfffffef000f07947 */ /* 0x000fea000383ffff */
.L_x_1083:
[----:B-1----:R-:W-:-:S04]  /*16410*/  IMAD.U32 R10, RZ, RZ, UR10 ;  /* 0x0000000aff0a7e24 */ /* 0x002fc8000f8e00ff */
[----:B------:R1:W2:Y:S03]  /*16420*/  SYNCS.PHASECHK.TRANS64.TRYWAIT P1, [R10+URZ+0x22850], R9 ;  /* 0x022850090a0075a7 */ /* 0x0002a6000802017f */
[----:B--2---:R-:W-:Y:S05]  /*16430*/  @!P1 NANOSLEEP.SYNCS 0x989680 ;  /* 0x009896800000995d */ /* 0x004fea0003900000 */
[----:B------:R-:W2:Y:S02]  /*16440*/  @!P1 SYNCS.PHASECHK.TRANS64 P1, [R10+URZ+0x22850], R9 ;  /* 0x022850090a0095a7 */ /* 0x000ea4000802007f */
[----:B--2---:R-:W-:Y:S05]  /*16450*/  @!P1 BRA `(.L_x_1083) ;  /* 0xfffffffc00ec9947 */ /* 0x004fea000383ffff */
[----:B------:R-:W-:Y:S05]  /*16460*/  BRA `(.L_x_1080) ;  /* 0xfffffef400987947 */ /* 0x000fea000383ffff */
.L_x_1102:
[----:B-1----:R-:W-:-:S04]  /*16470*/  IMAD.U32 R10, RZ, RZ, UR4 ;  /* 0x00000004ff0a7e24 */ /* 0x002fc8000f8e00ff */
[----:B------:R1:W2:Y:S03]  /*16480*/  SYNCS.PHASECHK.TRANS64.TRYWAIT P1, [R10+URZ+0x22830], R9 ;  /* 0x022830090a0075a7 */ /* 0x0002a6000802017f */
[----:B--2---:R-:W-:Y:S05]  /*16490*/  @!P1 NANOSLEEP.SYNCS 0x989680 ;  /* 0x009896800000995d */ /* 0x004fea0003900000 */
[----:B------:R-:W2:Y:S02]  /*164a0*/  @!P1 SYNCS.PHASECHK.TRANS64 P1, [R10+URZ+0x22830], R9 ;  /* 0x022830090a0095a7 */ /* 0x000ea4000802007f */
[----:B--2---:R-:W-:Y:S05]  /*164b0*/  @!P1 BRA `(.L_x_1102) ;  /* 0xfffffffc00ec9947 */ /* 0x004fea000383ffff */
[----:B------:R-:W-:Y:S05]  /*164c0*/  BRA `(.L_x_1099) ;  /* 0xffffff2c00287947 */ /* 0x000fea000383ffff */
.L_x_1106:
[----:B-1----:R-:W-:-:S04]  /*164d0*/  IMAD.U32 R10, RZ, RZ, UR10 ;  /* 0x0000000aff0a7e24 */ /* 0x002fc8000f8e00ff */
[----:B------:R1:W2:Y:S03]  /*164e0*/  SYNCS.PHASECHK.TRANS64.TRYWAIT P1, [R10+URZ+0x22850], R9 ;  /* 0x022850090a0075a7 */ /* 0x0002a6000802017f */
[----:B--2---:R-:W-:Y:S05]  /*164f0*/  @!P1 NANOSLEEP.SYNCS 0x989680 ;  /* 0x009896800000995d */ /* 0x004fea0003900000 */
[----:B------:R-:W2:Y:S02]  /*16500*/  @!P1 SYNCS.PHASECHK.TRANS64 P1, [R10+URZ+0x22850], R9 ;  /* 0x022850090a0095a7 */ /* 0x000ea4000802007f */
[----:B--2---:R-:W-:Y:S05]  /*16510*/  @!P1 BRA `(.L_x_1106) ;  /* 0xfffffffc00ec9947 */ /* 0x004fea000383ffff */
[----:B------:R-:W-:Y:S05]  /*16520*/  BRA `(.L_x_1103) ;  /* 0xffffff2c00d07947 */ /* 0x000fea000383ffff */
.L_x_1114:
[----:B-1----:R-:W-:-:S04]  /*16530*/  IMAD.U32 R10, RZ, RZ, UR10 ;  /* 0x0000000aff0a7e24 */ /* 0x002fc8000f8e00ff */
[----:B------:R1:W2:Y:S03]  /*16540*/  SYNCS.PHASECHK.TRANS64.TRYWAIT P1, [R10+URZ+0x22830], R9 ;  /* 0x022830090a0075a7 */ /* 0x0002a6000802017f */
[----:B--2---:R-:W-:Y:S05]  /*16550*/  @!P1 NANOSLEEP.SYNCS 0x989680 ;  /* 0x009896800000995d */ /* 0x004fea0003900000 */
[----:B------:R-:W2:Y:S02]  /*16560*/  @!P1 SYNCS.PHASECHK.TRANS64 P1, [R10+URZ+0x22830], R9 ;  /* 0x022830090a0095a7 */ /* 0x000ea4000802007f */
[----:B--2---:R-:W-:Y:S05]  /*16570*/  @!P1 BRA `(.L_x_1114) ;  /* 0xfffffffc00ec9947 */ /* 0x004fea000383ffff */
[----:B------:R-:W-:Y:S05]  /*16580*/  BRA `(.L_x_1111) ;  /* 0xffffff5000a87947 */ /* 0x000fea000383ffff */
.L_x_1118:
[----:B-1----:R-:W-:-:S04]  /*16590*/  IMAD.U32 R10, RZ, RZ, UR10 ;  /* 0x0000000aff0a7e24 */ /* 0x002fc8000f8e00ff */
[----:B------:R1:W2:Y:S03]  /*165a0*/  SYNCS.PHASECHK.TRANS64.TRYWAIT P1, [R10+URZ+0x22850], R9 ;  /* 0x022850090a0075a7 */ /* 0x0002a6000802017f */
[----:B--2---:R-:W-:Y:S05]  /*165b0*/  @!P1 NANOSLEEP.SYNCS 0x989680 ;  /* 0x009896800000995d */ /* 0x004fea0003900000 */
[----:B------:R-:W2:Y:S02]  /*165c0*/  @!P1 SYNCS.PHASECHK.TRANS64 P1, [R10+URZ+0x22850], R9 ;  /* 0x022850090a0095a7 */ /* 0x000ea4000802007f */
[----:B--2---:R-:W-:Y:S05]  /*165d0*/  @!P1 BRA `(.L_x_1118) ;  /* 0xfffffffc00ec9947 */ /* 0x004fea000383ffff */
[----:B------:R-:W-:Y:S05]  /*165e0*/  BRA `(.L_x_1115) ;  /* 0xffffff5400407947 */ /* 0x000fea000383ffff */
.L_x_1133:
[----:B-1----:R-:W-:-:S04]  /*165f0*/  IMAD.U32 R3, RZ, RZ, UR5 ;  /* 0x00000005ff037e24 */ /* 0x002fc8000f8e00ff */
[----:B------:R1:W3:Y:S03]  /*16600*/  SYNCS.PHASECHK.TRANS64.TRYWAIT P1, [R3+URZ+0x22850], R2 ;  /* 0x02285002030075a7 */ /* 0x0002e6000802017f */
[----:B---3--:R-:W-:Y:S05]  /*16610*/  @!P1 NANOSLEEP.SYNCS 0x989680 ;  /* 0x009896800000995d */ /* 0x008fea0003900000 */
[----:B------:R-:W3:Y:S02]  /*16620*/  @!P1 SYNCS.PHASECHK.TRANS64 P1, [R3+URZ+0x22850], R2 ;  /* 0x02285002030095a7 */ /* 0x000ee4000802007f */
[----:B---3--:R-:W-:Y:S05]  /*16630*/  @!P1 BRA `(.L_x_1133) ;  /* 0xfffffffc00ec9947 */ /* 0x008fea000383ffff */
[----:B------:R-:W-:Y:S05]  /*16640*/  BRA `(.L_x_1132) ;  /* 0xffffff8400fc7947 */ /* 0x000fea000383ffff */
.L_x_1152:
[----:B------:R-:W-:Y:S02]  /*16650*/  IMAD.MOV.U32 R13, RZ, RZ, R27 ;  /* 0x000000ffff0d7224 */ /* 0x000fe400078e001b */
[----:B0-----:R-:W-:Y:S02]  /*16660*/  IMAD.MOV.U32 R12, RZ, RZ, RZ ;  /* 0x000000ffff0c7224 */ /* 0x001fe400078e00ff */
[----:B------:R-:W-:Y:S02]  /*16670*/  IMAD.MOV.U32 R11, RZ, RZ, 0x1f ;  /* 0x0000001fff0b7424 */ /* 0x000fe400078e00ff */
[----:B------:R-:W-:-:S07]  /*16680*/  IMAD.MOV.U32 R15, RZ, RZ, -0x1 ;  /* 0xffffffffff0f7424 */ /* 0x000fce00078e00ff */
[----:B-----5:R-:W-:Y:S05]  /*16690*/  WARPSYNC.COLLECTIVE R15, `(.L_x_1203) ;  /* 0x000000000f087348 */ /* 0x020fea0003c00000 */
[----:B------:R0:W1:Y:S02]  /*166a0*/  SHFL.IDX P6, R14, R13, R12, R11 ;  /* 0x0000000c0d0e7389 */ /* 0x00006400000c000b */
[----:B01---5:R-:W-:Y:S01]  /*166b0*/  ENDCOLLECTIVE ;  /* 0x000000000000791b */ /* 0x023fe20003800000 */
.L_x_1203:
[----:B------:R-:W-:Y:S05]  /*166c0*/  BRA `(.L_x_1204) ;  /* 0xffffffc800847947 */ /* 0x000fea000383ffff */
.L_x_1154:
[----:B--2---:R-:W-:-:S04]  /*166d0*/  IMAD.U32 R2, RZ, RZ, UR48 ;  /* 0x00000030ff027e24 */ /* 0x004fc8000f8e00ff */
[----:B------:R2:W3:Y:S03]  /*166e0*/  SYNCS.PHASECHK.TRANS64.TRYWAIT P0, [R2+URZ+0x22880], R27 ;  /* 0x0228801b020075a7 */ /* 0x0004e6000800017f */
[----:B---3--:R-:W-:Y:S05]  /*166f0*/  @!P0 NANOSLEEP.SYNCS 0x989680 ;  /* 0x009896800000895d */ /* 0x008fea0003900000 */
[----:B------:R-:W3:Y:S02]  /*16700*/  @!P0 SYNCS.PHASECHK.TRANS64 P0, [R2+URZ+0x22880], R27 ;  /* 0x0228801b020085a7 */ /* 0x000ee4000800007f */
[----:B---3--:R-:W-:Y:S05]  /*16710*/  @!P0 BRA `(.L_x_1154) ;  /* 0xfffffffc00ec8947 */ /* 0x008fea000383ffff */
[----:B------:R-:W-:Y:S05]  /*16720*/  BRA `(.L_x_1205) ;  /* 0xffffffc800c87947 */ /* 0x000fea000383ffff */
.L_x_1155:
[----:B------:R-:W-:Y:S01]  /*16730*/  BSSY B0, `(.L_x_1206) ;  /* 0x0000008000007945 */ /* 0x000fe20003800000 */
[----:B------:R-:W-:Y:S02]  /*16740*/  IMAD.MOV.U32 R13, RZ, RZ, R9 ;  /* 0x000000ffff0d7224 */ /* 0x000fe400078e0009 */
[----:B------:R-:W-:Y:S02]  /*16750*/  IMAD.MOV.U32 R12, RZ, RZ, RZ ;  /* 0x000000ffff0c7224 */ /* 0x000fe400078e00ff */
[----:B------:R-:W-:Y:S02]  /*16760*/  IMAD.MOV.U32 R11, RZ, RZ, 0x1c1f ;  /* 0x00001c1fff0b7424 */ /* 0x000fe400078e00ff */
[----:B------:R-:W-:-:S07]  /*16770*/  IMAD.MOV.U32 R15, RZ, RZ, -0x1 ;  /* 0xffffffffff0f7424 */ /* 0x000fce00078e00ff */
[----:B------:R-:W-:Y:S05]  /*16780*/  WARPSYNC.COLLECTIVE R15, `(.L_x_1207) ;  /* 0x000000000f087348 */ /* 0x000fea0003c00000 */
[----:B------:R0:W1:Y:S02]  /*16790*/  SHFL.IDX P6, R14, R13, R12, R11 ;  /* 0x0000000c0d0e7389 */ /* 0x00006400000c000b */
[----:B01----:R-:W-:Y:S01]  /*167a0*/  ENDCOLLECTIVE ;  /* 0x000000000000791b */ /* 0x003fe20003800000 */
.L_x_1207:
[----:B------:R-:W-:Y:S05]  /*167b0*/  BSYNC B0 ;  /* 0x0000000000007941 */ /* 0x000fea0003800000 */
.L_x_1206:
[----:B------:R-:W-:Y:S01]  /*167c0*/  IMAD.MOV.U32 R13, RZ, RZ, R8 ;  /* 0x000000ffff0d7224 */ /* 0x000fe200078e0008 */
[----:B------:R-:W-:Y:S01]  /*167d0*/  LOP3.LUT P1, RZ, R30, 0x2, RZ, 0xc0, !PT ;  /* 0x000000021eff7812 */ /* 0x000fe2000782c0ff */
[----:B------:R-:W-:Y:S01]  /*167e0*/  IMAD.MOV.U32 R12, RZ, RZ, RZ ;  /* 0x000000ffff0c7224 */ /* 0x000fe200078e00ff */
[C---:B------:R-:W-:Y:S01]  /*167f0*/  ISETP.GE.AND P2, PT, R7.reuse, 0x21, PT ;  /* 0x000000210700780c */ /* 0x040fe20003f46270 */
[----:B------:R-:W-:Y:S01]  /*16800*/  IMAD.MOV.U32 R11, RZ, RZ, 0x1c1f ;  /* 0x00001c1fff0b7424 */ /* 0x000fe200078e00ff */
[----:B------:R-:W-:Y:S01]  /*16810*/  ISETP.GE.AND P4, PT, R7, 0x61, PT ;  /* 0x000000610700780c */ /* 0x000fe20003f86270 */
[----:B------:R-:W-:Y:S02]  /*16820*/  IMAD.MOV.U32 R15, RZ, RZ, -0x1 ;  /* 0xffffffffff0f7424 */ /* 0x000fe400078e00ff */
[----:B------:R-:W-:Y:S02]  /*16830*/  IMAD.MOV.U32 R3, RZ, RZ, R14 ;  /* 0x000000ffff037224 */ /* 0x000fe400078e000e */
[----:B------:R-:W-:-:S08]  /*16840*/  VIADD R5, R5, UR48 ;  /* 0x0000003005057c36 */ /* 0x000fd00008000000 */
[----:B------:R-:W-:Y:S05]  /*16850*/  WARPSYNC.COLLECTIVE R15, `(.L_x_1208) ;  /* 0x000000000f087348 */ /* 0x000fea0003c00000 */
[----:B------:R0:W1:Y:S02]  /*16860*/  SHFL.IDX P6, R14, R13, R12, R11 ;  /* 0x0000000c0d0e7389 */ /* 0x00006400000c000b */
[----:B01----:R-:W-:Y:S01]  /*16870*/  ENDCOLLECTIVE ;  /* 0x000000000000791b */ /* 0x003fe20003800000 */
.L_x_1208:
[----:B------:R-:W-:Y:S02]  /*16880*/  IMAD.IADD R6, R34, 0x1, R5 ;  /* 0x0000000122067824 */ /* 0x000fe400078e0205 */
[----:B------:R-:W-:Y:S02]  /*16890*/  VIADD R36, R5, 0x8400 ;  /* 0x0000840005247836 */ /* 0x000fe40000000000 */
[----:B------:R-:W-:Y:S02]  /*168a0*/  IMAD.MOV.U32 R13, RZ, RZ, R9 ;  /* 0x000000ffff0d7224 */ /* 0x000fe400078e0009 */
[----:B------:R-:W-:Y:S01]  /*168b0*/  IMAD.MOV.U32 R12, RZ, RZ, 0x1 ;  /* 0x00000001ff0c7424 */ /* 0x000fe200078e00ff */
[----:B------:R-:W-:-:S13]  /*168c0*/  IADD3 R2, P0, R29, R14, RZ ;  /* 0x0000000e1d027210 */ /* 0x000fda0007f1e0ff */
[----:B------:R-:W-:Y:S05]  /*168d0*/  WARPSYNC.COLLECTIVE R15, `(.L_x_1209) ;  /* 0x000000000f087348 */ /* 0x000fea0003c00000 */
[----:B------:R0:W1:Y:S02]  /*168e0*/  SHFL.IDX P6, R14, R13, R12, R11 ;  /* 0x0000000c0d0e7389 */ /* 0x00006400000c000b */
[----:B01----:R-:W-:Y:S01]  /*168f0*/  ENDCOLLECTIVE ;  /* 0x000000000000791b */ /* 0x003fe20003800000 */
.L_x_1209:
        /* <DEDUP_REMOVED lines=13> */
.L_x_1210:
[----:B------:R-:W-:Y:S02]  /*169d0*/  IMAD.MOV.U32 R13, RZ, RZ, R9 ;  /* 0x000000ffff0d7224 */ /* 0x000fe400078e0009 */
[----:B------:R-:W-:Y:S01]  /*169e0*/  IMAD.MOV.U32 R12, RZ, RZ, 0x2 ;  /* 0x00000002ff0c7424 */ /* 0x000fe200078e00ff */
[----:B------:R-:W-:-:S13]  /*169f0*/  IADD3 R2, P0, R29, R14, RZ ;  /* 0x0000000e1d027210 */ /* 0x000fda0007f1e0ff */
[----:B------:R-:W-:Y:S05]  /*16a00*/  WARPSYNC.COLLECTIVE R15, `(.L_x_1211) ;  /* 0x000000000f087348 */ /* 0x000fea0003c00000 */
[----:B------:R0:W1:Y:S02]  /*16a10*/  SHFL.IDX P6, R14, R13, R12, R11 ;  /* 0x0000000c0d0e7389 */ /* 0x00006400000c000b */
[----:B01----:R-:W-:Y:S01]  /*16a20*/  ENDCOLLECTIVE ;  /* 0x000000000000791b */ /* 0x003fe20003800000 */
.L_x_1211:
        /* <DEDUP_REMOVED lines=13> */
.L_x_1212:
[----:B------:R-:W-:Y:S02]  /*16b00*/  IMAD.MOV.U32 R13, RZ, RZ, R9 ;  /* 0x000000ffff0d7224 */ /* 0x000fe400078e0009 */
[----:B------:R-:W-:Y:S01]  /*16b10*/  IMAD.MOV.U32 R12, RZ, RZ, 0x3 ;  /* 0x00000003ff0c7424 */ /* 0x000fe200078e00ff */
[----:B------:R-:W-:-:S13]  /*16b20*/  IADD3 R2, P0, R29, R14, RZ ;  /* 0x0000000e1d027210 */ /* 0x000fda0007f1e0ff */
[----:B------:R-:W-:Y:S05]  /*16b30*/  WARPSYNC.COLLECTIVE R15, `(.L_x_1213) ;  /* 0x000000000f087348 */ /* 0x000fea0003c00000 */
[----:B------:R0:W1:Y:S02]  /*16b40*/  SHFL.IDX P6, R14, R13, R12, R11 ;  /* 0x0000000c0d0e7389 */ /* 0x00006400000c000b */
[----:B01----:R-:W-:Y:S01]  /*16b50*/  ENDCOLLECTIVE ;  /* 0x000000000000791b */ /* 0x003fe20003800000 */
.L_x_1213:
        /* <DEDUP_REMOVED lines=8> */
[----:B------:R-:W-:Y:S01]  /*16be0*/  ISETP.LT.OR P0, PT, R7, 0x41, P5 ;  /* 0x000000410700780c */ /* 0x000fe20002f01670 */
[----:B------:R-:W-:-:S12]  /*16bf0*/  IMAD.MOV.U32 R9, RZ, RZ, R14 ;  /* 0x000000ffff097224 */ /* 0x000fd800078e000e */
[----:B0-----:R-:W-:Y:S05]  /*16c00*/  WARPSYNC.COLLECTIVE R15, `(.L_x_1214) ;  /* 0x000000000f087348 */ /* 0x001fea0003c00000 */
[----:B------:R1:W2:Y:S02]  /*16c10*/  SHFL.IDX P6, R14, R13, R12, R11 ;  /* 0x0000000c0d0e7389 */ /* 0x0002a400000c000b */
[----:B012---:R-:W-:Y:S01]  /*16c20*/  ENDCOLLECTIVE ;  /* 0x000000000000791b */ /* 0x007fe20003800000 */
.L_x_1214:
[----:B------:R-:W-:Y:S01]  /*16c30*/  @!PT LDS RZ, [RZ] ;  /* 0x00000000fffff984 */ /* 0x000fe20000000800 */
[----:B------:R-:W-:Y:S01]  /*16c40*/  @!PT LDS RZ, [RZ] ;  /* 0x00000000fffff984 */ /* 0x000fe20000000800 */
[----:B------:R-:W-:Y:S01]  /*16c50*/  @!PT LDS RZ, [RZ] ;  /* 0x00000000fffff984 */ /* 0x000fe20000000800 */
[----:B------:R0:W-:Y:S01]  /*16c60*/  LDGSTS.E.BYPASS.LTC128B.128 [R6+0xa400], desc[UR42][R2.64+0x40], !P0 ;  /* 0x0a40004002067fae */ /* 0x0001e2000c101d6a */
[----:B------:R-:W-:Y:S05]  /*16c70*/  BRA `(.L_x_1215) ;  /* 0xffffffc800887947 */ /* 0x000fea000383ffff */
.L_x_1158:
[----:B0-----:R-:W-:-:S04]  /*16c80*/  IMAD.U32 R2, RZ, RZ, UR48 ;  /* 0x00000030ff027e24 */ /* 0x001fc8000f8e00ff */
[----:B------:R0:W1:Y:S03]  /*16c90*/  SYNCS.PHASECHK.TRANS64.TRYWAIT P0, [R2+URZ+0x22840], R27 ;  /* 0x0228401b020075a7 */ /* 0x000066000800017f */
[----:B-1----:R-:W-:Y:S05]  /*16ca0*/  @!P0 NANOSLEEP.SYNCS 0x989680 ;  /* 0x009896800000895d */ /* 0x002fea0003900000 */
[----:B------:R-:W1:Y:S02]  /*16cb0*/  @!P0 SYNCS.PHASECHK.TRANS64 P0, [R2+URZ+0x22840], R27 ;  /* 0x0228401b020085a7 */ /* 0x000e64000800007f */
[----:B-1----:R-:W-:Y:S05]  /*16cc0*/  @!P0 BRA `(.L_x_1158) ;  /* 0xfffffffc00ec8947 */ /* 0x002fea000383ffff */
[----:B------:R-:W-:Y:S05]  /*16cd0*/  BRA `(.L_x_1216) ;  /* 0xffffffc800d07947 */ /* 0x000fea000383ffff */
.L_x_1159:
        /* <DEDUP_REMOVED lines=8> */
.L_x_1218:
[----:B------:R-:W-:Y:S05]  /*16d60*/  BSYNC B0 ;  /* 0x0000000000007941 */ /* 0x000fea0003800000 */
.L_x_1217:
[----:B------:R-:W-:Y:S01]  /*16d70*/  IMAD.MOV.U32 R13, RZ, RZ, R0 ;  /* 0x000000ffff0d7224 */ /* 0x000fe200078e0000 */
[----:B------:R-:W-:Y:S01]  /*16d80*/  P2R R5, PR, RZ, 0x10 ;  /* 0x00000010ff057803 */ /* 0x000fe20000000000 */
[----:B------:R-:W-:Y:S01]  /*16d90*/  IMAD.MOV.U32 R12, RZ, RZ, RZ ;  /* 0x000000ffff0c7224 */ /* 0x000fe200078e00ff */
[----:B------:R-:W-:Y:S01]  /*16da0*/  LOP3.LUT P4, RZ, R8, 0x8, RZ, 0xc0, !PT ;  /* 0x0000000808ff7812 */ /* 0x000fe2000788c0ff */
[----:B------:R-:W-:Y:S02]  /*16db0*/  IMAD.MOV.U32 R11, RZ, RZ, 0x1c1f ;  /* 0x00001c1fff0b7424 */ /* 0x000fe400078e00ff */
[----:B------:R-:W-:Y:S02]  /*16dc0*/  IMAD.MOV.U32 R15, RZ, RZ, -0x1 ;  /* 0xffffffffff0f7424 */ /* 0x000fe400078e00ff */
[----:B------:R-:W-:Y:S02]  /*16dd0*/  IMAD.MOV.U32 R2, RZ, RZ, R14 ;  /* 0x000000ffff027224 */ /* 0x000fe400078e000e */
[----:B------:R-:W-:-:S07]  /*16de0*/  @P3 VIADD R7, R37, UR48 ;  /* 0x0000003025073c36 */ /* 0x000fce0008000000 */
[----:B------:R-:W-:Y:S05]  /*16df0*/  WARPSYNC.COLLECTIVE R15, `(.L_x_1219) ;  /* 0x000000000f087348 */ /* 0x000fea0003c00000 */
[----:B------:R0:W1:Y:S02]  /*16e00*/  SHFL.IDX P6, R14, R13, R12, R11 ;  /* 0x0000000c0d0e7389 */ /* 0x00006400000c000b */
[----:B01----:R-:W-:Y:S01]  /*16e10*/  ENDCOLLECTIVE ;  /* 0x000000000000791b */ /* 0x003fe20003800000 */
.L_x_1219:
[----:B------:R-:W-:Y:S02]  /*16e20*/  @P2 VIADD R21, R37, UR48 ;  /* 0x0000003025152c36 */ /* 0x000fe40008000000 */
[----:B------:R-:W-:Y:S02]  /*16e30*/  IMAD.MOV.U32 R13, RZ, RZ, R4 ;  /* 0x000000ffff0d7224 */ /* 0x000fe400078e0004 */
[----:B------:R-:W-:Y:S01]  /*16e40*/  IMAD.MOV.U32 R12, RZ, RZ, 0x1 ;  /* 0x00000001ff0c7424 */ /* 0x000fe200078e00ff */
[----:B------:R-:W-:Y:S02]  /*16e50*/  LOP3.LUT P6, RZ, R8, 0x10, RZ, 0xc0, !PT ;  /* 0x0000001008ff7812 */ /* 0x000fe400078cc0ff */
[----:B------:R-:W-:-:S05]  /*16e60*/  @P3 IADD3 R14, P0, R29, R14, RZ ;  /* 0x0000000e1d0e3210 */ /* 0x000fca0007f1e0ff */
[----:B------:R-:W-:Y:S02]  /*16e70*/  @P3 IMAD.X R3, RZ, RZ, R2, P0 ;  /* 0x000000ffff033224 */ /* 0x000fe400000e0602 */
[----:B------:R-:W-:-:S05]  /*16e80*/  @P3 IMAD.MOV.U32 R2, RZ, RZ, R14 ;  /* 0x000000ffff023224 */ /* 0x000fca00078e000e */
[----:B------:R-:W-:Y:S01]  /*16e90*/  @!PT LDS RZ, [RZ] ;  /* 0x00000000fffff984 */ /* 0x000fe20000000800 */
[----:B------:R-:W-:Y:S01]  /*16ea0*/  @!PT LDS RZ, [RZ] ;  /* 0x00000000fffff984 */ /* 0x000fe20000000800 */
[----:B------:R-:W-:Y:S01]  /*16eb0*/  @!PT LDS RZ, [RZ] ;  /* 0x00000000fffff984 */ /* 0x000fe20000000800 */
[----:B------:R0:W-:Y:S02]  /*16ec0*/  @P3 LDGSTS.E.BYPASS.LTC128B.128 [R7+0x16400], desc[UR42][R2.64], !P6 ;  /* 0x1640000002073fae */ /* 0x0001e4000f101d6a */
[----:B0-----:R-:W-:Y:S05]  /*16ed0*/  WARPSYNC.COLLECTIVE R15, `(.L_x_1220) ;  /* 0x000000000f087348 */ /* 0x001fea0003c00000 */
[----:B------:R1:W2:Y:S02]  /*16ee0*/  SHFL.IDX P6, R14, R13, R12, R11 ;  /* 0x0000000c0d0e7389 */ /* 0x0002a400000c000b */
[----:B012---:R-:W-:Y:S01]  /*16ef0*/  ENDCOLLECTIVE ;  /* 0x000000000000791b */ /* 0x007fe20003800000 */
.L_x_1220:
[----:B------:R-:W-:Y:S01]  /*16f00*/  @!PT LDS RZ, [RZ] ;  /* 0x00000000fffff984 */ /* 0x000fe20000000800 */
[----:B------:R-:W-:Y:S01]  /*16f10*/  @!PT LDS RZ, [RZ] ;  /* 0x00000000fffff984 */ /* 0x000fe20000000800 */
[----:B------:R-:W-:Y:S01]  /*16f20*/  @!PT LDS RZ, [RZ] ;  /* 0x00000000fffff984 */ /* 0x000fe20000000800 */
[----:B------:R0:W-:Y:S04]  /*16f30*/  @P3 LDGSTS.E.BYPASS.LTC128B.128 [R7+0x18400], desc[UR42][R2.64+0x40], !P4 ;  /* 0x1840004002073fae */ /* 0x0001e8000e101d6a */
[----:B------:R0:W-:Y:S01]  /*16f40*/  @P3 LDGSTS.E.BYPASS.LTC128B.128 [R7+0x1a400], desc[UR42][R2.64+0x80], !P5 ;  /* 0x1a40008002073fae */ /* 0x0001e2000e901d6a */
[----:B------:R-:W-:Y:S01]  /*16f50*/  LOP3.LUT P3, RZ, R8, 0x10, RZ, 0xc0, !PT ;  /* 0x0000001008ff7812 */ /* 0x000fe2000786c0ff */
[----:B------:R-:W-:Y:S02]  /*16f60*/  IMAD.MOV.U32 R13, RZ, RZ, R0 ;  /* 0x000000ffff0d7224 */ /* 0x000fe400078e0000 */
[----:B------:R-:W-:-:S10]  /*16f70*/  IMAD.MOV.U32 R6, RZ, RZ, R14 ;  /* 0x000000ffff067224 */ /* 0x000fd400078e000e */
[----:B0-----:R-:W-:Y:S05]  /*16f80*/  WARPSYNC.COLLECTIVE R15, `(.L_x_1221) ;  /* 0x000000000f087348 */ /* 0x001fea0003c00000 */
[----:B------:R1:W2:Y:S02]  /*16f90*/  SHFL.IDX P6, R14, R13, R12, R11 ;  /* 0x0000000c0d0e7389 */ /* 0x0002a400000c000b */
[----:B012---:R-:W-:Y:S01]  /*16fa0*/  ENDCOLLECTIVE ;  /* 0x000000000000791b */ /* 0x007fe20003800000 */
.L_x_1221:
[----:B------:R-:W-:Y:S02]  /*16fb0*/  IMAD.MOV.U32 R13, RZ, RZ, R4 ;  /* 0x000000ffff0d7224 */ /* 0x000fe400078e0004 */
[----:B------:R-:W-:Y:S01]  /*16fc0*/  IMAD.MOV.U32 R12, RZ, RZ, 0x2 ;  /* 0x00000002ff0c7424 */ /* 0x000fe200078e00ff */
[----:B------:R-:W-:-:S05]  /*16fd0*/  @P2 IADD3 R14, P0, R29, R14, RZ ;  /* 0x0000000e1d0e2210 */ /* 0x000fca0007f1e0ff */
[----:B------:R-:W-:-:S08]  /*16fe0*/  @P2 IMAD.MOV.U32 R2, RZ, RZ, R14 ;  /* 0x000000ffff022224 */ /* 0x000fd000078e000e */
[----:B------:R-:W-:Y:S05]  /*16ff0*/  WARPSYNC.COLLECTIVE R15, `(.L_x_1222) ;  /* 0x000000000f087348 */ /* 0x000fea0003c00000 */
[----:B------:R0:W1:Y:S02]  /*17000*/  SHFL.IDX P6, R14, R13, R12, R11 ;  /* 0x0000000c0d0e7389 */ /* 0x00006400000c000b */
[----:B01----:R-:W-:Y:S01]  /*17010*/  ENDCOLLECTIVE ;  /* 0x000000000000791b */ /* 0x003fe20003800000 */
.L_x_1222:
[----:B------:R-:W-:-:S04]  /*17020*/  @P2 IMAD.X R9, RZ, RZ, R6, P0 ;  /* 0x000000ffff092224 */ /* 0x000fc800000e0606 */
[----:B------:R-:W-:Y:S02]  /*17030*/  @P2 IMAD.MOV.U32 R3, RZ, RZ, R9 ;  /* 0x000000ffff032224 */ /* 0x000fe400078e0009 */
[----:B------:R-:W-:-:S03]  /*17040*/  @P1 VIADD R9, R37, UR48 ;  /* 0x0000003025091c36 */ /* 0x000fc60008000000 */
        /* <DEDUP_REMOVED lines=11> */
.L_x_1223:
[----:B------:R-:W-:Y:S02]  /*17100*/  IMAD.MOV.U32 R13, RZ, RZ, R4 ;  /* 0x000000ffff0d7224 */ /* 0x000fe400078e0004 */
[----:B------:R-:W-:Y:S01]  /*17110*/  IMAD.MOV.U32 R12, RZ, RZ, 0x3 ;  /* 0x00000003ff0c7424 */ /* 0x000fe200078e00ff */
[----:B------:R-:W-:-:S05]  /*17120*/  @P1 IADD3 R14, P0, R29, R14, RZ ;  /* 0x0000000e1d0e1210 */ /* 0x000fca0007f1e0ff */
[----:B------:R-:W-:-:S08]  /*17130*/  @P1 IMAD.MOV.U32 R2, RZ, RZ, R14 ;  /* 0x000000ffff021224 */ /* 0x000fd000078e000e */
[----:B------:R-:W-:Y:S05]  /*17140*/  WARPSYNC.COLLECTIVE R15, `(.L_x_1224) ;  /* 0x000000000f087348 */ /* 0x000fea0003c00000 */
[----:B------:R0:W1:Y:S02]  /*17150*/  SHFL.IDX P6, R14, R13, R12, R11 ;  /* 0x0000000c0d0e7389 */ /* 0x00006400000c000b */
[----:B01----:R-:W-:Y:S01]  /*17160*/  ENDCOLLECTIVE ;  /* 0x000000000000791b */ /* 0x003fe20003800000 */
.L_x_1224:
[----:B------:R-:W-:-:S04]  /*17170*/  @P1 IMAD.X R7, RZ, RZ, R6, P0 ;  /* 0x000000ffff071224 */ /* 0x000fc800000e0606 */
[----:B------:R-:W-:-:S05]  /*17180*/  @P1 IMAD.MOV.U32 R3, RZ, RZ, R7 ;  /* 0x000000ffff031224 */ /* 0x000fca00078e0007 */
[----:B------:R-:W-:Y:S01]  /*17190*/  @!PT LDS RZ, [RZ] ;  /* 0x00000000fffff984 */ /* 0x000fe20000000800 */
[----:B------:R-:W-:Y:S01]  /*171a0*/  @!PT LDS RZ, [RZ] ;  /* 0x00000000fffff984 */ /* 0x000fe20000000800 */
[----:B------:R-:W-:Y:S01]  /*171b0*/  @!PT LDS RZ, [RZ] ;  /* 0x00000000fffff984 */ /* 0x000fe20000000800 */
[----:B------:R0:W-:Y:S01]  /*171c0*/  @P1 LDGSTS.E.BYPASS.LTC128B.128 [R9+0x17400], desc[UR42][R2.64], !P3 ;  /* 0x1740000002091fae */ /* 0x0001e2000d901d6a */
[----:B------:R-:W-:-:S03]  /*171d0*/  IMAD.MOV.U32 R13, RZ, RZ, R0 ;  /* 0x000000ffff0d7224 */ /* 0x000fc600078e0000 */
[----:B------:R0:W-:Y:S01]  /*171e0*/  @P1 LDGSTS.E.BYPASS.LTC128B.128 [R9+0x19400], desc[UR42][R2.64+0x40], !P4 ;  /* 0x1940004002091fae */ /* 0x0001e2000e101d6a */
[----:B------:R-:W-:-:S03]  /*171f0*/  ISETP.NE.AND P4, PT, R5, RZ, PT ;  /* 0x000000ff0500720c */ /* 0x000fc60003f85270 */
[----:B------:R0:W-:Y:S01]  /*17200*/  @P1 LDGSTS.E.BYPASS.LTC128B.128 [R9+0x1b400], desc[UR42][R2.64+0x80], !P5 ;  /* 0x1b40008002091fae */ /* 0x0001e2000e901d6a */
[----:B------:R-:W-:-:S09]  /*17210*/  IMAD.MOV.U32 R5, RZ, RZ, R14 ;  /* 0x000000ffff057224 */ /* 0x000fd200078e000e */
[----:B0-----:R-:W-:Y:S05]  /*17220*/  WARPSYNC.COLLECTIVE R15, `(.L_x_1225) ;  /* 0x000000000f087348 */ /* 0x001fea0003c00000 */
[----:B------:R1:W2:Y:S02]  /*17230*/  SHFL.IDX P6, R14, R13, R12, R11 ;  /* 0x0000000c0d0e7389 */ /* 0x0002a400000c000b */
[----:B012---:R-:W-:Y:S01]  /*17240*/  ENDCOLLECTIVE ;  /* 0x000000000000791b */ /* 0x007fe20003800000 */
.L_x_1225:
[----:B------:R-:W-:Y:S05]  /*17250*/  BRA `(.L_x_1226) ;  /* 0xffffffc800887947 */ /* 0x000fea000383ffff */
.L_x_1162:
[----:B------:R-:W-:Y:S02]  /*17260*/  IMAD.MOV.U32 R13, RZ, RZ, R5 ;  /* 0x000000ffff0d7224 */ /* 0x000fe400078e0005 */
[----:B------:R-:W-:Y:S02]  /*17270*/  IMAD.MOV.U32 R12, RZ, RZ, RZ ;  /* 0x000000ffff0c7224 */ /* 0x000fe400078e00ff */
[----:B------:R-:W-:Y:S02]  /*17280*/  IMAD.MOV.U32 R11, RZ, RZ, 0x1c1f ;  /* 0x00001c1fff0b7424 */ /* 0x000fe400078e00ff */
[----:B------:R-:W-:-:S07]  /*17290*/  IMAD.MOV.U32 R15, RZ, RZ, -0x1 ;  /* 0xffffffffff0f7424 */ /* 0x000fce00078e00ff */
[----:B------:R-:W-:Y:S05]  /*172a0*/  WARPSYNC.COLLECTIVE R15, `(.L_x_1227) ;  /* 0x000000000f087348 */ /* 0x000fea0003c00000 */
[----:B------:R0:W1:Y:S02]  /*172b0*/  SHFL.IDX P6, R14, R13, R12, R11 ;  /* 0x0000000c0d0e7389 */ /* 0x00006400000c000b */
[----:B01----:R-:W-:Y:S01]  /*172c0*/  ENDCOLLECTIVE ;  /* 0x000000000000791b */ /* 0x003fe20003800000 */
.L_x_1227:
[----:B------:R-:W-:Y:S02]  /*172d0*/  IMAD.MOV.U32 R13, RZ, RZ, R4 ;  /* 0x000000ffff0d7224 */ /* 0x000fe400078e0004 */
[----:B------:R-:W-:-:S07]  /*172e0*/  IMAD.MOV.U32 R2, RZ, RZ, R14 ;  /* 0x000000ffff027224 */ /* 0x000fce00078e000e */
[----:B------:R-:W-:Y:S05]  /*172f0*/  WARPSYNC.COLLECTIVE R15, `(.L_x_1228) ;  /* 0x000000000f087348 */ /* 0x000fea0003c00000 */
[----:B------:R0:W1:Y:S02]  /*17300*/  SHFL.IDX P6, R14, R13, R12, R11 ;  /* 0x0000000c0d0e7389 */ /* 0x00006400000c000b */
[----:B01----:R-:W-:Y:S01]  /*17310*/  ENDCOLLECTIVE ;  /* 0x000000000000791b */ /* 0x003fe20003800000 */
.L_x_1228:
[----:B------:R-:W-:Y:S02]  /*17320*/  ULDC UR4, c[0x0][0x288] ;  /* 0x0000a20000047ab9 */ /* 0x000fe40000000800 */
[----:B------:R-:W-:Y:S02]  /*17330*/  IMAD R7, R0, UR4, RZ ;  /* 0x0000000400077c24 */ /* 0x000fe4000f8e02ff */
[----:B------:R-:W-:-:S04]  /*17340*/  VIADD R0, R23, UR41 ;  /* 0x0000002917007c36 */ /* 0x000fc80008000000 */
[C---:B------:R-:W-:Y:S01]  /*17350*/  VIADD R6, R0.reuse, 0x20 ;  /* 0x0000002000067836 */ /* 0x040fe20000000000 */
[----:B------:R-:W-:Y:S01]  /*17360*/  ISETP.GE.AND P0, PT, R0, R7, PT ;  /* 0x000000070000720c */ /* 0x000fe20003f06270 */
[----:B------:R-:W-:Y:S02]  /*17370*/  IMAD.MOV.U32 R13, RZ, RZ, R5 ;  /* 0x000000ffff0d7224 */ /* 0x000fe400078e0005 */
[----:B------:R-:W-:-:S10]  /*17380*/  IMAD.MOV.U32 R12, RZ, RZ, 0x1 ;  /* 0x00000001ff0c7424 */ /* 0x000fd400078e00ff */
[----:B------:R-:W-:Y:S01]  /*17390*/  @!P0 VIADD R19, R37, UR48 ;  /* 0x0000003025138c36 */ /* 0x000fe20008000000 */
[----:B------:R-:W-:-:S05]  /*173a0*/  @!P0 IADD3 R14, P4, R29, R14, RZ ;  /* 0x0000000e1d0e8210 */ /* 0x000fca0007f9e0ff */
[----:B------:R-:W-:Y:S02]  /*173b0*/  @!P0 IMAD.X R3, RZ, RZ, R2, P4 ;  /* 0x000000ffff038224 */ /* 0x000fe400020e0602 */
[----:B------:R-:W-:-:S07]  /*173c0*/  @!P0 IMAD.MOV.U32 R2, RZ, RZ, R14 ;  /* 0x000000ffff028224 */ /* 0x000fce00078e000e */
[----:B------:R-:W-:Y:S05]  /*173d0*/  WARPSYNC.COLLECTIVE R15, `(.L_x_1229) ;  /* 0x000000000f087348 */ /* 0x000fea0003c00000 */
[----:B------:R0:W1:Y:S02]  /*173e0*/  SHFL.IDX P6, R14, R13, R12, R11 ;  /* 0x0000000c0d0e7389 */ /* 0x00006400000c000b */
[----:B01----:R-:W-:Y:S01]  /*173f0*/  ENDCOLLECTIVE ;  /* 0x000000000000791b */ /* 0x003fe20003800000 */
.L_x_1229:
[----:B------:R-:W-:Y:S01]  /*17400*/  @!PT LDS RZ, [RZ] ;  /* 0x00000000fffff984 */ /* 0x000fe20000000800 */
[----:B------:R-:W-:Y:S01]  /*17410*/  @!PT LDS RZ, [RZ] ;  /* 0x00000000fffff984 */ /* 0x000fe20000000800 */
[----:B------:R-:W-:Y:S01]  /*17420*/  @!PT LDS RZ, [RZ] ;  /* 0x00000000fffff984 */ /* 0x000fe20000000800 */
[----:B------:R0:W-:Y:S04]  /*17430*/  @!P0 LDGSTS.E.BYPASS.LTC128B.128 [R19+0x10400], desc[UR42][R2.64], !P3 ;  /* 0x1040000002138fae */ /* 0x0001e8000d901d6a */
[----:B------:R0:W-:Y:S04]  /*17440*/  @!P0 LDGSTS.E.BYPASS.LTC128B.128 [R19+0x12400], desc[UR42][R2.64+0x40], !P2 ;  /* 0x1240004002138fae */ /* 0x0001e8000d101d6a */
[----:B------:R0:W-:Y:S01]  /*17450*/  @!P0 LDGSTS.E.BYPASS.LTC128B.128 [R19+0x14400], desc[UR42][R2.64+0x80], !P1 ;  /* 0x1440008002138fae */ /* 0x0001e2000c901d6a */
[----:B------:R-:W-:Y:S01]  /*17460*/  ISETP.GE.AND P0, PT, R6, R7, PT ;  /* 0x000000070600720c */ /* 0x000fe20003f06270 */
[----:B------:R-:W-:-:S02]  /*17470*/  IMAD.MOV.U32 R13, RZ, RZ, R4 ;  /* 0x000000ffff0d7224 */ /* 0x000fc400078e0004 */
[----:B------:R-:W-:-:S10]  /*17480*/  IMAD.MOV.U32 R6, RZ, RZ, R14 ;  /* 0x000000ffff067224 */ /* 0x000fd400078e000e */
[----:B0-----:R-:W-:Y:S05]  /*17490*/  WARPSYNC.COLLECTIVE R15, `(.L_x_1230) ;  /* 0x000000000f087348 */ /* 0x001fea0003c00000 */
[----:B------:R1:W2:Y:S02]  /*174a0*/  SHFL.IDX P6, R14, R13, R12, R11 ;  /* 0x0000000c0d0e7389 */ /* 0x0002a400000c000b */
[----:B012---:R-:W-:Y:S01]  /*174b0*/  ENDCOLLECTIVE ;  /* 0x000000000000791b */ /* 0x007fe20003800000 */
.L_x_1230:
        /* <DEDUP_REMOVED lines=8> */
.L_x_1231:
[----:B------:R-:W-:Y:S02]  /*17540*/  @!P0 IMAD.X R9, RZ, RZ, R6, P4 ;  /* 0x000000ffff098224 */ /* 0x000fe400020e0606 */
[----:B------:R-:W-:Y:S02]  /*17550*/  VIADD R6, R0, 0x40 ;  /* 0x0000004000067836 */ /* 0x000fe40000000000 */
        /* <DEDUP_REMOVED lines=8> */
[----:B------:R-:W-:Y:S01]  /*175e0*/  ISETP.GE.AND P0, PT, R6, R7, PT ;  /* 0x000000070600720c */ /* 0x000fe20003f06270 */
[----:B------:R-:W-:-:S12]  /*175f0*/  IMAD.MOV.U32 R6, RZ, RZ, R14 ;  /* 0x000000ffff067224 */ /* 0x000fd800078e000e */
[----:B0-----:R-:W-:Y:S05]  /*17600*/  WARPSYNC.COLLECTIVE R15, `(.L_x_1232) ;  /* 0x000000000f087348 */ /* 0x001fea0003c00000 */
[----:B------:R1:W2:Y:S02]  /*17610*/  SHFL.IDX P6, R14, R13, R12, R11 ;  /* 0x0000000c0d0e7389 */ /* 0x0002a400000c000b */
[----:B012---:R-:W-:Y:S01]  /*17620*/  ENDCOLLECTIVE ;  /* 0x000000000000791b */ /* 0x007fe20003800000 */
.L_x_1232:
        /* <DEDUP_REMOVED lines=8> */
.L_x_1233:
        /* <DEDUP_REMOVED lines=13> */
.L_x_1234:
[----:B------:R-:W-:Y:S05]  /*17780*/  BRA `(.L_x_1235) ;  /* 0xffffffcc00447947 */ /* 0x000fea000383ffff */
.L_x_1165:
[----:B0-2---:R-:W-:-:S04]  /*17790*/  IMAD.U32 R3, RZ, RZ, UR48 ;  /* 0x00000030ff037e24 */ /* 0x005fc8000f8e00ff */
[----:B------:R0:W2:Y:S03]  /*177a0*/  SYNCS.PHASECHK.TRANS64.TRYWAIT P0, [R3+URZ+0x22820], R0 ;  /* 0x02282000030075a7 */ /* 0x0000a6000800017f */
[----:B--2---:R-:W-:Y:S05]  /*177b0*/  @!P0 NANOSLEEP.SYNCS 0x989680 ;  /* 0x009896800000895d */ /* 0x004fea0003900000 */
[----:B------:R-:W2:Y:S02]  /*177c0*/  @!P0 SYNCS.PHASECHK.TRANS64 P0, [R3+URZ+0x22820], R0 ;  /* 0x02282000030085a7 */ /* 0x000ea4000800007f */
[----:B--2---:R-:W-:Y:S05]  /*177d0*/  @!P0 BRA `(.L_x_1165) ;  /* 0xfffffffc00ec8947 */ /* 0x004fea000383ffff */
[----:B------:R-:W-:Y:S05]  /*177e0*/  BRA `(.L_x_1236) ;  /* 0xffffffcc00907947 */ /* 0x000fea000383ffff */
.L_x_1168:
[----:B0-----:R0:W2:Y:S02]  /*177f0*/  SYNCS.PHASECHK.TRANS64.TRYWAIT P0, [R8+URZ+0x22880], R18 ;  /* 0x02288012080075a7 */ /* 0x0010a4000800017f */
[----:B--2---:R-:W-:Y:S05]  /*17800*/  @!P0 NANOSLEEP.SYNCS 0x989680 ;  /* 0x009896800000895d */ /* 0x004fea0003900000 */
[----:B------:R-:W2:Y:S02]  /*17810*/  @!P0 SYNCS.PHASECHK.TRANS64 P0, [R8+URZ+0x22880], R18 ;  /* 0x02288012080085a7 */ /* 0x000ea4000800007f */
[----:B--2---:R-:W-:Y:S05]  /*17820*/  @!P0 BRA `(.L_x_1168) ;  /* 0xfffffffc00f08947 */ /* 0x004fea000383ffff */
[----:B------:R-:W-:Y:S05]  /*17830*/  BRA `(.L_x_1237) ;  /* 0xffffffd000487947 */ /* 0x000fea000383ffff */
.L_x_1169:
[----:B------:R-:W-:Y:S01]  /*17840*/  BSSY B0, `(.L_x_1238) ;  /* 0x0000008000007945 */ /* 0x000fe20003800000 */
[----:B------:R-:W-:Y:S02]  /*17850*/  IMAD.MOV.U32 R13, RZ, RZ, R22 ;  /* 0x000000ffff0d7224 */ /* 0x000fe400078e0016 */
[----:B------:R-:W-:Y:S02]  /*17860*/  IMAD.MOV.U32 R12, RZ, RZ, RZ ;  /* 0x000000ffff0c7224 */ /* 0x000fe400078e00ff */
[----:B------:R-:W-:Y:S02]  /*17870*/  IMAD.MOV.U32 R11, RZ, RZ, 0x1c1f ;  /* 0x00001c1fff0b7424 */ /* 0x000fe400078e00ff */
[----:B------:R-:W-:-:S07]  /*17880*/  IMAD.MOV.U32 R15, RZ, RZ, -0x1 ;  /* 0xffffffffff0f7424 */ /* 0x000fce00078e00ff */
[----:B01----:R-:W-:Y:S05]  /*17890*/  WARPSYNC.COLLECTIVE R15, `(.L_x_1239) ;  /* 0x000000000f087348 */ /* 0x003fea0003c00000 */
[----:B-1----:R1:W2:Y:S02]  /*178a0*/  SHFL.IDX P6, R14, R13, R12, R11 ;  /* 0x0000000c0d0e7389 */ /* 0x0022a400000c000b */
[----:B012---:R-:W-:Y:S01]  /*178b0*/  ENDCOLLECTIVE ;  /* 0x000000000000791b */ /* 0x007fe20003800000 */
.L_x_1239:
[----:B------:R-:W-:Y:S05]  /*178c0*/  BSYNC B0 ;  /* 0x0000000000007941 */ /* 0x000fea0003800000 */
.L_x_1238:
[----:B------:R-:W-:Y:S02]  /*178d0*/  IMAD.MOV.U32 R13, RZ, RZ, R19 ;  /* 0x000000ffff0d7224 */ /* 0x000fe400078e0013 */
        /* <DEDUP_REMOVED lines=8> */
.L_x_1240:
[----:B------:R-:W-:Y:S02]  /*17960*/  IMAD.IADD R21, R34, 0x1, R20 ;  /* 0x0000000122157824 */ /* 0x000fe400078e0214 */
[----:B------:R-:W-:Y:S02]  /*17970*/  IMAD.MOV.U32 R13, RZ, RZ, R22 ;  /* 0x000000ffff0d7224 */ /* 0x000fe400078e0016 */
[----:B------:R-:W-:Y:S01]  /*17980*/  IMAD.MOV.U32 R12, RZ, RZ, 0x1 ;  /* 0x00000001ff0c7424 */ /* 0x000fe200078e00ff */
[----:B------:R-:W-:-:S13]  /*17990*/  IADD3 R2, P0, R23, R14, RZ ;  /* 0x0000000e17027210 */ /* 0x000fda0007f1e0ff */
[----:B------:R-:W-:Y:S05]  /*179a0*/  WARPSYNC.COLLECTIVE R15, `(.L_x_1241) ;  /* 0x000000000f087348 */ /* 0x000fea0003c00000 */
[----:B------:R0:W1:Y:S02]  /*179b0*/  SHFL.IDX P6, R14, R13, R12, R11 ;  /* 0x0000000c0d0e7389 */ /* 0x00006400000c000b */
[----:B01----:R-:W-:Y:S01]  /*179c0*/  ENDCOLLECTIVE ;  /* 0x000000000000791b */ /* 0x003fe20003800000 */
.L_x_1241:
[----:B------:R-:W-:-:S05]  /*179d0*/  IMAD.X R3, RZ, RZ, R3, P0 ;  /* 0x000000ffff037224 */ /* 0x000fca00000e0603 */
[----:B------:R-:W-:Y:S01]  /*179e0*/  @!PT LDS RZ, [RZ] ;  /* 0x00000000fffff984 */ /* 0x000fe20000000800 */
[----:B------:R-:W-:Y:S01]  /*179f0*/  @!PT LDS RZ, [RZ] ;  /* 0x00000000fffff984 */ /* 0x000fe20000000800 */
[----:B------:R-:W-:Y:S01]  /*17a00*/  @!PT LDS RZ, [RZ] ;  /* 0x00000000fffff984 */ /* 0x000fe20000000800 */
[----:B------:R0:W-:Y:S04]  /*17a10*/  LDGSTS.E.BYPASS.LTC128B.128 [R20], desc[UR42][R2.64], !P3 ;  /* 0x0000000002147fae */ /* 0x0001e8000d901d6a */
[----:B------:R0:W-:Y:S01]  /*17a20*/  LDGSTS.E.BYPASS.LTC128B.128 [R21], desc[UR42][R2.64+0x40], !P1 ;  /* 0x0000004002157fae */ /* 0x0001e2000c901d6a */
[----:B------:R-:W-:Y:S02]  /*17a30*/  IMAD.MOV.U32 R13, RZ, RZ, R19 ;  /* 0x000000ffff0d7224 */ /* 0x000fe400078e0013 */
[----:B------:R-:W-:-:S07]  /*17a40*/  IMAD.MOV.U32 R5, RZ, RZ, R14 ;  /* 0x000000ffff057224 */ /* 0x000fce00078e000e */
[----:B0-----:R-:W-:Y:S05]  /*17a50*/  WARPSYNC.COLLECTIVE R15, `(.L_x_1242) ;  /* 0x000000000f087348 */ /* 0x001fea0003c00000 */
[----:B------:R1:W2:Y:S02]  /*17a60*/  SHFL.IDX P6, R14, R13, R12, R11 ;  /* 0x0000000c0d0e7389 */ /* 0x0002a400000c000b */
[----:B012---:R-:W-:Y:S01]  /*17a70*/  ENDCOLLECTIVE ;  /* 0x000000000000791b */ /* 0x007fe20003800000 */
.L_x_1242:
[----:B------:R-:W-:Y:S02]  /*17a80*/  IMAD.MOV.U32 R13, RZ, RZ, R22 ;  /* 0x000000ffff0d7224 */ /* 0x000fe400078e0016 */
[----:B------:R-:W-:Y:S01]  /*17a90*/  IMAD.MOV.U32 R12, RZ, RZ, 0x2 ;  /* 0x00000002ff0c7424 */ /* 0x000fe200078e00ff */
[----:B------:R-:W-:-:S13]  /*17aa0*/  IADD3 R2, P0, R23, R14, RZ ;  /* 0x0000000e17027210 */ /* 0x000fda0007f1e0ff */
[----:B------:R-:W-:Y:S05]  /*17ab0*/  WARPSYNC.COLLECTIVE R15, `(.L_x_1243) ;  /* 0x000000000f087348 */ /* 0x000fea0003c00000 */
[----:B------:R0:W1:Y:S02]  /*17ac0*/  SHFL.IDX P6, R14, R13, R12, R11 ;  /* 0x0000000c0d0e7389 */ /* 0x00006400000c000b */
[----:B01----:R-:W-:Y:S01]  /*17ad0*/  ENDCOLLECTIVE ;  /* 0x000000000000791b */ /* 0x003fe20003800000 */
.L_x_1243:
[----:B------:R-:W-:-:S05]  /*17ae0*/  IMAD.X R3, RZ, RZ, R5, P0 ;  /* 0x000000ffff037224 */ /* 0x000fca00000e0605 */
[----:B------:R-:W-:Y:S01]  /*17af0*/  @!PT LDS RZ, [RZ] ;  /* 0x00000000fffff984 */ /* 0x000fe20000000800 */
[----:B------:R-:W-:Y:S01]  /*17b00*/  @!PT LDS RZ, [RZ] ;  /* 0x00000000fffff984 */ /* 0x000fe20000000800 */
[----:B------:R-:W-:Y:S01]  /*17b10*/  @!PT LDS RZ, [RZ] ;  /* 0x00000000fffff984 */ /* 0x000fe20000000800 */
[----:B------:R-:W-:Y:S04]  /*17b20*/  LDGSTS.E.BYPASS.LTC128B.128 [R20+0x1000], desc[UR42][R2.64], !P3 ;  /* 0x0100000002147fae */ /* 0x000fe8000d901d6a */
[----:B------:R0:W-:Y:S01]  /*17b30*/  LDGSTS.E.BYPASS.LTC128B.128 [R21+0x1000], desc[UR42][R2.64+0x40], !P1 ;  /* 0x0100004002157fae */ /* 0x0001e2000c901d6a */
[----:B------:R-:W-:Y:S02]  /*17b40*/  IMAD.MOV.U32 R13, RZ, RZ, R19 ;  /* 0x000000ffff0d7224 */ /* 0x000fe400078e0013 */
[----:B0-----:R-:W-:-:S07]  /*17b50*/  IMAD.MOV.U32 R3, RZ, RZ, R14 ;  /* 0x000000ffff037224 */ /* 0x001fce00078e000e */
[----:B------:R-:W-:Y:S05]  /*17b60*/  WARPSYNC.COLLECTIVE R15, `(.L_x_1244) ;  /* 0x000000000f087348 */ /* 0x000fea0003c00000 */
[----:B------:R0:W1:Y:S02]  /*17b70*/  SHFL.IDX P6, R14, R13, R12, R11 ;  /* 0x0000000c0d0e7389 */ /* 0x00006400000c000b */
[----:B01----:R-:W-:Y:S01]  /*17b80*/  ENDCOLLECTIVE ;  /* 0x000000000000791b */ /* 0x003fe20003800000 */
.L_x_1244:
[----:B------:R-:W-:Y:S02]  /*17b90*/  IMAD.MOV.U32 R13, RZ, RZ, R22 ;  /* 0x000000ffff0d7224 */ /* 0x000fe400078e0016 */
[----:B------:R-:W-:Y:S01]  /*17ba0*/  IMAD.MOV.U32 R12, RZ, RZ, 0x3 ;  /* 0x00000003ff0c7424 */ /* 0x000fe200078e00ff */
[----:B------:R-:W-:-:S13]  /*17bb0*/  IADD3 R2, P0, R23, R14, RZ ;  /* 0x0000000e17027210 */ /* 0x000fda0007f1e0ff */
[----:B------:R-:W-:Y:S05]  /*17bc0*/  WARPSYNC.COLLECTIVE R15, `(.L_x_1245) ;  /* 0x000000000f087348 */ /* 0x000fea0003c00000 */
[----:B------:R0:W1:Y:S02]  /*17bd0*/  SHFL.IDX P6, R14, R13, R12, R11 ;  /* 0x0000000c0d0e7389 */ /* 0x00006400000c000b */
[----:B01----:R-:W-:Y:S01]  /*17be0*/  ENDCOLLECTIVE ;  /* 0x000000000000791b */ /* 0x003fe20003800000 */
.L_x_1245:
[----:B------:R-:W-:-:S05]  /*17bf0*/  IMAD.X R3, RZ, RZ, R3, P0 ;  /* 0x000000ffff037224 */ /* 0x000fca00000e0603 */
[----:B------:R-:W-:Y:S01]  /*17c00*/  @!PT LDS RZ, [RZ] ;  /* 0x00000000fffff984 */ /* 0x000fe20000000800 */
[----:B------:R-:W-:Y:S01]  /*17c10*/  @!PT LDS RZ, [RZ] ;  /* 0x00000000fffff984 */ /* 0x000fe20000000800 */
[----:B------:R-:W-:Y:S01]  /*17c20*/  @!PT LDS RZ, [RZ] ;  /* 0x00000000fffff984 */ /* 0x000fe20000000800 */
[----:B------:R0:W-:Y:S04]  /*17c30*/  LDGSTS.E.BYPASS.LTC128B.128 [R20+0x2000], desc[UR42][R2.64], !P3 ;  /* 0x0200000002147fae */ /* 0x0001e8000d901d6a */
[----:B------:R0:W-:Y:S01]  /*17c40*/  LDGSTS.E.BYPASS.LTC128B.128 [R21+0x2000], desc[UR42][R2.64+0x40], !P1 ;  /* 0x0200004002157fae */ /* 0x0001e2000c901d6a */
[----:B------:R-:W-:Y:S02]  /*17c50*/  IMAD.MOV.U32 R13, RZ, RZ, R19 ;  /* 0x000000ffff0d7224 */ /* 0x000fe400078e0013 */
[----:B------:R-:W-:-:S07]  /*17c60*/  IMAD.MOV.U32 R22, RZ, RZ, R14 ;  /* 0x000000ffff167224 */ /* 0x000fce00078e000e */
[----:B0-----:R-:W-:Y:S05]  /*17c70*/  WARPSYNC.COLLECTIVE R15, `(.L_x_1246) ;  /* 0x000000000f087348 */ /* 0x001fea0003c00000 */
[----:B------:R1:W2:Y:S02]  /*17c80*/  SHFL.IDX P6, R14, R13, R12, R11 ;  /* 0x0000000c0d0e7389 */ /* 0x0002a400000c000b */
[----:B012---:R-:W-:Y:S01]  /*17c90*/  ENDCOLLECTIVE ;  /* 0x000000000000791b */ /* 0x007fe20003800000 */
.L_x_1246:
[----:B------:R-:W-:Y:S05]  /*17ca0*/  BRA `(.L_x_1247) ;  /* 0xffffffd000047947 */ /* 0x000fea000383ffff */
.L_x_1172:
[----:B--2---:R2:W3:Y:S02]  /*17cb0*/  SYNCS.PHASECHK.TRANS64.TRYWAIT P0, [R8+URZ+0x22840], R18 ;  /* 0x02284012080075a7 */ /* 0x0044e4000800017f */
[----:B---3--:R-:W-:Y:S05]  /*17cc0*/  @!P0 NANOSLEEP.SYNCS 0x989680 ;  /* 0x009896800000895d */ /* 0x008fea0003900000 */
[----:B------:R-:W3:Y:S02]  /*17cd0*/  @!P0 SYNCS.PHASECHK.TRANS64 P0, [R8+URZ+0x22840], R18 ;  /* 0x02284012080085a7 */ /* 0x000ee4000800007f */
[----:B---3--:R-:W-:Y:S05]  /*17ce0*/  @!P0 BRA `(.L_x_1172) ;  /* 0xfffffffc00f08947 */ /* 0x008fea000383ffff */
[----:B------:R-:W-:Y:S05]  /*17cf0*/  BRA `(.L_x_1248) ;  /* 0xffffffd000487947 */ /* 0x000fea000383ffff */
.L_x_1173:
[----:B------:R-:W-:Y:S01]  /*17d00*/  BSSY B0, `(.L_x_1249) ;  /* 0x0000008000007945 */ /* 0x000fe20003800000 */
[----:B------:R-:W-:Y:S02]  /*17d10*/  IMAD.MOV.U32 R13, RZ, RZ, R18 ;  /* 0x000000ffff0d7224 */ /* 0x000fe400078e0012 */
[----:B------:R-:W-:Y:S02]  /*17d20*/  IMAD.MOV.U32 R12, RZ, RZ, RZ ;  /* 0x000000ffff0c7224 */ /* 0x000fe400078e00ff */
[----:B------:R-:W-:Y:S02]  /*17d30*/  IMAD.MOV.U32 R11, RZ, RZ, 0x1c1f ;  /* 0x00001c1fff0b7424 */ /* 0x000fe400078e00ff */
[----:B------:R-:W-:-:S07]  /*17d40*/  IMAD.MOV.U32 R15, RZ, RZ, -0x1 ;  /* 0xffffffffff0f7424 */ /* 0x000fce00078e00ff */
[----:B-1----:R-:W-:Y:S05]  /*17d50*/  WARPSYNC.COLLECTIVE R15, `(.L_x_1250) ;  /* 0x000000000f087348 */ /* 0x002fea0003c00000 */
[----:B------:R0:W2:Y:S02]  /*17d60*/  SHFL.IDX P6, R14, R13, R12, R11 ;  /* 0x0000000c0d0e7389 */ /* 0x0000a400000c000b */
[----:B012---:R-:W-:Y:S01]  /*17d70*/  ENDCOLLECTIVE ;  /* 0x000000000000791b */ /* 0x007fe20003800000 */
.L_x_1250:
[----:B------:R-:W-:Y:S05]  /*17d80*/  BSYNC B0 ;  /* 0x0000000000007941 */ /* 0x000fea0003800000 */
.L_x_1249:
[----:B------:R-:W-:Y:S02]  /*17d90*/  IMAD.MOV.U32 R13, RZ, RZ, R16 ;  /* 0x000000ffff0d7224 */ /* 0x000fe400078e0010 */
[----:B------:R-:W-:Y:S02]  /*17da0*/  IMAD.MOV.U32 R12, RZ, RZ, RZ ;  /* 0x000000ffff0c7224 */ /* 0x000fe400078e00ff */
[----:B------:R-:W-:Y:S02]  /*17db0*/  IMAD.MOV.U32 R11, RZ, RZ, 0x1c1f ;  /* 0x00001c1fff0b7424 */ /* 0x000fe400078e00ff */
[----:B------:R-:W-:Y:S02]  /*17dc0*/  IMAD.MOV.U32 R15, RZ, RZ, -0x1 ;  /* 0xffffffffff0f7424 */ /* 0x000fe400078e00ff */
[----:B------:R-:W-:Y:S02]  /*17dd0*/  IMAD.MOV.U32 R3, RZ, RZ, R14 ;  /* 0x000000ffff037224 */ /* 0x000fe400078e000e */
[----:B------:R-:W-:-:S07]  /*17de0*/  VIADD R17, R17, UR48 ;  /* 0x0000003011117c36 */ /* 0x000fce0008000000 */
[----:B------:R-:W-:Y:S05]  /*17df0*/  WARPSYNC.COLLECTIVE R15, `(.L_x_1251) ;  /* 0x000000000f087348 */ /* 0x000fea0003c00000 */
[----:B------:R0:W1:Y:S02]  /*17e00*/  SHFL.IDX P6, R14, R13, R12, R11 ;  /* 0x0000000c0d0e7389 */ /* 0x00006400000c000b */
[----:B01----:R-:W-:Y:S01]  /*17e10*/  ENDCOLLECTIVE ;  /* 0x000000000000791b */ /* 0x003fe20003800000 */
.L_x_1251:
[----:B------:R-:W-:Y:S02]  /*17e20*/  IMAD.MOV.U32 R13, RZ, RZ, R18 ;  /* 0x000000ffff0d7224 */ /* 0x000fe400078e0012 */
[----:B------:R-:W-:Y:S01]  /*17e30*/  IMAD.MOV.U32 R12, RZ, RZ, 0x1 ;  /* 0x00000001ff0c7424 */ /* 0x000fe200078e00ff */
[----:B------:R-:W-:-:S13]  /*17e40*/  IADD3 R2, P0, R19, R14, RZ ;  /* 0x0000000e13027210 */ /* 0x000fda0007f1e0ff */
[----:B------:R-:W-:Y:S05]  /*17e50*/  WARPSYNC.COLLECTIVE R15, `(.L_x_1252) ;  /* 0x000000000f087348 */ /* 0x000fea0003c00000 */
[----:B------:R0:W1:Y:S02]  /*17e60*/  SHFL.IDX P6, R14, R13, R12, R11 ;  /* 0x0000000c0d0e7389 */ /* 0x00006400000c000b */
[----:B01----:R-:W-:Y:S01]  /*17e70*/  ENDCOLLECTIVE ;  /* 0x000000000000791b */ /* 0x003fe20003800000 */
.L_x_1252:
        /* <DEDUP_REMOVED lines=12> */
.L_x_1253:
[----:B------:R-:W-:Y:S02]  /*17f40*/  IMAD.MOV.U32 R13, RZ, RZ, R18 ;  /* 0x000000ffff0d7224 */ /* 0x000fe400078e0012 */
[----:B------:R-:W-:Y:S01]  /*17f50*/  IMAD.MOV.U32 R12, RZ, RZ, 0x2 ;  /* 0x00000002ff0c7424 */ /* 0x000fe200078e00ff */
[----:B------:R-:W-:-:S13]  /*17f60*/  IADD3 R2, P0, R19, R14, RZ ;  /* 0x0000000e13027210 */ /* 0x000fda0007f1e0ff */
[----:B------:R-:W-:Y:S05]  /*17f70*/  WARPSYNC.COLLECTIVE R15, `(.L_x_1254) ;  /* 0x000000000f087348 */ /* 0x000fea0003c00000 */
[----:B------:R0:W1:Y:S02]  /*17f80*/  SHFL.IDX P6, R14, R13, R12, R11 ;  /* 0x0000000c0d0e7389 */ /* 0x00006400000c000b */
[----:B01----:R-:W-:Y:S01]  /*17f90*/  ENDCOLLECTIVE ;  /* 0x000000000000791b */ /* 0x003fe20003800000 */
.L_x_1254:
        /* <DEDUP_REMOVED lines=12> */
.L_x_1255:
[----:B------:R-:W-:Y:S02]  /*18060*/  IMAD.MOV.U32 R13, RZ, RZ, R18 ;  /* 0x000000ffff0d7224 */ /* 0x000fe400078e0012 */
[----:B------:R-:W-:Y:S01]  /*18070*/  IMAD.MOV.U32 R12, RZ, RZ, 0x3 ;  /* 0x00000003ff0c7424 */ /* 0x000fe200078e00ff */
[----:B------:R-:W-:-:S13]  /*18080*/  IADD3 R2, P0, R19, R14, RZ ;  /* 0x0000000e13027210 */ /* 0x000fda0007f1e0ff */
[----:B------:R-:W-:Y:S05]  /*18090*/  WARPSYNC.COLLECTIVE R15, `(.L_x_1256) ;  /* 0x000000000f087348 */ /* 0x000fea0003c00000 */
[----:B------:R0:W1:Y:S02]  /*180a0*/  SHFL.IDX P6, R14, R13, R12, R11 ;  /* 0x0000000c0d0e7389 */ /* 0x00006400000c000b */
[----:B01----:R-:W-:Y:S01]  /*180b0*/  ENDCOLLECTIVE ;  /* 0x000000000000791b */ /* 0x003fe20003800000 */
.L_x_1256:
        /* <DEDUP_REMOVED lines=12> */
.L_x_1257:
[----:B------:R-:W-:Y:S05]  /*18180*/  BRA `(.L_x_1258) ;  /* 0xffffffcc00fc7947 */ /* 0x000fea000383ffff */
.L_x_1176:
[----:B0-----:R0:W2:Y:S02]  /*18190*/  SYNCS.PHASECHK.TRANS64.TRYWAIT P0, [R2+URZ+0x22870], R3 ;  /* 0x02287003020075a7 */ /* 0x0010a4000800017f */
[----:B--2---:R-:W-:Y:S05]  /*181a0*/  @!P0 NANOSLEEP.SYNCS 0x989680 ;  /* 0x009896800000895d */ /* 0x004fea0003900000 */
[----:B------:R-:W2:Y:S02]  /*181b0*/  @!P0 SYNCS.PHASECHK.TRANS64 P0, [R2+URZ+0x22870], R3 ;  /* 0x02287003020085a7 */ /* 0x000ea4000800007f */
[----:B--2---:R-:W-:Y:S05]  /*181c0*/  @!P0 BRA `(.L_x_1176) ;  /* 0xfffffffc00f08947 */ /* 0x004fea000383ffff */
[----:B------:R-:W-:Y:S05]  /*181d0*/  BRA `(.L_x_1259) ;  /* 0xffffffd0005c7947 */ /* 0x000fea000383ffff */
.L_x_1178:
[----:B0-----:R0:W2:Y:S02]  /*181e0*/  SYNCS.PHASECHK.TRANS64.TRYWAIT P0, [R2+URZ+0x22860], R3 ;  /* 0x02286003020075a7 */ /* 0x0010a4000800017f */
[----:B--2---:R-:W-:Y:S05]  /*181f0*/  @!P0 NANOSLEEP.SYNCS 0x989680 ;  /* 0x009896800000895d */ /* 0x004fea0003900000 */
[----:B------:R-:W2:Y:S02]  /*18200*/  @!P0 SYNCS.PHASECHK.TRANS64 P0, [R2+URZ+0x22860], R3 ;  /* 0x02286003020085a7 */ /* 0x000ea4000800007f */
[----:B--2---:R-:W-:Y:S05]  /*18210*/  @!P0 BRA `(.L_x_1178) ;  /* 0xfffffffc00f08947 */ /* 0x004fea000383ffff */
[----:B------:R-:W-:Y:S05]  /*18220*/  BRA `(.L_x_1260) ;  /* 0xffffffd0006c7947 */ /* 0x000fea000383ffff */
.L_x_1185:
[----:B--2---:R2:W3:Y:S02]  /*18230*/  SYNCS.PHASECHK.TRANS64.TRYWAIT P0, [R17+URZ+0x22870], R2 ;  /* 0x02287002110075a7 */ /* 0x0044e4000800017f */
[----:B---3--:R-:W-:Y:S05]  /*18240*/  @!P0 NANOSLEEP.SYNCS 0x989680 ;  /* 0x009896800000895d */ /* 0x008fea0003900000 */
[----:B------:R-:W3:Y:S02]  /*18250*/  @!P0 SYNCS.PHASECHK.TRANS64 P0, [R17+URZ+0x22870], R2 ;  /* 0x02287002110085a7 */ /* 0x000ee4000800007f */
[----:B---3--:R-:W-:Y:S05]  /*18260*/  @!P0 BRA `(.L_x_1185) ;  /* 0xfffffffc00f08947 */ /* 0x008fea000383ffff */
[----:B------:R-:W-:Y:S05]  /*18270*/  BRA `(.L_x_1261) ;  /* 0xffffffd400d07947 */ /* 0x000fea000383ffff */
.L_x_1187:
[----:B0-----:R0:W2:Y:S02]  /*18280*/  SYNCS.PHASECHK.TRANS64.TRYWAIT P0, [R17+URZ+0x22860], R4 ;  /* 0x02286004110075a7 */ /* 0x0010a4000800017f */
[----:B--2---:R-:W-:Y:S05]  /*18290*/  @!P0 NANOSLEEP.SYNCS 0x989680 ;  /* 0x009896800000895d */ /* 0x004fea0003900000 */
[----:B------:R-:W2:Y:S02]  /*182a0*/  @!P0 SYNCS.PHASECHK.TRANS64 P0, [R17+URZ+0x22860], R4 ;  /* 0x02286004110085a7 */ /* 0x000ea4000800007f */
[----:B--2---:R-:W-:Y:S05]  /*182b0*/  @!P0 BRA `(.L_x_1187) ;  /* 0xfffffffc00f08947 */ /* 0x004fea000383ffff */
[----:B------:R-:W-:Y:S05]  /*182c0*/  BRA `(.L_x_1262) ;  /* 0xffffffd400f47947 */ /* 0x000fea000383ffff */
.L_x_1190:
[----:B-1----:R1:W2:Y:S02]  /*182d0*/  SYNCS.PHASECHK.TRANS64.TRYWAIT P0, [R5+URZ+0x22820], R2 ;  /* 0x02282002050075a7 */ /* 0x0022a4000800017f */
[----:B--2---:R-:W-:Y:S05]  /*182e0*/  @!P0 NANOSLEEP.SYNCS 0x989680 ;  /* 0x009896800000895d */ /* 0x004fea0003900000 */
[----:B------:R-:W2:Y:S02]  /*182f0*/  @!P0 SYNCS.PHASECHK.TRANS64 P0, [R5+URZ+0x22820], R2 ;  /* 0x02282002050085a7 */ /* 0x000ea4000800007f */
[----:B--2---:R-:W-:Y:S05]  /*18300*/  @!P0 BRA `(.L_x_1190) ;  /* 0xfffffffc00f08947 */ /* 0x004fea000383ffff */
[----:B------:R-:W-:Y:S05]  /*18310*/  BRA `(.L_x_1263) ;  /* 0xffffffdc00347947 */ /* 0x000fea000383ffff */
.L_x_1192:
[----:B-1----:R1:W2:Y:S02]  /*18320*/  SYNCS.PHASECHK.TRANS64.TRYWAIT P1, [R4+URZ+0x22840], R3 ;  /* 0x02284003040075a7 */ /* 0x0022a4000802017f */
[----:B--2---:R-:W-:Y:S05]  /*18330*/  @!P1 NANOSLEEP.SYNCS 0x989680 ;  /* 0x009896800000995d */ /* 0x004fea0003900000 */
[----:B------:R-:W2:Y:S02]  /*18340*/  @!P1 SYNCS.PHASECHK.TRANS64 P1, [R4+URZ+0x22840], R3 ;  /* 0x02284003040095a7 */ /* 0x000ea4000802007f */
[----:B--2---:R-:W-:Y:S05]  /*18350*/  @!P1 BRA `(.L_x_1192) ;  /* 0xfffffffc00f09947 */ /* 0x004fea000383ffff */
[----:B------:R-:W-:Y:S05]  /*18360*/  BRA `(.L_x_1264) ;  /* 0xffffffdc00707947 */ /* 0x000fea000383ffff */
.L_x_1194:
[----:B--2---:R2:W3:Y:S02]  /*18370*/  SYNCS.PHASECHK.TRANS64.TRYWAIT P1, [R5+URZ+0x22840], R0 ;  /* 0x02284000050075a7 */ /* 0x0044e4000802017f */
[----:B---3--:R-:W-:Y:S05]  /*18380*/  @!P1 NANOSLEEP.SYNCS 0x989680 ;  /* 0x009896800000995d */ /* 0x008fea0003900000 */
[----:B------:R-:W3:Y:S02]  /*18390*/  @!P1 SYNCS.PHASECHK.TRANS64 P1, [R5+URZ+0x22840], R0 ;  /* 0x02284000050095a7 */ /* 0x000ee4000802007f */
[----:B---3--:R-:W-:Y:S05]  /*183a0*/  @!P1 BRA `(.L_x_1194) ;  /* 0xfffffffc00f09947 */ /* 0x008fea000383ffff */
[----:B------:R-:W-:Y:S05]  /*183b0*/  BRA `(.L_x_1265) ;  /* 0xffffffdc007c7947 */ /* 0x000fea000383ffff */
.L_x_1196:
[----:B---3--:R3:W4:Y:S02]  /*183c0*/  SYNCS.PHASECHK.TRANS64.TRYWAIT P1, [R4+URZ+0x22860], R3 ;  /* 0x02286003040075a7 */ /* 0x008724000802017f */
[----:B----4-:R-:W-:Y:S05]  /*183d0*/  @!P1 NANOSLEEP.SYNCS 0x989680 ;  /* 0x009896800000995d */ /* 0x010fea0003900000 */
[----:B------:R-:W4:Y:S02]  /*183e0*/  @!P1 SYNCS.PHASECHK.TRANS64 P1, [R4+URZ+0x22860], R3 ;  /* 0x02286003040095a7 */ /* 0x000f24000802007f */
[----:B----4-:R-:W-:Y:S05]  /*183f0*/  @!P1 BRA `(.L_x_1196) ;  /* 0xfffffffc00f09947 */ /* 0x010fea000383ffff */
[----:B------:R-:W-:Y:S05]  /*18400*/  BRA `(.L_x_1266) ;  /* 0xffffffdc00787947 */ /* 0x000fea000383ffff */
.L_x_1198:
[----:B----4-:R4:W0:Y:S02]  /*18410*/  SYNCS.PHASECHK.TRANS64.TRYWAIT P1, [R5+URZ+0x22860], R0 ;  /* 0x02286000050075a7 */ /* 0x010824000802017f */
[----:B0-----:R-:W-:Y:S05]  /*18420*/  @!P1 NANOSLEEP.SYNCS 0x989680 ;  /* 0x009896800000995d */ /* 0x001fea0003900000 */
[----:B------:R-:W0:Y:S02]  /*18430*/  @!P1 SYNCS.PHASECHK.TRANS64 P1, [R5+URZ+0x22860], R0 ;  /* 0x02286000050095a7 */ /* 0x000e24000802007f */
[----:B0-----:R-:W-:Y:S05]  /*18440*/  @!P1 BRA `(.L_x_1198) ;  /* 0xfffffffc00f09947 */ /* 0x001fea000383ffff */
[----:B------:R-:W-:Y:S05]  /*18450*/  BRA `(.L_x_1267) ;  /* 0xffffffdc00747947 */ /* 0x000fea000383ffff */
.L_x_1200:
[----:B------:R0:W0:Y:S02]  /*18460*/  SYNCS.PHASECHK.TRANS64.TRYWAIT P1, [R4+URZ+0x22880], R3 ;  /* 0x02288003040075a7 */ /* 0x000024000802017f */
[----:B0-----:R-:W-:Y:S05]  /*18470*/  @!P1 NANOSLEEP.SYNCS 0x989680 ;  /* 0x009896800000995d */ /* 0x001fea0003900000 */
[----:B------:R-:W0:Y:S02]  /*18480*/  @!P1 SYNCS.PHASECHK.TRANS64 P1, [R4+URZ+0x22880], R3 ;  /* 0x02288003040095a7 */ /* 0x000e24000802007f */
[----:B0-----:R-:W-:Y:S05]  /*18490*/  @!P1 BRA `(.L_x_1200) ;  /* 0xfffffffc00f09947 */ /* 0x001fea000383ffff */
[----:B------:R-:W-:Y:S05]  /*184a0*/  BRA `(.L_x_1268) ;  /* 0xffffffdc00707947 */ /* 0x000fea000383ffff */
.L_x_1269:
        /* <DEDUP_REMOVED lines=13> */
.L_x_3317:


//--------------------- .text._ZN7cutlass13device_kernelIN5flash11enable_sm90INS1_16FlashAttnFwdSm90INS1_25CollectiveMainloopFwdSm90ILi2EN4cute5tupleIJNS5_1CILi1EEES8_S8_EEENS6_IJNS7_ILi128EEESA_NS7_ILi192EEEEEELi128ENS_12float_e4m3_tEfNS_4arch4Sm90ELb0ELb1ELb1ELb1ELb1ELb0ELb0ELb1ELb1ELb1ELb1ELb0EEENS1_21CollectiveEpilogueFwdINS6_IJSA_SA_SA_EEES9_NS_10bfloat16_tESF_Li256ELb1ELb1ELb1ELb1EEENS1_36VarlenDynamicPersistentTileSchedulerILi128ELi128ELi256ELi128ELb1ELb1ELb1ELb1ELb0ELb1EEEEEEEEEvNT_6ParamsE --------------------------
	.section	.text._ZN7cutlass13device_kernelIN5flash11enable_sm90INS1_16FlashAttnFwdSm90INS1_25CollectiveMainloopFwdSm90ILi2EN4cute5tupleIJNS5_1CILi1EEES8_S8_EEENS6_IJNS7_ILi128EEESA_NS7_ILi192EEEEEELi128ENS_12float_e4m3_tEfNS_4arch4Sm90ELb0ELb1ELb1ELb1ELb1ELb0ELb0ELb1ELb1ELb1ELb1ELb0EEENS1_21CollectiveEpilogueFwdINS6_IJSA_SA_SA_EEES9_NS_10bfloat16_tESF_Li256ELb1ELb1ELb1ELb1EEENS1_36VarlenDynamicPersistentTileSchedulerILi128ELi128ELi256ELi128ELb1ELb1ELb1ELb1ELb0ELb1EEEEEEEEEvNT_6ParamsE,"ax",@progbits
	.align	128
.text._ZN7cutlass13device_kernelIN5flash11enable_sm90INS1_16FlashAttnFwdSm90INS1_25CollectiveMainloopFwdSm90ILi2EN4cute5tupleIJNS5_1CILi1EEES8_S8_EEENS6_IJNS7_ILi128EEESA_NS7_ILi192EEEEEELi128ENS_12float_e4m3_tEfNS_4arch4Sm90ELb0ELb1ELb1ELb1ELb1ELb0ELb0ELb1ELb1ELb1ELb1ELb0EEENS1_21CollectiveEpilogueFwdINS6_IJSA_SA_SA_EEES9_NS_10bfloat16_tESF_Li256ELb1ELb1ELb1ELb1EEENS1_36VarlenDynamicPersistentTileSchedulerILi128ELi128ELi256ELi128ELb1ELb1ELb1ELb1ELb0ELb1EEEEEEEEEvNT_6ParamsE:
        .type           _ZN7cutlass13device_kernelIN5flash11enable_sm90INS1_16FlashAttnFwdSm90INS1_25CollectiveMainloopFwdSm90ILi2EN4cute5tupleIJNS5_1CILi1EEES8_S8_EEENS6_IJNS7_ILi128EEESA_NS7_ILi192EEEEEELi128ENS_12float_e4m3_tEfNS_4arch4Sm90ELb0ELb1ELb1ELb1ELb1ELb0ELb0ELb1ELb1ELb1ELb1ELb0EEENS1_21CollectiveEpilogueFwdINS6_IJSA_SA_SA_EEES9_NS_10bfloat16_tESF_Li256ELb1ELb1ELb1ELb1EEENS1_36VarlenDynamicPersistentTileSchedulerILi128ELi128ELi256ELi128ELb1ELb1ELb1ELb1ELb0ELb1EEEEEEEEEvNT_6ParamsE,@function
        .size           _ZN7cutlass13device_kernelIN5flash11enable_sm90INS1_16FlashAttnFwdSm90INS1_25CollectiveMainloopFwdSm90ILi2EN4cute5tupleIJNS5_1CILi1EEES8_S8_EEENS6_IJNS7_ILi128EEESA_NS7_ILi192EEEEEELi128ENS_12float_e4m3_tEfNS_4arch4Sm90ELb0ELb1ELb1ELb1ELb1ELb0ELb0ELb1ELb1ELb1ELb1ELb0EEENS1_21CollectiveEpilogueFwdINS6_IJSA_SA_SA_EEES9_NS_10bfloat16_tESF_Li256ELb1ELb1ELb1ELb1EEENS1_36VarlenDynamicPersistentTileSchedulerILi128ELi128ELi256ELi128ELb1ELb1ELb1ELb1ELb0ELb1EEEEEEEEEvNT_6ParamsE,(.L_x_3318 - _ZN7cutlass13device_kernelIN5flash11enable_sm90INS1_16FlashAttnFwdSm90INS1_25CollectiveMainloopFwdSm90ILi2EN4cute5tupleIJNS5_1CILi1EEES8_S8_EEENS6_IJNS7_ILi128EEESA_NS7_ILi192EEEEEELi128ENS_12float_e4m3_tEfNS_4arch4Sm90ELb0ELb1ELb1ELb1ELb1ELb0ELb0ELb1ELb1ELb1ELb1ELb0EEENS1_21CollectiveEpilogueFwdINS6_IJSA_SA_SA_EEES9_NS_10bfloat16_tESF_Li256ELb1ELb1ELb1ELb1EEENS1_36VarlenDynamicPersistentTileSchedulerILi128ELi128ELi256ELi128ELb1ELb1ELb1ELb1ELb0ELb1EEEEEEEEEvNT_6ParamsE)
        .other          _ZN7cutlass13device_kernelIN5flash11enable_sm90INS1_16FlashAttnFwdSm90INS1_25CollectiveMainloopFwdSm90ILi2EN4cute5tupleIJNS5_1CILi1EEES8_S8_EEENS6_IJNS7_ILi128EEESA_NS7_ILi192EEEEEELi128ENS_12float_e4m3_tEfNS_4arch4Sm90ELb0ELb1ELb1ELb1ELb1ELb0ELb0ELb1ELb1ELb1ELb1ELb0EEENS1_21CollectiveEpilogueFwdINS6_IJSA_SA_SA_EEES9_NS_10bfloat16_tESF_Li256ELb1ELb1ELb1ELb1EEENS1_36VarlenDynamicPersistentTileSchedulerILi128ELi128ELi256ELi128ELb1ELb1ELb1ELb1ELb0ELb1EEEEEEEEEvNT_6ParamsE,@"STO_CUDA_ENTRY STV_DEFAULT"
_ZN7cutlass13device_kernelIN5flash11enable_sm90INS1_16FlashAttnFwdSm90INS1_25CollectiveMainloopFwdSm90ILi2EN4cute5tupleIJNS5_1CILi1EEES8_S8_EEENS6_IJNS7_ILi128EEESA_NS7_ILi192EEEEEELi128ENS_12float_e4m3_tEfNS_4arch4Sm90ELb0ELb1ELb1ELb1ELb1ELb0ELb0ELb1ELb1ELb1ELb1ELb0EEENS1_21CollectiveEpilogueFwdINS6_IJSA_SA_SA_EEES9_NS_10bfloat16_tESF_Li256ELb1ELb1ELb1ELb1EEENS1_36VarlenDynamicPersistentTileSchedulerILi128ELi128ELi256ELi128ELb1ELb1ELb1ELb1ELb0ELb1EEEEEEEEEvNT_6ParamsE:
        /* <DEDUP_REMOVED lines=45> */
.L_x_1270:
        /* <DEDUP_REMOVED lines=22> */
.L_x_1271:
        /* <DEDUP_REMOVED lines=18> */
.L_x_1272:
        /* <DEDUP_REMOVED lines=22> */
.L_x_1273:
        /* <DEDUP_REMOVED lines=24> */
.L_x_1274:
        /* <DEDUP_REMOVED lines=8> */
.L_x_1276:
        /* <DEDUP_REMOVED lines=25> */
[----:B------:R-:W-:Y:S01]  /*0a40*/  R2UR UR52, R15 ;  /* 0x000000000f3472ca */ /* 0x000fe200000e0000 */
[----:B------:R-:W-:Y:S01]  /*0a50*/  UMOV UR48, URZ ;  /* 0x0000003f00307c82 */ /* 0x000fe20008000000 */
[CC--:B------:R-:W-:Y:S02]  /*0a60*/  LEA.HI R3, R0.reuse, R205.reuse, RZ, 0x7 ;  /* 0x000000cd00037211 */ /* 0x0c0fe400078f38ff */
[----:B------:R-:W-:-:S02]  /*0a70*/  LEA.HI R4, R0, R205, RZ, 0x5 ;  /* 0x000000cd00047211 */ /* 0x000fc400078f28ff */
[----:B------:R-:W-:Y:S02]  /*0a80*/  LOP3.LUT R2, R3, 0xffffff80, RZ, 0xc0, !PT ;  /* 0xffffff8003027812 */ /* 0x000fe400078ec0ff */
[----:B------:R-:W-:Y:S01]  /*0a90*/  SHF.R.S32.HI R200, RZ, 0x7, R3 ;  /* 0x00000007ffc87819 */ /* 0x000fe20000011403 */
[----:B------:R-:W-:Y:S02]  /*0aa0*/  IMAD.SHL.U32 R6, R4, 0x20, RZ ;  /* 0x0000002004067824 */ /* 0x000fe400078e00ff */
[----:B------:R-:W-:Y:S01]  /*0ab0*/  IMAD.IADD R183, R205, 0x1, -R2 ;  /* 0x00000001cdb77824 */ /* 0x000fe200078e0a02 */
[----:B------:R-:W-:Y:S02]  /*0ac0*/  LEA.HI R2, R0, R205, RZ, 0x4 ;  /* 0x000000cd00027211 */ /* 0x000fe400078f20ff */
[----:B------:R-:W-:Y:S02]  /*0ad0*/  LOP3.LUT R7, R6, 0xfffffc00, RZ, 0xc0, !PT ;  /* 0xfffffc0006077812 */ /* 0x000fe400078ec0ff */
[----:B------:R-:W-:-:S02]  /*0ae0*/  LOP3.LUT R4, R2, 0x3fffff0, RZ, 0xc0, !PT ;  /* 0x03fffff002047812 */ /* 0x000fc400078ec0ff */
[----:B------:R-:W-:Y:S02]  /*0af0*/  SHF.R.S32.HI R5, RZ, 0x4, R2 ;  /* 0x00000004ff057819 */ /* 0x000fe40000011402 */
[----:B------:R-:W-:Y:S01]  /*0b00*/  SHF.R.S32.HI R8, RZ, 0x1f, R183 ;  /* 0x0000001fff087819 */ /* 0x000fe200000114b7 */
[----:B------:R-:W-:Y:S01]  /*0b10*/  IMAD.IADD R4, R205, 0x1, -R4 ;  /* 0x00000001cd047824 */ /* 0x000fe200078e0a04 */
[----:B------:R-:W-:Y:S02]  /*0b20*/  LEA.HI R2, R2, R5, RZ, 0x1 ;  /* 0x0000000502027211 */ /* 0x000fe400078f08ff */
[----:B------:R-:W-:Y:S01]  /*0b30*/  LEA.HI R9, R8, R183, RZ, 0x2 ;  /* 0x000000b708097211 */ /* 0x000fe200078f10ff */
[----:B------:R-:W-:Y:S01]  /*0b40*/  IMAD R7, R4, 0x40, R7 ;  /* 0x0000004004077824 */ /* 0x000fe200078e0207 */
[----:B------:R-:W-:Y:S02]  /*0b50*/  LEA.HI R4, R0, R205, RZ, 0x2 ;  /* 0x000000cd00047211 */ /* 0x000fe400078f10ff */
[----:B------:R-:W-:-:S02]  /*0b60*/  LOP3.LUT R2, R2, 0x1ffffffe, RZ, 0xc0, !PT ;  /* 0x1ffffffe02027812 */ /* 0x000fc400078ec0ff */
[----:B------:R-:W-:Y:S02]  /*0b70*/  LOP3.LUT R4, R4, 0xfffffffc, RZ, 0xc0, !PT ;  /* 0xfffffffc04047812 */ /* 0x000fe400078ec0ff */
[--C-:B------:R-:W-:Y:S01]  /*0b80*/  SHF.R.S32.HI R6, RZ, 0x2, R9.reuse ;  /* 0x00000002ff067819 */ /* 0x100fe20000011409 */
[----:B------:R-:W-:Y:S01]  /*0b90*/  IMAD.IADD R2, R5, 0x1, -R2 ;  /* 0x0000000105027824 */ /* 0x000fe200078e0a02 */
[----:B------:R-:W-:Y:S01]  /*0ba0*/  SHF.R.S32.HI R11, RZ, 0x1f, R9 ;  /* 0x0000001fff0b7819 */ /* 0x000fe20000011409 */
[----:B------:R-:W-:Y:S01]  /*0bb0*/  IMAD.IADD R4, R205, 0x1, -R4 ;  /* 0x00000001cd047824 */ /* 0x000fe200078e0a04 */
[----:B------:R-:W-:Y:S01]  /*0bc0*/  LEA.HI R0, R0, R205, RZ, 0x3 ;  /* 0x000000cd00007211 */ /* 0x000fe200078f18ff */
[----:B------:R-:W-:Y:S01]  /*0bd0*/  IMAD R202, R2, 0x8, R7 ;  /* 0x0000000802ca7824 */ /* 0x000fe200078e0207 */
[----:B------:R-:W-:Y:S02]  /*0be0*/  LEA.HI R11, R11, R6, RZ, 0x3 ;  /* 0x000000060b0b7211 */ /* 0x000fe400078f18ff */
[----:B------:R-:W-:-:S02]  /*0bf0*/  LEA.HI R2, R4, R4, RZ, 0x1 ;  /* 0x0000000404027211 */ /* 0x000fc400078f08ff */
[----:B------:R-:W-:Y:S02]  /*0c00*/  LOP3.LUT R22, R0, 0xfffffff8, RZ, 0xc0, !PT ;  /* 0xfffffff800167812 */ /* 0x000fe400078ec0ff */
[----:B------:R-:W-:Y:S02]  /*0c10*/  LOP3.LUT R5, R2, 0x1ffffffe, RZ, 0xc0, !PT ;  /* 0x1ffffffe02057812 */ /* 0x000fe400078ec0ff */
[----:B------:R-:W-:Y:S01]  /*0c20*/  LOP3.LUT R2, R9, 0x7ffffffc, RZ, 0xc0, !PT ;  /* 0x7ffffffc09027812 */ /* 0x000fe200078ec0ff */
[----:B------:R-:W-:Y:S01]  /*0c30*/  IMAD.IADD R22, R205, 0x1, -R22 ;  /* 0x00000001cd167824 */ /* 0x000fe200078e0a16 */
[----:B------:R-:W-:Y:S01]  /*0c40*/  LOP3.LUT R11, R11, 0xfffffff8, RZ, 0xc0, !PT ;  /* 0xfffffff80b0b7812 */ /* 0x000fe200078ec0ff */
[----:B------:R-:W-:Y:S01]  /*0c50*/  IMAD.IADD R4, R4, 0x1, -R5 ;  /* 0x0000000104047824 */ /* 0x000fe200078e0a05 */
[----:B------:R-:W-:Y:S01]  /*0c60*/  LEA.HI R8, R8, R183, RZ, 0x5 ;  /* 0x000000b708087211 */ /* 0x000fe200078f28ff */
[----:B------:R-:W-:Y:S01]  /*0c70*/  IMAD.IADD R2, R183, 0x1, -R2 ;  /* 0x00000001b7027824 */ /* 0x000fe200078e0a02 */
[----:B------:R-:W-:Y:S01]  /*0c80*/  LEA.HI R3, R3, R200, RZ, 0x1 ;  /* 0x000000c803037211 */ /* 0x000fe200078f08ff */
[----:B------:R-:W-:Y:S01]  /*0c90*/  IMAD.IADD R11, R6, 0x1, -R11 ;  /* 0x00000001060b7824 */ /* 0x000fe200078e0a0b */
[----:B------:R-:W-:Y:S01]  /*0ca0*/  SHF.R.S32.HI R8, RZ, 0x5, R8 ;  /* 0x00000005ff087819 */ /* 0x000fe20000011408 */
[----:B------:R-:W-:Y:S01]  /*0cb0*/  IMAD.SHL.U32 R18, R22, 0x8, RZ ;  /* 0x0000000816127824 */ /* 0x000fe200078e00ff */
[----:B------:R-:W-:Y:S01]  /*0cc0*/  LOP3.LUT R3, R3, 0x3fffffe, RZ, 0xc0, !PT ;  /* 0x03fffffe03037812 */ /* 0x000fe200078ec0ff */
[----:B------:R-:W-:Y:S01]  /*0cd0*/  IMAD.SHL.U32 R16, R2, 0x2, RZ ;  /* 0x0000000202107824 */ /* 0x000fe200078e00ff */
[----:B------:R-:W-:Y:S01]  /*0ce0*/  SHF.R.S32.HI R182, RZ, 0x3, R0 ;  /* 0x00000003ffb67819 */ /* 0x000fe20000011400 */
[----:B------:R-:W-:Y:S01]  /*0cf0*/  IMAD R8, R8, 0x10, R11 ;  /* 0x0000001008087824 */ /* 0x000fe200078e020b */
[----:B------:R-:W-:Y:S01]  /*0d00*/  SHF.R.S32.HI R204, RZ, 0x1f, R18 ;  /* 0x0000001fffcc7819 */ /* 0x000fe20000011412 */
[----:B------:R-:W-:Y:S01]  /*0d10*/  IMAD.IADD R3, R200, 0x1, -R3 ;  /* 0x00000001c8037824 */ /* 0x000fe200078e0a03 */
[----:B------:R-:W-:Y:S01]  /*0d20*/  SHF.R.S32.HI R199, RZ, 0x1f, R16 ;  /* 0x0000001fffc77819 */ /* 0x000fe20000011410 */
[----:B------:R-:W-:-:S02]  /*0d30*/  VIADD R19, R18, 0x40 ;  /* 0x0000004012137836 */ /* 0x000fc40000000000 */
        /* <DEDUP_REMOVED lines=33> */
.L_x_1388:
[----:B------:R-:W-:Y:S01]  /*0f50*/  ULDC.64 UR8, c[0x0][0xa28] ;  /* 0x00028a0000087ab9 */ /* 0x000fe20000000a00 */
[----:B------:R-:W-:Y:S01]  /*0f60*/  ULDC UR4, c[0x0][0x424] ;  /* 0x0001090000047ab9 */ /* 0x000fe20000000800 */
[----:B------:R-:W-:Y:S01]  /*0f70*/  UISETP.NE.U32.AND UP0, UPT, UR8, URZ, UPT ;  /* 0x0000003f0800728c */ /* 0x000fe2000bf05070 */
[----:B------:R-:W-:-:S03]  /*0f80*/  ULDC UR7, c[0x0][0x2f0] ;  /* 0x0000bc0000077ab9 */ /* 0x000fc60000000800 */
[----:B------:R-:W-:-:S03]  /*0f90*/  UISETP.NE.AND.EX UP0, UPT, UR9, URZ, UPT, UP0 ;  /* 0x0000003f0900728c */ /* 0x000fc6000bf05300 */
[----:B------:R-:W-:Y:S02]  /*0fa0*/  ULDC.64 UR8, c[0x0][0xa18] ;  /* 0x0002860000087ab9 */ /* 0x000fe40000000a00 */
[----:B------:R-:W-:Y:S01]  /*0fb0*/  UISETP.NE.U32.AND UP1, UPT, UR8, URZ, UPT ;  /* 0x0000003f0800728c */ /* 0x000fe2000bf25070 */
[----:B------:R-:W-:-:S03]  /*0fc0*/  PLOP3.LUT P0, PT, PT, PT, UP0, 0x80, 0x0 ;  /* 0x000000000000781c */ /* 0x000fc60003f0f008 */
[----:B------:R-:W-:-:S03]  /*0fd0*/  UISETP.NE.AND.EX UP1, UPT, UR9, URZ, UPT, UP1 ;  /* 0x0000003f0900728c */ /* 0x000fc6000bf25310 */
[----:B------:R-:W-:Y:S02]  /*0fe0*/  @UP0 ULDC.64 UR8, c[0x0][0xa28] ;  /* 0x00028a0000080ab9 */ /* 0x000fe40000000a00 */
[----:B------:R-:W-:Y:S01]  /*0ff0*/  @UP0 UIMAD.WIDE UR8, UR52, 0x4, UR8 ;  /* 0x00000004340808a5 */ /* 0x000fe2000f8e0208 */
[----:B------:R-:W-:-:S05]  /*1000*/  PLOP3.LUT P2, PT, PT, PT, UP1, 0x80, 0x0 ;  /* 0x000000000000781c */ /* 0x000fca0003f4f018 */
[----:B0-2-4-:R-:W-:Y:S02]  /*1010*/  IMAD.U32 R2, RZ, RZ, UR8 ;  /* 0x00000008ff027e24 */ /* 0x015fe4000f8e00ff */
[----:B------:R-:W-:Y:S01]  /*1020*/  IMAD.U32 R3, RZ, RZ, UR9 ;  /* 0x00000009ff037e24 */ /* 0x000fe2000f8e00ff */
[----:B------:R-:W-:Y:S02]  /*1030*/  @UP1 ULDC.64 UR8, c[0x0][0xa18] ;  /* 0x0002860000081ab9 */ /* 0x000fe40000000a00 */
[----:B------:R-:W-:Y:S02]  /*1040*/  @UP1 UIMAD.WIDE UR8, UR52, 0x4, UR8 ;  /* 0x00000004340818a5 */ /* 0x000fe4000f8e0208 */
[----:B------:R-:W2:Y:S04]  /*1050*/  @P0 LDG.E R2, desc[UR56][R2.64] ;  /* 0x0000003802020981 */ /* 0x000ea8000c1e1900 */
[----:B------:R-:W-:-:S02]  /*1060*/  IMAD.U32 R4, RZ, RZ, UR8 ;  /* 0x00000008ff047e24 */ /* 0x000fc4000f8e00ff */
[----:B------:R-:W-:Y:S01]  /*1070*/  IMAD.U32 R5, RZ, RZ, UR9 ;  /* 0x00000009ff057e24 */ /* 0x000fe2000f8e00ff */
[----:B------:R-:W-:-:S04]  /*1080*/  ULDC.64 UR8, c[0x0][0x418] ;  /* 0x0001060000087ab9 */ /* 0x000fc80000000a00 */
[----:B---3--:R-:W3:Y:S01]  /*1090*/  @P2 LDG.E R4, desc[UR56][R4.64] ;  /* 0x0000003804042981 */ /* 0x008ee2000c1e1900 */
[----:B------:R-:W-:Y:S01]  /*10a0*/  UISETP.NE.U32.AND UP0, UPT, UR8, URZ, UPT ;  /* 0x0000003f0800728c */ /* 0x000fe2000bf05070 */
[----:B------:R-:W-:Y:S01]  /*10b0*/  UMOV UR40, URZ ;  /* 0x0000003f00287c82 */ /* 0x000fe20008000000 */
[----:B------:R-:W-:Y:S02]  /*10c0*/  ULOP3.LUT UR43, UR5, 0xffff, URZ, 0xc0, !UPT ;  /* 0x0000ffff052b7892 */ /* 0x000fe4000f8ec03f */
[----:B------:R-:W-:-:S03]  /*10d0*/  UISETP.NE.AND.EX UP0, UPT, UR9, URZ, UPT, UP0 ;  /* 0x0000003f0900728c */ /* 0x000fc6000bf05300 */
[----:B------:R-:W-:Y:S01]  /*10e0*/  ULDC.64 UR8, c[0x0][0xa20] ;  /* 0x0002880000087ab9 */ /* 0x000fe20000000a00 */
[----:B------:R-:W-:Y:S01]  /*10f0*/  USEL UR4, UR4, 0x1, UP0 ;  /* 0x0000000104047887 */ /* 0x000fe20008000000 */
[----:B------:R-:W-:-:S03]  /*1100*/  ISETP.NE.U32.AND P1, PT, RZ, UR8, PT ;  /* 0x00000008ff007c0c */ /* 0x000fc6000bf25070 */
[----:B------:R-:W-:Y:S01]  /*1110*/  UIMAD UR4, UR4, UR7, URZ ;  /* 0x00000007040472a4 */ /* 0x000fe2000f8e023f */
[----:B------:R-:W-:Y:S02]  /*1120*/  ISETP.NE.AND.EX P1, PT, RZ, UR9, PT, P1 ;  /* 0x00000009ff007c0c */ /* 0x000fe4000bf25310 */
[----:B--2---:R-:W-:Y:S02]  /*1130*/  @P0 R2UR UR40, R2 ;  /* 0x00000000022802ca */ /* 0x004fe400000e0000 */
[----:B---3--:R-:W-:Y:S01]  /*1140*/  @P2 R2UR UR47, R4 ;  /* 0x00000000042f22ca */ /* 0x008fe200000e0000 */
[----:B-1---5:R-:W-:-:S14]  /*1150*/  @P2 BRA `(.L_x_1277) ;  /* 0x0000000000382947 */ /* 0x022fdc0003800000 */
[----:B------:R-:W-:Y:S01]  /*1160*/  ULDC.64 UR8, c[0x0][0xa00] ;  /* 0x0002800000087ab9 */ /* 0x000fe20000000a00 */
[----:B------:R-:W-:Y:S01]  /*1170*/  ULDC UR47, c[0x0][0x288] ;  /* 0x0000a200002f7ab9 */ /* 0x000fe20000000800 */
        /* <DEDUP_REMOVED lines=12> */
.L_x_1277:
[----:B------:R-:W-:Y:S01]  /*1240*/  UMOV UR42, UR52 ;  /* 0x00000034002a7c82 */ /* 0x000fe20008000000 */
[----:B------:R-:W-:Y:S05]  /*1250*/  @!P1 BRA `(.L_x_1278) ;  /* 0x00000000001c9947 */ /* 0x000fea0003800000 */
[----:B------:R-:W-:Y:S02]  /*1260*/  ULDC.64 UR8, c[0x0][0xa20] ;  /* 0x0002880000087ab9 */ /* 0x000fe40000000a00 */
[----:B------:R-:W-:-:S06]  /*1270*/  UIMAD.WIDE UR8, UR52, 0x4, UR8 ;  /* 0x00000004340878a5 */ /* 0x000fcc000f8e0208 */
[----:B------:R-:W-:Y:S02]  /*1280*/  IMAD.U32 R2, RZ, RZ, UR8 ;  /* 0x00000008ff027e24 */ /* 0x000fe4000f8e00ff */
[----:B------:R-:W-:-:S05]  /*1290*/  IMAD.U32 R3, RZ, RZ, UR9 ;  /* 0x00000009ff037e24 */ /* 0x000fca000f8e00ff */
[----:B------:R-:W2:Y:S02]  /*12a0*/  LDG.E R2, desc[UR56][R2.64] ;  /* 0x0000003802027981 */ /* 0x000ea4000c1e1900 */
[----:B--2---:R-:W-:Y:S01]  /*12b0*/  R2UR UR4, R2 ;  /* 0x00000000020472ca */ /* 0x004fe200000e0000 */
[----:B------:R-:W-:-:S14]  /*12c0*/  BRA `(.L_x_1279) ;  /* 0x0000000000347947 */ /* 0x000fdc0003800000 */
.L_x_1278:
        /* <DEDUP_REMOVED lines=13> */
.L_x_1279:
[----:B------:R-:W-:Y:S01]  /*13a0*/  ULDC UR7, c[0x0][0x448] ;  /* 0x0001120000077ab9 */ /* 0x000fe20000000800 */
[----:B------:R-:W-:Y:S02]  /*13b0*/  USHF.L.U32 UR41, UR6, 0x7, URZ ;  /* 0x0000000706297899 */ /* 0x000fe4000800063f */
[----:B------:R-:W-:Y:S02]  /*13c0*/  UISETP.NE.AND UP0, UPT, UR7, 0x1, UPT ;  /* 0x000000010700788c */ /* 0x000fe4000bf05270 */
[----:B------:R-:W-:Y:S01]  /*13d0*/  UIADD3 UR10, UR41, 0x7f, URZ ;  /* 0x0000007f290a7890 */ /* 0x000fe2000fffe03f */
[----:B------:R-:W-:Y:S01]  /*13e0*/  ULDC.64 UR6, c[0x0][0x9e0] ;  /* 0x0002780000067ab9 */ /* 0x000fe20000000a00 */
[----:B------:R-:W-:Y:S02]  /*13f0*/  UP2UR UR54, UPR, URZ, 0x1 ;  /* 0x000000013f367883 */ /* 0x000fe40008000000 */
[----:B------:R-:W-:-:S05]  /*1400*/  UIADD3 UR40, -UR40, UR4, URZ ;  /* 0x0000000428287290 */ /* 0x000fca000fffe13f */
[----:B------:R-:W-:Y:S01]  /*1410*/  @UP0 ULDC UR8, c[0x0][0x44c] ;  /* 0x0001130000080ab9 */ /* 0x000fe20000000800 */
[----:B------:R-:W-:Y:S01]  /*1420*/  @UP0 ULDC UR11, c[0x0][0x450] ;  /* 0x00011400000b0ab9 */ /* 0x000fe20000000800 */
[----:B------:R-:W-:Y:S02]  /*1430*/  UIMAD.WIDE.U32 UR8, UR10, UR8, URZ ;  /* 0x000000080a0872a5 */ /* 0x000fe4000f8e003f */
[----:B------:R-:W-:Y:S02]  /*1440*/  UIADD3 UR4, UR40, 0x1, -UR47 ;  /* 0x0000000128047890 */ /* 0x000fe4000fffe82f */
[----:B------:R-:W-:Y:S02]  /*1450*/  @UP0 USHF.R.U32.HI UR10, URZ, UR11, UR9 ;  /* 0x0000000b3f0a0299 */ /* 0x000fe40008011609 */
[----:B------:R-:W-:Y:S02]  /*1460*/  UISETP.GE.AND UP0, UPT, UR7, 0x1, UPT ;  /* 0x000000010700788c */ /* 0x000fe4000bf06270 */
[----:B------:R-:W-:-:S02]  /*1470*/  UIADD3 UR10, UR4, UR10, URZ ;  /* 0x0000000a040a7290 */ /* 0x000fc4000fffe03f */
[----:B------:R-:W-:Y:S02]  /*1480*/  UP2UR UR53, UPR, URZ, 0x1 ;  /* 0x000000013f357883 */ /* 0x000fe40008000000 */
[----:B------:R-:W-:Y:S01]  /*1490*/  PLOP3.LUT P0, PT, PT, PT, UP0, 0x40, 0x0 ;  /* 0x000000000000781c */ /* 0x000fe20003f0e808 */
[----:B------:R-:W-:-:S12]  /*14a0*/  UIADD3 UR6, UR10, UR6, URZ ;  /* 0x000000060a067290 */ /* 0x000fd8000fffe03f */
[----:B------:R-:W-:Y:S05]  /*14b0*/  @P0 BRA `(.L_x_1280) ;  /* 0x0000000000440947 */ /* 0x000fea0003800000 */
        /* <DEDUP_REMOVED lines=10> */
.L_x_1281:
[----:B------:R-:W-:-:S11]  /*1560*/  UISETP.NE.AND UP0, UPT, UR7, 0x1, UPT ;  /* 0x000000010700788c */ /* 0x000fd6000bf05270 */
[----:B------:R-:W-:Y:S02]  /*1570*/  @UP0 ULDC.64 UR10, c[0x0][0x9e8] ;  /* 0x00027a00000a0ab9 */ /* 0x000fe40000000a00 */
[----:B------:R-:W-:-:S04]  /*1580*/  UIMAD.WIDE.U32 UR8, UR4, UR10, URZ ;  /* 0x0000000a040872a5 */ /* 0x000fc8000f8e003f */
[----:B------:R-:W-:-:S12]  /*1590*/  @UP0 USHF.R.U32.HI UR4, URZ, UR11, UR9 ;  /* 0x0000000b3f040299 */ /* 0x000fd80008011609 */
.L_x_1282:
[----:B------:R-:W-:-:S04]  /*15a0*/  UIMAD UR4, UR4, UR7, UR7 ;  /* 0x00000007040472a4 */ /* 0x000fc8000f8e0207 */
[----:B------:R-:W-:-:S04]  /*15b0*/  UISETP.LT.AND UP0, UPT, UR6, UR4, UPT ;  /* 0x000000040600728c */ /* 0x000fc8000bf01270 */
[----:B------:R-:W-:-:S12]  /*15c0*/  USEL UR6, UR6, UR4, UP0 ;  /* 0x0000000406067287 */ /* 0x000fd80008000000 */
.L_x_1280:
[----:B------:R-:W-:Y:S02]  /*15d0*/  UISETP.NE.AND UP0, UPT, UR54, URZ, UPT ;  /* 0x0000003f3600728c */ /* 0x000fe4000bf05270 */
[----:B------:R-:W-:Y:S02]  /*15e0*/  UIADD3 UR4, UR40, 0x7f, URZ ;  /* 0x0000007f28047890 */ /* 0x000fe4000fffe03f */
[----:B------:R-:W-:Y:S02]  /*15f0*/  UIADD3 UR10, UR6, 0x7f, URZ ;  /* 0x0000007f060a7890 */ /* 0x000fe4000fffe03f */
[----:B------:R-:W-:Y:S02]  /*1600*/  UISETP.GE.AND UP1, UPT, UR7, 0x1, UPT ;  /* 0x000000010700788c */ /* 0x000fe4000bf26270 */
[----:B------:R-:W-:Y:S02]  /*1610*/  USHF.R.S32.HI UR6, URZ, 0x1f, UR4 ;  /* 0x0000001f3f067899 */ /* 0x000fe40008011404 */
[----:B------:R-:W-:Y:S01]  /*1620*/  USHF.R.S32.HI UR11, URZ, 0x1f, UR10 ;  /* 0x0000001f3f0b7899 */ /* 0x000fe2000801140a */
[----:B------:R-:W-:Y:S01]  /*1630*/  @UP0 ULDC UR8, c[0x0][0x44c] ;  /* 0x0001130000080ab9 */ /* 0x000fe20000000800 */
[----:B------:R-:W-:Y:S01]  /*1640*/  ULEA.HI UR6, UR6, UR4, URZ, 0x7 ;  /* 0x0000000406067291 */ /* 0x000fe2000f8f383f */
[----:B------:R-:W-:Y:S01]  /*1650*/  PLOP3.LUT P0, PT, PT, PT, UP1, 0x40, 0x0 ;  /* 0x000000000000781c */ /* 0x000fe20003f0e818 */
[----:B------:R-:W-:-:S02]  /*1660*/  UIMAD.WIDE.U32 UR8, UR41, UR8, URZ ;  /* 0x00000008290872a5 */ /* 0x000fc4000f8e003f */
[----:B------:R-:W-:Y:S01]  /*1670*/  ULEA.HI UR11, UR11, UR10, URZ, 0x7 ;  /* 0x0000000a0b0b7291 */ /* 0x000fe2000f8f383f */
[----:B------:R-:W-:Y:S01]  /*1680*/  @UP0 ULDC UR13, c[0x0][0x450] ;  /* 0x00011400000d0ab9 */ /* 0x000fe20000000800 */
[----:B------:R-:W-:Y:S01]  /*1690*/  UMOV UR12, UR41 ;  /* 0x00000029000c7c82 */ /* 0x000fe20008000000 */
[----:B------:R-:W-:Y:S02]  /*16a0*/  UIADD3 UR55, UR40, -UR47, URZ ;  /* 0x8000002f28377290 */ /* 0x000fe4000fffe03f */
[----:B------:R-:W-:Y:S02]  /*16b0*/  USHF.R.S32.HI UR6, URZ, 0x7, UR6 ;  /* 0x000000073f067899 */ /* 0x000fe40008011406 */
[----:B------:R-:W-:Y:S02]  /*16c0*/  USHF.R.S32.HI UR11, URZ, 0x7, UR11 ;  /* 0x000000073f0b7899 */ /* 0x000fe4000801140b */
[----:B------:R-:W-:Y:S02]  /*16d0*/  @UP0 USHF.R.U32.HI UR12, URZ, UR13, UR9 ;  /* 0x0000000d3f0c0299 */ /* 0x000fe40008011609 */
[----:B------:R-:W-:-:S02]  /*16e0*/  UISETP.LT.AND UP0, UPT, UR6, UR11, UPT ;  /* 0x0000000b0600728c */ /* 0x000fc4000bf01270 */
[----:B------:R-:W-:Y:S01]  /*16f0*/  UIADD3 UR4, UR55, UR12, URZ ;  /* 0x0000000c37047290 */ /* 0x000fe2000fffe03f */
[----:B------:R-:W-:Y:S01]  /*1700*/  ULDC UR10, c[0x0][0x9dc] ;  /* 0x00027700000a7ab9 */ /* 0x000fe20000000800 */
[----:B------:R-:W-:Y:S02]  /*1710*/  USEL UR6, UR6, UR11, UP0 ;  /* 0x0000000b06067287 */ /* 0x000fe40008000000 */
[----:B------:R-:W-:Y:S01]  /*1720*/  UIADD3 UR10, UR4, -UR10, URZ ;  /* 0x8000000a040a7290 */ /* 0x000fe2000fffe03f */
[----:B------:R-:W-:Y:S11]  /*1730*/  @P0 BRA `(.L_x_1283) ;  /* 0x0000000000440947 */ /* 0x000ff60003800000 */
        /* <DEDUP_REMOVED lines=10> */
.L_x_1284:
[----:B------:R-:W-:-:S11]  /*17e0*/  UISETP.NE.AND UP0, UPT, UR7, 0x1, UPT ;  /* 0x000000010700788c */ /* 0x000fd6000bf05270 */
[----:B------:R-:W-:Y:S02]  /*17f0*/  @UP0 ULDC.64 UR12, c[0x0][0x9e8] ;  /* 0x00027a00000c0ab9 */ /* 0x000fe40000000a00 */
[----:B------:R-:W-:-:S04]  /*1800*/  UIMAD.WIDE.U32 UR8, UR4, UR12, URZ ;  /* 0x0000000c040872a5 */ /* 0x000fc8000f8e003f */
[----:B------:R-:W-:-:S12]  /*1810*/  @UP0 USHF.R.U32.HI UR4, URZ, UR13, UR9 ;  /* 0x0000000d3f040299 */ /* 0x000fd80008011609 */
.L_x_1285:
[----:B------:R-:W-:-:S04]  /*1820*/  UIMAD UR4, UR4, UR7, URZ ;  /* 0x00000007040472a4 */ /* 0x000fc8000f8e023f */
[----:B------:R-:W-:-:S04]  /*1830*/  UISETP.LT.AND UP0, UPT, UR10, UR4, UPT ;  /* 0x000000040a00728c */ /* 0x000fc8000bf01270 */
[----:B------:R-:W-:-:S12]  /*1840*/  USEL UR10, UR10, UR4, !UP0 ;  /* 0x000000040a0a7287 */ /* 0x000fd8000c000000 */
.L_x_1283:
[----:B------:R-:W-:-:S04]  /*1850*/  USHF.R.S32.HI UR4, URZ, 0x1f, UR10 ;  /* 0x0000001f3f047899 */ /* 0x000fc8000801140a */
[----:B------:R-:W-:-:S04]  /*1860*/  ULEA.HI UR4, UR4, UR10, URZ, 0x7 ;  /* 0x0000000a04047291 */ /* 0x000fc8000f8f383f */
[----:B------:R-:W-:Y:S02]  /*1870*/  USHF.R.S32.HI UR7, URZ, 0x7, UR4 ;  /* 0x000000073f077899 */ /* 0x000fe40008011404 */
[----:B------:R-:W-:Y:S02]  /*1880*/  ULOP3.LUT UR4, UR5, 0xff000000, URZ, 0xc0, !UPT ;  /* 0xff00000005047892 */ /* 0x000fe4000f8ec03f */
[----:B------:R-:W-:Y:S02]  /*1890*/  UISETP.LT.AND UP0, UPT, URZ, UR7, UPT ;  /* 0x000000073f00728c */ /* 0x000fe4000bf01270 */
[----:B------:R-:W-:Y:S02]  /*18a0*/  ULOP3.LUT UR5, UR5, 0xff0000, URZ, 0xc0, !UPT ;  /* 0x00ff000005057892 */ /* 0x000fe4000f8ec03f */
[----:B------:R-:W-:Y:S02]  /*18b0*/  USEL UR38, URZ, UR7, !UP0 ;  /* 0x000000073f267287 */ /* 0x000fe4000c000000 */
[----:B------:R-:W-:-:S02]  /*18c0*/  USHF.R.U32.HI UR4, URZ, 0x8, UR4 ;  /* 0x000000083f047899 */ /* 0x000fc40008011604 */
[----:B------:R-:W-:Y:S02]  /*18d0*/  UISETP.GT.AND UP0, UPT, UR6, UR38, UPT ;  /* 0x000000260600728c */ /* 0x000fe4000bf04270 */
[----:B------:R-:W-:-:S03]  /*18e0*/  ULEA.HI UR5, UR5, UR4, URZ, 0x10 ;  /* 0x0000000405057291 */ /* 0x000fc6000f8f803f */
[----:B------:R-:W-:Y:S01]  /*18f0*/  UMOV UR4, URZ ;  /* 0x0000003f00047c82 */ /* 0x000fe20008000000 */
[----:B------:R-:W-:Y:S01]  /*1900*/  PLOP3.LUT P0, PT, PT, PT, UP0, 0x80, 0x0 ;  /* 0x000000000000781c */ /* 0x000fe20003f0f008 */
[----:B------:R-:W-:Y:S02]  /*1910*/  ULOP3.LUT UR39, UR5, 0xff, URZ, 0xc0, !UPT ;  /* 0x000000ff05277892 */ /* 0x000fe4000f8ec03f */
[----:B------:R-:W-:-:S10]  /*1920*/  USHF.R.U32.HI UR46, URZ, 0x10, UR5 ;  /* 0x000000103f2e7899 */ /* 0x000fd40008011605 */
[----:B------:R-:W-:Y:S05]  /*1930*/  @!P0 BRA `(.L_x_1286) ;  /* 0x0000000000948947 */ /* 0x000fea0003800000 */
[----:B------:R-:W-:Y:S01]  /*1940*/  UISETP.NE.AND UP0, UPT, UR46, URZ, UPT ;  /* 0x0000003f2e00728c */ /* 0x000fe2000bf05270 */
[----:B------:R-:W-:-:S03]  /*1950*/  ULDC UR4, c[0x0][0x9f0] ;  /* 0x00027c0000047ab9 */ /* 0x000fc60000000800 */
[----:B------:R-:W-:-:S04]  /*1960*/  USEL UR10, UR46, UR4, UP0 ;  /* 0x000000042e0a7287 */ /* 0x000fc80008000000 */
[----:B------:R-:W-:Y:S02]  /*1970*/  UIADD3 UR4, UR10, -0x1, UR6 ;  /* 0xffffffff0a047890 */ /* 0x000fe4000fffe006 */
[----:B------:R-:W-:Y:S02]  /*1980*/  IMAD.U32 R3, RZ, RZ, UR10 ;  /* 0x0000000aff037e24 */ /* 0x000fe4000f8e00ff */
[----:B------:R-:W-:-:S03]  /*1990*/  UIADD3 UR7, -UR38, UR4, URZ ;  /* 0x0000000426077290 */ /* 0x000fc6000fffe13f */
[-C--:B------:R-:W-:Y:S01]  /*19a0*/  IABS R0, R3.reuse ;  /* 0x0000000300007213 */ /* 0x080fe20000000000 */
[----:B------:R-:W-:Y:S01]  /*19b0*/  UMOV UR4, URZ ;  /* 0x0000003f00047c82 */ /* 0x000fe20008000000 */
[----:B------:R-:W-:Y:S01]  /*19c0*/  IABS R5, R3 ;  /* 0x0000000300057213 */ /* 0x000fe20000000000 */
[----:B------:R-:W-:Y:S01]  /*19d0*/  IMAD.U32 R4, RZ, RZ, UR7 ;  /* 0x00000007ff047e24 */ /* 0x000fe2000f8e00ff */
[----:B------:R-:W-:Y:S01]  /*19e0*/  R2UR UR11, R0 ;  /* 0x00000000000b72ca */ /* 0x000fe200000e0000 */
[----:B------:R-:W-:-:S03]  /*19f0*/  ULOP3.LUT UR7, UR7, UR10, URZ, 0x3c, !UPT ;  /* 0x0000000a07077292 */ /* 0x000fc6000f8e3c3f */
[----:B------:R-:W-:-:S05]  /*1a00*/  IABS R4, R4 ;  /* 0x0000000400047213 */ /* 0x000fca0000000000 */
[----:B------:R-:W-:-:S04]  /*1a10*/  IMAD.MOV.U32 R3, RZ, RZ, R4 ;  /* 0x000000ffff037224 */ /* 0x000fc800078e0004 */
[----:B------:R-:W0:Y:S01]  /*1a20*/  I2F.RP R0, UR11 ;  /* 0x0000000b00007d06 */ /* 0x000e220008209400 */
[----:B------:R-:W-:-:S07]  /*1a30*/  R2UR UR9, R3 ;  /* 0x00000000030972ca */ /* 0x000fce00000e0000 */
[----:B0-----:R-:W0:Y:S02]  /*1a40*/  MUFU.RCP R0, R0 ;  /* 0x0000000000007308 */ /* 0x001e240000001000 */
[----:B0-----:R-:W-:Y:S02]  /*1a50*/  VIADD R2, R0, 0xffffffe ;  /* 0x0ffffffe00027836 */ /* 0x001fe40000000000 */
        /* <DEDUP_REMOVED lines=19> */
.L_x_1286:
[----:B------:R-:W-:Y:S01]  /*1b90*/  UIMAD UR38, UR39, UR4, UR38 ;  /* 0x00000004272672a4 */ /* 0x000fe2000f8e0226 */
[----:B------:R-:W-:Y:S01]  /*1ba0*/  IMAD.U32 R88, RZ, RZ, UR6 ;  /* 0x00000006ff587e24 */ /* 0x000fe2000f8e00ff */
[----:B------:R-:W-:Y:S01]  /*1bb0*/  PLOP3.LUT P0, PT, PT, PT, PT, 0x80, 0x0 ;  /* 0x000000000000781c */ /* 0x000fe20003f0f070 */
[----:B------:R-:W-:Y:S01]  /*1bc0*/  IMAD.U32 R3, RZ, RZ, UR4 ;  /* 0x00000004ff037e24 */ /* 0x000fe2000f8e00ff */
[----:B------:R-:W-:Y:S01]  /*1bd0*/  CS2R R26, SRZ ;  /* 0x00000000001a7805 */ /* 0x000fe2000001ff00 */
[----:B------:R-:W-:Y:S01]  /*1be0*/  IMAD.MOV.U32 R0, RZ, RZ, RZ ;  /* 0x000000ffff007224 */ /* 0x000fe200078e00ff */
[----:B------:R-:W-:Y:S01]  /*1bf0*/  CS2R R42, SRZ ;  /* 0x00000000002a7805 */ /* 0x000fe2000001ff00 */
[----:B------:R-:W-:Y:S01]  /*1c00*/  IMAD.MOV.U32 R2, RZ, RZ, RZ ;  /* 0x000000ffff027224 */ /* 0x000fe200078e00ff */
[----:B------:R-:W-:Y:S01]  /*1c10*/  VIADDMNMX R88, R3, UR38, R88, PT ;  /* 0x0000002603587c46 */ /* 0x000fe2000b800158 */
[----:B------:R-:W-:Y:S01]  /*1c20*/  IMAD.MOV.U32 R15, RZ, RZ, RZ ;  /* 0x000000ffff0f7224 */ /* 0x000fe200078e00ff */
[----:B------:R-:W-:Y:S01]  /*1c30*/  CS2R R100, SRZ ;  /* 0x0000000000647805 */ /* 0x000fe2000001ff00 */
[----:B------:R-:W-:Y:S01]  /*1c40*/  IMAD.MOV.U32 R6, RZ, RZ, RZ ;  /* 0x000000ffff067224 */ /* 0x000fe200078e00ff */
[----:B------:R-:W-:Y:S01]  /*1c50*/  ISETP.GT.AND P1, PT, R88, UR38, PT ;  /* 0x0000002658007c0c */ /* 0x000fe2000bf24270 */
[----:B------:R-:W-:Y:S01]  /*1c60*/  IMAD.MOV.U32 R8, RZ, RZ, RZ ;  /* 0x000000ffff087224 */ /* 0x000fe200078e00ff */
[----:B------:R-:W-:Y:S01]  /*1c70*/  CS2R R44, SRZ ;  /* 0x00000000002c7805 */ /* 0x000fe2000001ff00 */
        /* <DEDUP_REMOVED lines=29> */
[----:B------:R-:W-:Y:S02]  /*1e50*/  IMAD.MOV.U32 R137, RZ, RZ, RZ ;  /* 0x000000ffff897224 */ /* 0x000fe400078e00ff */
[----:B------:R-:W-:-:S02]  /*1e60*/  IMAD.MOV.U32 R143, RZ, RZ, RZ ;  /* 0x000000ffff8f7224 */ /* 0x000fc400078e00ff */
[----:B------:R-:W-:Y:S02]  /*1e70*/  IMAD.MOV.U32 R56, RZ, RZ, RZ ;  /* 0x000000ffff387224 */ /* 0x000fe400078e00ff */
[----:B------:R-:W-:Y:S02]  /*1e80*/  IMAD.MOV.U32 R58, RZ, RZ, RZ ;  /* 0x000000ffff3a7224 */ /* 0x000fe400078e00ff */
[----:B------:R-:W-:Y:S01]  /*1e90*/  IMAD.MOV.U32 R60, RZ, RZ, RZ ;  /* 0x000000ffff3c7224 */ /* 0x000fe200078e00ff */
        /* <DEDUP_REMOVED lines=32> */
.L_x_1288:
        /* <DEDUP_REMOVED lines=10> */
[----:B------:R-:W-:Y:S02]  /*2140*/  @UP0 USHF.R.S32.HI UR14, URZ, 0x1f, UR52 ;  /* 0x0000001f3f0e0899 */ /* 0x000fe40008011434 */
[----:B------:R-:W-:Y:S01]  /*2150*/  @UP1 USHF.R.S32.HI UR15, URZ, 0x1f, UR52 ;  /* 0x0000001f3f0f1899 */ /* 0x000fe20008011434 */
[----:B------:R-:W-:Y:S01]  /*2160*/  @UP0 ULDC.64 UR10, c[0x0][0x9a8] ;  /* 0x00026a00000a0ab9 */ /* 0x000fe20000000a00 */
[----:B------:R-:W-:Y:S01]  /*2170*/  @UP1 ULDC.64 UR8, c[0x0][0x9b8] ;  /* 0x00026e0000081ab9 */ /* 0x000fe20000000a00 */
[----:B------:R-:W-:Y:S02]  /*2180*/  @UP0 UIMAD.WIDE.U32 UR12, UR52, UR10, URZ ;  /* 0x0000000a340c02a5 */ /* 0x000fe4000f8e003f */
[----:B------:R-:W-:Y:S02]  /*2190*/  @UP0 UIMAD UR14, UR14, UR10, URZ ;  /* 0x0000000a0e0e02a4 */ /* 0x000fe4000f8e023f */
[----:B------:R-:W-:Y:S02]  /*21a0*/  @UP1 UIMAD UR10, UR15, UR8, URZ ;  /* 0x000000080f0a12a4 */ /* 0x000fe4000f8e023f */
[----:B------:R-:W-:-:S02]  /*21b0*/  @UP0 UIMAD UR11, UR52, UR11, UR14 ;  /* 0x0000000b340b02a4 */ /* 0x000fc4000f8e020e */
[----:B------:R-:W-:Y:S02]  /*21c0*/  @UP1 UIMAD UR9, UR52, UR9, UR10 ;  /* 0x00000009340912a4 */ /* 0x000fe4000f8e020a */
[----:B------:R-:W-:Y:S02]  /*21d0*/  @UP1 UIMAD.WIDE.U32 UR14, UR52, UR8, URZ ;  /* 0x00000008340e12a5 */ /* 0x000fe4000f8e003f */
[----:B------:R-:W-:Y:S02]  /*21e0*/  @UP0 UIADD3 UR13, UR13, UR11, URZ ;  /* 0x0000000b0d0d0290 */ /* 0x000fe4000fffe03f */
[----:B------:R-:W-:Y:S01]  /*21f0*/  @UP1 UIADD3 UR15, UR15, UR9, URZ ;  /* 0x000000090f0f1290 */ /* 0x000fe2000fffe03f */
[----:B------:R-:W-:Y:S02]  /*2200*/  @UP1 ULDC.64 UR10, c[0x0][0x9c0] ;  /* 0x00027000000a1ab9 */ /* 0x000fe40000000a00 */
[----:B------:R-:W-:Y:S01]  /*2210*/  @UP0 ULDC.64 UR8, c[0x0][0x9b0] ;  /* 0x00026c0000080ab9 */ /* 0x000fe20000000a00 */
[----:B------:R-:W-:-:S02]  /*2220*/  @UP1 UIMAD.WIDE.U32 UR14, UR43, UR10, UR14 ;  /* 0x0000000a2b0e12a5 */ /* 0x000fc4000f8e000e */
[----:B------:R-:W-:Y:S02]  /*2230*/  @UP0 UIMAD.WIDE.U32 UR12, UR43, UR8, UR12 ;  /* 0x000000082b0c02a5 */ /* 0x000fe4000f8e000c */
[----:B------:R-:W-:Y:S02]  /*2240*/  @UP1 UIMAD UR11, UR43, UR11, UR15 ;  /* 0x0000000b2b0b12a4 */ /* 0x000fe4000f8e020f */
[----:B------:R-:W-:Y:S02]  /*2250*/  @UP0 UIMAD UR9, UR43, UR9, UR13 ;  /* 0x000000092b0902a4 */ /* 0x000fe4000f8e020d */
[----:B------:R-:W-:Y:S02]  /*2260*/  @UP0 ULEA UR6, UP2, UR12, UR6, 0x2 ;  /* 0x000000060c060291 */ /* 0x000fe4000f84103f */
[----:B------:R-:W-:Y:S02]  /*2270*/  @UP1 ULEA UR4, UP3, UR14, UR4, 0x2 ;  /* 0x000000040e041291 */ /* 0x000fe4000f86103f */
[----:B------:R-:W-:-:S02]  /*2280*/  @UP0 ULEA.HI.X UR7, UR12, UR7, UR9, 0x2, UP2 ;  /* 0x000000070c070291 */ /* 0x000fc400090f1409 */
[----:B------:R-:W-:Y:S01]  /*2290*/  @UP1 ULEA.HI.X UR5, UR14, UR5, UR11, 0x2, UP3 ;  /* 0x000000050e051291 */ /* 0x000fe200098f140b */
[----:B------:R-:W-:Y:S02]  /*22a0*/  IMAD.U32 R2, RZ, RZ, UR6 ;  /* 0x00000006ff027e24 */ /* 0x000fe4000f8e00ff */
[----:B------:R-:W-:Y:S02]  /*22b0*/  IMAD.U32 R4, RZ, RZ, UR4 ;  /* 0x00000004ff047e24 */ /* 0x000fe4000f8e00ff */
[----:B------:R-:W-:Y:S02]  /*22c0*/  IMAD.U32 R3, RZ, RZ, UR7 ;  /* 0x00000007ff037e24 */ /* 0x000fe4000f8e00ff */
[----:B------:R-:W-:-:S03]  /*22d0*/  IMAD.U32 R5, RZ, RZ, UR5 ;  /* 0x00000005ff057e24 */ /* 0x000fc6000f8e00ff */
[----:B------:R-:W2:Y:S04]  /*22e0*/  @P0 LDG.E R7, desc[UR56][R2.64] ;  /* 0x0000003802070981 */ /* 0x000ea8000c1e1900 */
[----:B------:R-:W2:Y:S01]  /*22f0*/  @P1 LDG.E R0, desc[UR56][R4.64] ;  /* 0x0000003804001981 */ /* 0x000ea2000c1e1900 */
[----:B------:R-:W-:Y:S01]  /*2300*/  ULEA.HI UR4, UR50, UR50, URZ, 0x1 ;  /* 0x0000003232047291 */ /* 0x000fe2000f8f083f */
[----:B------:R-:W-:-:S03]  /*2310*/  IMAD.U32 R8, RZ, RZ, UR51 ;  /* 0x00000033ff087e24 */ /* 0x000fc6000f8e00ff */
[----:B------:R-:W-:Y:S02]  /*2320*/  ULOP3.LUT UR4, UR4, 0xfffffffe, URZ, 0xc0, !UPT ;  /* 0xfffffffe04047892 */ /* 0x000fe4000f8ec03f */
[----:B------:R-:W-:Y:S02]  /*2330*/  ISETP.NE.AND P0, PT, R8, 0x3, PT ;  /* 0x000000030800780c */ /* 0x000fe40003f05270 */
[----:B------:R-:W-:-:S06]  /*2340*/  UIADD3 UR4, UR50, -UR4, URZ ;  /* 0x8000000432047290 */ /* 0x000fcc000fffe03f */
[----:B------:R-:W-:Y:S01]  /*2350*/  IMAD.U32 R6, RZ, RZ, UR4 ;  /* 0x00000004ff067e24 */ /* 0x000fe2000f8e00ff */
[----:B------:R-:W-:-:S04]  /*2360*/  ULDC UR4, c[0x0][0x9d8] ;  /* 0x0002760000047ab9 */ /* 0x000fc80000000800 */
[----:B------:R-:W-:-:S04]  /*2370*/  SHF.L.U32 R6, R6, 0x1f, RZ ;  /* 0x0000001f06067819 */ /* 0x000fc800000006ff */
[----:B------:R-:W0:Y:S01]  /*2380*/  SYNCS.PHASECHK.TRANS64.TRYWAIT P1, [UR36+0x22800], R6 ;  /* 0x02280006ff0075a7 */ /* 0x000e220008020164 */
[----:B--2---:R-:W-:-:S04]  /*2390*/  FMUL.FTZ R0, R7, R0 ;  /* 0x0000000007007220 */ /* 0x004fc80000410000 */
[----:B------:R-:W-:Y:S01]  /*23a0*/  FMUL.FTZ R0, R0, UR4 ;  /* 0x0000000400007c20 */ /* 0x000fe20008410000 */
[----:B0-----:R-:W-:Y:S06]  /*23b0*/  @!P1 BRA `(.L_x_1289) ;  /* 0x00000188001c9947 */ /* 0x001fec0003800000 */
.L_x_1497:
[----:B------:R-:W-:Y:S05]  /*23c0*/  @!P0 BRA `(.L_x_1290) ;  /* 0x0000000000048947 */ /* 0x000fea0003800000 */
[----:B------:R-:W-:Y:S01]  /*23d0*/  BPT.TRAP 0x1 ;  /* 0x000000040000795c */ /* 0x000fe20000300000 */
.L_x_1290:
[----:B------:R-:W-:Y:S02]  /*23e0*/  IMAD.U32 R91, RZ, RZ, UR48 ;  /* 0x00000030ff5b7e24 */ /* 0x000fe4000f8e00ff */
[----:B------:R-:W-:-:S03]  /*23f0*/  IMAD.U32 R2, RZ, RZ, UR49 ;  /* 0x00000031ff027e24 */ /* 0x000fc6000f8e00ff */
[----:B------:R-:W-:Y:S02]  /*2400*/  LEA R91, R91, UR36, 0x3 ;  /* 0x000000245b5b7c11 */ /* 0x000fe4000f8e18ff */
[----:B------:R-:W-:-:S04]  /*2410*/  SHF.L.U32 R2, R2, 0x1f, RZ ;  /* 0x0000001f02027819 */ /* 0x000fc800000006ff */
[----:B------:R1:W2:Y:S01]  /*2420*/  SYNCS.PHASECHK.TRANS64.TRYWAIT P1, [R91+URZ+0x22830], R2 ;  /* 0x022830025b0075a7 */ /* 0x0002a2000802017f */
[----:B------:R-:W-:Y:S05]  /*2430*/  @!P0 BRA `(.L_x_1291) ;  /* 0x0000000000048947 */ /* 0x000fea0003800000 */
[----:B------:R-:W-:Y:S01]  /*2440*/  BPT.TRAP 0x1 ;  /* 0x000000040000795c */ /* 0x000fe20000300000 */
.L_x_1291:
[----:B--2---:R-:W-:Y:S05]  /*2450*/  @P1 BRA `(.L_x_1292) ;  /* 0x0000000000081947 */ /* 0x004fea0003800000 */
[----:B------:R-:W2:Y:S02]  /*2460*/  SYNCS.PHASECHK.TRANS64.TRYWAIT P1, [R91+URZ+0x22830], R2 ;  /* 0x022830025b0075a7 */ /* 0x000ea4000802017f */
[----:B--2---:R-:W-:Y:S05]  /*2470*/  @!P1 BRA `(.L_x_1293) ;  /* 0x0000018800049947 */ /* 0x004fea0003800000 */
.L_x_1292:
        /* <DEDUP_REMOVED lines=8> */
[----:B------:R-:W-:Y:S01]  /*2500*/  UMOV UR5, 0x80000020 ;  /* 0x8000002000057882 */ /* 0x000fe20000000000 */
[----:B------:R-:W-:Y:S02]  /*2510*/  UMOV UR7, 0x80000020 ;  /* 0x8000002000077882 */ /* 0x000fe40000000000 */
[----:B------:R-:W-:Y:S02]  /*2520*/  ULOP3.LUT UR28, UR4, 0x10000, URZ, 0xfc, !UPT ;  /* 0x00010000041c7892 */ /* 0x000fe4000f8efc3f */
[----:B------:R-:W-:Y:S02]  /*2530*/  UIADD3 UR4, UR24, 0x2, URZ ;  /* 0x0000000218047890 */ /* 0x000fe4000fffe03f */
[----:B------:R-:W-:Y:S02]  /*2540*/  UIMAD UR26, UR48, 0x600, UR28 ;  /* 0x00000600301a78a4 */ /* 0x000fe4000f8e021c */
[----:B------:R-:W-:-:S02]  /*2550*/  UIADD3 UR8, UR24, 0x200, URZ ;  /* 0x0000020018087890 */ /* 0x000fc4000fffe03f */
[----:B------:R-:W-:Y:S02]  /*2560*/  UIADD3 UR6, UR26, 0x2, URZ ;  /* 0x000000021a067890 */ /* 0x000fe4000fffe03f */
[----:B------:R-:W-:Y:S01]  /*2570*/  UIADD3 UR10, UR26, 0x200, URZ ;  /* 0x000002001a0a7890 */ /* 0x000fe2000fffe03f */
[----:B------:R-:W-:Y:S02]  /*2580*/  UMOV UR9, 0x80000020 ;  /* 0x8000002000097882 */ /* 0x000fe40000000000 */
[----:B------:R-:W-:Y:S01]  /*2590*/  QGMMA.64x128x32.F32.E4M3.E4M3 R24, gdesc[UR24], RZ, !UPT, gsb0 ;  /* 0x01e00000181879f3 */ /* 0x000fe2000c0008ff */
[----:B------:R-:W-:Y:S01]  /*25a0*/  UMOV UR11, 0x80000020 ;  /* 0x80000020000b7882 */ /* 0x000fe20000000000 */
[----:B------:R-:W-:Y:S02]  /*25b0*/  UIADD3 UR12, UR24, 0x202, URZ ;  /* 0x00000202180c7890 */ /* 0x000fe4000fffe03f */
[----:B------:R-:W-:Y:S01]  /*25c0*/  UIADD3 UR14, UR26, 0x202, URZ ;  /* 0x000002021a0e7890 */ /* 0x000fe2000fffe03f */
[----:B------:R-:W-:Y:S01]  /*25d0*/  UMOV UR13, 0x80000020 ;  /* 0x80000020000d7882 */ /* 0x000fe20000000000 */
[----:B------:R-:W-:Y:S01]  /*25e0*/  UMOV UR15, 0x80000020 ;  /* 0x80000020000f7882 */ /* 0x000fe20000000000 */
[----:B------:R-:W-:-:S02]  /*25f0*/  UIADD3 UR16, UR24, 0x400, URZ ;  /* 0x0000040018107890 */ /* 0x000fc4000fffe03f */
[----:B------:R-:W-:Y:S01]  /*2600*/  UIADD3 UR18, UR26, 0x400, URZ ;  /* 0x000004001a127890 */ /* 0x000fe2000fffe03f */
[----:B------:R-:W-:Y:S01]  /*2610*/  UMOV UR17, 0x80000020 ;  /* 0x8000002000117882 */ /* 0x000fe20000000000 */
[----:B------:R-:W-:Y:S01]  /*2620*/  UMOV UR19, 0x80000020 ;  /* 0x8000002000137882 */ /* 0x000fe20000000000 */
[----:B------:R-:W-:Y:S02]  /*2630*/  UIADD3 UR20, UR24, 0x402, URZ ;  /* 0x0000040218147890 */ /* 0x000fe4000fffe03f */
[----:B------:R-:W-:Y:S01]  /*2640*/  UIADD3 UR22, UR26, 0x402, URZ ;  /* 0x000004021a167890 */ /* 0x000fe2000fffe03f */
[----:B------:R-:W-:Y:S01]  /*2650*/  UMOV UR21, 0x80000020 ;  /* 0x8000002000157882 */ /* 0x000fe20000000000 */
[----:B------:R-:W-:Y:S01]  /*2660*/  UMOV UR23, 0x80000020 ;  /* 0x8000002000177882 */ /* 0x000fe20000000000 */
[----:B------:R-:W-:Y:S02]  /*2670*/  WARPGROUP.DEPBAR.LE gsb0, 0x0 ;  /* 0x00008000000079c5 */ /* 0x000fe40000010000 */
        /* <DEDUP_REMOVED lines=17> */
.L_x_1294:
[----:B------:R-:W-:Y:S01]  /*2790*/  UISETP.NE.AND UP1, UPT, UR54, URZ, UPT ;  /* 0x0000003f3600728c */ /* 0x000fe2000bf25270 */
[C---:B------:R-:W-:Y:S01]  /*27a0*/  FMUL.FTZ R69, R0.reuse, R69 ;  /* 0x0000004500457220 */ /* 0x040fe20000410000 */
[----:B------:R-:W-:Y:S01]  /*27b0*/  R2UR UR6, R91 ;  /* 0x000000005b0672ca */ /* 0x000fe200000e0000 */
[C---:B------:R-:W-:Y:S01]  /*27c0*/  FMUL.FTZ R7, R0.reuse, R34 ;  /* 0x0000002200077220 */ /* 0x040fe20000410000 */
[C---:B------:R-:W-:Y:S01]  /*27d0*/  FMUL.FTZ R4, R0.reuse, R24 ;  /* 0x0000001800047220 */ /* 0x040fe20000410000 */
[----:B------:R3:W4:Y:S01]  /*27e0*/  MUFU.TANH R97, R69 ;  /* 0x0000004500617308 */ /* 0x0007220000002400 */
[----:B------:R-:W-:Y:S01]  /*27f0*/  PLOP3.LUT P1, PT, PT, PT, UP1, 0x80, 0x0 ;  /* 0x000000000000781c */ /* 0x000fe20003f2f018 */
[C---:B------:R-:W-:Y:S01]  /*2800*/  FMUL.FTZ R24, R0.reuse, R28 ;  /* 0x0000001c00187220 */ /* 0x040fe20000410000 */
[----:B------:R-:W-:Y:S01]  /*2810*/  PLOP3.LUT P2, PT, PT, PT, UP1, 0x80, 0x0 ;  /* 0x000000000000781c */ /* 0x000fe20003f4f018 */
[C---:B------:R-:W-:Y:S01]  /*2820*/  FMUL.FTZ R28, R0.reuse, R58 ;  /* 0x0000003a001c7220 */ /* 0x040fe20000410000 */
[C---:B------:R-:W-:Y:S01]  /*2830*/  FMUL.FTZ R10, R0.reuse, R39 ;  /* 0x00000027000a7220 */ /* 0x040fe20000410000 */
[----:B------:R-:W-:Y:S01]  /*2840*/  @UP1 ULDC UR7, c[0x0][0x44c] ;  /* 0x0001130000071ab9 */ /* 0x000fe20000000800 */
[----:B------:R-:W-:Y:S01]  /*2850*/  FMUL.FTZ R15, R0, R25 ;  /* 0x00000019000f7220 */ /* 0x000fe20000410000 */
[----:B------:R-:W-:-:S02]  /*2860*/  IMAD.MOV.U32 R39, RZ, RZ, -0x80 ;  /* 0xffffff80ff277424 */ /* 0x000fc400078e00ff */
[C---:B------:R-:W-:Y:S01]  /*2870*/  FMUL.FTZ R25, R0.reuse, R29 ;  /* 0x0000001d00197220 */ /* 0x040fe20000410000 */
[----:B---3--:R-:W-:Y:S01]  /*2880*/  VIADD R69, R17, UR41 ;  /* 0x0000002911457c36 */ /* 0x008fe20008000000 */
[----:B------:R-:W-:Y:S01]  /*2890*/  UIADD3 UR6, UR6, 0x22840, URZ ;  /* 0x0002284006067890 */ /* 0x000fe2000fffe03f */
[----:B------:R-:W-:Y:S01]  /*28a0*/  FMUL.FTZ R11, R0, R42 ;  /* 0x0000002a000b7220 */ /* 0x000fe20000410000 */
[----:B------:R-:W-:Y:S01]  /*28b0*/  UISETP.NE.AND UP0, UPT, UR53, URZ, UPT ;  /* 0x0000003f3500728c */ /* 0x000fe2000bf05270 */
[----:B------:R-:W-:Y:S01]  /*28c0*/  @P1 IMAD.HI.U32 R34, R69, UR7, RZ ;  /* 0x0000000745221c27 */ /* 0x000fe2000f8e00ff */
[----:B------:R-:W-:-:S03]  /*28d0*/  @UP1 ULDC UR7, c[0x0][0x450] ;  /* 0x0001140000071ab9 */ /* 0x000fc60000000800 */
[C---:B------:R-:W-:Y:S01]  /*28e0*/  FMUL.FTZ R42, R0.reuse, R44 ;  /* 0x0000002c002a7220 */ /* 0x040fe20000410000 */
[C---:B------:R-:W-:Y:S01]  /*28f0*/  FMUL.FTZ R29, R0.reuse, R59 ;  /* 0x0000003b001d7220 */ /* 0x040fe20000410000 */
[C---:B-12---:R-:W-:Y:S01]  /*2900*/  FMUL.FTZ R2, R0.reuse, R26 ;  /* 0x0000001a00027220 */ /* 0x046fe20000410000 */
[----:B------:R-:W-:Y:S01]  /*2910*/  @P2 SHF.R.U32.HI R69, RZ, UR7, R34 ;  /* 0x00000007ff452c19 */ /* 0x000fe20008011622 */
[C---:B0-----:R-:W-:Y:S01]  /*2920*/  FMUL.FTZ R3, R0.reuse, R27 ;  /* 0x0000001b00037220 */ /* 0x041fe20000410000 */
[C---:B------:R-:W-:Y:S01]  /*2930*/  FMUL.FTZ R12, R0.reuse, R43 ;  /* 0x0000002b000c7220 */ /* 0x040fe20000410000 */
[C---:B------:R-:W-:Y:S01]  /*2940*/  FMUL.FTZ R13, R0.reuse, R46 ;  /* 0x0000002e000d7220 */ /* 0x040fe20000410000 */
[C---:B------:R-:W-:Y:S01]  /*2950*/  FMUL.FTZ R14, R0.reuse, R47 ;  /* 0x0000002f000e7220 */ /* 0x040fe20000410000 */
[----:B------:R-:W0:Y:S01]  /*2960*/  SHFL.IDX PT, R58, R69, RZ, 0x1c1f ;  /* 0x001c1fff453a7589 */ /* 0x000e2200000e0000 */
[C---:B------:R-:W-:Y:S01]  /*2970*/  FMUL.FTZ R44, R0.reuse, R48 ;  /* 0x00000030002c7220 */ /* 0x040fe20000410000 */
[C---:B------:R-:W-:Y:S01]  /*2980*/  FMUL.FTZ R20, R0.reuse, R50 ;  /* 0x0000003200147220 */ /* 0x040fe20000410000 */
[C---:B------:R-:W-:Y:S01]  /*2990*/  FMUL.FTZ R59, R0.reuse, R75 ;  /* 0x0000004b003b7220 */ /* 0x040fe20000410000 */
[----:B------:R-:W-:Y:S01]  /*29a0*/  UPRMT UR6, UR37, 0x654, UR6 ;  /* 0x0000065425067896 */ /* 0x000fe20008000006 */
        /* <DEDUP_REMOVED lines=13> */
[----:B------:R-:W-:-:S02]  /*2a80*/  IMAD R75, R88, R39, 0x80 ;  /* 0x00000080584b7424 */ /* 0x000fc400078e0227 */
        /* <DEDUP_REMOVED lines=32> */
[----:B------:R-:W-:Y:S01]  /*2c90*/  IMAD.U32 R39, RZ, RZ, UR47 ;  /* 0x0000002fff277e24 */ /* 0x000fe2000f8e00ff */
[----:B------:R-:W-:Y:S01]  /*2ca0*/  PLOP3.LUT P1, PT, PT, PT, UP0, 0x40, 0x0 ;  /* 0x000000000000781c */ /* 0x000fe20003f2e808 */
[----:B------:R-:W1:Y:S01]  /*2cb0*/  MUFU.TANH R4, R4 ;  /* 0x0000000400047308 */ /* 0x000e620000002400 */
[C-C-:B------:R-:W-:Y:S01]  /*2cc0*/  IADD3 R38, -R16.reuse, 0x1, R75.reuse ;  /* 0x0000000110267810 */ /* 0x140fe20007ffe14b */
[----:B------:R-:W-:Y:S01]  /*2cd0*/  ULDC UR31, c[0x0][0x9dc] ;  /* 0x00027700001f7ab9 */ /* 0x000fe20000000800 */
[----:B------:R-:W-:Y:S01]  /*2ce0*/  SYNCS.ARRIVE.TRANS64.RED.A1T0 RZ, [UR6], RZ ;  /* 0x000000ffffff79a7 */ /* 0x000fe20008100406 */
[----:B------:R-:W-:Y:S01]  /*2cf0*/  ULOP3.LUT UR6, URZ, UR31, URZ, 0x33, !UPT ;  /* 0x0000001f3f067292 */ /* 0x000fe2000f8e333f */
[----:B------:R-:W-:Y:S01]  /*2d00*/  IADD3 R38, -R39, UR40, R38 ;  /* 0x0000002827267c10 */ /* 0x000fe2000fffe126 */
[----:B------:R-:W-:Y:S01]  /*2d10*/  ULDC UR14, c[0x0][0x9e0] ;  /* 0x00027800000e7ab9 */ /* 0x000fe20000000800 */
[----:B------:R-:W-:Y:S01]  /*2d20*/  IADD3 R79, -R16, UR40, R75 ;  /* 0x00000028104f7c10 */ /* 0x000fe2000fffe14b */
[----:B------:R-:W2:Y:S01]  /*2d30*/  MUFU.TANH R15, R15 ;  /* 0x0000000f000f7308 */ /* 0x000ea20000002400 */
[----:B------:R-:W-:Y:S01]  /*2d40*/  LEA R78, R88, 0xffffff80, 0x7 ;  /* 0xffffff80584e7811 */ /* 0x000fe200078e38ff */
[----:B------:R-:W-:-:S02]  /*2d50*/  VIADD R82, R38, UR14 ;  /* 0x0000000e26527c36 */ /* 0x000fc40008000000 */
[----:B------:R-:W-:-:S03]  /*2d60*/  VIADD R83, R38, UR6 ;  /* 0x0000000626537c36 */ /* 0x000fc60008000000 */
[----:B0-----:R-:W-:Y:S01]  /*2d70*/  VIADDMNMX R49, R58, R82, R79, PT ;  /* 0x000000523a317246 */ /* 0x001fe2000380014f */
[----:B------:R-:W0:Y:S01]  /*2d80*/  MUFU.TANH R2, R2 ;  /* 0x0000000200027308 */ /* 0x000e220000002400 */
[----:B------:R-:W-:-:S07]  /*2d90*/  IMAD.IADD R62, R83, 0x1, R58 ;  /* 0x00000001533e7824 */ /* 0x000fce00078e023a */
[----:B------:R-:W3:Y:S08]  /*2da0*/  MUFU.TANH R3, R3 ;  /* 0x0000000300037308 */ /* 0x000ef00000002400 */
        /* <DEDUP_REMOVED lines=33> */
[----:B------:R0:W0:Y:S08]  /*2fc0*/  MUFU.TANH R93, R61 ;  /* 0x0000003d005d7308 */ /* 0x0000300000002400 */
[----:B------:R-:W0:Y:S08]  /*2fd0*/  MUFU.TANH R51, R51 ;  /* 0x0000003300337308 */ /* 0x000e300000002400 */
[----:B------:R-:W0:Y:S08]  /*2fe0*/  MUFU.TANH R52, R52 ;  /* 0x0000003400347308 */ /* 0x000e300000002400 */
[----:B------:R0:W0:Y:S08]  /*2ff0*/  MUFU.TANH R94, R64 ;  /* 0x00000040005e7308 */ /* 0x0000300000002400 */
[----:B------:R0:W0:Y:S08]  /*3000*/  MUFU.TANH R95, R65 ;  /* 0x00000041005f7308 */ /* 0x0000300000002400 */
[----:B------:R-:W0:Y:S08]  /*3010*/  MUFU.TANH R53, R53 ;  /* 0x0000003500357308 */ /* 0x000e300000002400 */
[----:B------:R-:W0:Y:S08]  /*3020*/  MUFU.TANH R54, R54 ;  /* 0x0000003600367308 */ /* 0x000e300000002400 */
[----:B------:R0:W0:Y:S08]  /*3030*/  MUFU.TANH R96, R68 ;  /* 0x0000004400607308 */ /* 0x0000300000002400 */
[----:B------:R-:W0:Y:S08]  /*3040*/  MUFU.TANH R55, R55 ;  /* 0x0000003700377308 */ /* 0x000e300000002400 */
[----:B------:R-:W0:Y:S08]  /*3050*/  MUFU.TANH R56, R56 ;  /* 0x0000003800387308 */ /* 0x000e300000002400 */
[----:B------:R0:W0:Y:S08]  /*3060*/  MUFU.TANH R71, R72 ;  /* 0x0000004800477308 */ /* 0x0000300000002400 */
[----:B------:R0:W0:Y:S08]  /*3070*/  MUFU.TANH R98, R73 ;  /* 0x0000004900627308 */ /* 0x0000300000002400 */
        /* <DEDUP_REMOVED lines=14> */
[----:B-1234-:R-:W-:Y:S05]  /*3160*/  @P1 BRA `(.L_x_1295) ;  /* 0x0000000000641947 */ /* 0x01efea0003800000 */
[----:B0-----:R-:W-:Y:S01]  /*3170*/  IMAD.U32 R61, RZ, RZ, UR47 ;  /* 0x0000002fff3d7e24 */ /* 0x001fe2000f8e00ff */
[----:B------:R-:W-:Y:S04]  /*3180*/  BSSY B0, `(.L_x_1296) ;  /* 0x0000013000007945 */ /* 0x000fe80003800000 */
[----:B------:R-:W-:-:S04]  /*3190*/  IADD3 R61, -R61, UR40, R58 ;  /* 0x000000283d3d7c10 */ /* 0x000fc8000fffe13a */
        /* <DEDUP_REMOVED lines=11> */
.L_x_1297:
[----:B------:R-:W-:Y:S02]  /*3250*/  ULDC UR6, c[0x0][0x9e4] ;  /* 0x0002790000067ab9 */ /* 0x000fe40000000800 */
[----:B------:R-:W-:-:S05]  /*3260*/  IMAD.U32 R58, RZ, RZ, UR6 ;  /* 0x00000006ff3a7e24 */ /* 0x000fca000f8e00ff */
[----:B------:R-:W-:-:S13]  /*3270*/  ISETP.NE.AND P1, PT, R58, 0x1, PT ;  /* 0x000000013a00780c */ /* 0x000fda0003f25270 */
[----:B------:R-:W0:Y:S02]  /*3280*/  @P1 LDC.64 R38, c[0x0][0x9e8] ;  /* 0x00027a00ff261b82 */ /* 0x000e240000000a00 */
[----:B0-----:R-:W-:-:S05]  /*3290*/  @P1 IMAD.HI.U32 R38, R61, R38, RZ ;  /* 0x000000263d261227 */ /* 0x001fca00078e00ff */
[----:B------:R-:W-:-:S07]  /*32a0*/  @P1 SHF.R.U32.HI R61, RZ, R39, R38 ;  /* 0x00000027ff3d1219 */ /* 0x000fce0000011626 */
.L_x_1298:
[----:B------:R-:W-:Y:S05]  /*32b0*/  BSYNC B0 ;  /* 0x0000000000007941 */ /* 0x000fea0003800000 */
.L_x_1296:
[----:B------:R-:W-:-:S04]  /*32c0*/  IMAD R61, R61, R58, -R78 ;  /* 0x0000003a3d3d7224 */ /* 0x000fc800078e0a4e */
[----:B------:R-:W-:-:S05]  /*32d0*/  IMAD.IADD R61, R61, 0x1, -R16 ;  /* 0x000000013d3d7824 */ /* 0x000fca00078e0a10 */
[----:B------:R-:W-:Y:S02]  /*32e0*/  VIADDMNMX R49, R61, R58, R49, PT ;  /* 0x0000003a3d317246 */ /* 0x000fe40003800131 */
[----:B------:R-:W-:-:S07]  /*32f0*/  VIMNMX R62, R62, R61, !PT ;  /* 0x0000003d3e3e7248 */ /* 0x000fce0007fe0100 */
.L_x_1295:
[C---:B------:R-:W-:Y:S01]  /*3300*/  ISETP.GE.AND P2, PT, R75.reuse, 0x9, PT ;  /* 0x000000094b00780c */ /* 0x040fe20003f46270 */
[----:B------:R-:W-:Y:S01]  /*3310*/  UISETP.NE.AND UP0, UPT, UR53, URZ, UPT ;  /* 0x0000003f3500728c */ /* 0x000fe2000bf05270 */
[----:B------:R-:W-:Y:S02]  /*3320*/  ISETP.GE.AND P1, PT, R75, 0x2, PT ;  /* 0x000000024b00780c */ /* 0x000fe40003f26270 */
[C---:B------:R-:W-:Y:S02]  /*3330*/  ISETP.GT.AND P3, PT, R62.reuse, 0x8, !P2 ;  /* 0x000000083e00780c */ /* 0x040fe40005764270 */
[----:B------:R-:W-:Y:S02]  /*3340*/  ISETP.GT.AND P4, PT, R62, 0x1, !P1 ;  /* 0x000000013e00780c */ /* 0x000fe40004f84270 */
[----:B------:R-:W-:Y:S02]  /*3350*/  ISETP.LT.OR P3, PT, R49, 0x9, P3 ;  /* 0x000000093100780c */ /* 0x000fe40001f61670 */
[----:B------:R-:W-:-:S02]  /*3360*/  ISETP.GE.AND P5, PT, R75, 0x11, PT ;  /* 0x000000114b00780c */ /* 0x000fc40003fa6270 */
[----:B0-----:R-:W-:Y:S02]  /*3370*/  FSEL R66, R24, -INF , !P3 ;  /* 0xff80000018427808 */ /* 0x001fe40005800000 */
[----:B------:R-:W-:Y:S01]  /*3380*/  ISETP.LT.OR P4, PT, R49, 0x2, P4 ;  /* 0x000000023100780c */ /* 0x000fe20002781670 */
[----:B------:R-:W0:Y:S01]  /*3390*/  SHFL.IDX PT, R24, R69, 0x1, 0x1c1f ;  /* 0x003c1f0045187f89 */ /* 0x000e2200000e0000 */
[----:B------:R-:W-:Y:S02]  /*33a0*/  ISETP.GT.AND P3, PT, R62, 0x10, !P5 ;  /* 0x000000103e00780c */ /* 0x000fe40006f64270 */
[----:B------:R-:W-:Y:S02]  /*33b0*/  ISETP.GE.AND P6, PT, R75, 0xa, PT ;  /* 0x0000000a4b00780c */ /* 0x000fe40003fc6270 */
[----:B------:R-:W-:Y:S02]  /*33c0*/  FSEL R67, R15, -INF , !P4 ;  /* 0xff8000000f437808 */ /* 0x000fe40006000000 */
[----:B------:R-:W-:-:S02]  /*33d0*/  P2R R99, PR, RZ, 0x20 ;  /* 0x00000020ff637803 */ /* 0x000fc40000000000 */
[----:B------:R-:W-:Y:S02]  /*33e0*/  ISETP.LT.OR P3, PT, R49, 0x11, P3 ;  /* 0x000000113100780c */ /* 0x000fe40001f61670 */
[C---:B------:R-:W-:Y:S02]  /*33f0*/  ISETP.GT.AND P4, PT, R62.reuse, 0x9, !P6 ;  /* 0x000000093e00780c */ /* 0x040fe40007784270 */
[----:B------:R-:W-:Y:S02]  /*3400*/  ISETP.GE.AND P5, PT, R75, 0x12, PT ;  /* 0x000000124b00780c */ /* 0x000fe40003fa6270 */
[----:B------:R-:W-:Y:S02]  /*3410*/  FSEL R89, R89, -INF , !P3 ;  /* 0xff80000059597808 */ /* 0x000fe40005800000 */
[----:B------:R-:W-:Y:S02]  /*3420*/  ISETP.LT.OR P4, PT, R49, 0xa, P4 ;  /* 0x0000000a3100780c */ /* 0x000fe40002781670 */
[----:B------:R-:W-:-:S02]  /*3430*/  ISETP.GT.AND P3, PT, R62, 0x11, !P5 ;  /* 0x000000113e00780c */ /* 0x000fc40006f64270 */
[----:B------:R-:W-:Y:S02]  /*3440*/  FSEL R68, R25, -INF , !P4 ;  /* 0xff80000019447808 */ /* 0x000fe40006000000 */
        /* <DEDUP_REMOVED lines=11> */
[----:B------:R-:W-:Y:S02]  /*3500*/  ISETP.GE.AND P4, PT, R75, 0x21, PT ;  /* 0x000000214b00780c */ /* 0x000fe40003f86270 */
        /* <DEDUP_REMOVED lines=101> */
[----:B------:R-:W-:Y:S02]  /*3b60*/  ISETP.GE.AND P3, PT, R75, 0x71, PT ;  /* 0x000000714b00780c */ /* 0x000fe40003f66270 */
[----:B------:R-:W-:Y:S02]  /*3b70*/  P2R R91, PR, RZ, 0x40 ;  /* 0x00000040ff5b7803 */ /* 0x000fe40000000000 */
[----:B------:R-:W-:-:S04]  /*3b80*/  ISETP.GT.AND P4, PT, R62, 0x70, !P3 ;  /* 0x000000703e00780c */ /* 0x000fc80005f84270 */
[----:B------:R-:W-:-:S04]  /*3b90*/  ISETP.LT.OR P4, PT, R49, 0x71, P4 ;  /* 0x000000713100780c */ /* 0x000fc80002781670 */
[----:B------:R-:W-:Y:S02]  /*3ba0*/  FSEL R37, R80, -INF , !P4 ;  /* 0xff80000050257808 */ /* 0x000fe40006000000 */
[----:B------:R-:W-:-:S04]  /*3bb0*/  ISETP.GE.AND P4, PT, R75, 0x72, PT ;  /* 0x000000724b00780c */ /* 0x000fc80003f86270 */
        /* <DEDUP_REMOVED lines=8> */
[----:B------:R-:W-:Y:S02]  /*3c40*/  P2R R71, PR, RZ, 0x40 ;  /* 0x00000040ff477803 */ /* 0x000fe40000000000 */
[----:B------:R-:W-:-:S04]  /*3c50*/  ISETP.GT.AND P6, PT, R62, RZ, !P6 ;  /* 0x000000ff3e00720c */ /* 0x000fc800077c4270 */
[----:B------:R-:W-:-:S04]  /*3c60*/  ISETP.LT.OR P6, PT, R49, 0x1, P6 ;  /* 0x000000013100780c */ /* 0x000fc800037c1670 */
[----:B------:R-:W-:Y:S02]  /*3c70*/  FSEL R80, R4, -INF , !P6 ;  /* 0xff80000004507808 */ /* 0x000fe40007000000 */
[----:B------:R-:W-:-:S04]  /*3c80*/  ISETP.GE.AND P6, PT, R75, 0x7a, PT ;  /* 0x0000007a4b00780c */ /* 0x000fc80003fc6270 */
[----:B------:R-:W-:Y:S02]  /*3c90*/  P2R R75, PR, RZ, 0x40 ;  /* 0x00000040ff4b7803 */ /* 0x000fe40000000000 */
[----:B------:R-:W-:Y:S01]  /*3ca0*/  ISETP.GT.AND P6, PT, R62, 0x79, !P6 ;  /* 0x000000793e00780c */ /* 0x000fe200077c4270 */
[----:B0-----:R-:W-:-:S03]  /*3cb0*/  IMAD.IADD R62, R83, 0x1, R24 ;  /* 0x00000001533e7824 */ /* 0x001fc600078e0218 */
[----:B------:R-:W-:Y:S02]  /*3cc0*/  ISETP.LT.OR P6, PT, R49, 0x7a, P6 ;  /* 0x0000007a3100780c */ /* 0x000fe400037c1670 */
[----:B------:R-:W-:Y:S02]  /*3cd0*/  VIADDMNMX R49, R24, R82, R79, PT ;  /* 0x0000005218317246 */ /* 0x000fe4000380014f */
[----:B------:R-:W-:Y:S02]  /*3ce0*/  FSEL R4, R85, -INF , !P6 ;  /* 0xff80000055047808 */ /* 0x000fe40007000000 */
[----:B------:R-:W-:-:S13]  /*3cf0*/  PLOP3.LUT P6, PT, PT, PT, UP0, 0x40, 0x0 ;  /* 0x000000000000781c */ /* 0x000fda0003fce808 */
[----:B------:R-:W-:Y:S05]  /*3d00*/  @P6 BRA `(.L_x_1299) ;  /* 0x0000000000646947 */ /* 0x000fea0003800000 */
[----:B------:R-:W-:Y:S01]  /*3d10*/  IMAD.U32 R69, RZ, RZ, UR47 ;  /* 0x0000002fff457e24 */ /* 0x000fe2000f8e00ff */
        /* <DEDUP_REMOVED lines=13> */
.L_x_1301:
[----:B------:R-:W-:Y:S02]  /*3df0*/  ULDC UR6, c[0x0][0x9e4] ;  /* 0x0002790000067ab9 */ /* 0x000fe40000000800 */
[----:B------:R-:W-:-:S05]  /*3e00*/  IMAD.U32 R76, RZ, RZ, UR6 ;  /* 0x00000006ff4c7e24 */ /* 0x000fca000f8e00ff */
[----:B------:R-:W-:-:S13]  /*3e10*/  ISETP.NE.AND P6, PT, R76, 0x1, PT ;  /* 0x000000014c00780c */ /* 0x000fda0003fc5270 */
[----:B------:R-:W0:Y:S02]  /*3e20*/  @P6 LDC.64 R24, c[0x0][0x9e8] ;  /* 0x00027a00ff186b82 */ /* 0x000e240000000a00 */
[----:B0-----:R-:W-:-:S05]  /*3e30*/  @P6 IMAD.HI.U32 R24, R69, R24, RZ ;  /* 0x0000001845186227 */ /* 0x001fca00078e00ff */
[----:B------:R-:W-:-:S07]  /*3e40*/  @P6 SHF.R.U32.HI R69, RZ, R25, R24 ;  /* 0x00000019ff456219 */ /* 0x000fce0000011618 */
.L_x_1302:
[----:B------:R-:W-:Y:S05]  /*3e50*/  BSYNC B0 ;  /* 0x0000000000007941 */ /* 0x000fea0003800000 */
.L_x_1300:
[----:B------:R-:W-:-:S04]  /*3e60*/  IMAD R69, R69, R76, -R78 ;  /* 0x0000004c45457224 */ /* 0x000fc800078e0a4e */
[----:B------:R-:W-:-:S05]  /*3e70*/  IMAD.IADD R69, R69, 0x1, -R16 ;  /* 0x0000000145457824 */ /* 0x000fca00078e0a10 */
[----:B------:R-:W-:Y:S02]  /*3e80*/  VIADDMNMX R49, R69, R76, R49, PT ;  /* 0x0000004c45317246 */ /* 0x000fe40003800131 */
[----:B------:R-:W-:-:S07]  /*3e90*/  VIMNMX R62, R62, R69, !PT ;  /* 0x000000453e3e7248 */ /* 0x000fce0007fe0100 */
.L_x_1299:
[C---:B------:R-:W-:Y:S01]  /*3ea0*/  ISETP.GT.AND P1, PT, R62.reuse, 0x1, !P1 ;  /* 0x000000013e00780c */ /* 0x040fe20004f24270 */
[----:B------:R-:W-:Y:S01]  /*3eb0*/  ULDC UR29, c[0x0][0x988] ;  /* 0x00026200001d7ab9 */ /* 0x000fe20000000800 */
[----:B------:R-:W-:Y:S01]  /*3ec0*/  ISETP.NE.AND P6, PT, R91, RZ, PT ;  /* 0x000000ff5b00720c */ /* 0x000fe20003fc5270 */
[----:B------:R-:W-:Y:S01]  /*3ed0*/  UISETP.NE.AND UP1, UPT, UR54, URZ, UPT ;  /* 0x0000003f3600728c */ /* 0x000fe2000bf25270 */
[----:B------:R-:W-:Y:S01]  /*3ee0*/  ISETP.LT.OR P1, PT, R49, 0x2, P1 ;  /* 0x000000023100780c */ /* 0x000fe20000f21670 */
[----:B------:R-:W-:Y:S01]  /*3ef0*/  UISETP.NE.AND UP0, UPT, UR53, URZ, UPT ;  /* 0x0000003f3500728c */ /* 0x000fe2000bf05270 */
[C---:B------:R-:W-:Y:S01]  /*3f00*/  ISETP.GT.AND P2, PT, R62.reuse, 0x8, !P2 ;  /* 0x000000083e00780c */ /* 0x040fe20005744270 */
[----:B------:R-:W-:Y:S01]  /*3f10*/  UMOV UR10, UR41 ;  /* 0x00000029000a7c82 */ /* 0x000fe20008000000 */
[----:B------:R-:W-:Y:S02]  /*3f20*/  FSEL R3, R3, -INF , !P1 ;  /* 0xff80000003037808 */ /* 0x000fe40004800000 */
[----:B------:R-:W-:-:S02]  /*3f30*/  ISETP.GT.AND P1, PT, R62, 0x9, !P6 ;  /* 0x000000093e00780c */ /* 0x000fc40007724270 */
[C---:B------:R-:W-:Y:S02]  /*3f40*/  ISETP.LT.OR P2, PT, R49.reuse, 0x9, P2 ;  /* 0x000000093100780c */ /* 0x040fe40001741670 */
[----:B------:R-:W-:Y:S01]  /*3f50*/  ISETP.LT.OR P1, PT, R49, 0xa, P1 ;  /* 0x0000000a3100780c */ /* 0x000fe20000f21670 */
[----:B------:R-:W-:Y:S01]  /*3f60*/  @UP1 ULDC UR6, c[0x0][0x44c] ;  /* 0x0001130000061ab9 */ /* 0x000fe20000000800 */
[----:B------:R-:W-:Y:S01]  /*3f70*/  FSEL R5, R5, -INF , !P2 ;  /* 0xff80000005057808 */ /* 0x000fe20005000000 */
[----:B------:R-:W-:Y:S01]  /*3f80*/  UIMAD.WIDE.U32 UR6, UR41, UR6, URZ ;  /* 0x00000006290672a5 */ /* 0x000fe2000f8e003f */
[----:B------:R-:W-:Y:S01]  /*3f90*/  FSEL R6, R6, -INF , !P1 ;  /* 0xff80000006067808 */ /* 0x000fe20004800000 */
[----:B------:R-:W-:Y:S01]  /*3fa0*/  @UP1 ULDC UR11, c[0x0][0x450] ;  /* 0x00011400000b1ab9 */ /* 0x000fe20000000800 */
[----:B------:R-:W-:Y:S01]  /*3fb0*/  ISETP.NE.AND P1, PT, R99, RZ, PT ;  /* 0x000000ff6300720c */ /* 0x000fe20003f25270 */
[----:B------:R-:W-:Y:S01]  /*3fc0*/  @UP1 USHF.R.U32.HI UR10, URZ, UR11, UR7 ;  /* 0x0000000b3f0a1299 */ /* 0x000fe20008011607 */
[----:B------:R-:W-:-:S02]  /*3fd0*/  ISETP.NE.AND P2, PT, R108, RZ, PT ;  /* 0x000000ff6c00720c */ /* 0x000fc40003f45270 */
[C---:B------:R-:W-:Y:S01]  /*3fe0*/  ISETP.GT.AND P1, PT, R62.reuse, 0x10, !P1 ;  /* 0x000000103e00780c */ /* 0x040fe20004f24270 */
[----:B------:R-:W-:Y:S01]  /*3ff0*/  UIADD3 UR55, UR55, UR10, URZ ;  /* 0x0000000a37377290 */ /* 0x000fe2000fffe03f */
[----:B------:R-:W-:Y:S02]  /*4000*/  ISETP.NE.AND P6, PT, R109, RZ, PT ;  /* 0x000000ff6d00720c */ /* 0x000fe40003fc5270 */
[----:B------:R-:W-:Y:S01]  /*4010*/  ISETP.LT.OR P1, PT, R49, 0x11, P1 ;  /* 0x000000113100780c */ /* 0x000fe20000f21670 */
[----:B------:R-:W-:Y:S01]  /*4020*/  UIADD3 UR14, UR55, UR14, URZ ;  /* 0x0000000e370e7290 */ /* 0x000fe2000fffe03f */
[----:B------:R-:W-:Y:S02]  /*4030*/  ISETP.GT.AND P3, PT, R62, 0x70, !P3 ;  /* 0x000000703e00780c */ /* 0x000fe40005f64270 */
[----:B------:R-:W-:Y:S02]  /*4040*/  FSEL R25, R7, -INF , !P1 ;  /* 0xff80000007197808 */ /* 0x000fe40004800000 */
[----:B------:R-:W-:-:S02]  /*4050*/  ISETP.NE.AND P1, PT, R100, RZ, PT ;  /* 0x000000ff6400720c */ /* 0x000fc40003f25270 */
[----:B------:R-:W-:Y:S02]  /*4060*/  FMNMX.FTZ R7, R80, R67, !PT ;  /* 0x0000004350077209 */ /* 0x000fe40007810000 */
[----:B------:R-:W-:Y:S02]  /*4070*/  ISETP.GT.AND P1, PT, R62, 0x11, !P1 ;  /* 0x000000113e00780c */ /* 0x000fe40004f24270 */
[----:B------:R-:W-:Y:S02]  /*4080*/  FMNMX.FTZ R7, R66, R7, !PT ;  /* 0x0000000742077209 */ /* 0x000fe40007810000 */
[----:B------:R-:W-:Y:S02]  /*4090*/  ISETP.LT.OR P1, PT, R49, 0x12, P1 ;  /* 0x000000123100780c */ /* 0x000fe40000f21670 */
[----:B------:R-:W-:Y:S02]  /*40a0*/  ISETP.GT.AND P4, PT, R62, 0x71, !P4 ;  /* 0x000000713e00780c */ /* 0x000fe40006784270 */
        /* <DEDUP_REMOVED lines=70> */
[----:B------:R-:W-:Y:S01]  /*4510*/  ISETP.NE.AND P2, PT, R97, RZ, PT ;  /* 0x000000ff6100720c */ /* 0x000fe20003f45270 */
[----:B------:R-:W0:Y:S01]  /*4520*/  SHFL.BFLY PT, R8, R7, 0x2, 0x1f ;  /* 0x0c401f0007087f89 */ /* 0x000e2200000e0000 */
[----:B------:R-:W-:Y:S02]  /*4530*/  ISETP.LT.OR P1, PT, R49, 0x41, P1 ;  /* 0x000000413100780c */ /* 0x000fe40000f21670 */
[----:B------:R-:W-:-:S02]  /*4540*/  ISETP.NE.AND P6, PT, R114, RZ, PT ;  /* 0x000000ff7200720c */ /* 0x000fc40003fc5270 */
[----:B------:R-:W-:Y:S02]  /*4550*/  FSEL R28, R28, -INF , !P1 ;  /* 0xff8000001c1c7808 */ /* 0x000fe40004800000 */
[----:B------:R-:W-:Y:S02]  /*4560*/  ISETP.NE.AND P1, PT, R112, RZ, PT ;  /* 0x000000ff7000720c */ /* 0x000fe40003f25270 */
[C---:B------:R-:W-:Y:S02]  /*4570*/  ISETP.LT.OR P3, PT, R49.reuse, 0x71, P3 ;  /* 0x000000713100780c */ /* 0x040fe40001f61670 */
[C---:B------:R-:W-:Y:S02]  /*4580*/  ISETP.GT.AND P1, PT, R62.reuse, 0x41, !P1 ;  /* 0x000000413e00780c */ /* 0x040fe40004f24270 */
[----:B------:R-:W-:Y:S02]  /*4590*/  ISETP.GT.AND P5, PT, R62, 0x78, !P5 ;  /* 0x000000783e00780c */ /* 0x000fe40006fa4270 */
[----:B------:R-:W-:-:S02]  /*45a0*/  ISETP.LT.OR P1, PT, R49, 0x42, P1 ;  /* 0x000000423100780c */ /* 0x000fc40000f21670 */
[----:B------:R-:W-:Y:S02]  /*45b0*/  ISETP.LT.OR P4, PT, R49, 0x72, P4 ;  /* 0x000000723100780c */ /* 0x000fe40002781670 */
[----:B------:R-:W-:Y:S02]  /*45c0*/  FSEL R29, R29, -INF , !P1 ;  /* 0xff8000001d1d7808 */ /* 0x000fe40004800000 */
[----:B------:R-:W-:Y:S02]  /*45d0*/  ISETP.NE.AND P1, PT, R113, RZ, PT ;  /* 0x000000ff7100720c */ /* 0x000fe40003f25270 */
[----:B------:R-:W-:Y:S02]  /*45e0*/  FSEL R32, R32, -INF , !P3 ;  /* 0xff80000020207808 */ /* 0x000fe40005800000 */
[----:B------:R-:W-:Y:S02]  /*45f0*/  ISETP.GT.AND P1, PT, R62, 0x48, !P1 ;  /* 0x000000483e00780c */ /* 0x000fe40004f24270 */
[----:B0-----:R-:W-:-:S02]  /*4600*/  FMNMX.FTZ R69, R7, R8, !PT ;  /* 0x0000000807457209 */ /* 0x001fc40007810000 */
[C---:B------:R-:W-:Y:S02]  /*4610*/  ISETP.LT.OR P1, PT, R49.reuse, 0x49, P1 ;  /* 0x000000493100780c */ /* 0x040fe40000f21670 */
[----:B------:R-:W-:Y:S01]  /*4620*/  ISETP.LT.OR P5, PT, R49, 0x79, P5 ;  /* 0x000000793100780c */ /* 0x000fe20002fa1670 */
[----:B------:R-:W0:Y:S01]  /*4630*/  SHFL.BFLY PT, R8, R69, 0x1, 0x1f ;  /* 0x0c201f0045087f89 */ /* 0x000e2200000e0000 */
[----:B------:R-:W-:Y:S02]  /*4640*/  FSEL R51, R51, -INF , !P1 ;  /* 0xff80000033337808 */ /* 0x000fe40004800000 */
[----:B------:R-:W-:Y:S02]  /*4650*/  ISETP.NE.AND P1, PT, R92, RZ, PT ;  /* 0x000000ff5c00720c */ /* 0x000fe40003f25270 */
[----:B------:R-:W-:Y:S02]  /*4660*/  FSEL R33, R33, -INF , !P4 ;  /* 0xff80000021217808 */ /* 0x000fe40006000000 */
[----:B------:R-:W-:-:S02]  /*4670*/  ISETP.GT.AND P1, PT, R62, 0x49, !P1 ;  /* 0x000000493e00780c */ /* 0x000fc40004f24270 */
[----:B------:R-:W-:Y:S02]  /*4680*/  FSEL R35, R35, -INF , !P5 ;  /* 0xff80000023237808 */ /* 0x000fe40006800000 */
[----:B------:R-:W-:-:S04]  /*4690*/  ISETP.LT.OR P1, PT, R49, 0x4a, P1 ;  /* 0x0000004a3100780c */ /* 0x000fc80000f21670 */
[----:B------:R-:W-:Y:S02]  /*46a0*/  FSEL R52, R52, -INF , !P1 ;  /* 0xff80000034347808 */ /* 0x000fe40004800000 */
[----:B------:R-:W-:-:S04]  /*46b0*/  ISETP.NE.AND P1, PT, R93, RZ, PT ;  /* 0x000000ff5d00720c */ /* 0x000fc80003f25270 */
[----:B------:R-:W-:Y:S02]  /*46c0*/  ISETP.GT.AND P1, PT, R62, 0x50, !P1 ;  /* 0x000000503e00780c */ /* 0x000fe40004f24270 */
[----:B0-----:R-:W-:Y:S02]  /*46d0*/  FMNMX.FTZ R8, R69, R8, !PT ;  /* 0x0000000845087209 */ /* 0x001fe40007810000 */
        /* <DEDUP_REMOVED lines=14> */
[C---:B------:R-:W-:Y:S02]  /*47c0*/  ISETP.GT.AND P1, PT, R62.reuse, 0x60, !P2 ;  /* 0x000000603e00780c */ /* 0x040fe40005724270 */
[----:B------:R-:W-:Y:S02]  /*47d0*/  ISETP.NE.AND P2, PT, R87, RZ, PT ;  /* 0x000000ff5700720c */ /* 0x000fe40003f45270 */
[----:B------:R-:W-:Y:S02]  /*47e0*/  ISETP.LT.OR P1, PT, R49, 0x61, P1 ;  /* 0x000000613100780c */ /* 0x000fe40000f21670 */
[----:B------:R-:W-:Y:S02]  /*47f0*/  ISETP.GT.AND P2, PT, R62, 0x69, !P2 ;  /* 0x000000693e00780c */ /* 0x000fe40005744270 */
[----:B------:R-:W-:-:S02]  /*4800*/  FSEL R57, R57, -INF , !P1 ;  /* 0xff80000039397808 */ /* 0x000fc40004800000 */
[----:B------:R-:W-:Y:S02]  /*4810*/  ISETP.GT.AND P1, PT, R62, 0x61, !P6 ;  /* 0x000000613e00780c */ /* 0x000fe40007724270 */
[----:B------:R-:W-:Y:S01]  /*4820*/  ISETP.NE.AND P6, PT, R71, RZ, PT ;  /* 0x000000ff4700720c */ /* 0x000fe20003fc5270 */
[----:B------:R-:W-:Y:S01]  /*4830*/  IMAD.U32 R71, RZ, RZ, UR29 ;  /* 0x0000001dff477e24 */ /* 0x000fe2000f8e00ff */
[C---:B------:R-:W-:Y:S02]  /*4840*/  ISETP.LT.OR P1, PT, R49.reuse, 0x62, P1 ;  /* 0x000000623100780c */ /* 0x040fe40000f21670 */
[----:B------:R-:W-:Y:S01]  /*4850*/  ISETP.LT.OR P2, PT, R49, 0x6a, P2 ;  /* 0x0000006a3100780c */ /* 0x000fe20001741670 */
[----:B------:R-:W-:-:S01]  /*4860*/  FFMA.FTZ R71, R8, R71, -8 ;  /* 0xc100000008477423 */ /* 0x000fc20000010047 */
[----:B------:R-:W-:Y:S02]  /*4870*/  FSEL R59, R59, -INF , !P1 ;  /* 0xff8000003b3b7808 */ /* 0x000fe40004800000 */
[----:B------:R-:W-:-:S02]  /*4880*/  FSETP.NEU.FTZ.AND P1, PT, R8, -INF , PT ;  /* 0xff8000000800780b */ /* 0x000fc40003f3d000 */
[----:B------:R-:W-:Y:S02]  /*4890*/  FSEL R30, R30, -INF , !P2 ;  /* 0xff8000001e1e7808 */ /* 0x000fe40005000000 */
[----:B------:R-:W-:Y:S02]  /*48a0*/  FSEL R77, R71, RZ, P1 ;  /* 0x000000ff474d7208 */ /* 0x000fe40000800000 */
[----:B------:R-:W-:Y:S02]  /*48b0*/  ISETP.GT.AND P1, PT, R62, RZ, !P6 ;  /* 0x000000ff3e00720c */ /* 0x000fe40007724270 */
[----:B------:R-:W-:Y:S01]  /*48c0*/  ISETP.NE.AND P6, PT, R75, RZ, PT ;  /* 0x000000ff4b00720c */ /* 0x000fe20003fc5270 */
[--C-:B------:R-:W-:Y:S01]  /*48d0*/  FFMA.FTZ R69, R68, UR29, -R77.reuse ;  /* 0x0000001d44457c23 */ /* 0x100fe2000801084d */
[----:B------:R-:W-:Y:S01]  /*48e0*/  ISETP.LT.OR P1, PT, R49, 0x1, P1 ;  /* 0x000000013100780c */ /* 0x000fe20000f21670 */
[--C-:B------:R-:W-:Y:S01]  /*48f0*/  FFMA.FTZ R75, R74, UR29, -R77.reuse ;  /* 0x0000001d4a4b7c23 */ /* 0x100fe2000801084d */
[----:B------:R-:W-:-:S01]  /*4900*/  FFMA.FTZ R61, R61, UR29, -R77 ;  /* 0x0000001d3d3d7c23 */ /* 0x000fc2000801084d */
[----:B------:R-:W-:Y:S01]  /*4910*/  ISETP.GT.AND P6, PT, R62, 0x79, !P6 ;  /* 0x000000793e00780c */ /* 0x000fe200077c4270 */
[----:B------:R-:W-:-:S01]  /*4920*/  FFMA.FTZ R67, R67, UR29, -R77 ;  /* 0x0000001d43437c23 */ /* 0x000fc2000801084d */
[----:B------:R-:W-:Y:S01]  /*4930*/  FSEL R76, R2, -INF , !P1 ;  /* 0xff800000024c7808 */ /* 0x000fe20004800000 */
[----:B------:R-:W-:-:S01]  /*4940*/  FFMA.FTZ R2, R80, UR29, -R77 ;  /* 0x0000001d50027c23 */ /* 0x000fc2000801084d */
[----:B------:R-:W-:Y:S01]  /*4950*/  ISETP.NE.AND P1, PT, R86, RZ, PT ;  /* 0x000000ff5600720c */ /* 0x000fe20003f25270 */
[----:B------:R-:W-:-:S01]  /*4960*/  FFMA.FTZ R66, R66, UR29, -R77 ;  /* 0x0000001d42427c23 */ /* 0x000fc2000801084d */
[----:B------:R-:W-:Y:S01]  /*4970*/  FMNMX.FTZ R68, R76, R3, !PT ;  /* 0x000000034c447209 */ /* 0x000fe20007810000 */
[----:B------:R-:W-:Y:S01]  /*4980*/  MUFU.EX2 R67, R67 ;  /* 0x0000004300437308 */ /* 0x000fe20000000800 */
[----:B------:R-:W-:Y:S01]  /*4990*/  ISETP.GT.AND P1, PT, R62, 0x68, !P1 ;  /* 0x000000683e00780c */ /* 0x000fe20004f24270 */
[--C-:B------:R-:W-:Y:S01]  /*49a0*/  FFMA.FTZ R89, R89, UR29, -R77.reuse ;  /* 0x0000001d59597c23 */ /* 0x100fe2000801084d */
[----:B------:R-:W-:Y:S01]  /*49b0*/  FMNMX.FTZ R7, R5, R68, !PT ;  /* 0x0000004405077209 */ /* 0x000fe20007810000 */
[--C-:B------:R-:W-:Y:S01]  /*49c0*/  FFMA.FTZ R71, R90, UR29, -R77.reuse ;  /* 0x0000001d5a477c23 */ /* 0x100fe2000801084d */
[----:B------:R-:W-:Y:S01]  /*49d0*/  ISETP.LT.OR P1, PT, R49, 0x69, P1 ;  /* 0x000000693100780c */ /* 0x000fe20000f21670 */
[--C-:B------:R-:W-:Y:S01]  /*49e0*/  FFMA.FTZ R70, R70, UR29, -R77.reuse ;  /* 0x0000001d46467c23 */ /* 0x100fe2000801084d */
[----:B------:R-:W-:Y:S01]  /*49f0*/  FMNMX.FTZ R78, R6, R7, !PT ;  /* 0x00000007064e7209 */ /* 0x000fe20007810000 */
[----:B------:R-:W0:Y:S01]  /*4a00*/  MUFU.EX2 R2, R2 ;  /* 0x0000000200027308 */ /* 0x000e220000000800 */
[----:B------:R-:W-:Y:S01]  /*4a10*/  FSEL R31, R31, -INF , !P1 ;  /* 0xff8000001f1f7808 */ /* 0x000fe20004800000 */
[--C-:B------:R-:W-:Y:S01]  /*4a20*/  FFMA.FTZ R73, R73, UR29, -R77.reuse ;  /* 0x0000001d49497c23 */ /* 0x100fe2000801084d */
[----:B------:R-:W-:Y:S01]  /*4a30*/  FMNMX.FTZ R7, R25, R78, !PT ;  /* 0x0000004e19077209 */ /* 0x000fe20007810000 */
[--C-:B------:R-:W-:Y:S01]  /*4a40*/  FFMA.FTZ R72, R72, UR29, -R77.reuse ;  /* 0x0000001d48487c23 */ /* 0x100fe2000801084d */
[----:B------:R-:W-:Y:S01]  /*4a50*/  ISETP.LT.OR P6, PT, R49, 0x7a, P6 ;  /* 0x0000007a3100780c */ /* 0x000fe200037c1670 */
[--C-:B------:R-:W-:Y:S01]  /*4a60*/  FFMA.FTZ R65, R65, UR29, -R77.reuse ;  /* 0x0000001d41417c23 */ /* 0x100fe2000801084d */
[----:B------:R-:W-:Y:S01]  /*4a70*/  FMNMX.FTZ R78, R24, R7, !PT ;  /* 0x00000007184e7209 */ /* 0x000fe20007810000 */
[----:B------:R-:W1:Y:S01]  /*4a80*/  MUFU.EX2 R66, R66 ;  /* 0x0000004200427308 */ /* 0x000e620000000800 */
[----:B------:R-:W-:Y:S01]  /*4a90*/  FSEL R34, R34, -INF , !P6 ;  /* 0xff80000022227808 */ /* 0x000fe20007000000 */
[--C-:B------:R-:W-:Y:S01]  /*4aa0*/  FFMA.FTZ R64, R64, UR29, -R77.reuse ;  /* 0x0000001d40407c23 */ /* 0x100fe2000801084d */
[----:B------:R-:W-:Y:S01]  /*4ab0*/  FMNMX.FTZ R7, R9, R78, !PT ;  /* 0x0000004e09077209 */ /* 0x000fe20007810000 */
[--C-:B------:R-:W-:Y:S01]  /*4ac0*/  FFMA.FTZ R63, R63, UR29, -R77.reuse ;  /* 0x0000001d3f3f7c23 */ /* 0x100fe2000801084d */
[----:B------:R-:W-:-:S01]  /*4ad0*/  FFMA.FTZ R60, R60, UR29, -R77 ;  /* 0x0000001d3c3c7c23 */ /* 0x000fc2000801084d */
[--C-:B------:R-:W-:Y:S01]  /*4ae0*/  FFMA.FTZ R50, R50, UR29, -R77.reuse ;  /* 0x0000001d32327c23 */ /* 0x100fe2000801084d */
[----:B------:R-:W-:Y:S01]  /*4af0*/  FMNMX.FTZ R78, R10, R7, !PT ;  /* 0x000000070a4e7209 */ /* 0x000fe20007810000 */
[----:B------:R-:W2:Y:S01]  /*4b00*/  MUFU.EX2 R69, R69 ;  /* 0x0000004500457308 */ /* 0x000ea20000000800 */
[----:B------:R-:W-:-:S01]  /*4b10*/  FFMA.FTZ R47, R47, UR29, -R77 ;  /* 0x0000001d2f2f7c23 */ /* 0x000fc2000801084d */
[--C-:B------:R-:W-:Y:S01]  /*4b20*/  FFMA.FTZ R46, R46, UR29, -R77.reuse ;  /* 0x0000001d2e2e7c23 */ /* 0x100fe2000801084d */
[----:B------:R-:W-:Y:S01]  /*4b30*/  FMNMX.FTZ R7, R11, R78, !PT ;  /* 0x0000004e0b077209 */ /* 0x000fe20007810000 */
[--C-:B------:R-:W-:Y:S01]  /*4b40*/  FFMA.FTZ R45, R45, UR29, -R77.reuse ;  /* 0x0000001d2d2d7c23 */ /* 0x100fe2000801084d */
[----:B------:R-:W-:-:S01]  /*4b50*/  FFMA.FTZ R44, R44, UR29, -R77 ;  /* 0x0000001d2c2c7c23 */ /* 0x000fc2000801084d */
[--C-:B------:R-:W-:Y:S01]  /*4b60*/  FFMA.FTZ R43, R43, UR29, -R77.reuse ;  /* 0x0000001d2b2b7c23 */ /* 0x100fe2000801084d */
[----:B------:R-:W-:Y:S01]  /*4b70*/  FMNMX.FTZ R78, R12, R7, !PT ;  /* 0x000000070c4e7209 */ /* 0x000fe20007810000 */
[----:B------:R-:W3:Y:S01]  /*4b80*/  MUFU.EX2 R68, R89 ;  /* 0x0000005900447308 */ /* 0x000ee20000000800 */
        /* <DEDUP_REMOVED lines=12> */
[----:B------:R-:W-:-:S02]  /*4c50*/  FFMA.FTZ R4, R4, UR29, -R77 ;  /* 0x0000001d04047c23 */ /* 0x000fc4000801084d */
        /* <DEDUP_REMOVED lines=13> */
[----:B------:R4:W-:Y:S03]  /*4d30*/  MUFU.EX2 R74, R61 ;  /* 0x0000003d004a7308 */ /* 0x0009e60000000800 */
[----:B------:R-:W-:-:S04]  /*4d40*/  FMNMX.FTZ R7, R55, R78, !PT ;  /* 0x0000004e37077209 */ /* 0x000fc80007810000 */
[----:B------:R-:W-:Y:S01]  /*4d50*/  FMNMX.FTZ R78, R56, R7, !PT ;  /* 0x00000007384e7209 */ /* 0x000fe20007810000 */
[----:B------:R-:W-:Y:S01]  /*4d60*/  MUFU.EX2 R64, R64 ;  /* 0x0000004000407308 */ /* 0x000fe20000000800 */
[----:B----4-:R-:W-:-:S01]  /*4d70*/  FFMA.FTZ R61, R58, UR29, -R77 ;  /* 0x0000001d3a3d7c23 */ /* 0x010fc2000801084d */
[----:B------:R-:W-:Y:S01]  /*4d80*/  FFMA.FTZ R58, R48, UR29, -R77 ;  /* 0x0000001d303a7c23 */ /* 0x000fe2000801084d */
[----:B------:R-:W-:-:S04]  /*4d90*/  FMNMX.FTZ R78, R57, R78, !PT ;  /* 0x0000004e394e7209 */ /* 0x000fc80007810000 */
[----:B------:R-:W-:Y:S01]  /*4da0*/  FMNMX.FTZ R78, R59, R78, !PT ;  /* 0x0000004e3b4e7209 */ /* 0x000fe20007810000 */
[----:B------:R4:W-:Y:S03]  /*4db0*/  MUFU.EX2 R49, R58 ;  /* 0x0000003a00317308 */ /* 0x0009e60000000800 */
        /* <DEDUP_REMOVED lines=13> */
[----:B-----5:R-:W-:-:S07]  /*4e90*/  FMNMX.FTZ R48, R7, R48, !PT ;  /* 0x0000003007307209 */ /* 0x020fce0007810000 */
[----:B------:R-:W-:Y:S01]  /*4ea0*/  MUFU.EX2 R50, R50 ;  /* 0x0000003200327308 */ /* 0x000fe20000000800 */
[----:B------:R-:W5:Y:S07]  /*4eb0*/  SHFL.BFLY PT, R7, R48, 0x1, 0x1f ;  /* 0x0c201f0030077f89 */ /* 0x000f6e00000e0000 */
[----:B------:R-:W-:Y:S08]  /*4ec0*/  MUFU.EX2 R43, R43 ;  /* 0x0000002b002b7308 */ /* 0x000ff00000000800 */
[----:B------:R-:W-:Y:S08]  /*4ed0*/  MUFU.EX2 R42, R42 ;  /* 0x0000002a002a7308 */ /* 0x000ff00000000800 */
[----:B------:R-:W-:Y:S01]  /*4ee0*/  MUFU.EX2 R45, R45 ;  /* 0x0000002d002d7308 */ /* 0x000fe20000000800 */
[----:B-----5:R-:W-:Y:S01]  /*4ef0*/  FMNMX.FTZ R7, R48, R7, !PT ;  /* 0x0000000730077209 */ /* 0x020fe20007810000 */
[----:B------:R-:W-:-:S03]  /*4f00*/  IMAD.U32 R48, RZ, RZ, UR29 ;  /* 0x0000001dff307e24 */ /* 0x000fc6000f8e00ff */
[C---:B------:R-:W-:Y:S01]  /*4f10*/  FSETP.NEU.FTZ.AND P1, PT, R7.reuse, -INF , PT ;  /* 0xff8000000700780b */ /* 0x040fe20003f3d000 */
[----:B------:R-:W-:-:S02]  /*4f20*/  FFMA.FTZ R48, R7, R48, -8 ;  /* 0xc100000007307423 */ /* 0x000fc40000010030 */
[----:B------:R-:W-:Y:S03]  /*4f30*/  MUFU.EX2 R44, R44 ;  /* 0x0000002c002c7308 */ /* 0x000fe60000000800 */
[----:B----4-:R-:W-:Y:S02]  /*4f40*/  FSEL R58, R48, RZ, P1 ;  /* 0x000000ff303a7208 */ /* 0x010fe40000800000 */
[----:B------:R-:W-:-:S03]  /*4f50*/  PLOP3.LUT P1, PT, PT, PT, UP0, 0x40, 0x0 ;  /* 0x000000000000781c */ /* 0x000fc60003f2e808 */
[--C-:B------:R-:W-:Y:S01]  /*4f60*/  FFMA.FTZ R48, R76, UR29, -R58.reuse ;  /* 0x0000001d4c307c23 */ /* 0x100fe2000801083a */
[----:B------:R-:W-:-:S01]  /*4f70*/  FFMA.FTZ R3, R3, UR29, -R58 ;  /* 0x0000001d03037c23 */ /* 0x000fc2000801083a */
[--C-:B------:R-:W-:Y:S01]  /*4f80*/  FFMA.FTZ R62, R5, UR29, -R58.reuse ;  /* 0x0000001d053e7c23 */ /* 0x100fe2000801083a */
[----:B------:R-:W-:-:S01]  /*4f90*/  FFMA.FTZ R5, R25, UR29, -R58 ;  /* 0x0000001d19057c23 */ /* 0x000fc2000801083a */
[----:B------:R-:W-:Y:S01]  /*4fa0*/  FFMA.FTZ R12, R12, UR29, -R58 ;  /* 0x0000001d0c0c7c23 */ /* 0x000fe2000801083a */
[----:B0-----:R-:W-:-:S01]  /*4fb0*/  FADD.FTZ R25, R2, R67 ;  /* 0x0000004302197221 */ /* 0x001fc20000010000 */
        /* <DEDUP_REMOVED lines=16> */
[----:B------:R1:W-:Y:S01]  /*50c0*/  MUFU.EX2 R11, R12 ;  /* 0x0000000c000b7308 */ /* 0x0003e20000000800 */
[----:B------:R-:W-:-:S01]  /*50d0*/  FFMA.FTZ R52, R52, UR29, -R58 ;  /* 0x0000001d34347c23 */ /* 0x000fc2000801083a */
[--C-:B------:R-:W-:Y:S01]  /*50e0*/  FFMA.FTZ R53, R53, UR29, -R58.reuse ;  /* 0x0000001d35357c23 */ /* 0x100fe2000801083a */
[----:B------:R-:W-:-:S01]  /*50f0*/  FFMA.FTZ R54, R54, UR29, -R58 ;  /* 0x0000001d36367c23 */ /* 0x000fc2000801083a */
[--C-:B------:R-:W-:Y:S01]  /*5100*/  FFMA.FTZ R55, R55, UR29, -R58.reuse ;  /* 0x0000001d37377c23 */ /* 0x100fe2000801083a */
[----:B------:R-:W-:-:S01]  /*5110*/  FFMA.FTZ R56, R56, UR29, -R58 ;  /* 0x0000001d38387c23 */ /* 0x000fc2000801083a */
[--C-:B------:R-:W-:Y:S01]  /*5120*/  FFMA.FTZ R57, R57, UR29, -R58.reuse ;  /* 0x0000001d39397c23 */ /* 0x100fe2000801083a */
[----:B------:R-:W-:-:S01]  /*5130*/  FFMA.FTZ R59, R59, UR29, -R58 ;  /* 0x0000001d3b3b7c23 */ /* 0x000fc2000801083a */
[----:B------:R-:W4:Y:S01]  /*5140*/  MUFU.EX2 R62, R62 ;  /* 0x0000003e003e7308 */ /* 0x000f220000000800 */
[----:B-1----:R-:W-:-:S01]  /*5150*/  FADD.FTZ R12, R66, R25 ;  /* 0x00000019420c7221 */ /* 0x002fc20000010000 */
[--C-:B------:R-:W-:Y:S01]  /*5160*/  FFMA.FTZ R31, R31, UR29, -R58.reuse ;  /* 0x0000001d1f1f7c23 */ /* 0x100fe2000801083a */
[----:B------:R-:W-:-:S01]  /*5170*/  FFMA.FTZ R30, R30, UR29, -R58 ;  /* 0x0000001d1e1e7c23 */ /* 0x000fc2000801083a */
[----:B------:R-:W-:Y:S01]  /*5180*/  FFMA.FTZ R32, R32, UR29, -R58 ;  /* 0x0000001d20207c23 */ /* 0x000fe2000801083a */
[----:B--2---:R-:W-:-:S01]  /*5190*/  FADD.FTZ R25, R69, R12 ;  /* 0x0000000c45197221 */ /* 0x004fc20000010000 */
[----:B------:R-:W-:Y:S01]  /*51a0*/  F2FP.SATFINITE.E4M3.F32.PACK_AB_MERGE_C R69, R69, R66, RZ ;  /* 0x000000424545723e */ /* 0x000fe200048070ff */
[----:B------:R-:W-:-:S01]  /*51b0*/  FFMA.FTZ R33, R33, UR29, -R58 ;  /* 0x0000001d21217c23 */ /* 0x000fc2000801083a */
[----:B------:R1:W2:Y:S01]  /*51c0*/  MUFU.EX2 R77, R76 ;  /* 0x0000004c004d7308 */ /* 0x0002a20000000800 */
[----:B---3--:R-:W-:-:S01]  /*51d0*/  FADD.FTZ R12, R68, R25 ;  /* 0x00000019440c7221 */ /* 0x008fc20000010000 */
[----:B0-----:R-:W-:Y:S01]  /*51e0*/  FADD.FTZ R25, R48, R3 ;  /* 0x0000000330197221 */ /* 0x001fe20000010000 */
[----:B------:R-:W-:Y:S01]  /*51f0*/  F2FP.SATFINITE.E4M3.F32.PACK_AB_MERGE_C R164, R67, R2, R69 ;  /* 0x0000000243a4723e */ /* 0x000fe20004807045 */
[----:B------:R-:W-:Y:S01]  /*5200*/  FFMA.FTZ R35, R35, UR29, -R58 ;  /* 0x0000001d23237c23 */ /* 0x000fe2000801083a */
[----:B------:R-:W-:-:S01]  /*5210*/  FADD.FTZ R79, R71, R12 ;  /* 0x0000000c474f7221 */ /* 0x000fc20000010000 */
[----:B------:R-:W-:-:S02]  /*5220*/  FFMA.FTZ R34, R34, UR29, -R58 ;  /* 0x0000001d22227c23 */ /* 0x000fc4000801083a */
[----:B------:R-:W0:Y:S01]  /*5230*/  MUFU.EX2 R5, R5 ;  /* 0x0000000500057308 */ /* 0x000e220000000800 */
[----:B-1----:R-:W-:-:S01]  /*5240*/  FADD.FTZ R76, R70, R79 ;  /* 0x0000004f464c7221 */ /* 0x002fc20000010000 */
[----:B----4-:R-:W-:Y:S01]  /*5250*/  FADD.FTZ R12, R62, R25 ;  /* 0x000000193e0c7221 */ /* 0x010fe20000010000 */
[C---:B------:R-:W-:Y:S02]  /*5260*/  F2FP.SATFINITE.E4M3.F32.PACK_AB_MERGE_C R70, R73.reuse, R70, RZ ;  /* 0x000000464946723e */ /* 0x040fe400048070ff */
[----:B------:R-:W-:Y:S02]  /*5270*/  FADD.FTZ R25, R73, R76 ;  /* 0x0000004c49197221 */ /* 0x000fe40000010000 */
[----:B------:R-:W-:Y:S01]  /*5280*/  F2FP.SATFINITE.E4M3.F32.PACK_AB_MERGE_C R166, R71, R68, R70 ;  /* 0x0000004447a6723e */ /* 0x000fe20004807046 */
[----:B------:R-:W1:Y:S01]  /*5290*/  MUFU.EX2 R24, R24 ;  /* 0x0000001800187308 */ /* 0x000e620000000800 */
[----:B--2---:R-:W-:-:S01]  /*52a0*/  FADD.FTZ R12, R77, R12 ;  /* 0x0000000c4d0c7221 */ /* 0x004fc20000010000 */
[----:B------:R-:W-:Y:S01]  /*52b0*/  FADD.FTZ R66, R72, R25 ;  /* 0x0000001948427221 */ /* 0x000fe20000010000 */
[----:B------:R-:W-:-:S03]  /*52c0*/  F2FP.SATFINITE.E4M3.F32.PACK_AB_MERGE_C R62, R77, R62, RZ ;  /* 0x0000003e4d3e723e */ /* 0x000fc600048070ff */
[----:B------:R-:W-:Y:S01]  /*52d0*/  FADD.FTZ R66, R75, R66 ;  /* 0x000000424b427221 */ /* 0x000fe20000010000 */
[----:B------:R-:W-:Y:S01]  /*52e0*/  F2FP.SATFINITE.E4M3.F32.PACK_AB_MERGE_C R165, R3, R48, R62 ;  /* 0x0000003003a5723e */ /* 0x000fe2000480703e */
[----:B------:R-:W2:Y:S01]  /*52f0*/  MUFU.EX2 R9, R9 ;  /* 0x0000000900097308 */ /* 0x000ea20000000800 */
[----:B0-----:R-:W-:-:S01]  /*5300*/  FADD.FTZ R25, R5, R12 ;  /* 0x0000000c05197221 */ /* 0x001fc20000010000 */
[----:B------:R-:W-:Y:S01]  /*5310*/  F2FP.SATFINITE.E4M3.F32.PACK_AB_MERGE_C R12, R64, R65, RZ ;  /* 0x00000041400c723e */ /* 0x000fe200048070ff */
[----:B------:R-:W-:-:S03]  /*5320*/  FADD.FTZ R67, R65, R66 ;  /* 0x0000004241437221 */ /* 0x000fc60000010000 */
[----:B------:R-:W-:Y:S01]  /*5330*/  F2FP.SATFINITE.E4M3.F32.PACK_AB_MERGE_C R160, R75, R72, R12 ;  /* 0x000000484ba0723e */ /* 0x000fe2000480700c */
[----:B------:R-:W-:-:S01]  /*5340*/  FADD.FTZ R64, R64, R67 ;  /* 0x0000004340407221 */ /* 0x000fc20000010000 */
[----:B------:R-:W0:Y:S01]  /*5350*/  MUFU.EX2 R10, R10 ;  /* 0x0000000a000a7308 */ /* 0x000e220000000800 */
[----:B-1----:R-:W-:-:S01]  /*5360*/  FADD.FTZ R2, R24, R25 ;  /* 0x0000001918027221 */ /* 0x002fc20000010000 */
[----:B------:R-:W-:Y:S01]  /*5370*/  F2FP.SATFINITE.E4M3.F32.PACK_AB_MERGE_C R12, R61, R60, RZ ;  /* 0x0000003c3d0c723e */ /* 0x000fe200048070ff */
[----:B------:R-:W-:-:S03]  /*5380*/  FADD.FTZ R65, R63, R64 ;  /* 0x000000403f417221 */ /* 0x000fc60000010000 */
[C---:B------:R-:W-:Y:S01]  /*5390*/  F2FP.SATFINITE.E4M3.F32.PACK_AB_MERGE_C R162, R74.reuse, R63, R12 ;  /* 0x0000003f4aa2723e */ /* 0x040fe2000480700c */
[----:B------:R-:W-:-:S01]  /*53a0*/  FADD.FTZ R65, R74, R65 ;  /* 0x000000414a417221 */ /* 0x000fc20000010000 */
[----:B------:R-:W1:Y:S01]  /*53b0*/  MUFU.EX2 R6, R6 ;  /* 0x0000000600067308 */ /* 0x000e620000000800 */
[----:B--2---:R-:W-:-:S01]  /*53c0*/  FADD.FTZ R25, R9, R2 ;  /* 0x0000000209197221 */ /* 0x004fc20000010000 */
[----:B------:R-:W-:Y:S01]  /*53d0*/  F2FP.SATFINITE.E4M3.F32.PACK_AB_MERGE_C R12, R46, R47, RZ ;  /* 0x0000002f2e0c723e */ /* 0x000fe200048070ff */
[----:B------:R-:W-:-:S03]  /*53e0*/  FADD.FTZ R60, R60, R65 ;  /* 0x000000413c3c7221 */ /* 0x000fc60000010000 */
[----:B------:R-:W-:Y:S01]  /*53f0*/  F2FP.SATFINITE.E4M3.F32.PACK_AB_MERGE_C R156, R49, R50, R12 ;  /* 0x00000032319c723e */ /* 0x000fe2000480700c */
[----:B------:R-:W-:-:S01]  /*5400*/  FADD.FTZ R61, R61, R60 ;  /* 0x0000003c3d3d7221 */ /* 0x000fc20000010000 */
[----:B------:R-:W2:Y:S01]  /*5410*/  MUFU.EX2 R13, R13 ;  /* 0x0000000d000d7308 */ /* 0x000ea20000000800 */
[----:B0-----:R-:W-:-:S07]  /*5420*/  FADD.FTZ R25, R10, R25 ;  /* 0x000000190a197221 */ /* 0x001fce0000010000 */
[----:B------:R-:W0:Y:S01]  /*5430*/  MUFU.EX2 R14, R14 ;  /* 0x0000000e000e7308 */ /* 0x000e220000000800 */
[----:B-1----:R-:W-:-:S04]  /*5440*/  FADD.FTZ R2, R6, R25 ;  /* 0x0000001906027221 */ /* 0x002fc80000010000 */
[----:B------:R-:W-:-:S03]  /*5450*/  FADD.FTZ R2, R11, R2 ;  /* 0x000000020b027221 */ /* 0x000fc60000010000 */
[----:B------:R-:W1:Y:S01]  /*5460*/  MUFU.EX2 R20, R20 ;  /* 0x0000001400147308 */ /* 0x000e620000000800 */
[----:B--2---:R-:W-:-:S01]  /*5470*/  FADD.FTZ R25, R13, R2 ;  /* 0x000000020d197221 */ /* 0x004fc20000010000 */
[----:B------:R-:W-:-:S04]  /*5480*/  FADD.FTZ R2, R50, R61 ;  /* 0x0000003d32027221 */ /* 0x000fc80000010000 */
[----:B------:R-:W-:Y:S01]  /*5490*/  FADD.FTZ R50, R49, R2 ;  /* 0x0000000231327221 */ /* 0x000fe20000010000 */
[----:B------:R-:W-:Y:S01]  /*54a0*/  F2FP.SATFINITE.E4M3.F32.PACK_AB_MERGE_C R49, R42, R43, RZ ;  /* 0x0000002b2a31723e */ /* 0x000fe200048070ff */
[----:B------:R-:W2:Y:S01]  /*54b0*/  MUFU.EX2 R21, R21 ;  /* 0x0000001500157308 */ /* 0x000ea20000000800 */
[----:B0-----:R-:W-:-:S01]  /*54c0*/  FADD.FTZ R25, R14, R25 ;  /* 0x000000190e197221 */ /* 0x001fc20000010000 */
[----:B------:R-:W-:Y:S01]  /*54d0*/  FADD.FTZ R47, R47, R50 ;  /* 0x000000322f2f7221 */ /* 0x000fe20000010000 */
[----:B------:R-:W-:Y:S02]  /*54e0*/  F2FP.SATFINITE.E4M3.F32.PACK_AB_MERGE_C R158, R44, R45, R49 ;  /* 0x0000002d2c9e723e */ /* 0x000fe40004807031 */
[----:B------:R-:W-:Y:S01]  /*54f0*/  F2FP.SATFINITE.E4M3.F32.PACK_AB_MERGE_C R13, R14, R13, RZ ;  /* 0x0000000d0e0d723e */ /* 0x000fe200048070ff */
[----:B------:R-:W-:-:S02]  /*5500*/  FADD.FTZ R46, R46, R47 ;  /* 0x0000002f2e2e7221 */ /* 0x000fc40000010000 */
[----:B------:R-:W0:Y:S01]  /*5510*/  MUFU.EX2 R26, R26 ;  /* 0x0000001a001a7308 */ /* 0x000e220000000800 */
[----:B-1----:R-:W-:-:S01]  /*5520*/  FADD.FTZ R12, R20, R25 ;  /* 0x00000019140c7221 */ /* 0x002fc20000010000 */
[----:B------:R-:W-:Y:S01]  /*5530*/  FADD.FTZ R45, R45, R46 ;  /* 0x0000002e2d2d7221 */ /* 0x000fe20000010000 */
[----:B------:R-:W-:-:S03]  /*5540*/  F2FP.SATFINITE.E4M3.F32.PACK_AB_MERGE_C R161, R11, R6, R13 ;  /* 0x000000060ba1723e */ /* 0x000fc6000480700d */
[----:B------:R-:W-:Y:S02]  /*5550*/  FADD.FTZ R44, R44, R45 ;  /* 0x0000002d2c2c7221 */ /* 0x000fe40000010000 */
[----:B------:R-:W1:Y:S01]  /*5560*/  MUFU.EX2 R27, R27 ;  /* 0x0000001b001b7308 */ /* 0x000e620000000800 */
[----:B--2---:R-:W-:-:S01]  /*5570*/  FADD.FTZ R25, R21, R12 ;  /* 0x0000000c15197221 */ /* 0x004fc20000010000 */
[----:B------:R-:W-:-:S04]  /*5580*/  FADD.FTZ R43, R43, R44 ;  /* 0x0000002c2b2b7221 */ /* 0x000fc80000010000 */
[----:B------:R-:W-:Y:S02]  /*5590*/  FADD.FTZ R42, R42, R43 ;  /* 0x0000002b2a2a7221 */ /* 0x000fe40000010000 */
[----:B------:R-:W2:Y:S01]  /*55a0*/  MUFU.EX2 R28, R28 ;  /* 0x0000001c001c7308 */ /* 0x000ea20000000800 */
[----:B0-----:R-:W-:-:S07]  /*55b0*/  FADD.FTZ R12, R26, R25 ;  /* 0x000000191a0c7221 */ /* 0x001fce0000010000 */
[----:B------:R-:W0:Y:S01]  /*55c0*/  MUFU.EX2 R29, R29 ;  /* 0x0000001d001d7308 */ /* 0x000e220000000800 */
[----:B-1----:R-:W-:-:S01]  /*55d0*/  FADD.FTZ R25, R27, R12 ;  /* 0x0000000c1b197221 */ /* 0x002fc20000010000 */
[----:B------:R-:W-:-:S04]  /*55e0*/  F2FP.SATFINITE.E4M3.F32.PACK_AB_MERGE_C R26, R27, R26, RZ ;  /* 0x0000001a1b1a723e */ /* 0x000fc800048070ff */
[----:B------:R-:W-:Y:S02]  /*55f0*/  F2FP.SATFINITE.E4M3.F32.PACK_AB_MERGE_C R163, R21, R20, R26 ;  /* 0x0000001415a3723e */ /* 0x000fe4000480701a */
[----:B------:R-:W1:Y:S01]  /*5600*/  MUFU.EX2 R51, R51 ;  /* 0x0000003300337308 */ /* 0x000e620000000800 */
[----:B--2---:R-:W-:-:S01]  /*5610*/  FADD.FTZ R12, R28, R25 ;  /* 0x000000191c0c7221 */ /* 0x004fc20000010000 */
[----:B------:R-:W-:-:S04]  /*5620*/  F2FP.SATFINITE.E4M3.F32.PACK_AB_MERGE_C R25, R10, R9, RZ ;  /* 0x000000090a19723e */ /* 0x000fc800048070ff */
[----:B------:R-:W-:Y:S02]  /*5630*/  F2FP.SATFINITE.E4M3.F32.PACK_AB_MERGE_C R167, R24, R5, R25 ;  /* 0x0000000518a7723e */ /* 0x000fe40004807019 */
[----:B------:R-:W2:Y:S01]  /*5640*/  MUFU.EX2 R52, R52 ;  /* 0x0000003400347308 */ /* 0x000ea20000000800 */
[----:B0-----:R-:W-:-:S07]  /*5650*/  FADD.FTZ R12, R29, R12 ;  /* 0x0000000c1d0c7221 */ /* 0x001fce0000010000 */
[----:B------:R-:W0:Y:S01]  /*5660*/  MUFU.EX2 R53, R53 ;  /* 0x0000003500357308 */ /* 0x000e220000000800 */
[----:B-1----:R-:W-:-:S07]  /*5670*/  FADD.FTZ R9, R51, R12 ;  /* 0x0000000c33097221 */ /* 0x002fce0000010000 */
[----:B------:R-:W1:Y:S01]  /*5680*/  MUFU.EX2 R54, R54 ;  /* 0x0000003600367308 */ /* 0x000e620000000800 */
[----:B--2---:R-:W-:-:S01]  /*5690*/  FADD.FTZ R10, R52, R9 ;  /* 0x00000009340a7221 */ /* 0x004fc20000010000 */
[----:B------:R-:W-:-:S04]  /*56a0*/  F2FP.SATFINITE.E4M3.F32.PACK_AB_MERGE_C R51, R52, R51, RZ ;  /* 0x000000333433723e */ /* 0x000fc800048070ff */
[----:B------:R-:W-:Y:S02]  /*56b0*/  F2FP.SATFINITE.E4M3.F32.PACK_AB_MERGE_C R157, R29, R28, R51 ;  /* 0x0000001c1d9d723e */ /* 0x000fe40004807033 */
[----:B------:R-:W2:Y:S01]  /*56c0*/  MUFU.EX2 R55, R55 ;  /* 0x0000003700377308 */ /* 0x000ea20000000800 */
[----:B0-----:R-:W-:-:S07]  /*56d0*/  FADD.FTZ R9, R53, R10 ;  /* 0x0000000a35097221 */ /* 0x001fce0000010000 */
[----:B------:R-:W-:Y:S01]  /*56e0*/  MUFU.EX2 R39, R39 ;  /* 0x0000002700277308 */ /* 0x000fe20000000800 */
[----:B-1----:R-:W-:-:S07]  /*56f0*/  FADD.FTZ R10, R54, R9 ;  /* 0x00000009360a7221 */ /* 0x002fce0000010000 */
[----:B------:R-:W0:Y:S01]  /*5700*/  MUFU.EX2 R38, R38 ;  /* 0x0000002600267308 */ /* 0x000e220000000800 */
[----:B--2---:R-:W-:-:S07]  /*5710*/  FADD.FTZ R3, R55, R10 ;  /* 0x0000000a37037221 */ /* 0x004fce0000010000 */
[----:B------:R-:W1:Y:S08]  /*5720*/  MUFU.EX2 R56, R56 ;  /* 0x0000003800387308 */ /* 0x000e700000000800 */
[----:B------:R-:W-:Y:S01]  /*5730*/  MUFU.EX2 R41, R41 ;  /* 0x0000002900297308 */ /* 0x000fe20000000800 */
[----:B0-----:R-:W-:-:S07]  /*5740*/  F2FP.SATFINITE.E4M3.F32.PACK_AB_MERGE_C R12, R38, R39, RZ ;  /* 0x00000027260c723e */ /* 0x001fce00048070ff */
[----:B------:R-:W0:Y:S01]  /*5750*/  MUFU.EX2 R40, R40 ;  /* 0x0000002800287308 */ /* 0x000e220000000800 */
[C---:B-1----:R-:W-:Y:S01]  /*5760*/  F2FP.SATFINITE.E4M3.F32.PACK_AB_MERGE_C R55, R56.reuse, R55, RZ ;  /* 0x000000373837723e */ /* 0x042fe200048070ff */
[----:B------:R-:W-:-:S03]  /*5770*/  FADD.FTZ R56, R56, R3 ;  /* 0x0000000338387221 */ /* 0x000fc60000010000 */
[----:B------:R-:W-:-:S03]  /*5780*/  F2FP.SATFINITE.E4M3.F32.PACK_AB_MERGE_C R159, R54, R53, R55 ;  /* 0x00000035369f723e */ /* 0x000fc60004807037 */
[----:B------:R-:W1:Y:S08]  /*5790*/  MUFU.EX2 R57, R57 ;  /* 0x0000003900397308 */ /* 0x000e700000000800 */
[----:B------:R-:W2:Y:S01]  /*57a0*/  MUFU.EX2 R2, R59 ;  /* 0x0000003b00027308 */ /* 0x000ea20000000800 */
[----:B0-----:R-:W-:Y:S01]  /*57b0*/  F2FP.SATFINITE.E4M3.F32.PACK_AB_MERGE_C R152, R40, R41, R12 ;  /* 0x000000292898723e */ /* 0x001fe2000480700c */
[----:B------:R-:W-:-:S04]  /*57c0*/  FADD.FTZ R41, R41, R42 ;  /* 0x0000002a29297221 */ /* 0x000fc80000010000 */
[----:B------:R-:W-:Y:S02]  /*57d0*/  FADD.FTZ R40, R40, R41 ;  /* 0x0000002928287221 */ /* 0x000fe40000010000 */
[----:B------:R-:W0:Y:S01]  /*57e0*/  MUFU.EX2 R31, R31 ;  /* 0x0000001f001f7308 */ /* 0x000e220000000800 */
[----:B-1----:R-:W-:-:S01]  /*57f0*/  FADD.FTZ R3, R57, R56 ;  /* 0x0000003839037221 */ /* 0x002fc20000010000 */
[----:B------:R-:W-:-:S04]  /*5800*/  FADD.FTZ R39, R39, R40 ;  /* 0x0000002827277221 */ /* 0x000fc80000010000 */
[----:B------:R-:W-:Y:S02]  /*5810*/  FADD.FTZ R38, R38, R39 ;  /* 0x0000002726267221 */ /* 0x000fe40000010000 */
[----:B------:R-:W-:Y:S01]  /*5820*/  MUFU.EX2 R15, R15 ;  /* 0x0000000f000f7308 */ /* 0x000fe20000000800 */
[----:B--2---:R-:W-:-:S07]  /*5830*/  FADD.FTZ R6, R2, R3 ;  /* 0x0000000302067221 */ /* 0x004fce0000010000 */
[----:B------:R-:W1:Y:S01]  /*5840*/  MUFU.EX2 R4, R4 ;  /* 0x0000000400047308 */ /* 0x000e620000000800 */
[----:B0-----:R-:W-:-:S01]  /*5850*/  FADD.FTZ R3, R31, R6 ;  /* 0x000000061f037221 */ /* 0x001fc20000010000 */
[----:B------:R-:W-:-:S06]  /*5860*/  VIADD R6, R88, 0xfffffffe ;  /* 0xfffffffe58067836 */ /* 0x000fcc0000000000 */
[----:B------:R-:W0:Y:S08]  /*5870*/  MUFU.EX2 R30, R30 ;  /* 0x0000001e001e7308 */ /* 0x000e300000000800 */
[----:B------:R-:W-:Y:S01]  /*5880*/  MUFU.EX2 R37, R37 ;  /* 0x0000002500257308 */ /* 0x000fe20000000800 */
[----:B-1----:R-:W-:-:S07]  /*5890*/  F2FP.SATFINITE.E4M3.F32.PACK_AB_MERGE_C R5, R4, R15, RZ ;  /* 0x0000000f0405723e */ /* 0x002fce00048070ff */
[----:B------:R-:W1:Y:S01]  /*58a0*/  MUFU.EX2 R36, R36 ;  /* 0x0000002400247308 */ /* 0x000e620000000800 */
[C---:B0-----:R-:W-:Y:S01]  /*58b0*/  F2FP.SATFINITE.E4M3.F32.PACK_AB_MERGE_C R31, R30.reuse, R31, RZ ;  /* 0x0000001f1e1f723e */ /* 0x041fe200048070ff */
[----:B------:R-:W-:-:S03]  /*58c0*/  FADD.FTZ R3, R30, R3 ;  /* 0x000000031e037221 */ /* 0x000fc60000010000 */
[----:B------:R-:W-:-:S03]  /*58d0*/  F2FP.SATFINITE.E4M3.F32.PACK_AB_MERGE_C R153, R2, R57, R31 ;  /* 0x000000390299723e */ /* 0x000fc6000480701f */
[----:B------:R-:W0:Y:S08]  /*58e0*/  MUFU.EX2 R32, R32 ;  /* 0x0000002000207308 */ /* 0x000e300000000800 */
[----:B------:R-:W2:Y:S01]  /*58f0*/  MUFU.EX2 R33, R33 ;  /* 0x0000002100217308 */ /* 0x000ea20000000800 */
[----:B-1----:R-:W-:Y:S01]  /*5900*/  F2FP.SATFINITE.E4M3.F32.PACK_AB_MERGE_C R154, R36, R37, R5 ;  /* 0x00000025249a723e */ /* 0x002fe20004807005 */
[----:B------:R-:W-:-:S04]  /*5910*/  FADD.FTZ R37, R37, R38 ;  /* 0x0000002625257221 */ /* 0x000fc80000010000 */
[----:B------:R-:W-:Y:S02]  /*5920*/  FADD.FTZ R36, R36, R37 ;  /* 0x0000002524247221 */ /* 0x000fe40000010000 */
[----:B------:R-:W-:Y:S01]  /*5930*/  MUFU.EX2 R35, R35 ;  /* 0x0000002300237308 */ /* 0x000fe20000000800 */
[----:B0-----:R-:W-:-:S01]  /*5940*/  FADD.FTZ R2, R32, R3 ;  /* 0x0000000320027221 */ /* 0x001fc20000010000 */
[----:B------:R-:W-:-:S04]  /*5950*/  FADD.FTZ R3, R15, R36 ;  /* 0x000000240f037221 */ /* 0x000fc80000010000 */
[----:B------:R-:W-:Y:S02]  /*5960*/  FADD.FTZ R3, R4, R3 ;  /* 0x0000000304037221 */ /* 0x000fe40000010000 */
[----:B------:R-:W0:Y:S01]  /*5970*/  MUFU.EX2 R34, R34 ;  /* 0x0000002200227308 */ /* 0x000e220000000800 */
[----:B--2---:R-:W-:-:S01]  /*5980*/  FADD.FTZ R2, R33, R2 ;  /* 0x0000000221027221 */ /* 0x004fc20000010000 */
[----:B0-----:R-:W-:-:S03]  /*5990*/  F2FP.SATFINITE.E4M3.F32.PACK_AB_MERGE_C R5, R34, R35, RZ ;  /* 0x000000232205723e */ /* 0x001fc600048070ff */
[----:B------:R-:W-:Y:S01]  /*59a0*/  FADD.FTZ R35, R35, R2 ;  /* 0x0000000223237221 */ /* 0x000fe20000010000 */
[----:B------:R-:W-:-:S03]  /*59b0*/  F2FP.SATFINITE.E4M3.F32.PACK_AB_MERGE_C R155, R33, R32, R5 ;  /* 0x00000020219b723e */ /* 0x000fc60004807005 */
[----:B------:R-:W-:Y:S01]  /*59c0*/  FADD.FTZ R2, R34, R35 ;  /* 0x0000002322027221 */ /* 0x000fe20000010000 */
[----:B------:R-:W-:Y:S06]  /*59d0*/  @P1 BRA `(.L_x_1303) ;  /* 0x00000000004c1947 */ /* 0x000fec0003800000 */
[----:B------:R-:W-:Y:S01]  /*59e0*/  ISETP.LT.AND P1, PT, RZ, UR55, PT ;  /* 0x00000037ff007c0c */ /* 0x000fe2000bf21270 */
[----:B------:R-:W-:-:S12]  /*59f0*/  UIADD3 UR15, UR55, -0x1, URZ ;  /* 0xffffffff370f7890 */ /* 0x000fd8000fffe03f */
[----:B------:R-:W-:Y:S05]  /*5a00*/  @P1 BRA `(.L_x_1304) ;  /* 0x0000000000201947 */ /* 0x000fea0003800000 */
[----:B------:R-:W-:Y:S01]  /*5a10*/  ULDC UR18, c[0x0][0x9e4] ;  /* 0x0002790000127ab9 */ /* 0x000fe20000000800 */
[----:B------:R-:W-:Y:S02]  /*5a20*/  UIADD3 UR15, -UR55, URZ, URZ ;  /* 0x0000003f370f7290 */ /* 0x000fe4000fffe13f */
[----:B------:R-:W-:-:S11]  /*5a30*/  UISETP.NE.AND UP0, UPT, UR18, 0x1, UPT ;  /* 0x000000011200788c */ /* 0x000fd6000bf05270 */
[----:B------:R-:W-:Y:S02]  /*5a40*/  @UP0 ULDC.64 UR6, c[0x0][0x9e8] ;  /* 0x00027a0000060ab9 */ /* 0x000fe40000000a00 */
[----:B------:R-:W-:-:S04]  /*5a50*/  UIMAD.WIDE.U32 UR10, UR15, UR6, URZ ;  /* 0x000000060f0a72a5 */ /* 0x000fc8000f8e003f */
[----:B------:R-:W-:-:S04]  /*5a60*/  @UP0 USHF.R.U32.HI UR15, URZ, UR7, UR11 ;  /* 0x000000073f0f0299 */ /* 0x000fc8000801160b */
[----:B------:R-:W-:Y:S01]  /*5a70*/  ULOP3.LUT UR15, URZ, UR15, URZ, 0x33, !UPT ;  /* 0x0000000f3f0f7292 */ /* 0x000fe2000f8e333f */
[----:B------:R-:W-:Y:S11]  /*5a80*/  BRA `(.L_x_1305) ;  /* 0x0000000000147947 */ /* 0x000ff60003800000 */
.L_x_1304:
[----:B------:R-:W-:Y:S02]  /*5a90*/  ULDC UR18, c[0x0][0x9e4] ;  /* 0x0002790000127ab9 */ /* 0x000fe40000000800 */
[----:B------:R-:W-:-:S11]  /*5aa0*/  UISETP.NE.AND UP0, UPT, UR18, 0x1, UPT ;  /* 0x000000011200788c */ /* 0x000fd6000bf05270 */
[----:B------:R-:W-:Y:S02]  /*5ab0*/  @UP0 ULDC.64 UR6, c[0x0][0x9e8] ;  /* 0x00027a0000060ab9 */ /* 0x000fe40000000a00 */
[----:B------:R-:W-:-:S04]  /*5ac0*/  UIMAD.WIDE.U32 UR10, UR15, UR6, URZ ;  /* 0x000000060f0a72a5 */ /* 0x000fc8000f8e003f */
[----:B------:R-:W-:-:S12]  /*5ad0*/  @UP0 USHF.R.U32.HI UR15, URZ, UR7, UR11 ;  /* 0x000000073f0f0299 */ /* 0x000fd8000801160b */
.L_x_1305:
[----:B------:R-:W-:-:S04]  /*5ae0*/  UIMAD UR15, UR15, UR18, UR18 ;  /* 0x000000120f0f72a4 */ /* 0x000fc8000f8e0212 */
[----:B------:R-:W-:-:S04]  /*5af0*/  UISETP.LT.AND UP0, UPT, UR14, UR15, UPT ;  /* 0x0000000f0e00728c */ /* 0x000fc8000bf01270 */
[----:B------:R-:W-:-:S12]  /*5b00*/  USEL UR14, UR14, UR15, UP0 ;  /* 0x0000000f0e0e7287 */ /* 0x000fd80008000000 */
.L_x_1303:
[----:B------:R-:W-:Y:S01]  /*5b10*/  USHF.R.S32.HI UR6, URZ, 0x1f, UR14 ;  /* 0x0000001f3f067899 */ /* 0x000fe2000801140e */
[----:B------:R-:W-:Y:S02]  /*5b20*/  CS2R R88, SRZ ;  /* 0x0000000000587805 */ /* 0x000fe4000001ff00 */
[----:B------:R-:W-:Y:S02]  /*5b30*/  CS2R R90, SRZ ;  /* 0x00000000005a7805 */ /* 0x000fe4000001ff00 */
[----:B------:R-:W-:Y:S01]  /*5b40*/  CS2R R92, SRZ ;  /* 0x00000000005c7805 */ /* 0x000fe2000001ff00 */
[----:B------:R-:W-:Y:S01]  /*5b50*/  ULEA.HI UR6, UR6, UR14, URZ, 0x7 ;  /* 0x0000000e06067291 */ /* 0x000fe2000f8f383f */
[----:B------:R-:W-:Y:S02]  /*5b60*/  CS2R R94, SRZ ;  /* 0x00000000005e7805 */ /* 0x000fe4000001ff00 */
[----:B------:R-:W-:Y:S02]  /*5b70*/  CS2R R96, SRZ ;  /* 0x0000000000607805 */ /* 0x000fe4000001ff00 */
[----:B------:R-:W-:Y:S01]  /*5b80*/  CS2R R98, SRZ ;  /* 0x0000000000627805 */ /* 0x000fe2000001ff00 */
[----:B------:R-:W-:Y:S01]  /*5b90*/  USHF.R.S32.HI UR6, URZ, 0x7, UR6 ;  /* 0x000000073f067899 */ /* 0x000fe20008011406 */
[----:B------:R-:W-:-:S02]  /*5ba0*/  CS2R R100, SRZ ;  /* 0x0000000000647805 */ /* 0x000fc4000001ff00 */
[----:B------:R-:W-:Y:S02]  /*5bb0*/  CS2R R102, SRZ ;  /* 0x0000000000667805 */ /* 0x000fe4000001ff00 */
[----:B------:R-:W-:Y:S01]  /*5bc0*/  CS2R R104, SRZ ;  /* 0x0000000000687805 */ /* 0x000fe2000001ff00 */
[----:B------:R-:W-:Y:S01]  /*5bd0*/  UISETP.LT.AND UP0, UPT, UR38, UR6, UPT ;  /* 0x000000062600728c */ /* 0x000fe2000bf01270 */
[----:B------:R-:W-:Y:S02]  /*5be0*/  CS2R R106, SRZ ;  /* 0x00000000006a7805 */ /* 0x000fe4000001ff00 */
[----:B------:R-:W-:Y:S02]  /*5bf0*/  CS2R R108, SRZ ;  /* 0x00000000006c7805 */ /* 0x000fe4000001ff00 */
[----:B------:R-:W-:Y:S01]  /*5c00*/  CS2R R110, SRZ ;  /* 0x00000000006e7805 */ /* 0x000fe2000001ff00 */
[----:B------:R-:W-:Y:S01]  /*5c10*/  USEL UR33, UR38, UR6, !UP0 ;  /* 0x0000000626217287 */ /* 0x000fe2000c000000 */
[----:B------:R-:W-:-:S02]  /*5c20*/  CS2R R112, SRZ ;  /* 0x0000000000707805 */ /* 0x000fc4000001ff00 */
[----:B------:R-:W-:Y:S02]  /*5c30*/  CS2R R114, SRZ ;  /* 0x0000000000727805 */ /* 0x000fe4000001ff00 */
[----:B------:R-:W-:Y:S02]  /*5c40*/  CS2R R116, SRZ ;  /* 0x0000000000747805 */ /* 0x000fe4000001ff00 */
[----:B------:R-:W-:Y:S02]  /*5c50*/  CS2R R118, SRZ ;  /* 0x0000000000767805 */ /* 0x000fe4000001ff00 */
[----:B------:R-:W-:Y:S02]  /*5c60*/  CS2R R120, SRZ ;  /* 0x0000000000787805 */ /* 0x000fe4000001ff00 */
[----:B------:R-:W-:Y:S02]  /*5c70*/  ISETP.GE.AND P1, PT, R6, UR33, PT ;  /* 0x0000002106007c0c */ /* 0x000fe4000bf26270 */
        /* <DEDUP_REMOVED lines=52> */
[----:B------:R-:W-:Y:S01]  /*5fc0*/  ULDC UR30, c[0x0][0x9e4] ;  /* 0x00027900001e7ab9 */ /* 0x000fe20000000800 */
[----:B------:R-:W-:Y:S01]  /*5fd0*/  ULDC UR31, c[0x0][0x9dc] ;  /* 0x00027700001f7ab9 */ /* 0x000fe20000000800 */
[----:B------:R-:W-:Y:S01]  /*5fe0*/  ULDC UR29, c[0x0][0x988] ;  /* 0x00026200001d7ab9 */ /* 0x000fe20000000800 */
[----:B------:R-:W-:-:S05]  /*5ff0*/  ULDC UR32, c[0x0][0x9e0] ;  /* 0x0002780000207ab9 */ /* 0x000fca0000000800 */
.L_x_1325:
[----:B------:R-:W-:Y:S01]  /*6000*/  ISETP.NE.AND P2, PT, RZ, UR45, PT ;  /* 0x0000002dff007c0c */ /* 0x000fe2000bf45270 */
[----:B------:R-:W-:-:S04]  /*6010*/  UISETP.NE.AND UP0, UPT, UR34, 0x1, UPT ;  /* 0x000000012200788c */ /* 0x000fc8000bf05270 */
[----:B------:R-:W-:-:S04]  /*6020*/  USEL UR49, URZ, 0x1, UP0 ;  /* 0x000000013f317887 */ /* 0x000fc80008000000 */
[----:B------:R-:W-:-:S04]  /*6030*/  ULOP3.LUT UR49, UR35, UR49, URZ, 0x3c, !UPT ;  /* 0x0000003123317292 */ /* 0x000fc8000f8e3c3f */
[----:B------:R-:W-:Y:S08]  /*6040*/  @P2 BRA `(.L_x_1307) ;  /* 0x0000000000382947 */ /* 0x000ff00003800000 */
[----:B------:R-:W-:Y:S05]  /*6050*/  @!P0 BRA `(.L_x_1308) ;  /* 0x0000000000048947 */ /* 0x000fea0003800000 */
[----:B------:R-:W-:Y:S01]  /*6060*/  BPT.TRAP 0x1 ;  /* 0x000000040000795c */ /* 0x000fe20000300000 */
.L_x_1308:
        /* <DEDUP_REMOVED lines=9> */
.L_x_1309:
[----:B-1----:R-:W-:Y:S05]  /*6100*/  @P1 BRA `(.L_x_1307) ;  /* 0x0000000000081947 */ /* 0x002fea0003800000 */
[----:B------:R-:W1:Y:S02]  /*6110*/  SYNCS.PHASECHK.TRANS64.TRYWAIT P1, [UR6+0x22830], R7 ;  /* 0x02283007ff0075a7 */ /* 0x000e640008020146 */
[----:B-1----:R-:W-:Y:S05]  /*6120*/  @!P1 BRA `(.L_x_1310) ;  /* 0x0000014800ec9947 */ /* 0x002fea0003800000 */
.L_x_1307:
[----:B-1----:R-:W1:Y:S01]  /*6130*/  S2R R8, SR_TID.X ;  /* 0x0000000000087919 */ /* 0x002e620000002100 */
[----:B------:R-:W-:Y:S01]  /*6140*/  UIADD3 UR48, UR34, 0x1, URZ ;  /* 0x0000000122307890 */ /* 0x000fe2000fffe03f */
[----:B------:R-:W-:Y:S01]  /*6150*/  UMOV UR27, 0x80000020 ;  /* 0x80000020001b7882 */ /* 0x000fe20000000000 */
[----:B------:R-:W-:Y:S02]  /*6160*/  UMOV UR7, 0x80000020 ;  /* 0x8000002000077882 */ /* 0x000fe40000000000 */
[----:B------:R-:W-:Y:S01]  /*6170*/  UISETP.NE.AND UP0, UPT, UR48, 0x2, UPT ;  /* 0x000000023000788c */ /* 0x000fe2000bf05270 */
[----:B------:R-:W-:Y:S01]  /*6180*/  UMOV UR11, 0x80000020 ;  /* 0x80000020000b7882 */ /* 0x000fe20000000000 */
[----:B------:R-:W-:Y:S02]  /*6190*/  UMOV UR15, 0x80000020 ;  /* 0x80000020000f7882 */ /* 0x000fe40000000000 */
[----:B------:R-:W-:Y:S01]  /*61a0*/  USEL UR48, UR48, URZ, UP0 ;  /* 0x0000003f30307287 */ /* 0x000fe20008000000 */
[----:B------:R-:W-:Y:S01]  /*61b0*/  UMOV UR19, 0x80000020 ;  /* 0x8000002000137882 */ /* 0x000fe20000000000 */
[----:B------:R-:W-:-:S02]  /*61c0*/  UMOV UR23, 0x80000020 ;  /* 0x8000002000177882 */ /* 0x000fc40000000000 */
[----:B------:R-:W-:-:S04]  /*61d0*/  UIMAD UR26, UR48, 0x600, UR28 ;  /* 0x00000600301a78a4 */ /* 0x000fc8000f8e021c */
[----:B------:R-:W-:Y:S02]  /*61e0*/  UIADD3 UR6, UR26, 0x2, URZ ;  /* 0x000000021a067890 */ /* 0x000fe4000fffe03f */
[----:B------:R-:W-:Y:S02]  /*61f0*/  UIADD3 UR10, UR26, 0x200, URZ ;  /* 0x000002001a0a7890 */ /* 0x000fe4000fffe03f */
[----:B------:R-:W-:Y:S02]  /*6200*/  UIADD3 UR14, UR26, 0x202, URZ ;  /* 0x000002021a0e7890 */ /* 0x000fe4000fffe03f */
[----:B------:R-:W-:Y:S02]  /*6210*/  UIADD3 UR18, UR26, 0x400, URZ ;  /* 0x000004001a127890 */ /* 0x000fe4000fffe03f */
[----:B------:R-:W-:Y:S01]  /*6220*/  UIADD3 UR22, UR26, 0x402, URZ ;  /* 0x000004021a167890 */ /* 0x000fe2000fffe03f */
[----:B-1----:R-:W-:-:S05]  /*6230*/  SHF.R.U32.HI R8, RZ, 0x7, R8 ;  /* 0x00000007ff087819 */ /* 0x002fca0000011608 */
[----:B0-----:R-:W-:-:S05]  /*6240*/  VIADD R7, R8, 0x8 ;  /* 0x0000000808077836 */ /* 0x001fca0000000000 */
[----:B------:R0:W-:Y:S06]  /*6250*/  BAR.SYNC.DEFER_BLOCKING R7, 0x100 ;  /* 0x000400070000751d */ /* 0x0001ec0000010000 */
        /* <DEDUP_REMOVED lines=21> */
.L_x_1312:
[----:B------:R-:W-:Y:S01]  /*63b0*/  ULEA UR6, UR34, UR36, 0x3 ;  /* 0x0000002422067291 */ /* 0x000fe2000f8e183f */
[----:B------:R-:W-:-:S05]  /*63c0*/  IMAD.U32 R7, RZ, RZ, UR35 ;  /* 0x00000023ff077e24 */ /* 0x000fca000f8e00ff */
[----:B------:R-:W-:-:S04]  /*63d0*/  SHF.L.U32 R7, R7, 0x1f, RZ ;  /* 0x0000001f07077819 */ /* 0x000fc800000006ff */
[----:B------:R0:W1:Y:S01]  /*63e0*/  SYNCS.PHASECHK.TRANS64.TRYWAIT P1, [UR6+0x22850], R7 ;  /* 0x02285007ff0075a7 */ /* 0x0000620008020146 */
[----:B------:R-:W-:Y:S05]  /*63f0*/  @!P0 BRA `(.L_x_1313) ;  /* 0x0000000000048947 */ /* 0x000fea0003800000 */
[----:B------:R-:W-:Y:S01]  /*6400*/  BPT.TRAP 0x1 ;  /* 0x000000040000795c */ /* 0x000fe20000300000 */
.L_x_1313:
[----:B-1----:R-:W-:Y:S05]  /*6410*/  @P1 BRA `(.L_x_1311) ;  /* 0x0000000000081947 */ /* 0x002fea0003800000 */
[----:B------:R-:W1:Y:S02]  /*6420*/  SYNCS.PHASECHK.TRANS64.TRYWAIT P1, [UR6+0x22850], R7 ;  /* 0x02285007ff0075a7 */ /* 0x000e640008020146 */
[----:B-1----:R-:W-:Y:S05]  /*6430*/  @!P1 BRA `(.L_x_1314) ;  /* 0x0000014800409947 */ /* 0x002fea0003800000 */
.L_x_1311:
[----:B------:R-:W-:Y:S01]  /*6440*/  UIADD3 UR6, UR36, 0x400, URZ ;  /* 0x0000040024067890 */ /* 0x000fe2000fffe03f */
[----:B------:R-:W-:Y:S01]  /*6450*/  WARPGROUP.ARRIVE ;  /* 0x00000000000079c5 */ /* 0x000fe20000000000 */
[----:B------:R-:W-:-:S05]  /*6460*/  UMOV UR7, 0x40000040 ;  /* 0x4000004000077882 */ /* 0x000fca0000000000 */
[----:B-1----:R-:W1:Y:S01]  /*6470*/  S2R R8, SR_TID.X ;  /* 0x0000000000087919 */ /* 0x002e620000002100 */
        /* <DEDUP_REMOVED lines=8> */
[----:B-1----:R-:W-:-:S04]  /*6500*/  SHF.R.U32.HI R8, RZ, 0x7, R8 ;  /* 0x00000007ff087819 */ /* 0x002fc80000011608 */
[----:B0-----:R-:W-:Y:S01]  /*6510*/  IADD3 R7, -R8, 0xb, RZ ;  /* 0x0000000b08077810 */ /* 0x001fe20007ffe1ff */
        /* <DEDUP_REMOVED lines=17> */
.L_x_1315:
[----:B------:R-:W-:Y:S01]  /*6630*/  UISETP.NE.AND UP1, UPT, UR54, URZ, UPT ;  /* 0x0000003f3600728c */ /* 0x000fe2000bf25270 */
[C---:B------:R-:W-:Y:S01]  /*6640*/  FMUL.FTZ R13, R0.reuse, R34 ;  /* 0x00000022000d7220 */ /* 0x040fe20000410000 */
[C---:B------:R-:W-:Y:S01]  /*6650*/  FMUL.FTZ R34, R0.reuse, R63 ;  /* 0x0000003f00227220 */ /* 0x040fe20000410000 */
[----:B------:R-:W-:Y:S01]  /*6660*/  VIADD R63, R17, UR41 ;  /* 0x00000029113f7c36 */ /* 0x000fe20008000000 */
[----:B------:R-:W-:Y:S01]  /*6670*/  ULEA UR6, UR48, UR36, 0x3 ;  /* 0x0000002430067291 */ /* 0x000fe2000f8e183f */
[C---:B------:R-:W-:Y:S01]  /*6680*/  FMUL.FTZ R155, R0.reuse, R29 ;  /* 0x0000001d009b7220 */ /* 0x040fe20000410000 */
[----:B------:R-:W-:Y:S01]  /*6690*/  PLOP3.LUT P1, PT, PT, PT, UP1, 0x80, 0x0 ;  /* 0x000000000000781c */ /* 0x000fe20003f2f018 */
[C---:B------:R-:W-:Y:S01]  /*66a0*/  FMUL.FTZ R29, R0.reuse, R54 ;  /* 0x00000036001d7220 */ /* 0x040fe20000410000 */
[----:B------:R-:W-:Y:S01]  /*66b0*/  PLOP3.LUT P2, PT, PT, PT, UP1, 0x80, 0x0 ;  /* 0x000000000000781c */ /* 0x000fe20003f4f018 */
[C---:B------:R-:W-:Y:S01]  /*66c0*/  FMUL.FTZ R54, R0.reuse, R65 ;  /* 0x0000004100367220 */ /* 0x040fe20000410000 */
[----:B------:R-:W-:Y:S01]  /*66d0*/  UIADD3 UR6, UR6, 0x22840, URZ ;  /* 0x0002284006067890 */ /* 0x000fe2000fffe03f */
[C---:B0-----:R-:W-:Y:S01]  /*66e0*/  FMUL.FTZ R7, R0.reuse, R26 ;  /* 0x0000001a00077220 */ /* 0x041fe20000410000 */
[----:B------:R-:W-:Y:S01]  /*66f0*/  @UP1 ULDC UR7, c[0x0][0x44c] ;  /* 0x0001130000071ab9 */ /* 0x000fe20000000800 */
[C---:B------:R-:W-:Y:S01]  /*6700*/  FMUL.FTZ R10, R0.reuse, R27 ;  /* 0x0000001b000a7220 */ /* 0x040fe20000410000 */
[C---:B------:R-:W-:Y:S01]  /*6710*/  FMUL.FTZ R11, R0.reuse, R30 ;  /* 0x0000001e000b7220 */ /* 0x040fe20000410000 */
[C---:B------:R-:W-:Y:S01]  /*6720*/  FMUL.FTZ R26, R0.reuse, R47 ;  /* 0x0000002f001a7220 */ /* 0x040fe20000410000 */
[C---:B------:R-:W-:Y:S01]  /*6730*/  FMUL.FTZ R27, R0.reuse, R50 ;  /* 0x00000032001b7220 */ /* 0x040fe20000410000 */
[----:B------:R-:W-:Y:S01]  /*6740*/  UISETP.NE.AND UP0, UPT, UR53, URZ, UPT ;  /* 0x0000003f3500728c */ /* 0x000fe2000bf05270 */
[----:B------:R-:W-:Y:S01]  /*6750*/  FMUL.FTZ R154, R0, R28 ;  /* 0x0000001c009a7220 */ /* 0x000fe20000410000 */
[----:B------:R-:W-:Y:S01]  /*6760*/  @P1 IMAD.HI.U32 R8, R63, UR7, RZ ;  /* 0x000000073f081c27 */ /* 0x000fe2000f8e00ff */
[----:B------:R-:W-:-:S03]  /*6770*/  @UP1 ULDC UR7, c[0x0][0x450] ;  /* 0x0001140000071ab9 */ /* 0x000fc60000000800 */
[C---:B------:R-:W-:Y:S01]  /*6780*/  FMUL.FTZ R12, R0.reuse, R31 ;  /* 0x0000001f000c7220 */ /* 0x040fe20000410000 */
[C---:B------:R-:W-:Y:S01]  /*6790*/  FMUL.FTZ R47, R0.reuse, R49 ;  /* 0x00000031002f7220 */ /* 0x040fe20000410000 */
[C---:B------:R-:W-:Y:S01]  /*67a0*/  FMUL.FTZ R50, R0.reuse, R52 ;  /* 0x0000003400327220 */ /* 0x040fe20000410000 */
[----:B------:R-:W-:Y:S01]  /*67b0*/  @P2 SHF.R.U32.HI R63, RZ, UR7, R8 ;  /* 0x00000007ff3f2c19 */ /* 0x000fe20008011608 */
        /* <DEDUP_REMOVED lines=51> */
[----:B------:R-:W-:-:S02]  /*6af0*/  IMAD.SHL.U32 R81, R6, 0x80, RZ ;  /* 0x0000008006517824 */ /* 0x000fc400078e00ff */
[----:B------:R-:W-:Y:S01]  /*6b00*/  FMUL.FTZ R46, R0, R87 ;  /* 0x00000057002e7220 */ /* 0x000fe20000410000 */
[----:B------:R-:W-:Y:S01]  /*6b10*/  PLOP3.LUT P1, PT, PT, PT, UP0, 0x40, 0x0 ;  /* 0x000000000000781c */ /* 0x000fe20003f2e808 */
[----:B------:R-:W-:Y:S01]  /*6b20*/  IMAD.U32 R9, RZ, RZ, UR47 ;  /* 0x0000002fff097e24 */ /* 0x000fe2000f8e00ff */
[----:B------:R-:W1:Y:S01]  /*6b30*/  MUFU.TANH R152, R152 ;  /* 0x0000009800987308 */ /* 0x000e620000002400 */
[----:B------:R-:W-:Y:S01]  /*6b40*/  IADD3 R8, -R16, 0x1, -R81 ;  /* 0x0000000110087810 */ /* 0x000fe20007ffe951 */
[----:B------:R-:W-:Y:S01]  /*6b50*/  SYNCS.ARRIVE.TRANS64.RED.A1T0 RZ, [UR6], RZ ;  /* 0x000000ffffff79a7 */ /* 0x000fe20008100406 */
[----:B------:R-:W-:Y:S02]  /*6b60*/  ULOP3.LUT UR6, URZ, UR31, URZ, 0x33, !UPT ;  /* 0x0000001f3f067292 */ /* 0x000fe4000f8e333f */
[----:B------:R-:W-:-:S03]  /*6b70*/  IADD3 R8, -R9, UR40, R8 ;  /* 0x0000002809087c10 */ /* 0x000fc6000fffe108 */
[----:B------:R-:W2:Y:S02]  /*6b80*/  MUFU.TANH R153, R153 ;  /* 0x0000009900997308 */ /* 0x000ea40000002400 */
[C---:B------:R-:W-:Y:S02]  /*6b90*/  VIADD R76, R8.reuse, UR32 ;  /* 0x00000020084c7c36 */ /* 0x040fe40008000000 */
[----:B------:R-:W-:Y:S02]  /*6ba0*/  VIADD R78, R8, UR6 ;  /* 0x00000006084e7c36 */ /* 0x000fe40008000000 */
[--C-:B0-----:R-:W-:Y:S02]  /*6bb0*/  IMAD.IADD R66, R76, 0x1, R65.reuse ;  /* 0x000000014c427824 */ /* 0x101fe400078e0241 */
[----:B------:R-:W0:Y:S01]  /*6bc0*/  MUFU.TANH R7, R7 ;  /* 0x0000000700077308 */ /* 0x000e220000002400 */
[----:B------:R-:W-:-:S07]  /*6bd0*/  IMAD.IADD R74, R78, 0x1, R65 ;  /* 0x000000014e4a7824 */ /* 0x000fce00078e0241 */
[----:B------:R-:W3:Y:S08]  /*6be0*/  MUFU.TANH R10, R10 ;  /* 0x0000000a000a7308 */ /* 0x000ef00000002400 */
[----:B------:R-:W4:Y:S08]  /*6bf0*/  MUFU.TANH R154, R154 ;  /* 0x0000009a009a7308 */ /* 0x000f300000002400 */
        /* <DEDUP_REMOVED lines=60> */
[----:B------:R-:W-:Y:S01]  /*6fc0*/  IMAD.U32 R8, RZ, RZ, UR47 ;  /* 0x0000002fff087e24 */ /* 0x000fe2000f8e00ff */
[----:B------:R-:W-:Y:S04]  /*6fd0*/  BSSY B0, `(.L_x_1317) ;  /* 0x0000011000007945 */ /* 0x000fe80003800000 */
[----:B------:R-:W-:-:S04]  /*6fe0*/  IADD3 R65, -R8, UR40, R65 ;  /* 0x0000002808417c10 */ /* 0x000fc8000fffe141 */
        /* <DEDUP_REMOVED lines=10> */
.L_x_1318:
[----:B------:R-:W-:-:S05]  /*7090*/  IMAD.U32 R80, RZ, RZ, UR30 ;  /* 0x0000001eff507e24 */ /* 0x000fca000f8e00ff */
[----:B------:R-:W-:-:S13]  /*70a0*/  ISETP.NE.AND P1, PT, R80, 0x1, PT ;  /* 0x000000015000780c */ /* 0x000fda0003f25270 */
[----:B------:R-:W1:Y:S02]  /*70b0*/  @P1 LDC.64 R8, c[0x0][0x9e8] ;  /* 0x00027a00ff081b82 */ /* 0x000e640000000a00 */
[----:B-1----:R-:W-:-:S05]  /*70c0*/  @P1 IMAD.HI.U32 R8, R65, R8, RZ ;  /* 0x0000000841081227 */ /* 0x002fca00078e00ff */
[----:B------:R-:W-:-:S07]  /*70d0*/  @P1 SHF.R.U32.HI R65, RZ, R9, R8 ;  /* 0x00000009ff411219 */ /* 0x000fce0000011608 */
.L_x_1319:
[----:B------:R-:W-:Y:S05]  /*70e0*/  BSYNC B0 ;  /* 0x0000000000007941 */ /* 0x000fea0003800000 */
.L_x_1317:
[----:B------:R-:W-:-:S04]  /*70f0*/  IMAD R65, R65, R80, -R81 ;  /* 0x0000005041417224 */ /* 0x000fc800078e0a51 */
[----:B------:R-:W-:-:S05]  /*7100*/  IMAD.IADD R65, R65, 0x1, -R16 ;  /* 0x0000000141417824 */ /* 0x000fca00078e0a10 */
[----:B------:R-:W-:Y:S02]  /*7110*/  VIADDMNMX R66, R65, R80, R66, PT ;  /* 0x0000005041427246 */ /* 0x000fe40003800142 */
[----:B------:R-:W-:-:S07]  /*7120*/  VIMNMX R74, R74, R65, !PT ;  /* 0x000000414a4a7248 */ /* 0x000fce0007fe0100 */
.L_x_1316:
[----:B------:R-:W-:Y:S01]  /*7130*/  ISETP.GT.AND P1, PT, R6, -0x1, PT ;  /* 0xffffffff0600780c */ /* 0x000fe20003f24270 */
[----:B------:R1:W2:Y:S01]  /*7140*/  SHFL.IDX PT, R9, R63, 0x1, 0x1c1f ;  /* 0x003c1f003f097f89 */ /* 0x0002a200000e0000 */
[----:B------:R-:W-:Y:S02]  /*7150*/  UISETP.NE.AND UP0, UPT, UR53, URZ, UPT ;  /* 0x0000003f3500728c */ /* 0x000fe4000bf05270 */
[C---:B------:R-:W-:Y:S02]  /*7160*/  ISETP.GT.AND P3, PT, R74.reuse, 0x8, P1 ;  /* 0x000000084a00780c */ /* 0x040fe40000f64270 */
[----:B------:R-:W-:Y:S02]  /*7170*/  ISETP.GT.AND P6, PT, R74, RZ, P1 ;  /* 0x000000ff4a00720c */ /* 0x000fe40000fc4270 */
[----:B------:R-:W-:Y:S02]  /*7180*/  ISETP.LT.OR P3, PT, R66, 0x9, P3 ;  /* 0x000000094200780c */ /* 0x000fe40001f61670 */
[----:B------:R-:W-:-:S02]  /*7190*/  ISETP.GT.AND P2, PT, R74, 0x1, P1 ;  /* 0x000000014a00780c */ /* 0x000fc40000f44270 */
[----:B------:R-:W-:Y:S02]  /*71a0*/  ISETP.GT.AND P5, PT, R74, 0x9, P1 ;  /* 0x000000094a00780c */ /* 0x000fe40000fa4270 */
[----:B------:R-:W-:Y:S02]  /*71b0*/  FSEL R83, R154, -INF , !P3 ;  /* 0xff8000009a537808 */ /* 0x000fe40005800000 */
[----:B------:R-:W-:Y:S02]  /*71c0*/  ISETP.GT.AND P3, PT, R74, 0x19, P1 ;  /* 0x000000194a00780c */ /* 0x000fe40000f64270 */
[C---:B------:R-:W-:Y:S02]  /*71d0*/  ISETP.LT.OR P6, PT, R66.reuse, 0x1, P6 ;  /* 0x000000014200780c */ /* 0x040fe400037c1670 */
[C---:B------:R-:W-:Y:S02]  /*71e0*/  ISETP.LT.OR P2, PT, R66.reuse, 0x2, P2 ;  /* 0x000000024200780c */ /* 0x040fe40001741670 */
[----:B------:R-:W-:-:S02]  /*71f0*/  ISETP.LT.OR P5, PT, R66, 0xa, P5 ;  /* 0x0000000a4200780c */ /* 0x000fc40002fa1670 */
[----:B------:R-:W-:Y:S02]  /*7200*/  ISETP.LT.OR P3, PT, R66, 0x1a, P3 ;  /* 0x0000001a4200780c */ /* 0x000fe40001f61670 */
[----:B------:R-:W-:Y:S02]  /*7210*/  FSEL R85, R152, -INF , !P6 ;  /* 0xff80000098557808 */ /* 0x000fe40007000000 */
[----:B------:R-:W-:Y:S02]  /*7220*/  FSEL R153, R153, -INF , !P2 ;  /* 0xff80000099997808 */ /* 0x000fe40005000000 */
[C---:B------:R-:W-:Y:S02]  /*7230*/  ISETP.GT.AND P4, PT, R74.reuse, 0x10, P1 ;  /* 0x000000104a00780c */ /* 0x040fe40000f84270 */
[C---:B------:R-:W-:Y:S02]  /*7240*/  ISETP.GT.AND P6, PT, R74.reuse, 0x11, P1 ;  /* 0x000000114a00780c */ /* 0x040fe40000fc4270 */
[----:B------:R-:W-:-:S02]  /*7250*/  ISETP.GT.AND P2, PT, R74, 0x18, P1 ;  /* 0x000000184a00780c */ /* 0x000fc40000f44270 */
[----:B0-----:R-:W-:Y:S02]  /*7260*/  FSEL R155, R155, -INF , !P5 ;  /* 0xff8000009b9b7808 */ /* 0x001fe40006800000 */
[----:B------:R-:W-:Y:S02]  /*7270*/  ISETP.GT.AND P5, PT, R74, 0x20, P1 ;  /* 0x000000204a00780c */ /* 0x000fe40000fa4270 */
[----:B------:R-:W-:Y:S02]  /*7280*/  FSEL R77, R158, -INF , !P3 ;  /* 0xff8000009e4d7808 */ /* 0x000fe40005800000 */
[----:B------:R-:W-:Y:S02]  /*7290*/  ISETP.GT.AND P3, PT, R74, 0x30, P1 ;  /* 0x000000304a00780c */ /* 0x000fe40000f64270 */
[C---:B------:R-:W-:Y:S02]  /*72a0*/  ISETP.LT.OR P4, PT, R66.reuse, 0x11, P4 ;  /* 0x000000114200780c */ /* 0x040fe40002781670 */
[----:B------:R-:W-:-:S02]  /*72b0*/  ISETP.LT.OR P6, PT, R66, 0x12, P6 ;  /* 0x000000124200780c */ /* 0x000fc400037c1670 */
        /* <DEDUP_REMOVED lines=8> */
[C---:B------:R-:W-:Y:S02]  /*7340*/  ISETP.GT.AND P2, PT, R74.reuse, 0x29, P1 ;  /* 0x000000294a00780c */ /* 0x040fe40000f44270 */
[----:B------:R-:W-:Y:S02]  /*7350*/  FSEL R161, R161, -INF , !P5 ;  /* 0xff800000a1a17808 */ /* 0x000fe40006800000 */
[----:B------:R-:W-:Y:S02]  /*7360*/  ISETP.GT.AND P5, PT, R74, 0x31, P1 ;  /* 0x000000314a00780c */ /* 0x000fe40000fa4270 */
[----:B------:R-:W-:-:S02]  /*7370*/  FSEL R71, R48, -INF , !P3 ;  /* 0xff80000030477808 */ /* 0x000fc40005800000 */
[----:B------:R-:W-:Y:S02]  /*7380*/  ISETP.GT.AND P3, PT, R74, 0x41, P1 ;  /* 0x000000414a00780c */ /* 0x000fe40000f64270 */
[C---:B------:R-:W-:Y:S02]  /*7390*/  ISETP.LT.OR P4, PT, R66.reuse, 0x22, P4 ;  /* 0x000000224200780c */ /* 0x040fe40002781670 */
[C---:B------:R-:W-:Y:S02]  /*73a0*/  ISETP.LT.OR P6, PT, R66.reuse, 0x29, P6 ;  /* 0x000000294200780c */ /* 0x040fe400037c1670 */
        /* <DEDUP_REMOVED lines=9> */
[----:B------:R-:W-:Y:S02]  /*7440*/  FSEL R69, R47, -INF , !P5 ;  /* 0xff8000002f457808 */ /* 0x000fe40006800000 */
        /* <DEDUP_REMOVED lines=8> */
[----:B-1----:R-:W-:Y:S02]  /*74d0*/  FSEL R63, R52, -INF , !P2 ;  /* 0xff800000343f7808 */ /* 0x002fe40005000000 */
[C---:B------:R-:W-:Y:S02]  /*74e0*/  ISETP.GT.AND P5, PT, R74.reuse, 0x48, P1 ;  /* 0x000000484a00780c */ /* 0x040fe40000fa4270 */
[----:B------:R-:W-:-:S02]  /*74f0*/  ISETP.GT.AND P4, PT, R74, 0x49, P1 ;  /* 0x000000494a00780c */ /* 0x000fc40000f84270 */
[C---:B------:R-:W-:Y:S02]  /*7500*/  ISETP.GT.AND P6, PT, R74.reuse, 0x50, P1 ;  /* 0x000000504a00780c */ /* 0x040fe40000fc4270 */
[C---:B------:R-:W-:Y:S02]  /*7510*/  ISETP.GT.AND P2, PT, R74.reuse, 0x51, P1 ;  /* 0x000000514a00780c */ /* 0x040fe40000f44270 */
        /* <DEDUP_REMOVED lines=10> */
[----:B------:R-:W-:Y:S02]  /*75c0*/  FSEL R51, R54, -INF , !P2 ;  /* 0xff80000036337808 */ /* 0x000fe40005000000 */
[C---:B------:R-:W-:Y:S02]  /*75d0*/  ISETP.GT.AND P5, PT, R74.reuse, 0x59, P1 ;  /* 0x000000594a00780c */ /* 0x040fe40000fa4270 */
[C---:B------:R-:W-:Y:S02]  /*75e0*/  ISETP.GT.AND P4, PT, R74.reuse, 0x60, P1 ;  /* 0x000000604a00780c */ /* 0x040fe40000f84270 */
[C---:B------:R-:W-:Y:S02]  /*75f0*/  ISETP.GT.AND P6, PT, R74.reuse, 0x61, P1 ;  /* 0x000000614a00780c */ /* 0x040fe40000fc4270 */
[----:B------:R-:W-:Y:S02]  /*7600*/  ISETP.GT.AND P2, PT, R74, 0x68, P1 ;  /* 0x000000684a00780c */ /* 0x000fe40000f44270 */
[----:B------:R-:W-:Y:S01]  /*7610*/  FSEL R49, R62, -INF , !P3 ;  /* 0xff8000003e317808 */ /* 0x000fe20005800000 */
[----:B--2---:R-:W-:Y:S01]  /*7620*/  IMAD.IADD R62, R76, 0x1, R9 ;  /* 0x000000014c3e7824 */ /* 0x004fe200078e0209 */
[----:B------:R-:W-:-:S02]  /*7630*/  PLOP3.LUT P3, PT, PT, PT, UP0, 0x40, 0x0 ;  /* 0x000000000000781c */ /* 0x000fc40003f6e808 */
[C---:B------:R-:W-:Y:S02]  /*7640*/  ISETP.LT.OR P5, PT, R66.reuse, 0x5a, P5 ;  /* 0x0000005a4200780c */ /* 0x040fe40002fa1670 */
[C---:B------:R-:W-:Y:S02]  /*7650*/  ISETP.LT.OR P4, PT, R66.reuse, 0x61, P4 ;  /* 0x000000614200780c */ /* 0x040fe40002781670 */
[C---:B------:R-:W-:Y:S02]  /*7660*/  ISETP.LT.OR P6, PT, R66.reuse, 0x62, P6 ;  /* 0x000000624200780c */ /* 0x040fe400037c1670 */
[----:B------:R-:W-:Y:S02]  /*7670*/  ISETP.LT.OR P2, PT, R66, 0x69, P2 ;  /* 0x000000694200780c */ /* 0x000fe40001741670 */
[----:B------:R-:W-:Y:S02]  /*7680*/  FSEL R53, R57, -INF , !P5 ;  /* 0xff80000039357808 */ /* 0x000fe40006800000 */
[----:B------:R-:W-:-:S02]  /*7690*/  FSEL R54, R58, -INF , !P4 ;  /* 0xff8000003a367808 */ /* 0x000fc40006000000 */
[----:B------:R-:W-:Y:S02]  /*76a0*/  FSEL R55, R59, -INF , !P6 ;  /* 0xff8000003b377808 */ /* 0x000fe40007000000 */
[----:B------:R-:W-:Y:S02]  /*76b0*/  FSEL R50, R60, -INF , !P2 ;  /* 0xff8000003c327808 */ /* 0x000fe40005000000 */
[C---:B------:R-:W-:Y:S02]  /*76c0*/  ISETP.GT.AND P5, PT, R74.reuse, 0x70, P1 ;  /* 0x000000704a00780c */ /* 0x040fe40000fa4270 */
[C---:B------:R-:W-:Y:S02]  /*76d0*/  ISETP.GT.AND P4, PT, R74.reuse, 0x71, P1 ;  /* 0x000000714a00780c */ /* 0x040fe40000f84270 */
[C---:B------:R-:W-:Y:S02]  /*76e0*/  ISETP.GT.AND P6, PT, R74.reuse, 0x78, P1 ;  /* 0x000000784a00780c */ /* 0x040fe40000fc4270 */
[----:B------:R-:W-:-:S02]  /*76f0*/  ISETP.GT.AND P2, PT, R74, 0x79, P1 ;  /* 0x000000794a00780c */ /* 0x000fc40000f44270 */
[C---:B------:R-:W-:Y:S02]  /*7700*/  ISETP.LT.OR P5, PT, R66.reuse, 0x71, P5 ;  /* 0x000000714200780c */ /* 0x040fe40002fa1670 */
[C---:B------:R-:W-:Y:S02]  /*7710*/  ISETP.LT.OR P4, PT, R66.reuse, 0x72, P4 ;  /* 0x000000724200780c */ /* 0x040fe40002781670 */
[C---:B------:R-:W-:Y:S02]  /*7720*/  ISETP.LT.OR P6, PT, R66.reuse, 0x79, P6 ;  /* 0x000000794200780c */ /* 0x040fe400037c1670 */
[----:B------:R-:W-:Y:S01]  /*7730*/  ISETP.LT.OR P2, PT, R66, 0x7a, P2 ;  /* 0x0000007a4200780c */ /* 0x000fe20001741670 */
[----:B------:R-:W-:Y:S01]  /*7740*/  IMAD.IADD R66, R78, 0x1, R9 ;  /* 0x000000014e427824 */ /* 0x000fe200078e0209 */
[----:B------:R-:W-:Y:S02]  /*7750*/  FSEL R58, R64, -INF , !P5 ;  /* 0xff800000403a7808 */ /* 0x000fe40006800000 */
[----:B------:R-:W-:-:S02]  /*7760*/  FSEL R59, R68, -INF , !P4 ;  /* 0xff800000443b7808 */ /* 0x000fc40006000000 */
[----:B------:R-:W-:Y:S02]  /*7770*/  FSEL R60, R70, -INF , !P6 ;  /* 0xff800000463c7808 */ /* 0x000fe40007000000 */
[----:B------:R-:W-:Y:S01]  /*7780*/  FSEL R57, R72, -INF , !P2 ;  /* 0xff80000048397808 */ /* 0x000fe20005000000 */
[----:B------:R-:W-:Y:S06]  /*7790*/  @P3 BRA `(.L_x_1320) ;  /* 0x00000000005c3947 */ /* 0x000fec0003800000 */
        /* <DEDUP_REMOVED lines=13> */
.L_x_1322:
[----:B------:R-:W-:-:S05]  /*7870*/  IMAD.U32 R68, RZ, RZ, UR30 ;  /* 0x0000001eff447e24 */ /* 0x000fca000f8e00ff */
[----:B------:R-:W-:-:S13]  /*7880*/  ISETP.NE.AND P2, PT, R68, 0x1, PT ;  /* 0x000000014400780c */ /* 0x000fda0003f45270 */
[----:B------:R-:W0:Y:S02]  /*7890*/  @P2 LDC.64 R8, c[0x0][0x9e8] ;  /* 0x00027a00ff082b82 */ /* 0x000e240000000a00 */
[----:B0-----:R-:W-:-:S05]  /*78a0*/  @P2 IMAD.HI.U32 R8, R64, R8, RZ ;  /* 0x0000000840082227 */ /* 0x001fca00078e00ff */
[----:B------:R-:W-:-:S07]  /*78b0*/  @P2 SHF.R.U32.HI R64, RZ, R9, R8 ;  /* 0x00000009ff402219 */ /* 0x000fce0000011608 */
.L_x_1323:
[----:B------:R-:W-:Y:S05]  /*78c0*/  BSYNC B0 ;  /* 0x0000000000007941 */ /* 0x000fea0003800000 */
.L_x_1321:
[----:B------:R-:W-:-:S04]  /*78d0*/  IMAD R81, R64, R68, -R81 ;  /* 0x0000004440517224 */ /* 0x000fc800078e0a51 */
[----:B------:R-:W-:-:S05]  /*78e0*/  IMAD.IADD R81, R81, 0x1, -R16 ;  /* 0x0000000151517824 */ /* 0x000fca00078e0a10 */
[----:B------:R-:W-:Y:S02]  /*78f0*/  VIADDMNMX R62, R81, R68, R62, PT ;  /* 0x00000044513e7246 */ /* 0x000fe4000380013e */
[----:B------:R-:W-:-:S07]  /*7900*/  VIMNMX R66, R66, R81, !PT ;  /* 0x0000005142427248 */ /* 0x000fce0007fe0100 */
.L_x_1320:
[----:B------:R-:W-:Y:S01]  /*7910*/  FMNMX.FTZ R8, R85, R4, !PT ;  /* 0x0000000455087209 */ /* 0x000fe20007810000 */
[----:B------:R-:W-:Y:S01]  /*7920*/  IMAD.U32 R87, RZ, RZ, UR29 ;  /* 0x0000001dff577e24 */ /* 0x000fe2000f8e00ff */
[----:B------:R-:W-:Y:S02]  /*7930*/  ISETP.GT.AND P5, PT, R66, 0x10, P1 ;  /* 0x000000104200780c */ /* 0x000fe40000fa4270 */
[----:B------:R-:W-:Y:S02]  /*7940*/  FMNMX.FTZ R8, R153, R8, !PT ;  /* 0x0000000899087209 */ /* 0x000fe40007810000 */
[----:B------:R-:W-:Y:S02]  /*7950*/  ISETP.LT.OR P5, PT, R62, 0x11, P5 ;  /* 0x000000113e00780c */ /* 0x000fe40002fa1670 */
[----:B------:R-:W-:Y:S02]  /*7960*/  FMNMX.FTZ R8, R83, R8, !PT ;  /* 0x0000000853087209 */ /* 0x000fe40007810000 */
[----:B------:R-:W-:-:S02]  /*7970*/  FSEL R13, R13, -INF , !P5 ;  /* 0xff8000000d0d7808 */ /* 0x000fc40006800000 */
[----:B------:R-:W-:Y:S02]  /*7980*/  FMNMX.FTZ R8, R155, R8, !PT ;  /* 0x000000089b087209 */ /* 0x000fe40007810000 */
[----:B------:R-:W-:Y:S02]  /*7990*/  ISETP.GT.AND P5, PT, R66, 0x20, P1 ;  /* 0x000000204200780c */ /* 0x000fe40000fa4270 */
[----:B------:R-:W-:Y:S02]  /*79a0*/  FMNMX.FTZ R8, R157, R8, !PT ;  /* 0x000000089d087209 */ /* 0x000fe40007810000 */
[----:B------:R-:W-:Y:S02]  /*79b0*/  ISETP.LT.OR P5, PT, R62, 0x21, P5 ;  /* 0x000000213e00780c */ /* 0x000fe40002fa1670 */
[----:B------:R-:W-:Y:S02]  /*79c0*/  FMNMX.FTZ R8, R79, R8, !PT ;  /* 0x000000084f087209 */ /* 0x000fe40007810000 */
[----:B------:R-:W-:-:S02]  /*79d0*/  FSEL R21, R21, -INF , !P5 ;  /* 0xff80000015157808 */ /* 0x000fc40006800000 */
[----:B------:R-:W-:Y:S02]  /*79e0*/  FMNMX.FTZ R8, R159, R8, !PT ;  /* 0x000000089f087209 */ /* 0x000fe40007810000 */
[C---:B------:R-:W-:Y:S02]  /*79f0*/  ISETP.GT.AND P5, PT, R66.reuse, RZ, P1 ;  /* 0x000000ff4200720c */ /* 0x040fe40000fa4270 */
[----:B------:R-:W-:Y:S02]  /*7a00*/  FMNMX.FTZ R8, R77, R8, !PT ;  /* 0x000000084d087209 */ /* 0x000fe40007810000 */
[----:B------:R-:W-:Y:S02]  /*7a10*/  ISETP.GT.AND P2, PT, R66, 0x1, P1 ;  /* 0x000000014200780c */ /* 0x000fe40000f44270 */
[----:B------:R-:W-:Y:S02]  /*7a20*/  FMNMX.FTZ R8, R161, R8, !PT ;  /* 0x00000008a1087209 */ /* 0x000fe40007810000 */
[----:B------:R-:W-:-:S02]  /*7a30*/  ISETP.LT.OR P5, PT, R62, 0x1, P5 ;  /* 0x000000013e00780c */ /* 0x000fc40002fa1670 */
[----:B------:R-:W-:Y:S02]  /*7a40*/  FMNMX.FTZ R8, R75, R8, !PT ;  /* 0x000000084b087209 */ /* 0x000fe40007810000 */
        /* <DEDUP_REMOVED lines=12> */
[----:B------:R-:W-:Y:S02]  /*7b10*/  FMNMX.FTZ R7, R72, R5, !PT ;  /* 0x0000000548077209 */ /* 0x000fe40007810000 */
[----:B------:R-:W-:Y:S02]  /*7b20*/  FMNMX.FTZ R8, R63, R8, !PT ;  /* 0x000000083f087209 */ /* 0x000fe40007810000 */
[----:B------:R-:W-:Y:S02]  /*7b30*/  ISETP.LT.OR P4, PT, R62, 0xa, P4 ;  /* 0x0000000a3e00780c */ /* 0x000fe40002781670 */
[----:B------:R-:W-:Y:S02]  /*7b40*/  FMNMX.FTZ R9, R47, R8, !PT ;  /* 0x000000082f097209 */ /* 0x000fe40007810000 */
[----:B------:R-:W-:-:S02]  /*7b50*/  FSEL R11, R11, -INF , !P3 ;  /* 0xff8000000b0b7808 */ /* 0x000fc40005800000 */
[----:B------:R-:W-:Y:S02]  /*7b60*/  FMNMX.FTZ R8, R48, R9, !PT ;  /* 0x0000000930087209 */ /* 0x000fe40007810000 */
[----:B------:R-:W-:Y:S02]  /*7b70*/  FMNMX.FTZ R74, R10, R7, !PT ;  /* 0x000000070a4a7209 */ /* 0x000fe40007810000 */
[----:B------:R-:W-:Y:S02]  /*7b80*/  FMNMX.FTZ R9, R61, R8, !PT ;  /* 0x000000083d097209 */ /* 0x000fe40007810000 */
[----:B------:R-:W-:Y:S02]  /*7b90*/  ISETP.GT.AND P2, PT, R66, 0x11, P1 ;  /* 0x000000114200780c */ /* 0x000fe40000f44270 */
[----:B------:R-:W-:Y:S02]  /*7ba0*/  FMNMX.FTZ R8, R56, R9, !PT ;  /* 0x0000000938087209 */ /* 0x000fe40007810000 */
[----:B------:R-:W-:-:S02]  /*7bb0*/  FMNMX.FTZ R74, R11, R74, !PT ;  /* 0x0000004a0b4a7209 */ /* 0x000fc40007810000 */
[----:B------:R-:W-:Y:S02]  /*7bc0*/  FMNMX.FTZ R9, R51, R8, !PT ;  /* 0x0000000833097209 */ /* 0x000fe40007810000 */
[----:B------:R-:W-:Y:S02]  /*7bd0*/  ISETP.GT.AND P3, PT, R66, 0x18, P1 ;  /* 0x000000184200780c */ /* 0x000fe40000f64270 */
        /* <DEDUP_REMOVED lines=19> */
[C---:B------:R-:W-:Y:S02]  /*7d10*/  ISETP.GT.AND P5, PT, R66.reuse, 0x38, P1 ;  /* 0x000000384200780c */ /* 0x040fe40000fa4270 */
[----:B------:R-:W-:Y:S01]  /*7d20*/  ISETP.GT.AND P2, PT, R66, 0x30, P1 ;  /* 0x000000304200780c */ /* 0x000fe20000f44270 */
[----:B------:R-:W0:Y:S01]  /*7d30*/  SHFL.BFLY PT, R8, R9, 0x2, 0x1f ;  /* 0x0c401f0009087f89 */ /* 0x000e2200000e0000 */
[----:B------:R-:W-:-:S02]  /*7d40*/  FSEL R25, R25, -INF , !P3 ;  /* 0xff80000019197808 */ /* 0x000fc40005800000 */
[----:B------:R-:W-:Y:S02]  /*7d50*/  ISETP.LT.OR P5, PT, R62, 0x39, P5 ;  /* 0x000000393e00780c */ /* 0x000fe40002fa1670 */
[----:B------:R-:W-:Y:S02]  /*7d60*/  ISETP.GT.AND P3, PT, R66, 0x31, P1 ;  /* 0x000000314200780c */ /* 0x000fe40000f64270 */
[C---:B------:R-:W-:Y:S02]  /*7d70*/  ISETP.LT.OR P2, PT, R62.reuse, 0x31, P2 ;  /* 0x000000313e00780c */ /* 0x040fe40001741670 */
[----:B------:R-:W-:Y:S02]  /*7d80*/  ISETP.LT.OR P3, PT, R62, 0x32, P3 ;  /* 0x000000323e00780c */ /* 0x000fe40001f61670 */
[----:B------:R-:W-:Y:S02]  /*7d90*/  FSEL R27, R27, -INF , !P2 ;  /* 0xff8000001b1b7808 */ /* 0x000fe40005000000 */
[----:B------:R-:W-:-:S02]  /*7da0*/  FSEL R28, R28, -INF , !P3 ;  /* 0xff8000001c1c7808 */ /* 0x000fc40005800000 */
[C---:B------:R-:W-:Y:S02]  /*7db0*/  ISETP.GT.AND P2, PT, R66.reuse, 0x40, P1 ;  /* 0x000000404200780c */ /* 0x040fe40000f44270 */
[----:B------:R-:W-:Y:S02]  /*7dc0*/  ISETP.GT.AND P3, PT, R66, 0x41, P1 ;  /* 0x000000414200780c */ /* 0x000fe40000f64270 */
[C---:B------:R-:W-:Y:S02]  /*7dd0*/  ISETP.LT.OR P2, PT, R62.reuse, 0x41, P2 ;  /* 0x000000413e00780c */ /* 0x040fe40001741670 */
[----:B------:R-:W-:Y:S02]  /*7de0*/  ISETP.LT.OR P3, PT, R62, 0x42, P3 ;  /* 0x000000423e00780c */ /* 0x000fe40001f61670 */
[----:B------:R-:W-:Y:S02]  /*7df0*/  FSEL R31, R31, -INF , !P2 ;  /* 0xff8000001f1f7808 */ /* 0x000fe40005000000 */
[----:B0-----:R-:W-:-:S02]  /*7e00*/  FMNMX.FTZ R64, R9, R8, !PT ;  /* 0x0000000809407209 */ /* 0x001fc40007810000 */
[----:B------:R-:W-:Y:S02]  /*7e10*/  FSEL R9, R12, -INF , !P4 ;  /* 0xff8000000c097808 */ /* 0x000fe40006000000 */
[----:B------:R-:W-:Y:S01]  /*7e20*/  ISETP.GT.AND P4, PT, R66, 0x19, P1 ;  /* 0x000000194200780c */ /* 0x000fe20000f84270 */
[----:B------:R-:W0:Y:S01]  /*7e30*/  SHFL.BFLY PT, R81, R64, 0x1, 0x1f ;  /* 0x0c201f0040517f89 */ /* 0x000e2200000e0000 */
        /* <DEDUP_REMOVED lines=8> */
[----:B------:R-:W-:Y:S02]  /*7ec0*/  FSEL R32, R32, -INF , !P3 ;  /* 0xff80000020207808 */ /* 0x000fe40005800000 */
[----:B------:R-:W-:-:S02]  /*7ed0*/  ISETP.GT.AND P2, PT, R66, 0x50, P1 ;  /* 0x000000504200780c */ /* 0x000fc40000f44270 */
[----:B------:R-:W-:Y:S02]  /*7ee0*/  ISETP.GT.AND P3, PT, R66, 0x51, P1 ;  /* 0x000000514200780c */ /* 0x000fe40000f64270 */
[----:B------:R-:W-:Y:S02]  /*7ef0*/  ISETP.LT.OR P2, PT, R62, 0x51, P2 ;  /* 0x000000513e00780c */ /* 0x000fe40001741670 */
[----:B0-----:R-:W-:Y:S02]  /*7f00*/  FMNMX.FTZ R8, R64, R81, !PT ;  /* 0x0000005140087209 */ /* 0x001fe40007810000 */
[----:B------:R-:W-:Y:S02]  /*7f10*/  FSEL R35, R35, -INF , !P2 ;  /* 0xff80000023237808 */ /* 0x000fe40005000000 */
[C---:B------:R-:W-:Y:S01]  /*7f20*/  FSETP.NEU.FTZ.AND P6, PT, R8.reuse, -INF , PT ;  /* 0xff8000000800780b */ /* 0x040fe20003fdd000 */
[----:B------:R-:W-:-:S01]  /*7f30*/  FFMA.FTZ R68, R8, R87, -8 ;  /* 0xc100000008447423 */ /* 0x000fc20000010057 */
[----:B------:R-:W-:-:S02]  /*7f40*/  ISETP.LT.OR P3, PT, R62, 0x52, P3 ;  /* 0x000000523e00780c */ /* 0x000fc40001f61670 */
[----:B------:R-:W-:Y:S02]  /*7f50*/  ISETP.GT.AND P2, PT, R66, 0x60, P1 ;  /* 0x000000604200780c */ /* 0x000fe40000f44270 */
[----:B------:R-:W-:Y:S02]  /*7f60*/  FSEL R64, R68, RZ, P6 ;  /* 0x000000ff44407208 */ /* 0x000fe40003000000 */
[----:B------:R-:W-:Y:S02]  /*7f70*/  FSEL R68, R20, -INF , !P4 ;  /* 0xff80000014447808 */ /* 0x000fe40006000000 */
[----:B------:R-:W-:Y:S01]  /*7f80*/  ISETP.GT.AND P4, PT, R66, 0x29, P1 ;  /* 0x000000294200780c */ /* 0x000fe20000f84270 */
[----:B------:R-:W-:-:S01]  /*7f90*/  FFMA.FTZ R80, R77, UR29, -R64 ;  /* 0x0000001d4d507c23 */ /* 0x000fc20008010840 */
[----:B------:R-:W-:Y:S01]  /*7fa0*/  FMNMX.FTZ R78, R68, R7, !PT ;  /* 0x00000007444e7209 */ /* 0x000fe20007810000 */
[----:B------:R-:W-:-:S01]  /*7fb0*/  FFMA.FTZ R82, R73, UR29, -R64 ;  /* 0x0000001d49527c23 */ /* 0x000fc20008010840 */
[----:B------:R-:W-:Y:S01]  /*7fc0*/  ISETP.LT.OR P4, PT, R62, 0x2a, P4 ;  /* 0x0000002a3e00780c */ /* 0x000fe20002781670 */
[----:B------:R0:W-:Y:S01]  /*7fd0*/  MUFU.EX2 R29, R80 ;  /* 0x00000050001d7308 */ /* 0x0001e20000000800 */
[----:B------:R-:W-:Y:S01]  /*7fe0*/  FMNMX.FTZ R7, R21, R78, !PT ;  /* 0x0000004e15077209 */ /* 0x000fe20007810000 */
[--C-:B------:R-:W-:Y:S01]  /*7ff0*/  FFMA.FTZ R70, R83, UR29, -R64.reuse ;  /* 0x0000001d53467c23 */ /* 0x100fe20008010840 */
[----:B------:R-:W-:Y:S01]  /*8000*/  FSEL R26, R26, -INF , !P4 ;  /* 0xff8000001a1a7808 */ /* 0x000fe20006000000 */
[--C-:B------:R-:W-:Y:S01]  /*8010*/  FFMA.FTZ R85, R85, UR29, -R64.reuse ;  /* 0x0000001d55557c23 */ /* 0x100fe20008010840 */
[----:B------:R-:W-:Y:S01]  /*8020*/  FMNMX.FTZ R78, R24, R7, !PT ;  /* 0x00000007184e7209 */ /* 0x000fe20007810000 */
[--C-:B------:R-:W-:Y:S01]  /*8030*/  FFMA.FTZ R81, R153, UR29, -R64.reuse ;  /* 0x0000001d99517c23 */ /* 0x100fe20008010840 */
[----:B------:R-:W-:Y:S01]  /*8040*/  ISETP.GT.AND P4, PT, R66, 0x39, P1 ;  /* 0x000000394200780c */ /* 0x000fe20000f84270 */
[----:B------:R1:W-:Y:S01]  /*8050*/  MUFU.EX2 R20, R70 ;  /* 0x0000004600147308 */ /* 0x0003e20000000800 */
[----:B------:R-:W-:Y:S01]  /*8060*/  FMNMX.FTZ R7, R25, R78, !PT ;  /* 0x0000004e19077209 */ /* 0x000fe20007810000 */
[--C-:B------:R-:W-:Y:S01]  /*8070*/  FFMA.FTZ R83, R155, UR29, -R64.reuse ;  /* 0x0000001d9b537c23 */ /* 0x100fe20008010840 */
[----:B------:R-:W-:Y:S01]  /*8080*/  ISETP.LT.OR P4, PT, R62, 0x3a, P4 ;  /* 0x0000003a3e00780c */ /* 0x000fe20002781670 */
[--C-:B------:R-:W-:Y:S01]  /*8090*/  FFMA.FTZ R79, R79, UR29, -R64.reuse ;  /* 0x0000001d4f4f7c23 */ /* 0x100fe20008010840 */
[----:B0-----:R-:W-:Y:S01]  /*80a0*/  FMNMX.FTZ R80, R26, R7, !PT ;  /* 0x000000071a507209 */ /* 0x001fe20007810000 */
[--C-:B------:R-:W-:Y:S01]  /*80b0*/  FFMA.FTZ R159, R159, UR29, -R64.reuse ;  /* 0x0000001d9f9f7c23 */ /* 0x100fe20008010840 */
[----:B------:R-:W-:Y:S01]  /*80c0*/  FSEL R77, R30, -INF , !P4 ;  /* 0xff8000001e4d7808 */ /* 0x000fe20006000000 */
[--C-:B------:R-:W-:Y:S01]  /*80d0*/  FFMA.FTZ R161, R161, UR29, -R64.reuse ;  /* 0x0000001da1a17c23 */ /* 0x100fe20008010840 */
[----:B------:R-:W-:Y:S01]  /*80e0*/  FMNMX.FTZ R7, R27, R80, !PT ;  /* 0x000000501b077209 */ /* 0x000fe20007810000 */
[--C-:B-1----:R-:W-:Y:S01]  /*80f0*/  FFMA.FTZ R70, R157, UR29, -R64.reuse ;  /* 0x0000001d9d467c23 */ /* 0x102fe20008010840 */
[----:B------:R-:W-:Y:S01]  /*8100*/  ISETP.GT.AND P4, PT, R66, 0x49, P1 ;  /* 0x000000494200780c */ /* 0x000fe20000f84270 */
[--C-:B------:R-:W-:Y:S01]  /*8110*/  FFMA.FTZ R75, R75, UR29, -R64.reuse ;  /* 0x0000001d4b4b7c23 */ /* 0x100fe20008010840 */
[----:B------:R-:W-:Y:S01]  /*8120*/  FMNMX.FTZ R7, R28, R7, !PT ;  /* 0x000000071c077209 */ /* 0x000fe20007810000 */
[--C-:B------:R-:W-:Y:S01]  /*8130*/  FFMA.FTZ R163, R163, UR29, -R64.reuse ;  /* 0x0000001da3a37c23 */ /* 0x100fe20008010840 */
[----:B------:R-:W-:Y:S01]  /*8140*/  ISETP.LT.OR P4, PT, R62, 0x4a, P4 ;  /* 0x0000004a3e00780c */ /* 0x000fe20002781670 */
[--C-:B------:R-:W-:Y:S01]  /*8150*/  FFMA.FTZ R71, R71, UR29, -R64.reuse ;  /* 0x0000001d47477c23 */ /* 0x100fe20008010840 */
[----:B------:R-:W-:Y:S01]  /*8160*/  FMNMX.FTZ R80, R76, R7, !PT ;  /* 0x000000074c507209 */ /* 0x000fe20007810000 */
[--C-:B------:R-:W-:Y:S01]  /*8170*/  FFMA.FTZ R65, R65, UR29, -R64.reuse ;  /* 0x0000001d41417c23 */ /* 0x100fe20008010840 */
[----:B------:R-:W-:Y:S01]  /*8180*/  FSEL R78, R33, -INF , !P5 ;  /* 0xff800000214e7808 */ /* 0x000fe20006800000 */
[--C-:B------:R-:W-:Y:S01]  /*8190*/  FFMA.FTZ R61, R61, UR29, -R64.reuse ;  /* 0x0000001d3d3d7c23 */ /* 0x100fe20008010840 */
[----:B------:R-:W-:Y:S01]  /*81a0*/  FMNMX.FTZ R80, R77, R80, !PT ;  /* 0x000000504d507209 */ /* 0x000fe20007810000 */
[--C-:B------:R-:W-:Y:S01]  /*81b0*/  FFMA.FTZ R56, R56, UR29, -R64.reuse ;  /* 0x0000001d38387c23 */ /* 0x100fe20008010840 */
[----:B------:R-:W-:Y:S01]  /*81c0*/  FSEL R73, R34, -INF , !P4 ;  /* 0xff80000022497808 */ /* 0x000fe20006000000 */
[--C-:B------:R-:W-:Y:S01]  /*81d0*/  FFMA.FTZ R51, R51, UR29, -R64.reuse ;  /* 0x0000001d33337c23 */ /* 0x100fe20008010840 */
[----:B------:R-:W-:Y:S01]  /*81e0*/  FMNMX.FTZ R7, R31, R80, !PT ;  /* 0x000000501f077209 */ /* 0x000fe20007810000 */
[----:B------:R0:W-:Y:S01]  /*81f0*/  MUFU.EX2 R34, R82 ;  /* 0x0000005200227308 */ /* 0x0001e20000000800 */
[----:B------:R-:W-:Y:S01]  /*8200*/  ISETP.GT.AND P5, PT, R66, 0x58, P1 ;  /* 0x000000584200780c */ /* 0x000fe20000fa4270 */
[--C-:B------:R-:W-:Y:S01]  /*8210*/  FFMA.FTZ R80, R69, UR29, -R64.reuse ;  /* 0x0000001d45507c23 */ /* 0x100fe20008010840 */
[----:B------:R-:W-:Y:S01]  /*8220*/  FMNMX.FTZ R7, R32, R7, !PT ;  /* 0x0000000720077209 */ /* 0x000fe20007810000 */
[--C-:B------:R-:W-:Y:S01]  /*8230*/  FFMA.FTZ R69, R67, UR29, -R64.reuse ;  /* 0x0000001d43457c23 */ /* 0x100fe20008010840 */
[----:B------:R-:W-:Y:S01]  /*8240*/  ISETP.GT.AND P4, PT, R66, 0x59, P1 ;  /* 0x000000594200780c */ /* 0x000fe20000f84270 */
        /* <DEDUP_REMOVED lines=12> */
[--C-:B------:R-:W-:Y:S01]  /*8310*/  FFMA.FTZ R58, R58, UR29, -R64.reuse ;  /* 0x0000001d3a3a7c23 */ /* 0x100fe20008010840 */
[----:B------:R-:W-:Y:S01]  /*8320*/  ISETP.LT.OR P4, PT, R62, 0x5a, P4 ;  /* 0x0000005a3e00780c */ /* 0x000fe20002781670 */
[--C-:B------:R-:W-:Y:S01]  /*8330*/  FFMA.FTZ R59, R59, UR29, -R64.reuse ;  /* 0x0000001d3b3b7c23 */ /* 0x100fe20008010840 */
[----:B------:R-:W-:Y:S01]  /*8340*/  FMNMX.FTZ R82, R36, R7, !PT ;  /* 0x0000000724527209 */ /* 0x000fe20007810000 */
[----:B------:R-:W-:Y:S01]  /*8350*/  FFMA.FTZ R60, R60, UR29, -R64 ;  /* 0x0000001d3c3c7c23 */ /* 0x000fe20008010840 */
[----:B------:R-:W-:Y:S01]  /*8360*/  ISETP.GT.AND P3, PT, R66, 0x61, P1 ;  /* 0x000000614200780c */ /* 0x000fe20000f64270 */
[----:B------:R-:W-:Y:S01]  /*8370*/  MUFU.EX2 R12, R85 ;  /* 0x00000055000c7308 */ /* 0x000fe20000000800 */
[----:B------:R-:W-:-:S02]  /*8380*/  ISETP.LT.OR P2, PT, R62, 0x61, P2 ;  /* 0x000000613e00780c */ /* 0x000fc40001741670 */
[----:B------:R-:W-:Y:S02]  /*8390*/  FSEL R67, R38, -INF , !P4 ;  /* 0xff80000026437808 */ /* 0x000fe40006000000 */
[----:B------:R-:W-:Y:S02]  /*83a0*/  FMNMX.FTZ R82, R37, R82, !PT ;  /* 0x0000005225527209 */ /* 0x000fe40007810000 */
[----:B------:R-:W-:Y:S01]  /*83b0*/  ISETP.GT.AND P5, PT, R66, 0x68, P1 ;  /* 0x000000684200780c */ /* 0x000fe20000fa4270 */
[----:B------:R0:W-:Y:S01]  /*83c0*/  MUFU.EX2 R38, R69 ;  /* 0x0000004500267308 */ /* 0x0001e20000000800 */
[----:B------:R-:W-:Y:S02]  /*83d0*/  FSEL R39, R39, -INF , !P2 ;  /* 0xff80000027277808 */ /* 0x000fe40005000000 */
[----:B------:R-:W-:Y:S02]  /*83e0*/  ISETP.LT.OR P3, PT, R62, 0x62, P3 ;  /* 0x000000623e00780c */ /* 0x000fe40001f61670 */
[----:B------:R-:W-:-:S02]  /*83f0*/  FMNMX.FTZ R82, R67, R82, !PT ;  /* 0x0000005243527209 */ /* 0x000fc40007810000 */
[----:B------:R-:W-:Y:S01]  /*8400*/  ISETP.LT.OR P5, PT, R62, 0x69, P5 ;  /* 0x000000693e00780c */ /* 0x000fe20002fa1670 */
[----:B------:R-:W-:Y:S01]  /*8410*/  MUFU.EX2 R81, R81 ;  /* 0x0000005100517308 */ /* 0x000fe20000000800 */
[----:B------:R-:W-:Y:S01]  /*8420*/  ISETP.GT.AND P4, PT, R66, 0x69, P1 ;  /* 0x000000694200780c */ /* 0x000fe20000f84270 */
[--C-:B0-----:R-:W-:Y:S01]  /*8430*/  FFMA.FTZ R69, R63, UR29, -R64.reuse ;  /* 0x0000001d3f457c23 */ /* 0x101fe20008010840 */
[----:B------:R-:W-:Y:S02]  /*8440*/  FSEL R40, R40, -INF , !P3 ;  /* 0xff80000028287808 */ /* 0x000fe40005800000 */
[----:B------:R-:W-:Y:S01]  /*8450*/  FMNMX.FTZ R7, R39, R82, !PT ;  /* 0x0000005227077209 */ /* 0x000fe20007810000 */
[----:B------:R-:W-:-:S01]  /*8460*/  FFMA.FTZ R82, R47, UR29, -R64 ;  /* 0x0000001d2f527c23 */ /* 0x000fc20008010840 */
[----:B------:R-:W-:Y:S01]  /*8470*/  FSEL R63, R41, -INF , !P5 ;  /* 0xff800000293f7808 */ /* 0x000fe20006800000 */
[----:B------:R-:W-:Y:S01]  /*8480*/  MUFU.EX2 R83, R83 ;  /* 0x0000005300537308 */ /* 0x000fe20000000800 */
[----:B------:R-:W-:-:S02]  /*8490*/  ISETP.GT.AND P2, PT, R66, 0x70, P1 ;  /* 0x000000704200780c */ /* 0x000fc40000f44270 */
[C---:B------:R-:W-:Y:S02]  /*84a0*/  ISETP.GT.AND P3, PT, R66.reuse, 0x71, P1 ;  /* 0x000000714200780c */ /* 0x040fe40000f64270 */
[C---:B------:R-:W-:Y:S02]  /*84b0*/  ISETP.GT.AND P5, PT, R66.reuse, 0x78, P1 ;  /* 0x000000784200780c */ /* 0x040fe40000fa4270 */
[----:B------:R-:W-:Y:S01]  /*84c0*/  ISETP.GT.AND P1, PT, R66, 0x79, P1 ;  /* 0x000000794200780c */ /* 0x000fe20000f24270 */
[----:B------:R0:W-:Y:S01]  /*84d0*/  MUFU.EX2 R41, R69 ;  /* 0x0000004500297308 */ /* 0x0001e20000000800 */
[----:B------:R-:W-:Y:S02]  /*84e0*/  ISETP.LT.OR P4, PT, R62, 0x6a, P4 ;  /* 0x0000006a3e00780c */ /* 0x000fe40002781670 */
[----:B------:R-:W-:Y:S02]  /*84f0*/  FMNMX.FTZ R66, R40, R7, !PT ;  /* 0x0000000728427209 */ /* 0x000fe40007810000 */
[----:B------:R-:W-:-:S02]  /*8500*/  ISETP.LT.OR P2, PT, R62, 0x71, P2 ;  /* 0x000000713e00780c */ /* 0x000fc40001741670 */
[----:B------:R-:W-:Y:S01]  /*8510*/  FSEL R47, R42, -INF , !P4 ;  /* 0xff8000002a2f7808 */ /* 0x000fe20006000000 */
[----:B------:R-:W-:Y:S01]  /*8520*/  MUFU.EX2 R70, R70 ;  /* 0x0000004600467308 */ /* 0x000fe20000000800 */
[----:B------:R-:W-:Y:S01]  /*8530*/  FMNMX.FTZ R66, R63, R66, !PT ;  /* 0x000000423f427209 */ /* 0x000fe20007810000 */
[--C-:B0-----:R-:W-:Y:S01]  /*8540*/  FFMA.FTZ R69, R48, UR29, -R64.reuse ;  /* 0x0000001d30457c23 */ /* 0x101fe20008010840 */
[C---:B------:R-:W-:Y:S01]  /*8550*/  ISETP.LT.OR P3, PT, R62.reuse, 0x72, P3 ;  /* 0x000000723e00780c */ /* 0x040fe20001f61670 */
[----:B------:R-:W-:Y:S01]  /*8560*/  FFMA.FTZ R64, R57, UR29, -R64 ;  /* 0x0000001d39407c23 */ /* 0x000fe20008010840 */
[----:B------:R-:W-:Y:S02]  /*8570*/  FSEL R43, R43, -INF , !P2 ;  /* 0xff8000002b2b7808 */ /* 0x000fe40005000000 */
[----:B------:R-:W-:Y:S01]  /*8580*/  FMNMX.FTZ R66, R47, R66, !PT ;  /* 0x000000422f427209 */ /* 0x000fe20007810000 */
[----:B------:R-:W-:Y:S01]  /*8590*/  MUFU.EX2 R79, R79 ;  /* 0x0000004f004f7308 */ /* 0x000fe20000000800 */
[----:B------:R-:W-:-:S02]  /*85a0*/  ISETP.LT.OR P5, PT, R62, 0x79, P5 ;  /* 0x000000793e00780c */ /* 0x000fc40002fa1670 */
[----:B------:R-:W-:Y:S02]  /*85b0*/  FSEL R48, R44, -INF , !P3 ;  /* 0xff8000002c307808 */ /* 0x000fe40005800000 */
[----:B------:R-:W-:Y:S02]  /*85c0*/  FMNMX.FTZ R7, R43, R66, !PT ;  /* 0x000000422b077209 */ /* 0x000fe40007810000 */
[----:B------:R-:W-:Y:S01]  /*85d0*/  ISETP.LT.OR P1, PT, R62, 0x7a, P1 ;  /* 0x0000007a3e00780c */ /* 0x000fe20000f21670 */
[----:B------:R0:W-:Y:S01]  /*85e0*/  MUFU.EX2 R44, R69 ;  /* 0x00000045002c7308 */ /* 0x0001e20000000800 */
[----:B------:R-:W-:Y:S02]  /*85f0*/  FSEL R45, R45, -INF , !P5 ;  /* 0xff8000002d2d7808 */ /* 0x000fe40006800000 */
[----:B------:R-:W-:Y:S02]  /*8600*/  FMNMX.FTZ R62, R48, R7, !PT ;  /* 0x00000007303e7209 */ /* 0x000fe40007810000 */
[----:B------:R-:W-:-:S02]  /*8610*/  FSEL R46, R46, -INF , !P1 ;  /* 0xff8000002e2e7808 */ /* 0x000fc40004800000 */
[----:B------:R-:W-:Y:S01]  /*8620*/  FMNMX.FTZ R7, R45, R62, !PT ;  /* 0x0000003e2d077209 */ /* 0x000fe20007810000 */
[----:B------:R-:W-:Y:S01]  /*8630*/  MUFU.EX2 R74, R159 ;  /* 0x0000009f004a7308 */ /* 0x000fe20000000800 */
[----:B------:R-:W-:Y:S02]  /*8640*/  FSEL R57, R8, RZ, P6 ;  /* 0x000000ff08397208 */ /* 0x000fe40003000000 */
[----:B------:R-:W-:-:S03]  /*8650*/  FMNMX.FTZ R7, R46, R7, !PT ;  /* 0x000000072e077209 */ /* 0x000fc60007810000 */
[----:B------:R-:W-:Y:S02]  /*8660*/  FADD.FTZ R4, -R57, R4 ;  /* 0x0000000439047221 */ /* 0x000fe40000010100 */
[----:B------:R-:W1:Y:S01]  /*8670*/  SHFL.BFLY PT, R62, R7, 0x2, 0x1f ;  /* 0x0c401f00073e7f89 */ /* 0x000e6200000e0000 */
[----:B------:R-:W-:Y:S01]  /*8680*/  MUFU.EX2 R57, R64 ;  /* 0x0000004000397308 */ /* 0x000fe20000000800 */
[----:B0-----:R-:W-:-:S07]  /*8690*/  FMUL.FTZ R69, R4, UR29 ;  /* 0x0000001d04457c20 */ /* 0x001fce0008410000 */
[----:B------:R-:W0:Y:S08]  /*86a0*/  MUFU.EX2 R69, R69 ;  /* 0x0000004500457308 */ /* 0x000e300000000800 */
[----:B------:R-:W-:Y:S01]  /*86b0*/  MUFU.EX2 R30, R161 ;  /* 0x000000a1001e7308 */ /* 0x000fe20000000800 */
[----:B-1----:R-:W-:-:S07]  /*86c0*/  FMNMX.FTZ R62, R7, R62, !PT ;  /* 0x0000003e073e7209 */ /* 0x002fce0007810000 */
[----:B------:R-:W-:Y:S01]  /*86d0*/  MUFU.EX2 R75, R75 ;  /* 0x0000004b004b7308 */ /* 0x000fe20000000800 */
[----:B------:R-:W1:Y:S07]  /*86e0*/  SHFL.BFLY PT, R7, R62, 0x1, 0x1f ;  /* 0x0c201f003e077f89 */ /* 0x000e6e00000e0000 */
[----:B------:R-:W-:Y:S08]  /*86f0*/  MUFU.EX2 R33, R163 ;  /* 0x000000a300217308 */ /* 0x000ff00000000800 */
[----:B------:R-:W-:Y:S08]  /*8700*/  MUFU.EX2 R71, R71 ;  /* 0x0000004700477308 */ /* 0x000ff00000000800 */
[----:B------:R-:W-:Y:S01]  /*8710*/  MUFU.EX2 R80, R80 ;  /* 0x0000005000507308 */ /* 0x000fe20000000800 */
[----:B-1----:R-:W-:Y:S01]  /*8720*/  FMNMX.FTZ R7, R62, R7, !PT ;  /* 0x000000073e077209 */ /* 0x002fe20007810000 */
[----:B------:R-:W-:-:S03]  /*8730*/  IMAD.U32 R62, RZ, RZ, UR29 ;  /* 0x0000001dff3e7e24 */ /* 0x000fc6000f8e00ff */
[C---:B------:R-:W-:Y:S01]  /*8740*/  FSETP.NEU.FTZ.AND P1, PT, R7.reuse, -INF , PT ;  /* 0xff8000000700780b */ /* 0x040fe20003f3d000 */
[----:B------:R-:W-:-:S02]  /*8750*/  FFMA.FTZ R62, R7, R62, -8 ;  /* 0xc1000000073e7423 */ /* 0x000fc4000001003e */
[----:B------:R-:W-:Y:S01]  /*8760*/  MUFU.EX2 R65, R65 ;  /* 0x0000004100417308 */ /* 0x000fe20000000800 */
[----:B------:R-:W-:Y:S02]  /*8770*/  FSEL R66, R7, RZ, P1 ;  /* 0x000000ff07427208 */ /* 0x000fe40000800000 */
[----:B------:R-:W-:-:S03]  /*8780*/  FSEL R4, R62, RZ, P1 ;  /* 0x000000ff3e047208 */ /* 0x000fc60000800000 */
[----:B------:R-:W-:Y:S02]  /*8790*/  FADD.FTZ R66, -R66, R5 ;  /* 0x0000000542427221 */ /* 0x000fe40000010100 */
[----:B------:R-:W-:Y:S01]  /*87a0*/  MUFU.EX2 R42, R82 ;  /* 0x00000052002a7308 */ /* 0x000fe20000000800 */
[----:B------:R-:W-:-:S01]  /*87b0*/  FFMA.FTZ R85, R72, UR29, -R4 ;  /* 0x0000001d48557c23 */ /* 0x000fc20008010804 */
[--C-:B------:R-:W-:Y:S01]  /*87c0*/  FFMA.FTZ R10, R10, UR29, -R4.reuse ;  /* 0x0000001d0a0a7c23 */ /* 0x100fe20008010804 */
[----:B------:R-:W-:Y:S01]  /*87d0*/  FMUL.FTZ R66, R66, UR29 ;  /* 0x0000001d42427c20 */ /* 0x000fe20008410000 */
[--C-:B------:R-:W-:Y:S01]  /*87e0*/  FFMA.FTZ R11, R11, UR29, -R4.reuse ;  /* 0x0000001d0b0b7c23 */ /* 0x100fe20008010804 */
[----:B------:R-:W-:-:S01]  /*87f0*/  FFMA.FTZ R62, R9, UR29, -R4 ;  /* 0x0000001d093e7c23 */ /* 0x000fc20008010804 */
[--C-:B------:R-:W-:Y:S01]  /*8800*/  FFMA.FTZ R9, R13, UR29, -R4.reuse ;  /* 0x0000001d0d097c23 */ /* 0x100fe20008010804 */
[----:B------:R-:W-:-:S01]  /*8810*/  FFMA.FTZ R14, R14, UR29, -R4 ;  /* 0x0000001d0e0e7c23 */ /* 0x000fc20008010804 */
[----:B------:R-:W-:Y:S01]  /*8820*/  MUFU.EX2 R85, R85 ;  /* 0x0000005500557308 */ /* 0x000fe20000000800 */
[----:B0-----:R-:W-:-:S01]  /*8830*/  FFMA.FTZ R72, R69, R3, R12 ;  /* 0x0000000345487223 */ /* 0x001fc2000001000c */
        /* <DEDUP_REMOVED lines=23> */
[----:B0-----:R-:W-:-:S01]  /*89b0*/  FFMA.FTZ R3, R66, R2, R85 ;  /* 0x0000000242037223 */ /* 0x001fc20000010055 */
[--C-:B------:R-:W-:Y:S01]  /*89c0*/  FFMA.FTZ R63, R63, UR29, -R4.reuse ;  /* 0x0000001d3f3f7c23 */ /* 0x100fe20008010804 */
[----:B------:R-:W-:-:S01]  /*89d0*/  FFMA.FTZ R43, R43, UR29, -R4 ;  /* 0x0000001d2b2b7c23 */ /* 0x000fc20008010804 */
[--C-:B------:R-:W-:Y:S01]  /*89e0*/  FFMA.FTZ R48, R48, UR29, -R4.reuse ;  /* 0x0000001d30307c23 */ /* 0x100fe20008010804 */
[----:B------:R-:W-:-:S03]  /*89f0*/  FFMA.FTZ R45, R45, UR29, -R4 ;  /* 0x0000001d2d2d7c23 */ /* 0x000fc60008010804 */
[----:B------:R-:W0:Y:S01]  /*8a00*/  MUFU.EX2 R62, R62 ;  /* 0x0000003e003e7308 */ /* 0x000e220000000800 */
[----:B-1----:R-:W-:-:S07]  /*8a10*/  FADD.FTZ R2, R10, R3 ;  /* 0x000000030a027221 */ /* 0x002fce0000010000 */
[----:B------:R-:W1:Y:S01]  /*8a20*/  MUFU.EX2 R9, R9 ;  /* 0x0000000900097308 */ /* 0x000e620000000800 */
[----:B--2---:R-:W-:-:S07]  /*8a30*/  FADD.FTZ R3, R11, R2 ;  /* 0x000000020b037221 */ /* 0x004fce0000010000 */
[----:B------:R-:W2:Y:S01]  /*8a40*/  MUFU.EX2 R14, R14 ;  /* 0x0000000e000e7308 */ /* 0x000ea20000000800 */
[----:B0-----:R-:W-:-:S07]  /*8a50*/  FADD.FTZ R2, R62, R3 ;  /* 0x000000033e027221 */ /* 0x001fce0000010000 */
[----:B------:R0:W-:Y:S01]  /*8a60*/  MUFU.EX2 R5, R76 ;  /* 0x0000004c00057308 */ /* 0x0001e20000000800 */
[----:B-1----:R-:W-:-:S07]  /*8a70*/  FADD.FTZ R3, R9, R2 ;  /* 0x0000000209037221 */ /* 0x002fce0000010000 */
[----:B------:R-:W1:Y:S01]  /*8a80*/  MUFU.EX2 R13, R13 ;  /* 0x0000000d000d7308 */ /* 0x000e620000000800 */
[----:B0-----:R-:W-:-:S01]  /*8a90*/  FADD.FTZ R76, R20, R77 ;  /* 0x0000004d144c7221 */ /* 0x001fc20000010000 */
[----:B--2---:R-:W-:-:S03]  /*8aa0*/  FADD.FTZ R2, R14, R3 ;  /* 0x000000030e027221 */ /* 0x004fc60000010000 */
[----:B------:R-:W-:-:S03]  /*8ab0*/  FADD.FTZ R73, R83, R76 ;  /* 0x0000004c53497221 */ /* 0x000fc60000010000 */
[----:B------:R-:W0:Y:S01]  /*8ac0*/  MUFU.EX2 R64, R64 ;  /* 0x0000004000407308 */ /* 0x000e220000000800 */
[----:B------:R-:W-:-:S04]  /*8ad0*/  FADD.FTZ R76, R70, R73 ;  /* 0x00000049464c7221 */ /* 0x000fc80000010000 */
[----:B------:R-:W-:-:S03]  /*8ae0*/  FADD.FTZ R73, R79, R76 ;  /* 0x0000004c4f497221 */ /* 0x000fc60000010000 */
[----:B------:R-:W2:Y:S01]  /*8af0*/  MUFU.EX2 R15, R15 ;  /* 0x0000000f000f7308 */ /* 0x000ea20000000800 */
[----:B------:R-:W-:-:S01]  /*8b00*/  FADD.FTZ R76, R74, R73 ;  /* 0x000000494a4c7221 */ /* 0x000fc20000010000 */
[----:B-1----:R-:W-:-:S03]  /*8b10*/  FADD.FTZ R3, R13, R2 ;  /* 0x000000020d037221 */ /* 0x002fc60000010000 */
[----:B------:R-:W-:-:S03]  /*8b20*/  FADD.FTZ R73, R29, R76 ;  /* 0x0000004c1d497221 */ /* 0x000fc60000010000 */
[----:B------:R-:W1:Y:S01]  /*8b30*/  MUFU.EX2 R24, R24 ;  /* 0x0000001800187308 */ /* 0x000e620000000800 */
[----:B0-----:R-:W-:-:S01]  /*8b40*/  FADD.FTZ R2, R64, R3 ;  /* 0x0000000340027221 */ /* 0x001fc20000010000 */
[----:B------:R-:W-:-:S06]  /*8b50*/  FADD.FTZ R76, R30, R73 ;  /* 0x000000491e4c7221 */ /* 0x000fcc0000010000 */
[----:B------:R-:W0:Y:S01]  /*8b60*/  MUFU.EX2 R21, R21 ;  /* 0x0000001500157308 */ /* 0x000e220000000800 */
[----:B--2---:R-:W-:-:S01]  /*8b70*/  FADD.FTZ R3, R15, R2 ;  /* 0x000000020f037221 */ /* 0x004fc20000010000 */
[----:B------:R-:W-:Y:S01]  /*8b80*/  FADD.FTZ R2, R75, R76 ;  /* 0x0000004c4b027221 */ /* 0x000fe20000010000 */
[----:B------:R-:W-:-:S05]  /*8b90*/  FFMA.FTZ R76, R67, UR29, -R4 ;  /* 0x0000001d434c7c23 */ /* 0x000fca0008010804 */
        /* <DEDUP_REMOVED lines=11> */
[----:B-1----:R-:W-:-:S01]  /*8c50*/  FADD.FTZ R67, R25, R78 ;  /* 0x0000004e19437221 */ /* 0x002fc20000010000 */
[----:B------:R-:W-:-:S04]  /*8c60*/  FADD.FTZ R78, R38, R3 ;  /* 0x00000003264e7221 */ /* 0x000fc80000010000 */
[----:B------:R-:W-:Y:S02]  /*8c70*/  FADD.FTZ R78, R65, R78 ;  /* 0x0000004e414e7221 */ /* 0x000fe40000010000 */
[----:B------:R-:W1:Y:S01]  /*8c80*/  MUFU.EX2 R27, R27 ;  /* 0x0000001b001b7308 */ /* 0x000e620000000800 */
[----:B0-----:R-:W-:-:S04]  /*8c90*/  FADD.FTZ R2, R28, R67 ;  /* 0x000000431c027221 */ /* 0x001fc80000010000 */
[----:B------:R-:W-:-:S03]  /*8ca0*/  FADD.FTZ R3, R5, R2 ;  /* 0x0000000205037221 */ /* 0x000fc60000010000 */
[----:B------:R-:W0:Y:S01]  /*8cb0*/  MUFU.EX2 R32, R32 ;  /* 0x0000002000207308 */ /* 0x000e220000000800 */
[----:B--2---:R-:W-:-:S01]  /*8cc0*/  FADD.FTZ R2, R68, R3 ;  /* 0x0000000344027221 */ /* 0x004fc20000010000 */
[----:B------:R-:W-:Y:S01]  /*8cd0*/  FADD.FTZ R3, R41, R78 ;  /* 0x0000004e29037221 */ /* 0x000fe20000010000 */
[----:B------:R-:W-:-:S01]  /*8ce0*/  FFMA.FTZ R78, R47, UR29, -R4 ;  /* 0x0000001d2f4e7c23 */ /* 0x000fc20008010804 */
[----:B------:R-:W-:Y:S02]  /*8cf0*/  FFMA.FTZ R4, R46, UR29, -R4 ;  /* 0x0000001d2e047c23 */ /* 0x000fe40008010804 */
[----:B------:R-:W-:-:S02]  /*8d00*/  FADD.FTZ R3, R42, R3 ;  /* 0x000000032a037221 */ /* 0x000fc40000010000 */
[----:B------:R-:W2:Y:S01]  /*8d10*/  MUFU.EX2 R31, R31 ;  /* 0x0000001f001f7308 */ /* 0x000ea20000000800 */
[----:B-1----:R-:W-:-:S01]  /*8d20*/  FADD.FTZ R67, R27, R2 ;  /* 0x000000021b437221 */ /* 0x002fc20000010000 */
[----:B------:R-:W-:-:S06]  /*8d30*/  FADD.FTZ R82, R44, R3 ;  /* 0x000000032c527221 */ /* 0x000fcc0000010000 */
        /* <DEDUP_REMOVED lines=40> */
[----:B------:R-:W-:Y:S01]  /*8fc0*/  MUFU.EX2 R59, R59 ;  /* 0x0000003b003b7308 */ /* 0x000fe20000000800 */
[----:B-1----:R-:W-:-:S07]  /*8fd0*/  FADD.FTZ R46, R58, R47 ;  /* 0x0000002f3a2e7221 */ /* 0x002fce0000010000 */
[----:B------:R-:W1:Y:S01]  /*8fe0*/  MUFU.EX2 R48, R48 ;  /* 0x0000003000307308 */ /* 0x000e620000000800 */
[----:B0-----:R-:W-:-:S07]  /*8ff0*/  FADD.FTZ R3, R43, R2 ;  /* 0x000000022b037221 */ /* 0x001fce0000010000 */
[----:B------:R-:W0:Y:S08]  /*9000*/  MUFU.EX2 R60, R60 ;  /* 0x0000003c003c7308 */ /* 0x000e300000000800 */
[----:B------:R2:W3:Y:S01]  /*9010*/  MUFU.EX2 R84, R45 ;  /* 0x0000002d00547308 */ /* 0x0004e20000000800 */
[----:B-1----:R-:W-:-:S07]  /*9020*/  FADD.FTZ R3, R48, R3 ;  /* 0x0000000330037221 */ /* 0x002fce0000010000 */
[----:B------:R-:W1:Y:S01]  /*9030*/  MUFU.EX2 R4, R4 ;  /* 0x0000000400047308 */ /* 0x000e620000000800 */
[----:B--2---:R-:W-:-:S04]  /*9040*/  FADD.FTZ R45, R59, R46 ;  /* 0x0000002e3b2d7221 */ /* 0x004fc80000010000 */
[----:B0-----:R-:W-:Y:S01]  /*9050*/  FADD.FTZ R2, R60, R45 ;  /* 0x0000002d3c027221 */ /* 0x001fe20000010000 */
[----:B---3--:R-:W-:-:S03]  /*9060*/  FADD.FTZ R45, R84, R3 ;  /* 0x00000003542d7221 */ /* 0x008fc60000010000 */
[----:B------:R-:W-:Y:S01]  /*9070*/  FADD.FTZ R3, R57, R2 ;  /* 0x0000000239037221 */ /* 0x000fe20000010000 */
[----:B-1----:R-:W-:-:S01]  /*9080*/  FADD.FTZ R2, R4, R45 ;  /* 0x0000002d04027221 */ /* 0x002fc20000010000 */
[----:B------:R-:W-:Y:S06]  /*9090*/  @!P0 BRA `(.L_x_1324) ;  /* 0x0000000000048947 */ /* 0x000fec0003800000 */
[----:B------:R-:W-:Y:S01]  /*90a0*/  BPT.TRAP 0x1 ;  /* 0x000000040000795c */ /* 0x000fe20000300000 */
.L_x_1324:
[----:B------:R-:W-:Y:S01]  /*90b0*/  ULEA UR6, UR34, UR36, 0x3 ;  /* 0x0000002422067291 */ /* 0x000fe2000f8e183f */
[----:B------:R-:W-:Y:S01]  /*90c0*/  ISETP.GT.AND P1, PT, R6, UR33, PT ;  /* 0x0000002106007c0c */ /* 0x000fe2000bf24270 */
[----:B------:R-:W-:Y:S01]  /*90d0*/  UMOV UR35, UR49 ;  /* 0x0000003100237c82 */ /* 0x000fe20008000000 */
[----:B------:R-:W-:Y:S01]  /*90e0*/  F2FP.SATFINITE.E4M3.F32.PACK_AB_MERGE_C R5, R68, R5, RZ ;  /* 0x000000054405723e */ /* 0x000fe200048070ff */
[----:B------:R-:W-:Y:S01]  /*90f0*/  UIADD3 UR6, UR6, 0x22860, URZ ;  /* 0x0002286006067890 */ /* 0x000fe2000fffe03f */
[----:B------:R-:W-:Y:S01]  /*9100*/  F2FP.SATFINITE.E4M3.F32.PACK_AB_MERGE_C R4, R4, R84, RZ ;  /* 0x000000540404723e */ /* 0x000fe200048070ff */
[----:B------:R-:W-:Y:S01]  /*9110*/  UMOV UR34, UR48 ;  /* 0x0000003000227c82 */ /* 0x000fe20008000000 */
[----:B------:R-:W-:Y:S01]  /*9120*/  F2FP.SATFINITE.E4M3.F32.PACK_AB_MERGE_C R20, R83, R20, RZ ;  /* 0x000000145314723e */ /* 0x000fe200048070ff */
[----:B------:R-:W-:Y:S01]  /*9130*/  UPRMT UR6, UR37, 0x654, UR6 ;  /* 0x0000065425067896 */ /* 0x000fe20008000006 */
        /* <DEDUP_REMOVED lines=9> */
[----:B------:R-:W-:Y:S01]  /*91d0*/  SYNCS.ARRIVE.TRANS64.RED.A1T0 RZ, [UR6], RZ ;  /* 0x000000ffffff79a7 */ /* 0x000fe20008100406 */
        /* <DEDUP_REMOVED lines=86> */
[----:B------:R-:W-:Y:S01]  /*9740*/  IMAD.MOV.U32 R4, RZ, RZ, R8 ;  /* 0x000000ffff047224 */ /* 0x000fe200078e0008 */
[----:B------:R-:W-:Y:S06]  /*9750*/  @P1 BRA `(.L_x_1325) ;  /* 0xffffffc800281947 */ /* 0x000fec000383ffff */
.L_x_1306:
[----:B------:R-:W-:Y:S02]  /*9760*/  UISETP.NE.AND UP1, UPT, UR54, URZ, UPT ;  /* 0x0000003f3600728c */ /* 0x000fe4000bf25270 */
[----:B------:R-:W-:Y:S02]  /*9770*/  UISETP.NE.AND UP0, UPT, UR53, URZ, UPT ;  /* 0x0000003f3500728c */ /* 0x000fe4000bf05270 */
[----:B------:R-:W-:Y:S02]  /*9780*/  UIADD3 UR10, UR41, 0x7f, URZ ;  /* 0x0000007f290a7890 */ /* 0x000fe4000fffe03f */
[----:B------:R-:W-:Y:S02]  /*9790*/  UIADD3 UR11, UR40, 0x1, -UR47 ;  /* 0x00000001280b7890 */ /* 0x000fe4000fffe82f */
[----:B------:R-:W-:-:S03]  /*97a0*/  PLOP3.LUT P1, PT, PT, PT, UP0, 0x40, 0x0 ;  /* 0x000000000000781c */ /* 0x000fc60003f2e808 */
[----:B------:R-:W-:Y:S01]  /*97b0*/  @UP1 ULDC UR6, c[0x0][0x44c] ;  /* 0x0001130000061ab9 */ /* 0x000fe20000000800 */
[----:B------:R-:W-:Y:S01]  /*97c0*/  @UP1 ULDC UR14, c[0x0][0x450] ;  /* 0x00011400000e1ab9 */ /* 0x000fe20000000800 */
[----:B------:R-:W-:-:S04]  /*97d0*/  UIMAD.WIDE.U32 UR6, UR10, UR6, URZ ;  /* 0x000000060a0672a5 */ /* 0x000fc8000f8e003f */
[----:B------:R-:W-:-:S04]  /*97e0*/  @UP1 USHF.R.U32.HI UR10, URZ, UR14, UR7 ;  /* 0x0000000e3f0a1299 */ /* 0x000fc80008011607 */
[----:B------:R-:W-:-:S04]  /*97f0*/  UIADD3 UR10, UR11, UR10, URZ ;  /* 0x0000000a0b0a7290 */ /* 0x000fc8000fffe03f */
[----:B------:R-:W-:Y:S01]  /*9800*/  UIADD3 UR31, UR10, -UR31, URZ ;  /* 0x8000001f0a1f7290 */ /* 0x000fe2000fffe03f */
[----:B------:R-:W-:Y:S11]  /*9810*/  @P1 BRA `(.L_x_1326) ;  /* 0x0000000000501947 */ /* 0x000ff60003800000 */
[----:B------:R-:W-:Y:S02]  /*9820*/  UMOV UR14, UR10 ;  /* 0x0000000a000e7c82 */ /* 0x000fe40008000000 */
[----:B------:R-:W-:-:S06]  /*9830*/  UISETP.GT.AND UP0, UPT, UR14, -0x1, UPT ;  /* 0xffffffff0e00788c */ /* 0x000fcc000bf04270 */
[----:B------:R-:W-:-:S13]  /*9840*/  PLOP3.LUT P1, PT, PT, PT, UP0, 0x80, 0x0 ;  /* 0x000000000000781c */ /* 0x000fda0003f2f008 */
[----:B------:R-:W-:Y:S05]  /*9850*/  @P1 BRA `(.L_x_1327) ;  /* 0x0000000000201947 */ /* 0x000fea0003800000 */
[----:B------:R-:W-:Y:S01]  /*9860*/  ULDC UR15, c[0x0][0x9e4] ;  /* 0x00027900000f7ab9 */ /* 0x000fe20000000800 */
[----:B------:R-:W-:Y:S02]  /*9870*/  ULOP3.LUT UR14, URZ, UR14, URZ, 0x33, !UPT ;  /* 0x0000000e3f0e7292 */ /* 0x000fe4000f8e333f */
[----:B------:R-:W-:-:S11]  /*9880*/  UISETP.NE.AND UP0, UPT, UR15, 0x1, UPT ;  /* 0x000000010f00788c */ /* 0x000fd6000bf05270 */
[----:B------:R-:W-:Y:S02]  /*9890*/  @UP0 ULDC.64 UR6, c[0x0][0x9e8] ;  /* 0x00027a0000060ab9 */ /* 0x000fe40000000a00 */
[----:B------:R-:W-:-:S04]  /*98a0*/  UIMAD.WIDE.U32 UR10, UR14, UR6, URZ ;  /* 0x000000060e0a72a5 */ /* 0x000fc8000f8e003f */
[----:B------:R-:W-:-:S04]  /*98b0*/  @UP0 USHF.R.U32.HI UR14, URZ, UR7, UR11 ;  /* 0x000000073f0e0299 */ /* 0x000fc8000801160b */
[----:B------:R-:W-:Y:S01]  /*98c0*/  ULOP3.LUT UR14, URZ, UR14, URZ, 0x33, !UPT ;  /* 0x0000000e3f0e7292 */ /* 0x000fe2000f8e333f */
[----:B------:R-:W-:Y:S11]  /*98d0*/  BRA `(.L_x_1328) ;  /* 0x0000000000147947 */ /* 0x000ff60003800000 */
.L_x_1327:
[----:B------:R-:W-:Y:S02]  /*98e0*/  ULDC UR15, c[0x0][0x9e4] ;  /* 0x00027900000f7ab9 */ /* 0x000fe40000000800 */
[----:B------:R-:W-:-:S11]  /*98f0*/  UISETP.NE.AND UP0, UPT, UR15, 0x1, UPT ;  /* 0x000000010f00788c */ /* 0x000fd6000bf05270 */
[----:B------:R-:W-:Y:S02]  /*9900*/  @UP0 ULDC.64 UR6, c[0x0][0x9e8] ;  /* 0x00027a0000060ab9 */ /* 0x000fe40000000a00 */
[----:B------:R-:W-:-:S04]  /*9910*/  UIMAD.WIDE.U32 UR10, UR14, UR6, URZ ;  /* 0x000000060e0a72a5 */ /* 0x000fc8000f8e003f */
[----:B------:R-:W-:-:S12]  /*9920*/  @UP0 USHF.R.U32.HI UR14, URZ, UR7, UR11 ;  /* 0x000000073f0e0299 */ /* 0x000fd8000801160b */
.L_x_1328:
[----:B------:R-:W-:-:S04]  /*9930*/  UIMAD UR14, UR14, UR15, URZ ;  /* 0x0000000f0e0e72a4 */ /* 0x000fc8000f8e023f */
[----:B------:R-:W-:-:S04]  /*9940*/  UISETP.LT.AND UP0, UPT, UR31, UR14, UPT ;  /* 0x0000000e1f00728c */ /* 0x000fc8000bf01270 */
[----:B------:R-:W-:-:S12]  /*9950*/  USEL UR31, UR31, UR14, !UP0 ;  /* 0x0000000e1f1f7287 */ /* 0x000fd8000c000000 */
.L_x_1326:
[----:B------:R-:W-:-:S04]  /*9960*/  UIADD3 UR31, UR31, 0x7f, URZ ;  /* 0x0000007f1f1f7890 */ /* 0x000fc8000fffe03f */
[----:B------:R-:W-:-:S04]  /*9970*/  USHF.R.S32.HI UR6, URZ, 0x1f, UR31 ;  /* 0x0000001f3f067899 */ /* 0x000fc8000801141f */
[----:B------:R-:W-:-:S04]  /*9980*/  ULEA.HI UR6, UR6, UR31, URZ, 0x7 ;  /* 0x0000001f06067291 */ /* 0x000fc8000f8f383f */
[----:B------:R-:W-:-:S04]  /*9990*/  USHF.R.S32.HI UR6, URZ, 0x7, UR6 ;  /* 0x000000073f067899 */ /* 0x000fc80008011406 */
[----:B------:R-:W-:-:S04]  /*99a0*/  UISETP.LT.AND UP0, UPT, UR38, UR6, UPT ;  /* 0x000000062600728c */ /* 0x000fc8000bf01270 */
[----:B------:R-:W-:-:S06]  /*99b0*/  USEL UR30, UR38, UR6, !UP0 ;  /* 0x00000006261e7287 */ /* 0x000fcc000c000000 */
[----:B------:R-:W-:-:S13]  /*99c0*/  ISETP.GE.AND P1, PT, R6, UR30, PT ;  /* 0x0000001e06007c0c */ /* 0x000fda000bf26270 */
[----:B------:R-:W-:Y:S05]  /*99d0*/  @!P1 BRA `(.L_x_1329) ;  /* 0x0000002400ac9947 */ /* 0x000fea0003800000 */
[----:B------:R-:W-:Y:S01]  /*99e0*/  IMAD.MOV.U32 R4, RZ, RZ, R7 ;  /* 0x000000ffff047224 */ /* 0x000fe200078e0007 */
[----:B------:R-:W-:Y:S01]  /*99f0*/  UMOV UR32, UR49 ;  /* 0x0000003100207c82 */ /* 0x000fe20008000000 */
[----:B------:R-:W-:Y:S01]  /*9a00*/  IMAD.MOV.U32 R5, RZ, RZ, R8 ;  /* 0x000000ffff057224 */ /* 0x000fe200078e0008 */
[----:B------:R-:W-:Y:S01]  /*9a10*/  UMOV UR31, UR48 ;  /* 0x00000030001f7c82 */ /* 0x000fe20008000000 */
[----:B------:R-:W-:-:S05]  /*9a20*/  ULDC UR29, c[0x0][0x988] ;  /* 0x00026200001d7ab9 */ /* 0x000fca0000000800 */
.L_x_1340:
[----:B------:R-:W-:Y:S01]  /*9a30*/  ISETP.NE.AND P2, PT, RZ, UR45, PT ;  /* 0x0000002dff007c0c */ /* 0x000fe2000bf45270 */
[----:B------:R-:W-:-:S04]  /*9a40*/  UISETP.NE.AND UP0, UPT, UR31, 0x1, UPT ;  /* 0x000000011f00788c */ /* 0x000fc8000bf05270 */
[----:B------:R-:W-:-:S04]  /*9a50*/  USEL UR49, URZ, 0x1, UP0 ;  /* 0x000000013f317887 */ /* 0x000fc80008000000 */
[----:B------:R-:W-:-:S04]  /*9a60*/  ULOP3.LUT UR49, UR32, UR49, URZ, 0x3c, !UPT ;  /* 0x0000003120317292 */ /* 0x000fc8000f8e3c3f */
[----:B------:R-:W-:Y:S08]  /*9a70*/  @P2 BRA `(.L_x_1330) ;  /* 0x0000000000382947 */ /* 0x000ff00003800000 */
[----:B------:R-:W-:Y:S05]  /*9a80*/  @!P0 BRA `(.L_x_1331) ;  /* 0x0000000000048947 */ /* 0x000fea0003800000 */
[----:B------:R-:W-:Y:S01]  /*9a90*/  BPT.TRAP 0x1 ;  /* 0x000000040000795c */ /* 0x000fe20000300000 */
.L_x_1331:
        /* <DEDUP_REMOVED lines=9> */
.L_x_1332:
[----:B-1----:R-:W-:Y:S05]  /*9b30*/  @P1 BRA `(.L_x_1330) ;  /* 0x0000000000081947 */ /* 0x002fea0003800000 */
[----:B------:R-:W1:Y:S02]  /*9b40*/  SYNCS.PHASECHK.TRANS64.TRYWAIT P1, [UR6+0x22830], R7 ;  /* 0x02283007ff0075a7 */ /* 0x000e640008020146 */
[----:B-1----:R-:W-:Y:S05]  /*9b50*/  @!P1 BRA `(.L_x_1333) ;  /* 0x0000011000909947 */ /* 0x002fea0003800000 */
.L_x_1330:
        /* <DEDUP_REMOVED lines=40> */
.L_x_1335:
[----:B------:R-:W-:Y:S01]  /*9de0*/  ULEA UR6, UR31, UR36, 0x3 ;  /* 0x000000241f067291 */ /* 0x000fe2000f8e183f */
[----:B------:R-:W-:-:S05]  /*9df0*/  IMAD.U32 R7, RZ, RZ, UR32 ;  /* 0x00000020ff077e24 */ /* 0x000fca000f8e00ff */
[----:B------:R-:W-:-:S04]  /*9e00*/  SHF.L.U32 R7, R7, 0x1f, RZ ;  /* 0x0000001f07077819 */ /* 0x000fc800000006ff */
[----:B------:R0:W1:Y:S01]  /*9e10*/  SYNCS.PHASECHK.TRANS64.TRYWAIT P1, [UR6+0x22850], R7 ;  /* 0x02285007ff0075a7 */ /* 0x0000620008020146 */
[----:B------:R-:W-:Y:S05]  /*9e20*/  @!P0 BRA `(.L_x_1336) ;  /* 0x0000000000048947 */ /* 0x000fea0003800000 */
[----:B------:R-:W-:Y:S01]  /*9e30*/  BPT.TRAP 0x1 ;  /* 0x000000040000795c */ /* 0x000fe20000300000 */
.L_x_1336:
[----:B-1----:R-:W-:Y:S05]  /*9e40*/  @P1 BRA `(.L_x_1334) ;  /* 0x0000000000081947 */ /* 0x002fea0003800000 */
[----:B------:R-:W1:Y:S02]  /*9e50*/  SYNCS.PHASECHK.TRANS64.TRYWAIT P1, [UR6+0x22850], R7 ;  /* 0x02285007ff0075a7 */ /* 0x000e640008020146 */
[----:B-1----:R-:W-:Y:S05]  /*9e60*/  @!P1 BRA `(.L_x_1337) ;  /* 0x0000010c00e49947 */ /* 0x002fea0003800000 */
.L_x_1334:
        /* <DEDUP_REMOVED lines=31> */
.L_x_1338:
        /* <DEDUP_REMOVED lines=73> */
[----:B------:R-:W-:Y:S01]  /*a4f0*/  FMUL.FTZ R77, R0, R85 ;  /* 0x00000055004d7220 */ /* 0x000fe20000410000 */
[----:B------:R-:W-:-:S04]  /*a500*/  ULEA UR6, UR48, UR36, 0x3 ;  /* 0x0000002430067291 */ /* 0x000fc8000f8e183f */
[----:B------:R-:W1:Y:S01]  /*a510*/  MUFU.TANH R25, R25 ;  /* 0x0000001900197308 */ /* 0x000e620000002400 */
[----:B0-----:R-:W-:Y:S01]  /*a520*/  FMNMX.FTZ R62, R20, R61, !PT ;  /* 0x0000003d143e7209 */ /* 0x001fe20007810000 */
[----:B------:R-:W-:-:S04]  /*a530*/  UIADD3 UR6, UR6, 0x22840, URZ ;  /* 0x0002284006067890 */ /* 0x000fc8000fffe03f */
[----:B------:R-:W-:Y:S02]  /*a540*/  UPRMT UR6, UR37, 0x654, UR6 ;  /* 0x0000065425067896 */ /* 0x000fe40008000006 */
[----:B------:R-:W0:Y:S01]  /*a550*/  MUFU.TANH R24, R24 ;  /* 0x0000001800187308 */ /* 0x000e220000002400 */
[----:B--2---:R-:W-:-:S06]  /*a560*/  FMNMX.FTZ R7, R21, R8, !PT ;  /* 0x0000000815077209 */ /* 0x004fcc0007810000 */
[----:B------:R-:W-:Y:S01]  /*a570*/  SYNCS.ARRIVE.TRANS64.RED.A1T0 RZ, [UR6], RZ ;  /* 0x000000ffffff79a7 */ /* 0x000fe20008100406 */
        /* <DEDUP_REMOVED lines=13> */
[----:B-1----:R-:W-:Y:S01]  /*a650*/  FMNMX.FTZ R62, R28, R61, !PT ;  /* 0x0000003d1c3e7209 */ /* 0x002fe20007810000 */
[----:B------:R-:W-:-:S06]  /*a660*/  FMUL.FTZ R61, R0, R78 ;  /* 0x0000004e003d7220 */ /* 0x000fcc0000410000 */
[----:B------:R-:W1:Y:S01]  /*a670*/  MUFU.TANH R36, R36 ;  /* 0x0000002400247308 */ /* 0x000e620000002400 */
[----:B0-----:R-:W-:-:S07]  /*a680*/  FMNMX.FTZ R7, R35, R8, !PT ;  /* 0x0000000823077209 */ /* 0x001fce0007810000 */
[----:B------:R-:W0:Y:S01]  /*a690*/  MUFU.TANH R30, R30 ;  /* 0x0000001e001e7308 */ /* 0x000e220000002400 */
[----:B--2---:R-:W-:Y:S01]  /*a6a0*/  FMNMX.FTZ R63, R29, R62, !PT ;  /* 0x0000003e1d3f7209 */ /* 0x004fe20007810000 */
[----:B------:R-:W-:-:S06]  /*a6b0*/  FMUL.FTZ R62, R0, R79 ;  /* 0x0000004f003e7220 */ /* 0x000fcc0000410000 */
        /* <DEDUP_REMOVED lines=27> */
[----:B0-----:R-:W-:Y:S01]  /*a870*/  FMNMX.FTZ R64, R46, R63, !PT ;  /* 0x0000003f2e407209 */ /* 0x001fe20007810000 */
[----:B------:R-:W-:Y:S01]  /*a880*/  FMUL.FTZ R63, R0, R82 ;  /* 0x00000052003f7220 */ /* 0x000fe20000410000 */
[----:B------:R-:W-:-:S05]  /*a890*/  IMAD.U32 R82, RZ, RZ, UR29 ;  /* 0x0000001dff527e24 */ /* 0x000fca000f8e00ff */
[----:B------:R-:W0:Y:S01]  /*a8a0*/  MUFU.TANH R48, R48 ;  /* 0x0000003000307308 */ /* 0x000e220000002400 */
[----:B--2---:R-:W-:-:S07]  /*a8b0*/  FMNMX.FTZ R7, R47, R8, !PT ;  /* 0x000000082f077209 */ /* 0x004fce0007810000 */
[----:B------:R-:W2:Y:S01]  /*a8c0*/  MUFU.TANH R50, R50 ;  /* 0x0000003200327308 */ /* 0x000ea20000002400 */
[----:B-1----:R-:W-:Y:S01]  /*a8d0*/  FMNMX.FTZ R65, R49, R64, !PT ;  /* 0x0000004031417209 */ /* 0x002fe20007810000 */
[----:B------:R-:W-:Y:S01]  /*a8e0*/  FMUL.FTZ R64, R0, R83 ;  /* 0x0000005300407220 */ /* 0x000fe20000410000 */
[----:B------:R-:W-:-:S05]  /*a8f0*/  IMAD.U32 R83, RZ, RZ, UR29 ;  /* 0x0000001dff537e24 */ /* 0x000fca000f8e00ff */
        /* <DEDUP_REMOVED lines=57> */
[----:B0-----:R-:W-:Y:S02]  /*ac90*/  FMNMX.FTZ R7, R65, R8, !PT ;  /* 0x0000000841077209 */ /* 0x001fe40007810000 */
[----:B--2---:R-:W-:Y:S02]  /*aca0*/  FMNMX.FTZ R78, R77, R78, !PT ;  /* 0x0000004e4d4e7209 */ /* 0x004fe40007810000 */
[----:B-1----:R-:W-:-:S03]  /*acb0*/  FMNMX.FTZ R67, R66, R7, !PT ;  /* 0x0000000742437209 */ /* 0x002fc60007810000 */
[----:B------:R-:W0:Y:S04]  /*acc0*/  SHFL.BFLY PT, R7, R78, 0x2, 0x1f ;  /* 0x0c401f004e077f89 */ /* 0x000e2800000e0000 */
[----:B------:R-:W1:Y:S01]  /*acd0*/  SHFL.BFLY PT, R8, R67, 0x2, 0x1f ;  /* 0x0c401f0043087f89 */ /* 0x000e6200000e0000 */
[----:B0-----:R-:W-:Y:S02]  /*ace0*/  FMNMX.FTZ R79, R78, R7, !PT ;  /* 0x000000074e4f7209 */ /* 0x001fe40007810000 */
[----:B-1----:R-:W-:-:S03]  /*acf0*/  FMNMX.FTZ R80, R67, R8, !PT ;  /* 0x0000000843507209 */ /* 0x002fc60007810000 */
[----:B------:R-:W0:Y:S04]  /*ad00*/  SHFL.BFLY PT, R8, R79, 0x1, 0x1f ;  /* 0x0c201f004f087f89 */ /* 0x000e2800000e0000 */
[----:B------:R-:W1:Y:S01]  /*ad10*/  SHFL.BFLY PT, R7, R80, 0x1, 0x1f ;  /* 0x0c201f0050077f89 */ /* 0x000e6200000e0000 */
[----:B0-----:R-:W-:Y:S02]  /*ad20*/  FMNMX.FTZ R8, R79, R8, !PT ;  /* 0x000000084f087209 */ /* 0x001fe40007810000 */
[----:B-1----:R-:W-:-:S03]  /*ad30*/  FMNMX.FTZ R7, R80, R7, !PT ;  /* 0x0000000750077209 */ /* 0x002fc60007810000 */
[C---:B------:R-:W-:Y:S01]  /*ad40*/  FFMA.FTZ R78, R8.reuse, R83, -8 ;  /* 0xc1000000084e7423 */ /* 0x040fe20000010053 */
[----:B------:R-:W-:-:S03]  /*ad50*/  FADD.FTZ R5, -R8, R5 ;  /* 0x0000000508057221 */ /* 0x000fc60000010100 */
[--C-:B------:R-:W-:Y:S01]  /*ad60*/  FFMA.FTZ R67, R10, UR29, -R78.reuse ;  /* 0x0000001d0a437c23 */ /* 0x100fe2000801084e */
[----:B------:R-:W-:-:S01]  /*ad70*/  FFMA.FTZ R10, R9, UR29, -R78 ;  /* 0x0000001d090a7c23 */ /* 0x000fc2000801084e */
[--C-:B------:R-:W-:Y:S01]  /*ad80*/  FFMA.FTZ R9, R13, UR29, -R78.reuse ;  /* 0x0000001d0d097c23 */ /* 0x100fe2000801084e */
[----:B------:R-:W-:-:S01]  /*ad90*/  FFMA.FTZ R13, R21, UR29, -R78 ;  /* 0x0000001d150d7c23 */ /* 0x000fc2000801084e */
[--C-:B------:R-:W-:Y:S01]  /*ada0*/  FFMA.FTZ R21, R31, UR29, -R78.reuse ;  /* 0x0000001d1f157c23 */ /* 0x100fe2000801084e */
[----:B------:R-:W-:-:S01]  /*adb0*/  FFMA.FTZ R31, R35, UR29, -R78 ;  /* 0x0000001d231f7c23 */ /* 0x000fc2000801084e */
[--C-:B------:R-:W-:Y:S01]  /*adc0*/  FFMA.FTZ R35, R37, UR29, -R78.reuse ;  /* 0x0000001d25237c23 */ /* 0x100fe2000801084e */
[----:B------:R-:W-:Y:S01]  /*add0*/  FMUL.FTZ R81, R5, UR29 ;  /* 0x0000001d05517c20 */ /* 0x000fe20008410000 */
[--C-:B------:R-:W-:Y:S01]  /*ade0*/  FFMA.FTZ R37, R41, UR29, -R78.reuse ;  /* 0x0000001d29257c23 */ /* 0x100fe2000801084e */
[----:B------:R-:W-:-:S01]  /*adf0*/  FFMA.FTZ R79, R77, UR29, -R78 ;  /* 0x0000001d4d4f7c23 */ /* 0x000fc2000801084e */
[----:B------:R-:W-:Y:S01]  /*ae00*/  FADD.FTZ R5, -R7, R4 ;  /* 0x0000000407057221 */ /* 0x000fe20000010100 */
[----:B------:R-:W-:-:S01]  /*ae10*/  FFMA.FTZ R41, R43, UR29, -R78 ;  /* 0x0000001d2b297c23 */ /* 0x000fc2000801084e */
[----:B------:R-:W-:Y:S01]  /*ae20*/  FFMA.FTZ R77, R7, R82, -8 ;  /* 0xc1000000074d7423 */ /* 0x000fe20000010052 */
[----:B------:R-:W-:-:S01]  /*ae30*/  FFMA.FTZ R43, R47, UR29, -R78 ;  /* 0x0000001d2f2b7c23 */ /* 0x000fc2000801084e */
[--C-:B------:R-:W-:Y:S01]  /*ae40*/  FFMA.FTZ R47, R51, UR29, -R78.reuse ;  /* 0x0000001d332f7c23 */ /* 0x100fe2000801084e */
        /* <DEDUP_REMOVED lines=19> */
[----:B------:R-:W-:Y:S01]  /*af80*/  FFMA.FTZ R76, R76, UR29, -R78 ;  /* 0x0000001d4c4c7c23 */ /* 0x000fe2000801084e */
[----:B------:R-:W-:Y:S01]  /*af90*/  FMUL.FTZ R5, R5, UR29 ;  /* 0x0000001d05057c20 */ /* 0x000fe20008410000 */
        /* <DEDUP_REMOVED lines=27> */
[----:B0-----:R-:W-:-:S07]  /*b150*/  FFMA.FTZ R3, R4, R3, R67 ;  /* 0x0000000304037223 */ /* 0x001fce0000010043 */
[----:B------:R-:W0:Y:S08]  /*b160*/  MUFU.EX2 R10, R10 ;  /* 0x0000000a000a7308 */ /* 0x000e300000000800 */
[----:B------:R-:W2:Y:S01]  /*b170*/  MUFU.EX2 R11, R11 ;  /* 0x0000000b000b7308 */ /* 0x000ea20000000800 */
[----:B-1----:R-:W-:-:S07]  /*b180*/  FFMA.FTZ R2, R5, R2, R78 ;  /* 0x0000000205027223 */ /* 0x002fce000001004e */
        /* <DEDUP_REMOVED lines=18> */
[--C-:B------:R-:W-:Y:S01]  /*b2b0*/  FFMA.FTZ R55, R56, UR29, -R77.reuse ;  /* 0x0000001d38377c23 */ /* 0x100fe2000801084d */
[----:B------:R-:W-:-:S05]  /*b2c0*/  FFMA.FTZ R56, R57, UR29, -R77 ;  /* 0x0000001d39387c23 */ /* 0x000fca000801084d */
        /* <DEDUP_REMOVED lines=16> */
[--C-:B------:R-:W-:Y:S01]  /*b3d0*/  FFMA.FTZ R57, R58, UR29, -R77.reuse ;  /* 0x0000001d3a397c23 */ /* 0x100fe2000801084d */
[----:B------:R-:W-:-:S05]  /*b3e0*/  FFMA.FTZ R58, R59, UR29, -R77 ;  /* 0x0000001d3b3a7c23 */ /* 0x000fca000801084d */
        /* <DEDUP_REMOVED lines=16> */
[--C-:B------:R-:W-:Y:S01]  /*b4f0*/  FFMA.FTZ R59, R60, UR29, -R77.reuse ;  /* 0x0000001d3c3b7c23 */ /* 0x100fe2000801084d */
[----:B------:R-:W-:-:S05]  /*b500*/  FFMA.FTZ R60, R61, UR29, -R77 ;  /* 0x0000001d3d3c7c23 */ /* 0x000fca000801084d */
        /* <DEDUP_REMOVED lines=8> */
[----:B------:R-:W-:-:S06]  /*b590*/  FFMA.FTZ R81, R62, UR29, -R77 ;  /* 0x0000001d3e517c23 */ /* 0x000fcc000801084d */
        /* <DEDUP_REMOVED lines=16> */
[----:B------:R-:W-:-:S06]  /*b6a0*/  FFMA.FTZ R61, R63, UR29, -R77 ;  /* 0x0000001d3f3d7c23 */ /* 0x000fcc000801084d */
[----:B------:R-:W0:Y:S01]  /*b6b0*/  MUFU.EX2 R54, R54 ;  /* 0x0000003600367308 */ /* 0x000e220000000800 */
[----:B--2---:R-:W-:-:S07]  /*b6c0*/  FADD.FTZ R3, R53, R2 ;  /* 0x0000000235037221 */ /* 0x004fce0000010000 */
[----:B------:R-:W2:Y:S01]  /*b6d0*/  MUFU.EX2 R80, R80 ;  /* 0x0000005000507308 */ /* 0x000ea20000000800 */
[----:B-1----:R-:W-:-:S01]  /*b6e0*/  FADD.FTZ R63, R51, R62 ;  /* 0x0000003e333f7221 */ /* 0x002fc20000010000 */
[----:B------:R-:W-:-:S06]  /*b6f0*/  FFMA.FTZ R62, R64, UR29, -R77 ;  /* 0x0000001d403e7c23 */ /* 0x000fcc000801084d */
        /* <DEDUP_REMOVED lines=46> */
.L_x_1339:
        /* <DEDUP_REMOVED lines=88> */
[----:B------:R-:W-:Y:S01]  /*bf60*/  VIADD R6, R6, 0xffffffff ;  /* 0xffffffff06067836 */ /* 0x000fe20000000000 */
        /* <DEDUP_REMOVED lines=16> */
[----:B------:R-:W-:Y:S01]  /*c070*/  F2FP.SATFINITE.E4M3.F32.PACK_AB_MERGE_C R155, R62, R61, R14 ;  /* 0x0000003d3e9b723e */ /* 0x000fe2000480700e */
[----:B------:R-:W-:Y:S06]  /*c080*/  @P1 BRA `(.L_x_1340) ;  /* 0xffffffd800681947 */ /* 0x000fec000383ffff */
.L_x_1329:
[----:B------:R-:W-:-:S13]  /*c090*/  ISETP.GE.AND P1, PT, R6, UR38, PT ;  /* 0x0000002606007c0c */ /* 0x000fda000bf26270 */
[----:B------:R-:W-:Y:S05]  /*c0a0*/  @!P1 BRA `(.L_x_1341) ;  /* 0x0000003400e89947 */ /* 0x000fea0003800000 */
[----:B------:R-:W-:Y:S01]  /*c0b0*/  IMAD.MOV.U32 R5, RZ, RZ, R7 ;  /* 0x000000ffff057224 */ /* 0x000fe200078e0007 */
[----:B------:R-:W-:Y:S01]  /*c0c0*/  UMOV UR34, UR49 ;  /* 0x0000003100227c82 */ /* 0x000fe20008000000 */
[----:B------:R-:W-:Y:S01]  /*c0d0*/  IMAD.MOV.U32 R4, RZ, RZ, R8 ;  /* 0x000000ffff047224 */ /* 0x000fe200078e0008 */
[----:B------:R-:W-:Y:S01]  /*c0e0*/  UMOV UR33, UR48 ;  /* 0x0000003000217c82 */ /* 0x000fe20008000000 */
[----:B------:R-:W-:Y:S01]  /*c0f0*/  ULDC UR30, c[0x0][0x9e4] ;  /* 0x00027900001e7ab9 */ /* 0x000fe20000000800 */
[----:B------:R-:W-:Y:S01]  /*c100*/  ULDC UR32, c[0x0][0x9dc] ;  /* 0x0002770000207ab9 */ /* 0x000fe20000000800 */
[----:B------:R-:W-:Y:S01]  /*c110*/  ULDC UR29, c[0x0][0x988] ;  /* 0x00026200001d7ab9 */ /* 0x000fe20000000800 */
[----:B------:R-:W-:-:S05]  /*c120*/  ULDC UR31, c[0x0][0x9e0] ;  /* 0x00027800001f7ab9 */ /* 0x000fca0000000800 */
.L_x_1360:
[----:B------:R-:W-:Y:S01]  /*c130*/  UIADD3 UR48, UR33, 0x1, URZ ;  /* 0x0000000121307890 */ /* 0x000fe2000fffe03f */
[----:B------:R-:W-:-:S03]  /*c140*/  ISETP.NE.AND P2, PT, RZ, UR45, PT ;  /* 0x0000002dff007c0c */ /* 0x000fc6000bf45270 */
[----:B------:R-:W-:-:S04]  /*c150*/  UISETP.NE.AND UP0, UPT, UR48, 0x2, UPT ;  /* 0x000000023000788c */ /* 0x000fc8000bf05270 */
[----:B------:R-:W-:Y:S02]  /*c160*/  USEL UR49, URZ, 0x1, UP0 ;  /* 0x000000013f317887 */ /* 0x000fe40008000000 */
[----:B------:R-:W-:Y:S02]  /*c170*/  USEL UR48, UR48, URZ, UP0 ;  /* 0x0000003f30307287 */ /* 0x000fe40008000000 */
[----:B------:R-:W-:Y:S02]  /*c180*/  ULOP3.LUT UR49, UR34, UR49, URZ, 0x3c, !UPT ;  /* 0x0000003122317292 */ /* 0x000fe4000f8e3c3f */
[----:B------:R-:W-:Y:S10]  /*c190*/  @P2 BRA `(.L_x_1342) ;  /* 0x00000000002c2947 */ /* 0x000ff40003800000 */
[----:B------:R-:W-:Y:S05]  /*c1a0*/  @!P0 BRA `(.L_x_1343) ;  /* 0x0000000000048947 */ /* 0x000fea0003800000 */
[----:B------:R-:W-:Y:S01]  /*c1b0*/  BPT.TRAP 0x1 ;  /* 0x000000040000795c */ /* 0x000fe20000300000 */
.L_x_1343:
[----:B------:R-:W-:Y:S01]  /*c1c0*/  ULEA UR6, UR48, UR36, 0x3 ;  /* 0x0000002430067291 */ /* 0x000fe2000f8e183f */
[----:B------:R-:W-:-:S05]  /*c1d0*/  IMAD.U32 R7, RZ, RZ, UR49 ;  /* 0x00000031ff077e24 */ /* 0x000fca000f8e00ff */
[----:B------:R-:W-:-:S04]  /*c1e0*/  SHF.L.U32 R7, R7, 0x1f, RZ ;  /* 0x0000001f07077819 */ /* 0x000fc800000006ff */
[----:B------:R0:W1:Y:S01]  /*c1f0*/  SYNCS.PHASECHK.TRANS64.TRYWAIT P1, [UR6+0x22830], R7 ;  /* 0x02283007ff0075a7 */ /* 0x0000620008020146 */
[----:B------:R-:W-:Y:S05]  /*c200*/  @!P0 BRA `(.L_x_1344) ;  /* 0x0000000000048947 */ /* 0x000fea0003800000 */
[----:B------:R-:W-:Y:S01]  /*c210*/  BPT.TRAP 0x1 ;  /* 0x000000040000795c */ /* 0x000fe20000300000 */
.L_x_1344:
[----:B-1----:R-:W-:Y:S05]  /*c220*/  @P1 BRA `(.L_x_1342) ;  /* 0x0000000000081947 */ /* 0x002fea0003800000 */
[----:B------:R-:W1:Y:S02]  /*c230*/  SYNCS.PHASECHK.TRANS64.TRYWAIT P1, [UR6+0x22830], R7 ;  /* 0x02283007ff0075a7 */ /* 0x000e640008020146 */
[----:B-1----:R-:W-:Y:S05]  /*c240*/  @!P1 BRA `(.L_x_1345) ;  /* 0x000000ec00049947 */ /* 0x002fea0003800000 */
.L_x_1342:
[----:B-1----:R-:W1:Y:S01]  /*c250*/  S2R R8, SR_TID.X ;  /* 0x0000000000087919 */ /* 0x002e620000002100 */
[----:B------:R-:W-:Y:S01]  /*c260*/  UIMAD UR26, UR48, 0x600, UR28 ;  /* 0x00000600301a78a4 */ /* 0x000fe2000f8e021c */
[----:B------:R-:W-:Y:S01]  /*c270*/  UMOV UR27, 0x80000020 ;  /* 0x80000020001b7882 */ /* 0x000fe20000000000 */
[----:B------:R-:W-:Y:S02]  /*c280*/  UMOV UR7, 0x80000020 ;  /* 0x8000002000077882 */ /* 0x000fe40000000000 */
[----:B------:R-:W-:Y:S02]  /*c290*/  UIADD3 UR6, UR26, 0x2, URZ ;  /* 0x000000021a067890 */ /* 0x000fe4000fffe03f */
        /* <DEDUP_REMOVED lines=32> */
.L_x_1347:
[----:B------:R-:W-:Y:S01]  /*c4a0*/  ULEA UR6, UR33, UR36, 0x3 ;  /* 0x0000002421067291 */ /* 0x000fe2000f8e183f */
[----:B------:R-:W-:-:S05]  /*c4b0*/  IMAD.U32 R7, RZ, RZ, UR34 ;  /* 0x00000022ff077e24 */ /* 0x000fca000f8e00ff */
[----:B------:R-:W-:-:S04]  /*c4c0*/  SHF.L.U32 R7, R7, 0x1f, RZ ;  /* 0x0000001f07077819 */ /* 0x000fc800000006ff */
[----:B------:R0:W1:Y:S01]  /*c4d0*/  SYNCS.PHASECHK.TRANS64.TRYWAIT P1, [UR6+0x22850], R7 ;  /* 0x02285007ff0075a7 */ /* 0x0000620008020146 */
[----:B------:R-:W-:Y:S05]  /*c4e0*/  @!P0 BRA `(.L_x_1348) ;  /* 0x0000000000048947 */ /* 0x000fea0003800000 */
[----:B------:R-:W-:Y:S01]  /*c4f0*/  BPT.TRAP 0x1 ;  /* 0x000000040000795c */ /* 0x000fe20000300000 */
.L_x_1348:
[----:B-1----:R-:W-:Y:S05]  /*c500*/  @P1 BRA `(.L_x_1346) ;  /* 0x0000000000081947 */ /* 0x002fea0003800000 */
[----:B------:R-:W1:Y:S02]  /*c510*/  SYNCS.PHASECHK.TRANS64.TRYWAIT P1, [UR6+0x22850], R7 ;  /* 0x02285007ff0075a7 */ /* 0x000e640008020146 */
[----:B-1----:R-:W-:Y:S05]  /*c520*/  @!P1 BRA `(.L_x_1349) ;  /* 0x000000e800649947 */ /* 0x002fea0003800000 */
.L_x_1346:
        /* <DEDUP_REMOVED lines=31> */
.L_x_1350:
        /* <DEDUP_REMOVED lines=166> */
.L_x_1353:
[----:B------:R-:W-:-:S05]  /*d180*/  IMAD.U32 R80, RZ, RZ, UR30 ;  /* 0x0000001eff507e24 */ /* 0x000fca000f8e00ff */
[----:B------:R-:W-:-:S13]  /*d190*/  ISETP.NE.AND P1, PT, R80, 0x1, PT ;  /* 0x000000015000780c */ /* 0x000fda0003f25270 */
[----:B------:R-:W1:Y:S02]  /*d1a0*/  @P1 LDC.64 R8, c[0x0][0x9e8] ;  /* 0x00027a00ff081b82 */ /* 0x000e640000000a00 */
[----:B-1----:R-:W-:-:S05]  /*d1b0*/  @P1 IMAD.HI.U32 R8, R65, R8, RZ ;  /* 0x0000000841081227 */ /* 0x002fca00078e00ff */
[----:B------:R-:W-:-:S07]  /*d1c0*/  @P1 SHF.R.U32.HI R65, RZ, R9, R8 ;  /* 0x00000009ff411219 */ /* 0x000fce0000011608 */
.L_x_1354:
[----:B------:R-:W-:Y:S05]  /*d1d0*/  BSYNC B0 ;  /* 0x0000000000007941 */ /* 0x000fea0003800000 */
.L_x_1352:
[----:B------:R-:W-:-:S04]  /*d1e0*/  IMAD R65, R65, R80, -R81 ;  /* 0x0000005041417224 */ /* 0x000fc800078e0a51 */
[----:B------:R-:W-:-:S05]  /*d1f0*/  IMAD.IADD R65, R65, 0x1, -R16 ;  /* 0x0000000141417824 */ /* 0x000fca00078e0a10 */
[----:B------:R-:W-:Y:S02]  /*d200*/  VIADDMNMX R66, R65, R80, R66, PT ;  /* 0x0000005041427246 */ /* 0x000fe40003800142 */
[----:B------:R-:W-:-:S07]  /*d210*/  VIMNMX R74, R74, R65, !PT ;  /* 0x000000414a4a7248 */ /* 0x000fce0007fe0100 */
.L_x_1351:
        /* <DEDUP_REMOVED lines=116> */
.L_x_1357:
[----:B------:R-:W-:-:S05]  /*d960*/  IMAD.U32 R68, RZ, RZ, UR30 ;  /* 0x0000001eff447e24 */ /* 0x000fca000f8e00ff */
[----:B------:R-:W-:-:S13]  /*d970*/  ISETP.NE.AND P2, PT, R68, 0x1, PT ;  /* 0x000000014400780c */ /* 0x000fda0003f45270 */
[----:B------:R-:W0:Y:S02]  /*d980*/  @P2 LDC.64 R8, c[0x0][0x9e8] ;  /* 0x00027a00ff082b82 */ /* 0x000e240000000a00 */
[----:B0-----:R-:W-:-:S05]  /*d990*/  @P2 IMAD.HI.U32 R8, R64, R8, RZ ;  /* 0x0000000840082227 */ /* 0x001fca00078e00ff */
[----:B------:R-:W-:-:S07]  /*d9a0*/  @P2 SHF.R.U32.HI R64, RZ, R9, R8 ;  /* 0x00000009ff402219 */ /* 0x000fce0000011608 */
.L_x_1358:
[----:B------:R-:W-:Y:S05]  /*d9b0*/  BSYNC B0 ;  /* 0x0000000000007941 */ /* 0x000fea0003800000 */
.L_x_1356:
[----:B------:R-:W-:-:S04]  /*d9c0*/  IMAD R81, R64, R68, -R81 ;  /* 0x0000004440517224 */ /* 0x000fc800078e0a51 */
[----:B------:R-:W-:-:S05]  /*d9d0*/  IMAD.IADD R81, R81, 0x1, -R16 ;  /* 0x0000000151517824 */ /* 0x000fca00078e0a10 */
[----:B------:R-:W-:Y:S02]  /*d9e0*/  VIADDMNMX R62, R81, R68, R62, PT ;  /* 0x00000044513e7246 */ /* 0x000fe4000380013e */
[----:B------:R-:W-:-:S07]  /*d9f0*/  VIMNMX R66, R66, R81, !PT ;  /* 0x0000005142427248 */ /* 0x000fce0007fe0100 */
.L_x_1355:
        /* <DEDUP_REMOVED lines=378> */
.L_x_1359:
        /* <DEDUP_REMOVED lines=107> */
.L_x_1341:
[----:B------:R-:W-:Y:S06]  /*f850*/  BAR.ARV 0x8, 0x180 ;  /* 0x0206000000007b1d */ /* 0x000fec0000002000 */
[----:B------:R-:W-:Y:S05]  /*f860*/  @!P0 BRA `(.L_x_1361) ;  /* 0x0000000000048947 */ /* 0x000fea0003800000 */
[----:B------:R-:W-:Y:S01]  /*f870*/  BPT.TRAP 0x1 ;  /* 0x000000040000795c */ /* 0x000fe20000300000 */
.L_x_1361:
[----:B------:R-:W-:Y:S01]  /*f880*/  ULEA UR9, UR48, UR36, 0x3 ;  /* 0x0000002430097291 */ /* 0x000fe2000f8e183f */
[----:B------:R-:W-:-:S05]  /*f890*/  IMAD.U32 R0, RZ, RZ, UR49 ;  /* 0x00000031ff007e24 */ /* 0x000fca000f8e00ff */
[----:B------:R-:W-:-:S04]  /*f8a0*/  SHF.L.U32 R0, R0, 0x1f, RZ ;  /* 0x0000001f00007819 */ /* 0x000fc800000006ff */
[----:B------:R0:W1:Y:S01]  /*f8b0*/  SYNCS.PHASECHK.TRANS64.TRYWAIT P1, [UR9+0x22850], R0 ;  /* 0x02285000ff0075a7 */ /* 0x0000620008020149 */
[----:B------:R-:W-:Y:S05]  /*f8c0*/  @!P0 BRA `(.L_x_1362) ;  /* 0x0000000000048947 */ /* 0x000fea0003800000 */
[----:B------:R-:W-:Y:S01]  /*f8d0*/  BPT.TRAP 0x1 ;  /* 0x000000040000795c */ /* 0x000fe20000300000 */
.L_x_1362:
[----:B-1----:R-:W-:Y:S05]  /*f8e0*/  @P1 BRA `(.L_x_1363) ;  /* 0x0000000000081947 */ /* 0x002fea0003800000 */
[----:B------:R-:W1:Y:S02]  /*f8f0*/  SYNCS.PHASECHK.TRANS64.TRYWAIT P1, [UR9+0x22850], R0 ;  /* 0x02285000ff0075a7 */ /* 0x000e640008020149 */
[----:B-1----:R-:W-:Y:S05]  /*f900*/  @!P1 BRA `(.L_x_1364) ;  /* 0x000000b400849947 */ /* 0x002fea0003800000 */
.L_x_1363:
[----:B------:R-:W-:Y:S01]  /*f910*/  UIADD3 UR36, UR36, 0x400, URZ ;  /* 0x0000040024247890 */ /* 0x000fe2000fffe03f */
[----:B------:R-:W-:Y:S01]  /*f920*/  WARPGROUP.ARRIVE ;  /* 0x00000000000079c5 */ /* 0x000fe20000000000 */
[----:B------:R-:W-:Y:S01]  /*f930*/  UMOV UR7, 0x40000040 ;  /* 0x4000004000077882 */ /* 0x000fe20000000000 */
[----:B------:R-:W-:Y:S01]  /*f940*/  ULDC.64 UR10, c[0x0][0x9a0] ;  /* 0x00026800000a7ab9 */ /* 0x000fe20000000a00 */
[----:B------:R-:W-:Y:S01]  /*f950*/  USHF.R.U32.HI UR36, URZ, 0x4, UR36 ;  /* 0x000000043f247899 */ /* 0x000fe20008011624 */
[----:B------:R-:W-:Y:S01]  /*f960*/  IMAD.MOV.U32 R6, RZ, RZ, 0x3f800000 ;  /* 0x3f800000ff067424 */ /* 0x000fe200078e00ff */
[----:B------:R-:W-:Y:S02]  /*f970*/  UISETP.NE.U32.AND UP0, UPT, UR10, URZ, UPT ;  /* 0x0000003f0a00728c */ /* 0x000fe4000bf05070 */
[----:B------:R-:W-:Y:S02]  /*f980*/  ULOP3.LUT UR36, UR36, 0x3fff, URZ, 0xc0, !UPT ;  /* 0x00003fff24247892 */ /* 0x000fe4000f8ec03f */
[----:B------:R-:W-:-:S02]  /*f990*/  UISETP.NE.AND.EX UP0, UPT, UR11, URZ, UPT, UP0 ;  /* 0x0000003f0b00728c */ /* 0x000fc4000bf05300 */
[----:B------:R-:W-:-:S04]  /*f9a0*/  ULOP3.LUT UR8, UR36, 0x10000, URZ, 0xfc, !UPT ;  /* 0x0001000024087892 */ /* 0x000fc8000f8efc3f */
[----:B------:R-:W-:Y:S01]  /*f9b0*/  ULEA UR8, UR48, UR8, 0xa ;  /* 0x0000000830087291 */ /* 0x000fe2000f8e503f */
[----:B------:R-:W-:-:S04]  /*f9c0*/  PLOP3.LUT P1, PT, PT, PT, UP0, 0x80, 0x0 ;  /* 0x000000000000781c */ /* 0x000fc80003f2f008 */
[----:B------:R-:W-:Y:S02]  /*f9d0*/  @UP0 ULDC.64 UR12, c[0x0][0x9c8] ;  /* 0x00027200000c0ab9 */ /* 0x000fe40000000a00 */
[----:B------:R-:W-:Y:S01]  /*f9e0*/  UMOV UR6, UR8 ;  /* 0x0000000800067c82 */ /* 0x000fe20008000000 */
[----:B------:R-:W-:-:S09]  /*f9f0*/  @UP0 UIMAD.WIDE.U32 UR4, UR52, UR12, URZ ;  /* 0x0000000c340402a5 */ /* 0x000fd2000f8e003f */
[----:B------:R-:W-:Y:S01]  /*fa00*/  QGMMA.64x128x32.F32.E4M3.E4M3 R88, R164, gdesc[UR4], R88, gsb0 ;  /* 0x01e00004a4587df3 */ /* 0x000fe20008000858 */
[----:B------:R-:W-:-:S04]  /*fa10*/  @UP0 USHF.R.S32.HI UR6, URZ, 0x1f, UR52 ;  /* 0x0000001f3f060899 */ /* 0x000fc80008011434 */
[----:B------:R-:W-:-:S04]  /*fa20*/  @UP0 UIMAD UR6, UR6, UR12, URZ ;  /* 0x0000000c060602a4 */ /* 0x000fc8000f8e023f */
[----:B------:R-:W-:-:S04]  /*fa30*/  @UP0 UIMAD UR6, UR52, UR13, UR6 ;  /* 0x0000000d340602a4 */ /* 0x000fc8000f8e0206 */
[----:B------:R-:W-:-:S03]  /*fa40*/  @UP0 UIADD3 UR5, UR5, UR6, URZ ;  /* 0x0000000605050290 */ /* 0x000fc6000fffe03f */
[----:B------:R-:W-:Y:S02]  /*fa50*/  @UP0 ULDC.64 UR6, c[0x0][0x9d0] ;  /* 0x0002740000060ab9 */ /* 0x000fe40000000a00 */
[----:B------:R-:W-:-:S04]  /*fa60*/  @UP0 UIMAD.WIDE.U32 UR4, UR43, UR6, UR4 ;  /* 0x000000062b0402a5 */ /* 0x000fc8000f8e0004 */
[----:B------:R-:W-:Y:S02]  /*fa70*/  @UP0 ULEA UR6, UP1, UR4, UR10, 0x2 ;  /* 0x0000000a04060291 */ /* 0x000fe4000f82103f */
[----:B------:R-:W-:-:S04]  /*fa80*/  @UP0 UIMAD UR5, UR43, UR7, UR5 ;  /* 0x000000072b0502a4 */ /* 0x000fc8000f8e0205 */
[----:B------:R-:W-:Y:S01]  /*fa90*/  IMAD.U32 R4, RZ, RZ, UR6 ;  /* 0x00000006ff047e24 */ /* 0x000fe2000f8e00ff */
[----:B------:R-:W-:Y:S02]  /*faa0*/  @UP0 ULEA.HI.X UR7, UR4, UR11, UR5, 0x2, UP1 ;  /* 0x0000000b04070291 */ /* 0x000fe400088f1405 */
[----:B------:R-:W-:-:S04]  /*fab0*/  UIADD3 UR6, UR8, 0x2, URZ ;  /* 0x0000000208067890 */ /* 0x000fc8000fffe03f */
[----:B-1----:R-:W-:Y:S01]  /*fac0*/  IMAD.U32 R5, RZ, RZ, UR7 ;  /* 0x00000007ff057e24 */ /* 0x002fe2000f8e00ff */
[----:B------:R-:W-:-:S04]  /*fad0*/  UMOV UR7, 0x40000040 ;  /* 0x4000004000077882 */ /* 0x000fc80000000000 */
[----:B------:R1:W2:Y:S01]  /*fae0*/  @P1 LDG.E R6, desc[UR56][R4.64] ;  /* 0x0000003804061981 */ /* 0x0002a2000c1e1900 */
[----:B------:R-:W-:Y:S02]  /*faf0*/  WARPGROUP.DEPBAR.LE gsb0, 0x0 ;  /* 0x00008000000079c5 */ /* 0x000fe40000010000 */
[----:B------:R-:W-:-:S06]  /*fb00*/  WARPGROUP.ARRIVE ;  /* 0x00000000000079c5 */ /* 0x000fcc0000000000 */
[----:B------:R-:W-:Y:S01]  /*fb10*/  QGMMA.64x128x32.F32.E4M3.E4M3 R88, R160, gdesc[UR4], R88, gsb0 ;  /* 0x01e00004a0587df3 */ /* 0x000fe20008000858 */
[----:B------:R-:W-:Y:S01]  /*fb20*/  UIADD3 UR6, UR8, 0x4, URZ ;  /* 0x0000000408067890 */ /* 0x000fe2000fffe03f */
[----:B------:R-:W-:Y:S01]  /*fb30*/  UMOV UR7, 0x40000040 ;  /* 0x4000004000077882 */ /* 0x000fe20000000000 */
[----:B------:R-:W-:Y:S01]  /*fb40*/  UIADD3 UR8, UR8, 0x6, URZ ;  /* 0x0000000608087890 */ /* 0x000fe2000fffe03f */
[----:B0-----:R-:W0:Y:S04]  /*fb50*/  SHFL.BFLY PT, R0, R3, 0x2, 0x1f ;  /* 0x0c401f0003007f89 */ /* 0x001e2800000e0000 */
[----:B------:R-:W3:Y:S01]  /*fb60*/  SHFL.BFLY PT, R9, R2, 0x2, 0x1f ;  /* 0x0c401f0002097f89 */ /* 0x000ee200000e0000 */
[----:B------:R-:W-:Y:S02]  /*fb70*/  WARPGROUP.DEPBAR.LE gsb0, 0x0 ;  /* 0x00008000000079c5 */ /* 0x000fe40000010000 */
[----:B------:R-:W-:-:S06]  /*fb80*/  WARPGROUP.ARRIVE ;  /* 0x00000000000079c5 */ /* 0x000fcc0000000000 */
[----:B------:R-:W-:Y:S01]  /*fb90*/  QGMMA.64x128x32.F32.E4M3.E4M3 R88, R156, gdesc[UR4], R88, gsb0 ;  /* 0x01e000049c587df3 */ /* 0x000fe20008000858 */
[----:B------:R-:W-:Y:S01]  /*fba0*/  UMOV UR6, UR8 ;  /* 0x0000000800067c82 */ /* 0x000fe20008000000 */
[----:B------:R-:W-:Y:S01]  /*fbb0*/  UMOV UR7, 0x40000040 ;  /* 0x4000004000077882 */ /* 0x000fe20000000000 */
[----:B0-----:R-:W-:-:S01]  /*fbc0*/  FADD.FTZ R0, R0, R3 ;  /* 0x0000000300007221 */ /* 0x001fc20000010000 */
[----:B---3--:R-:W-:-:S04]  /*fbd0*/  FADD.FTZ R9, R9, R2 ;  /* 0x0000000209097221 */ /* 0x008fc80000010000 */
[----:B-1----:R-:W0:Y:S04]  /*fbe0*/  SHFL.BFLY PT, R5, R0, 0x1, 0x1f ;  /* 0x0c201f0000057f89 */ /* 0x002e2800000e0000 */
        /* <DEDUP_REMOVED lines=25> */
[----:B------:R-:W-:Y:S01]  /*fd80*/  @P2 FFMA.FTZ R2, R5, R8, R4 ;  /* 0x0000000805022223 */ /* 0x000fe20000010004 */
[----:B------:R-:W-:Y:S02]  /*fd90*/  IMAD.MOV.U32 R0, RZ, RZ, -0x800000 ;  /* 0xff800000ff007424 */ /* 0x000fe400078e00ff */
[----:B------:R-:W-:Y:S01]  /*fda0*/  @P3 FFMA.FTZ R0, R15, R7, R10 ;  /* 0x000000070f003223 */ /* 0x000fe2000001000a */
[-C--:B--2---:R-:W-:Y:S01]  /*fdb0*/  FMUL.FTZ R3, R3, R6.reuse ;  /* 0x0000000603037220 */ /* 0x084fe20000410000 */
[----:B---3--:R-:W-:Y:S01]  /*fdc0*/  FMUL.FTZ R9, R9, R6 ;  /* 0x0000000609097220 */ /* 0x008fe20000410000 */
[----:B------:R-:W-:-:S02]  /*fdd0*/  WARPGROUP.DEPBAR.LE gsb0, 0x0 ;  /* 0x00008000000079c5 */ /* 0x000fc40000010000 */
[----:B------:R-:W-:Y:S05]  /*fde0*/  @!P0 BRA `(.L_x_1365) ;  /* 0x0000000000048947 */ /* 0x000fea0003800000 */
[----:B------:R-:W-:Y:S01]  /*fdf0*/  BPT.TRAP 0x1 ;  /* 0x000000040000795c */ /* 0x000fe20000300000 */
.L_x_1365:
        /* <DEDUP_REMOVED lines=13> */
[----:B------:R-:W-:Y:S01]  /*fed0*/  SYNCS.ARRIVE.TRANS64.RED.A1T0 RZ, [UR4], RZ ;  /* 0x000000ffffff79a7 */ /* 0x000fe20008100404 */
        /* <DEDUP_REMOVED lines=60> */
.L_x_1287:
        /* <DEDUP_REMOVED lines=9> */
[----:B------:R-:W-:Y:S02]  /*10330*/  R2UR UR5, R30 ;  /* 0x000000001e0572ca */ /* 0x000fe400000e0000 */
[----:B------:R-:W-:Y:S01]  /*10340*/  R2UR UR52, R31 ;  /* 0x000000001f3472ca */ /* 0x000fe200000e0000 */
[----:B------:R-:W-:Y:S06]  /*10350*/  BAR.ARV 0x4, 0x180 ;  /* 0x0106000000007b1d */ /* 0x000fec0000002000 */
[----:B------:R-:W-:Y:S08]  /*10360*/  @P0 BRA `(.L_x_1367) ;  /* 0x0000002c007c0947 */ /* 0x000ff00003800000 */
[----:B------:R-:W0:Y:S01]  /*10370*/  S2R R7, SR_TID.X ;  /* 0x0000000000077919 */ /* 0x000e220000002100 */
[----:B------:R-:W-:Y:S01]  /*10380*/  ULDC.64 UR8, c[0x4][0x40] ;  /* 0x0100100000087ab9 */ /* 0x000fe20000000a00 */
[----:B------:R-:W-:Y:S01]  /*10390*/  ULDC.64 UR10, c[0x0][0xc00] ;  /* 0x00030000000a7ab9 */ /* 0x000fe20000000a00 */
[----:B0-----:R-:W-:-:S05]  /*103a0*/  IMAD.SHL.U32 R4, R7, 0x4, RZ ;  /* 0x0000000407047824 */ /* 0x001fca00078e00ff */
[----:B------:R-:W-:Y:S01]  /*103b0*/  LOP3.LUT R4, R4, 0xc, RZ, 0xc0, !PT ;  /* 0x0000000c04047812 */ /* 0x000fe200078ec0ff */
[----:B------:R-:W-:Y:S03]  /*103c0*/  BAR.SYNC.DEFER_BLOCKING 0x1, 0x100 ;  /* 0x0044000000007b1d */ /* 0x000fe60000010000 */
[----:B------:R-:W-:-:S05]  /*103d0*/  IADD3 R4, P0, R4, UR8, RZ ;  /* 0x0000000804047c10 */ /* 0x000fca000ff1e0ff */
[----:B------:R-:W-:Y:S01]  /*103e0*/  IMAD.X R5, RZ, RZ, UR9, P0 ;  /* 0x00000009ff057e24 */ /* 0x000fe200080e06ff */
[----:B------:R-:W-:-:S04]  /*103f0*/  ULDC.64 UR8, c[0x0][0xc00] ;  /* 0x0003000000087ab9 */ /* 0x000fc80000000a00 */
[----:B------:R0:W2:Y:S01]  /*10400*/  LDG.E.CONSTANT R14, desc[UR56][R4.64] ;  /* 0x00000038040e7981 */ /* 0x0000a2000c1e9900 */
[----:B------:R-:W-:Y:S01]  /*10410*/  LOP3.LUT P0, R7, R7, 0x3, RZ, 0xc0, !PT ;  /* 0x0000000307077812 */ /* 0x000fe2000780c0ff */
[----:B------:R-:W-:-:S03]  /*10420*/  UIMAD.WIDE UR8, UR42, 0x4, UR8 ;  /* 0x000000042a0878a5 */ /* 0x000fc6000f8e0208 */
[----:B------:R-:W-:-:S04]  /*10430*/  ISETP.EQ.OR P0, PT, R7, 0x3, !P0 ;  /* 0x000000030700780c */ /* 0x000fc80004702670 */
        /* <DEDUP_REMOVED lines=26> */
[C---:B------:R-:W-:Y:S02]  /*105e0*/  IADD3 R115, P2, R10.reuse, 0x60, RZ ;  /* 0x000000600a737810 */ /* 0x040fe40007f5e0ff */
[----:B------:R-:W-:Y:S01]  /*105f0*/  LOP3.LUT R4, R93, 0x380, RZ, 0xc0, !PT ;  /* 0x000003805d047812 */ /* 0x000fe200078ec0ff */
[--C-:B------:R-:W-:Y:S01]  /*10600*/  IMAD.X R25, RZ, RZ, R11.reuse, P6 ;  /* 0x000000ffff197224 */ /* 0x100fe200030e060b */
[----:B------:R-:W-:Y:S01]  /*10610*/  IADD3 R121, P3, R10, 0x4000, RZ ;  /* 0x000040000a797810 */ /* 0x000fe20007f7e0ff */
[--C-:B------:R-:W-:Y:S01]  /*10620*/  IMAD.X R13, RZ, RZ, R11.reuse, P2 ;  /* 0x000000ffff0d7224 */ /* 0x100fe200010e060b */
[----:B------:R-:W-:Y:S02]  /*10630*/  SHF.R.U64 R4, R4, 0x3, RZ ;  /* 0x0000000304047819 */ /* 0x000fe400000012ff */
[----:B------:R-:W-:Y:S01]  /*10640*/  IADD3 R99, P1, R10, 0x40, RZ ;  /* 0x000000400a637810 */ /* 0x000fe20007f3e0ff */
[----:B------:R-:W-:Y:S01]  /*10650*/  IMAD.X R9, RZ, RZ, R11, P3 ;  /* 0x000000ffff097224 */ /* 0x000fe200018e060b */
[----:B------:R-:W-:-:S02]  /*10660*/  LOP3.LUT R8, R115, 0x380, RZ, 0xc0, !PT ;  /* 0x0000038073087812 */ /* 0x000fc400078ec0ff */
[----:B------:R-:W-:Y:S02]  /*10670*/  LOP3.LUT R24, R4, R93, RZ, 0x3c, !PT ;  /* 0x0000005d04187212 */ /* 0x000fe400078e3cff */
[----:B------:R-:W-:Y:S02]  /*10680*/  LOP3.LUT R4, R121, 0x380, RZ, 0xc0, !PT ;  /* 0x0000038079047812 */ /* 0x000fe400078ec0ff */
[----:B------:R-:W-:Y:S02]  /*10690*/  LOP3.LUT R6, R99, 0x380, RZ, 0xc0, !PT ;  /* 0x0000038063067812 */ /* 0x000fe400078ec0ff */
[----:B------:R-:W-:Y:S02]  /*106a0*/  SEL R35, R34, R35, P0 ;  /* 0x0000002322237207 */ /* 0x000fe40000000000 */
[----:B------:R-:W-:Y:S02]  /*106b0*/  SEL R79, R51, R50, P0 ;  /* 0x00000032334f7207 */ /* 0x000fe40000000000 */
[----:B------:R-:W-:-:S02]  /*106c0*/  SEL R113, R128, R129, P0 ;  /* 0x0000008180717207 */ /* 0x000fc40000000000 */
[----:B------:R-:W-:Y:S02]  /*106d0*/  SEL R34, R129, R128, P0 ;  /* 0x0000008081227207 */ /* 0x000fe40000000000 */
[----:B------:R-:W-:Y:S02]  /*106e0*/  SEL R61, R42, R91, P0 ;  /* 0x0000005b2a3d7207 */ /* 0x000fe40000000000 */
[----:B------:R-:W-:Y:S02]  /*106f0*/  SEL R83, R49, R48, P0 ;  /* 0x0000003031537207 */ /* 0x000fe40000000000 */
[----:B------:R-:W-:Y:S02]  /*10700*/  SEL R51, R50, R51, P0 ;  /* 0x0000003332337207 */ /* 0x000fe40000000000 */
[----:B------:R-:W-:Y:S02]  /*10710*/  SHF.R.U64 R8, R8, 0x3, RZ ;  /* 0x0000000308087819 */ /* 0x000fe400000012ff */
[----:B------:R-:W-:-:S02]  /*10720*/  SEL R42, R91, R42, P0 ;  /* 0x0000002a5b2a7207 */ /* 0x000fc40000000000 */
[----:B------:R-:W-:Y:S02]  /*10730*/  SEL R49, R48, R49, P0 ;  /* 0x0000003130317207 */ /* 0x000fe40000000000 */
[----:B------:R-:W-:Y:S02]  /*10740*/  SEL R87, R130, R131, P0 ;  /* 0x0000008382577207 */ /* 0x000fe40000000000 */
[----:B------:R-:W-:Y:S02]  /*10750*/  SEL R50, R131, R130, P0 ;  /* 0x0000008283327207 */ /* 0x000fe40000000000 */
[----:B------:R-:W-:Y:S02]  /*10760*/  IADD3 R129, P5, R10, 0x4040, RZ ;  /* 0x000040400a817810 */ /* 0x000fe40007fbe0ff */
[----:B------:R-:W-:Y:S02]  /*10770*/  SHF.R.U64 R4, R4, 0x3, RZ ;  /* 0x0000000304047819 */ /* 0x000fe400000012ff */
[----:B------:R-:W-:Y:S01]  /*10780*/  SEL R127, R104, R105, P0 ;  /* 0x00000069687f7207 */ /* 0x000fe20000000000 */
[----:B------:R-:W-:Y:S01]  /*10790*/  IMAD.X R95, RZ, RZ, R11, P5 ;  /* 0x000000ffff5f7224 */ /* 0x000fe200028e060b */
[----:B------:R-:W-:-:S02]  /*107a0*/  SEL R28, R105, R104, P0 ;  /* 0x00000068691c7207 */ /* 0x000fc40000000000 */
[----:B------:R-:W-:Y:S02]  /*107b0*/  SEL R91, R45, R12, P0 ;  /* 0x0000000c2d5b7207 */ /* 0x000fe40000000000 */
[----:B------:R-:W-:Y:S02]  /*107c0*/  SEL R77, R122, R123, P0 ;  /* 0x0000007b7a4d7207 */ /* 0x000fe40000000000 */
[----:B------:R-:W-:Y:S02]  /*107d0*/  SEL R48, R123, R122, P0 ;  /* 0x0000007a7b307207 */ /* 0x000fe40000000000 */
[----:B------:R-:W-:Y:S02]  /*107e0*/  IADD3 R131, P6, R10, 0x4060, RZ ;  /* 0x000040600a837810 */ /* 0x000fe40007fde0ff */
[----:B------:R-:W-:Y:S02]  /*107f0*/  SHF.R.U64 R6, R6, 0x3, RZ ;  /* 0x0000000306067819 */ /* 0x000fe400000012ff */
[----:B------:R-:W-:-:S02]  /*10800*/  SEL R105, R39, R56, P0 ;  /* 0x0000003827697207 */ /* 0x000fc40000000000 */
[----:B------:R-:W-:Y:S02]  /*10810*/  SEL R45, R12, R45, P0 ;  /* 0x0000002d0c2d7207 */ /* 0x000fe40000000000 */
[C---:B------:R-:W-:Y:S02]  /*10820*/  LOP3.LUT R5, R10.reuse, 0x380, RZ, 0xc0, !PT ;  /* 0x000003800a057812 */ /* 0x040fe400078ec0ff */
[----:B------:R-:W-:Y:S02]  /*10830*/  IADD3 R123, P4, R10, 0x4020, RZ ;  /* 0x000040200a7b7810 */ /* 0x000fe40007f9e0ff */
[----:B------:R-:W-:Y:S02]  /*10840*/  SEL R103, R37, R58, P0 ;  /* 0x0000003a25677207 */ /* 0x000fe40000000000 */
[----:B------:R-:W-:Y:S01]  /*10850*/  SEL R39, R56, R39, P0 ;  /* 0x0000002738277207 */ /* 0x000fe20000000000 */
[----:B------:R-:W-:Y:S01]  /*10860*/  IMAD.X R7, RZ, RZ, R11, P4 ;  /* 0x000000ffff077224 */ /* 0x000fe200020e060b */
[----:B------:R-:W-:-:S02]  /*10870*/  LOP3.LUT R12, R8, R115, RZ, 0x3c, !PT ;  /* 0x00000073080c7212 */ /* 0x000fc400078e3cff */
[----:B------:R-:W-:Y:S02]  /*10880*/  SEL R37, R58, R37, P0 ;  /* 0x000000253a257207 */ /* 0x000fe40000000000 */
[----:B------:R-:W-:Y:S02]  /*10890*/  LOP3.LUT R56, R129, 0x380, RZ, 0xc0, !PT ;  /* 0x0000038081387812 */ /* 0x000fe400078ec0ff */
[----:B------:R-:W-:Y:S02]  /*108a0*/  LOP3.LUT R8, R4, R121, RZ, 0x3c, !PT ;  /* 0x0000007904087212 */ /* 0x000fe400078e3cff */
[----:B------:R-:W-:Y:S02]  /*108b0*/  LOP3.LUT R96, R6, R99, RZ, 0x3c, !PT ;  /* 0x0000006306607212 */ /* 0x000fe400078e3cff */
[----:B------:R-:W-:Y:S02]  /*108c0*/  LOP3.LUT R58, R131, 0x380, RZ, 0xc0, !PT ;  /* 0x00000380833a7812 */ /* 0x000fe400078ec0ff */
[----:B------:R-:W-:-:S02]  /*108d0*/  SHF.R.U64 R5, R5, 0x3, RZ ;  /* 0x0000000305057819 */ /* 0x000fc400000012ff */
[----:B------:R-:W-:Y:S02]  /*108e0*/  LOP3.LUT R6, R123, 0x380, RZ, 0xc0, !PT ;  /* 0x000003807b067812 */ /* 0x000fe400078ec0ff */
[----:B------:R-:W-:Y:S02]  /*108f0*/  SHF.R.U64 R56, R56, 0x3, RZ ;  /* 0x0000000338387819 */ /* 0x000fe400000012ff */
[----:B------:R-:W-:Y:S02]  /*10900*/  MOV R93, R8 ;  /* 0x00000008005d7202 */ /* 0x000fe40000000f00 */
[----:B------:R-:W-:Y:S02]  /*10910*/  SEL R59, R138, R139, P0 ;  /* 0x0000008b8a3b7207 */ /* 0x000fe40000000000 */
[----:B------:R-:W-:Y:S02]  /*10920*/  SEL R71, R54, R143, P0 ;  /* 0x0000008f36477207 */ /* 0x000fe40000000000 */
[----:B------:R-:W-:-:S02]  /*10930*/  SHF.R.U64 R58, R58, 0x3, RZ ;  /* 0x000000033a3a7819 */ /* 0x000fc400000012ff */
[----:B------:R-:W-:Y:S02]  /*10940*/  SEL R65, R55, R60, P0 ;  /* 0x0000003c37417207 */ /* 0x000fe40000000000 */
[----:B------:R-:W-:Y:S01]  /*10950*/  LOP3.LUT R10, R5, R10, RZ, 0x3c, !PT ;  /* 0x0000000a050a7212 */ /* 0x000fe200078e3cff */
[--C-:B------:R-:W-:Y:S01]  /*10960*/  IMAD.X R5, RZ, RZ, R11.reuse, P6 ;  /* 0x000000ffff057224 */ /* 0x100fe200030e060b */
[----:B------:R-:W-:Y:S02]  /*10970*/  SHF.R.U64 R6, R6, 0x3, RZ ;  /* 0x0000000306067819 */ /* 0x000fe400000012ff */
[----:B------:R-:W-:Y:S02]  /*10980*/  SEL R69, R150, R151, P0 ;  /* 0x0000009796457207 */ /* 0x000fe40000000000 */
[----:B------:R-:W-:Y:S02]  /*10990*/  SEL R145, R26, R97, P0 ;  /* 0x000000611a917207 */ /* 0x000fe40000000000 */
[----:B------:R-:W-:Y:S01]  /*109a0*/  SEL R26, R97, R26, P0 ;  /* 0x0000001a611a7207 */ /* 0x000fe20000000000 */
[----:B------:R-:W-:Y:S01]  /*109b0*/  IMAD.X R97, RZ, RZ, R11, P1 ;  /* 0x000000ffff617224 */ /* 0x000fe200008e060b */
[----:B------:R-:W-:-:S02]  /*109c0*/  SEL R85, R44, R107, P0 ;  /* 0x0000006b2c557207 */ /* 0x000fc40000000000 */
[----:B------:R-:W-:Y:S02]  /*109d0*/  SEL R73, R53, R52, P0 ;  /* 0x0000003435497207 */ /* 0x000fe40000000000 */
[----:B------:R-:W-:Y:S02]  /*109e0*/  LOP3.LUT R94, R56, R129, RZ, 0x3c, !PT ;  /* 0x00000081385e7212 */ /* 0x000fe400078e3cff */
[----:B------:R-:W-:Y:S02]  /*109f0*/  SEL R135, R108, R109, P0 ;  /* 0x0000006d6c877207 */ /* 0x000fe40000000000 */
[----:B------:R-:W-:Y:S02]  /*10a00*/  SEL R31, R109, R108, P0 ;  /* 0x0000006c6d1f7207 */ /* 0x000fe40000000000 */
[----:B------:R-:W-:Y:S02]  /*10a10*/  SEL R44, R107, R44, P0 ;  /* 0x0000002c6b2c7207 */ /* 0x000fe40000000000 */
[----:B------:R-:W-:-:S02]  /*10a20*/  LOP3.LUT R6, R6, R123, RZ, 0x3c, !PT ;  /* 0x0000007b06067212 */ /* 0x000fc400078e3cff */
[----:B------:R-:W-:Y:S02]  /*10a30*/  LOP3.LUT R4, R58, R131, RZ, 0x3c, !PT ;  /* 0x000000833a047212 */ /* 0x000fe400078e3cff */
[----:B------:R-:W-:Y:S02]  /*10a40*/  SEL R109, R36, R137, P0 ;  /* 0x00000089246d7207 */ /* 0x000fe40000000000 */
[----:B------:R-:W-:Y:S02]  /*10a50*/  MOV R98, R10 ;  /* 0x0000000a00627202 */ /* 0x000fe40000000f00 */
[----:B------:R-:W-:Y:S02]  /*10a60*/  SEL R36, R137, R36, P0 ;  /* 0x0000002489247207 */ /* 0x000fe40000000000 */
[----:B------:R-:W-:Y:S02]  /*10a70*/  SEL R55, R60, R55, P0 ;  /* 0x000000373c377207 */ /* 0x000fe40000000000 */
[----:B------:R-:W-:-:S02]  /*10a80*/  MOV R99, R24 ;  /* 0x0000001800637202 */ /* 0x000fc40000000f00 */
[----:B------:R-:W-:Y:S02]  /*10a90*/  SEL R75, R38, R133, P0 ;  /* 0x00000085264b7207 */ /* 0x000fe40000000000 */
[----:B------:R-:W-:Y:S02]  /*10aa0*/  SEL R111, R40, R141, P0 ;  /* 0x0000008d286f7207 */ /* 0x000fe40000000000 */
[----:B------:R-:W-:Y:S02]  /*10ab0*/  SEL R40, R141, R40, P0 ;  /* 0x000000288d287207 */ /* 0x000fe40000000000 */
[----:B------:R-:W-:Y:S02]  /*10ac0*/  SEL R38, R133, R38, P0 ;  /* 0x0000002685267207 */ /* 0x000fe40000000000 */
[----:B------:R-:W-:Y:S02]  /*10ad0*/  MOV R96, R96 ;  /* 0x0000006000607202 */ /* 0x000fe40000000f00 */
[----:B------:R-:W-:-:S02]  /*10ae0*/  MOV R92, R6 ;  /* 0x00000006005c7202 */ /* 0x000fc40000000f00 */
[----:B------:R-:W-:Y:S02]  /*10af0*/  MOV R97, R12 ;  /* 0x0000000c00617202 */ /* 0x000fe40000000f00 */
[----:B------:R-:W-:Y:S02]  /*10b00*/  MOV R94, R94 ;  /* 0x0000005e005e7202 */ /* 0x000fe40000000f00 */
[----:B------:R-:W-:Y:S02]  /*10b10*/  MOV R95, R4 ;  /* 0x00000004005f7202 */ /* 0x000fe40000000f00 */
[----:B------:R-:W-:Y:S02]  /*10b20*/  SEL R53, R52, R53, P0 ;  /* 0x0000003534357207 */ /* 0x000fe40000000000 */
[----:B------:R-:W-:Y:S02]  /*10b30*/  SEL R52, R139, R138, P0 ;  /* 0x0000008a8b347207 */ /* 0x000fe40000000000 */
[----:B------:R-:W-:-:S02]  /*10b40*/  SEL R54, R143, R54, P0 ;  /* 0x000000368f367207 */ /* 0x000fc40000000000 */
[----:B------:R-:W-:Y:S02]  /*10b50*/  SEL R107, R151, R150, P0 ;  /* 0x00000096976b7207 */ /* 0x000fe40000000000 */
        /* <DEDUP_REMOVED lines=14> */
[----:B------:R0:W-:Y:S04]  /*10c40*/  SHFL.IDX PT, R65, R32, R8, 0x1c1f ;  /* 0x001c1f0820417589 */ /* 0x0001e800000e0000 */
[----:B------:R-:W-:Y:S04]  /*10c50*/  SHFL.IDX PT, R25, R125, R14, 0x1c1f ;  /* 0x001c1f0e7d197589 */ /* 0x000fe800000e0000 */
[----:B------:R-:W-:Y:S04]  /*10c60*/  SHFL.IDX PT, R62, R91, R14, 0x1c1f ;  /* 0x001c1f0e5b3e7589 */ /* 0x000fe800000e0000 */
[----:B------:R-:W-:Y:S04]  /*10c70*/  SHFL.IDX PT, R76, R81, R14, 0x1c1f ;  /* 0x001c1f0e514c7589 */ /* 0x000fe800000e0000 */
[----:B------:R-:W-:Y:S04]  /*10c80*/  SHFL.IDX PT, R78, R79, R14, 0x1c1f ;  /* 0x001c1f0e4f4e7589 */ /* 0x000fe800000e0000 */
[----:B------:R-:W-:Y:S01]  /*10c90*/  SHFL.IDX PT, R60, R33, R8, 0x1c1f ;  /* 0x001c1f08213c7589 */ /* 0x000fe200000e0000 */
[----:B0-----:R-:W-:-:S03]  /*10ca0*/  SEL R32, R57, R10, P0 ;  /* 0x0000000a39207207 */ /* 0x001fc60000000000 */
[----:B------:R-:W0:Y:S04]  /*10cb0*/  SHFL.IDX PT, R69, R45, R8, 0x1c1f ;  /* 0x001c1f082d457589 */ /* 0x000e2800000e0000 */
[----:B------:R-:W-:Y:S04]  /*10cc0*/  SHFL.IDX PT, R67, R67, R14, 0x1c1f ;  /* 0x001c1f0e43437589 */ /* 0x000fe800000e0000 */
[----:B------:R-:W-:Y:S04]  /*10cd0*/  SHFL.IDX PT, R86, R73, R14, 0x1c1f ;  /* 0x001c1f0e49567589 */ /* 0x000fe800000e0000 */
[----:B------:R-:W-:Y:S04]  /*10ce0*/  SHFL.IDX PT, R68, R35, R8, 0x1c1f ;  /* 0x001c1f0823447589 */ /* 0x000fe800000e0000 */
[----:B------:R-:W1:Y:S04]  /*10cf0*/  SHFL.IDX PT, R79, R46, R8, 0x1c1f ;  /* 0x001c1f082e4f7589 */ /* 0x000e6800000e0000 */
[----:B------:R-:W2:Y:S04]  /*10d00*/  SHFL.IDX PT, R81, R51, R8, 0x1c1f ;  /* 0x001c1f0833517589 */ /* 0x000ea800000e0000 */
[----:B------:R-:W-:Y:S01]  /*10d10*/  SHFL.IDX PT, R70, R85, R14, 0x1c1f ;  /* 0x001c1f0e55467589 */ /* 0x000fe200000e0000 */
[----:B0-----:R-:W-:-:S02]  /*10d20*/  SEL R45, R62, R69, P0 ;  /* 0x000000453e2d7207 */ /* 0x001fc40000000000 */
[----:B------:R-:W-:Y:S01]  /*10d30*/  SEL R47, R69, R62, P0 ;  /* 0x0000003e452f7207 */ /* 0x000fe20000000000 */
[----:B------:R-:W-:Y:S04]  /*10d40*/  SHFL.IDX PT, R87, R87, R14, 0x1c1f ;  /* 0x001c1f0e57577589 */ /* 0x000fe800000e0000 */
[----:B------:R-:W-:Y:S04]  /*10d50*/  SHFL.IDX PT, R73, R44, R8, 0x1c1f ;  /* 0x001c1f082c497589 */ /* 0x000fe800000e0000 */
[----:B------:R-:W-:Y:S04]  /*10d60*/  SHFL.IDX PT, R88, R50, R8, 0x1c1f ;  /* 0x001c1f0832587589 */ /* 0x000fe800000e0000 */
[----:B------:R-:W-:Y:S01]  /*10d70*/  SHFL.IDX PT, R6, R149, R14, 0x1c1f ;  /* 0x001c1f0e95067589 */ /* 0x000fe200000e0000 */
[----:B-1----:R-:W-:-:S03]  /*10d80*/  SEL R62, R79, R76, P0 ;  /* 0x0000004c4f3e7207 */ /* 0x002fc60000000000 */
[----:B------:R-:W-:Y:S01]  /*10d90*/  SHFL.IDX PT, R90, R103, R14, 0x1c1f ;  /* 0x001c1f0e675a7589 */ /* 0x000fe200000e0000 */
[----:B--2---:R-:W-:-:S03]  /*10da0*/  SEL R69, R78, R81, P0 ;  /* 0x000000514e457207 */ /* 0x004fc60000000000 */
[----:B------:R-:W-:Y:S04]  /*10db0*/  SHFL.IDX PT, R61, R61, R14, 0x1c1f ;  /* 0x001c1f0e3d3d7589 */ /* 0x000fe800000e0000 */
[----:B------:R-:W-:Y:S04]  /*10dc0*/  SHFL.IDX PT, R72, R83, R14, 0x1c1f ;  /* 0x001c1f0e53487589 */ /* 0x000fe800000e0000 */
[----:B------:R-:W-:Y:S04]  /*10dd0*/  SHFL.IDX PT, R80, R77, R14, 0x1c1f ;  /* 0x001c1f0e4d507589 */ /* 0x000fe800000e0000 */
[----:B------:R-:W0:Y:S04]  /*10de0*/  SHFL.IDX PT, R27, R27, R8, 0x1c1f ;  /* 0x001c1f081b1b7589 */ /* 0x000e2800000e0000 */
[----:B------:R-:W1:Y:S04]  /*10df0*/  SHFL.IDX PT, R42, R42, R8, 0x1c1f ;  /* 0x001c1f082a2a7589 */ /* 0x000e6800000e0000 */
[----:B------:R2:W-:Y:S04]  /*10e00*/  SHFL.IDX PT, R89, R37, R8, 0x1c1f ;  /* 0x001c1f0825597589 */ /* 0x0005e800000e0000 */
[----:B------:R-:W-:Y:S04]  /*10e10*/  SHFL.IDX PT, R85, R48, R8, 0x1c1f ;  /* 0x001c1f0830557589 */ /* 0x000fe800000e0000 */
[----:B------:R-:W-:Y:S01]  /*10e20*/  SHFL.IDX PT, R9, R145, R14, 0x1c1f ;  /* 0x001c1f0e91097589 */ /* 0x000fe200000e0000 */
[----:B--2---:R-:W-:-:S03]  /*10e30*/  SEL R37, R56, R43, P0 ;  /* 0x0000002b38257207 */ /* 0x004fc60000000000 */
[----:B------:R-:W-:Y:S04]  /*10e40*/  SHFL.IDX PT, R7, R147, R14, 0x1c1f ;  /* 0x001c1f0e93077589 */ /* 0x000fe800000e0000 */
[----:B------:R-:W-:Y:S01]  /*10e50*/  SHFL.IDX PT, R82, R109, R14, 0x1c1f ;  /* 0x001c1f0e6d527589 */ /* 0x000fe200000e0000 */
[----:B0-----:R-:W-:Y:S02]  /*10e60*/  SEL R33, R6, R27, P0 ;  /* 0x0000001b06217207 */ /* 0x001fe40000000000 */
[----:B------:R-:W-:Y:S01]  /*10e70*/  SEL R35, R27, R6, P0 ;  /* 0x000000061b237207 */ /* 0x000fe20000000000 */
[----:B------:R-:W-:Y:S04]  /*10e80*/  SHFL.IDX PT, R63, R63, R14, 0x1c1f ;  /* 0x001c1f0e3f3f7589 */ /* 0x000fe800000e0000 */
[----:B------:R-:W0:Y:S04]  /*10e90*/  SHFL.IDX PT, R12, R29, R8, 0x1c1f ;  /* 0x001c1f081d0c7589 */ /* 0x000e2800000e0000 */
[----:B------:R-:W-:Y:S04]  /*10ea0*/  SHFL.IDX PT, R26, R26, R8, 0x1c1f ;  /* 0x001c1f081a1a7589 */ /* 0x000fe800000e0000 */
[----:B------:R1:W-:Y:S04]  /*10eb0*/  SHFL.IDX PT, R83, R36, R8, 0x1c1f ;  /* 0x001c1f0824537589 */ /* 0x0003e800000e0000 */
[----:B------:R0:W2:Y:S04]  /*10ec0*/  SHFL.IDX PT, R30, R41, R8, 0x1c1f ;  /* 0x001c1f08291e7589 */ /* 0x0000a800000e0000 */
[----:B------:R-:W-:Y:S01]  /*10ed0*/  SHFL.IDX PT, R13, R127, R14, 0x1c1f ;  /* 0x001c1f0e7f0d7589 */ /* 0x000fe200000e0000 */
[----:B-1----:R-:W-:-:S03]  /*10ee0*/  SEL R36, R61, R42, P0 ;  /* 0x0000002a3d247207 */ /* 0x002fc60000000000 */
[----:B------:R-:W-:Y:S04]  /*10ef0*/  SHFL.IDX PT, R11, R135, R14, 0x1c1f ;  /* 0x001c1f0e870b7589 */ /* 0x000fe800000e0000 */
[----:B------:R-:W-:Y:S01]  /*10f00*/  SHFL.IDX PT, R4, R105, R14, 0x1c1f ;  /* 0x001c1f0e69047589 */ /* 0x000fe200000e0000 */
[----:B0-----:R-:W-:-:S03]  /*10f10*/  SEL R41, R7, R12, P0 ;  /* 0x0000000c07297207 */ /* 0x001fc60000000000 */
[----:B------:R-:W-:Y:S04]  /*10f20*/  SHFL.IDX PT, R24, R31, R8, 0x1c1f ;  /* 0x001c1f081f187589 */ /* 0x000fe800000e0000 */
[----:B------:R-:W0:Y:S04]  /*10f30*/  SHFL.IDX PT, R28, R28, R8, 0x1c1f ;  /* 0x001c1f081c1c7589 */ /* 0x000e2800000e0000 */
[----:B------:R1:W-:Y:S01]  /*10f40*/  SHFL.IDX PT, R91, R39, R8, 0x1c1f ;  /* 0x001c1f08275b7589 */ /* 0x0003e200000e0000 */
[----:B--2---:R-:W-:Y:S02]  /*10f50*/  SEL R44, R63, R30, P0 ;  /* 0x0000001e3f2c7207 */ /* 0x004fe40000000000 */
[----:B------:R-:W-:Y:S01]  /*10f60*/  SEL R46, R30, R63, P0 ;  /* 0x0000003f1e2e7207 */ /* 0x000fe20000000000 */
[----:B------:R-:W-:Y:S04]  /*10f70*/  SHFL.IDX PT, R74, R113, R14, 0x1c1f ;  /* 0x001c1f0e714a7589 */ /* 0x000fe800000e0000 */
[----:B------:R-:W-:Y:S01]  /*10f80*/  SHFL.IDX PT, R75, R75, R14, 0x1c1f ;  /* 0x001c1f0e4b4b7589 */ /* 0x000fe200000e0000 */
[----:B-1----:R-:W-:-:S03]  /*10f90*/  SEL R39, R43, R56, P0 ;  /* 0x000000382b277207 */ /* 0x002fc60000000000 */
[----:B------:R-:W-:Y:S01]  /*10fa0*/  SHFL.IDX PT, R5, R111, R14, 0x1c1f ;  /* 0x001c1f0e6f057589 */ /* 0x000fe200000e0000 */
[----:B------:R-:W-:Y:S02]  /*10fb0*/  SEL R56, R58, R59, P0 ;  /* 0x0000003b3a387207 */ /* 0x000fe40000000000 */
[----:B------:R-:W-:Y:S01]  /*10fc0*/  SEL R58, R59, R58, P0 ;  /* 0x0000003a3b3a7207 */ /* 0x000fe20000000000 */
[----:B------:R1:W-:Y:S01]  /*10fd0*/  SHFL.IDX PT, R84, R40, R8, 0x1c1f ;  /* 0x001c1f0828547589 */ /* 0x0003e200000e0000 */
[----:B------:R-:W-:Y:S02]  /*10fe0*/  SEL R59, R60, R25, P0 ;  /* 0x000000193c3b7207 */ /* 0x000fe40000000000 */
[----:B------:R-:W-:Y:S01]  /*10ff0*/  SEL R43, R12, R7, P0 ;  /* 0x000000070c2b7207 */ /* 0x000fe20000000000 */
[----:B------:R2:W3:Y:S01]  /*11000*/  SHFL.IDX PT, R77, R49, R8, 0x1c1f ;  /* 0x001c1f08314d7589 */ /* 0x0004e200000e0000 */
[----:B0-----:R-:W-:Y:S02]  /*11010*/  SEL R48, R13, R28, P0 ;  /* 0x0000001c0d307207 */ /* 0x001fe40000000000 */
[----:B------:R-:W-:Y:S01]  /*11020*/  SEL R50, R28, R13, P0 ;  /* 0x0000000d1c327207 */ /* 0x000fe20000000000 */
[----:B------:R0:W-:Y:S01]  /*11030*/  SHFL.IDX PT, R14, R38, R8, 0x1c1f ;  /* 0x001c1f08260e7589 */ /* 0x0001e200000e0000 */
[----:B------:R-:W-:-:S02]  /*11040*/  SEL R51, R24, R11, P0 ;  /* 0x0000000b18337207 */ /* 0x000fc40000000000 */
[----:B-1----:R-:W-:Y:S01]  /*11050*/  SEL R40, R9, R26, P0 ;  /* 0x0000001a09287207 */ /* 0x002fe20000000000 */
[----:B------:R1:W4:Y:S01]  /*11060*/  SHFL.IDX PT, R15, R34, R8, 0x1c1f ;  /* 0x001c1f08220f7589 */ /* 0x00032200000e0000 */
[----:B--2---:R-:W-:-:S03]  /*11070*/  SEL R49, R11, R24, P0 ;  /* 0x000000180b317207 */ /* 0x004fc60000000000 */
[----:B------:R2:W4:Y:S01]  /*11080*/  SHFL.IDX PT, R101, R53, R8, 0x1c1f ;  /* 0x001c1f0835657589 */ /* 0x00052200000e0000 */
[----:B------:R-:W-:Y:S02]  /*11090*/  F2FP.BF16.F32.PACK_AB R11, R47, R46 ;  /* 0x0000002e2f0b723e */ /* 0x000fe400000010ff */
[----:B0-----:R-:W-:Y:S01]  /*110a0*/  SEL R38, R42, R61, P0 ;  /* 0x0000003d2a267207 */ /* 0x001fe20000000000 */
[----:B------:R0:W-:Y:S01]  /*110b0*/  SHFL.IDX PT, R103, R54, R8, 0x1c1f ;  /* 0x001c1f0836677589 */ /* 0x0001e200000e0000 */
[----:B------:R-:W-:Y:S02]  /*110c0*/  SEL R42, R26, R9, P0 ;  /* 0x000000091a2a7207 */ /* 0x000fe40000000000 */
[----:B-1----:R-:W-:Y:S01]  /*110d0*/  SEL R34, R10, R57, P0 ;  /* 0x000000390a227207 */ /* 0x002fe20000000000 */
[----:B------:R1:W4:Y:S01]  /*110e0*/  SHFL.IDX PT, R105, R52, R8, 0x1c1f ;  /* 0x001c1f0834697589 */ /* 0x00032200000e0000 */
[----:B------:R-:W-:Y:S02]  /*110f0*/  SEL R57, R25, R60, P0 ;  /* 0x0000003c19397207 */ /* 0x000fe40000000000 */
[----:B--2---:R-:W-:Y:S01]  /*11100*/  SEL R53, R64, R71, P0 ;  /* 0x0000004740357207 */ /* 0x004fe20000000000 */
[----:B------:R-:W2:Y:S01]  /*11110*/  SHFL.IDX PT, R107, R107, R8, 0x1c1f ;  /* 0x001c1f086b6b7589 */ /* 0x000ea200000e0000 */
[----:B------:R-:W-:-:S02]  /*11120*/  SEL R60, R76, R79, P0 ;  /* 0x0000004f4c3c7207 */ /* 0x000fc40000000000 */
[----:B0-----:R-:W-:Y:S01]  /*11130*/  SEL R54, R73, R70, P0 ;  /* 0x0000004649367207 */ /* 0x001fe20000000000 */
[----:B------:R0:W2:Y:S01]  /*11140*/  SHFL.IDX PT, R109, R55, R8, 0x1c1f ;  /* 0x001c1f08376d7589 */ /* 0x0000a200000e0000 */
[----:B------:R-:W-:Y:S02]  /*11150*/  SEL R76, R87, R88, P0 ;  /* 0x00000058574c7207 */ /* 0x000fe40000000000 */
[----:B-1----:R-:W-:Y:S02]  /*11160*/  SEL R52, R70, R73, P0 ;  /* 0x0000004946347207 */ /* 0x002fe40000000000 */
[----:B------:R-:W-:Y:S02]  /*11170*/  SEL R70, R85, R80, P0 ;  /* 0x0000005055467207 */ /* 0x000fe40000000000 */
[----:B---3--:R-:W-:Y:S02]  /*11180*/  SEL R61, R72, R77, P0 ;  /* 0x0000004d483d7207 */ /* 0x008fe40000000000 */
[----:B------:R-:W-:-:S02]  /*11190*/  SEL R63, R77, R72, P0 ;  /* 0x000000484d3f7207 */ /* 0x000fc40000000000 */
[----:B0-----:R-:W-:Y:S02]  /*111a0*/  SEL R55, R71, R64, P0 ;  /* 0x0000004047377207 */ /* 0x001fe40000000000 */
        /* <DEDUP_REMOVED lines=15> */
[----:B----4-:R-:W-:Y:S02]  /*112a0*/  SEL R72, R74, R15, P0 ;  /* 0x0000000f4a487207 */ /* 0x010fe40000000000 */
[----:B------:R-:W-:-:S02]  /*112b0*/  SEL R73, R75, R14, P0 ;  /* 0x0000000e4b497207 */ /* 0x000fc40000000000 */
[----:B------:R-:W-:Y:S02]  /*112c0*/  F2FP.BF16.F32.PACK_AB R4, R33, R32 ;  /* 0x000000202104723e */ /* 0x000fe400000010ff */
[----:B------:R-:W-:Y:S02]  /*112d0*/  F2FP.BF16.F32.PACK_AB R5, R37, R36 ;  /* 0x000000242505723e */ /* 0x000fe400000010ff */
[----:B------:R-:W-:Y:S02]  /*112e0*/  F2FP.BF16.F32.PACK_AB R6, R35, R34 ;  /* 0x000000222306723e */ /* 0x000fe400000010ff */
[----:B------:R-:W-:Y:S02]  /*112f0*/  F2FP.BF16.F32.PACK_AB R7, R39, R38 ;  /* 0x000000262707723e */ /* 0x000fe400000010ff */
[----:B------:R-:W-:Y:S02]  /*11300*/  SEL R74, R15, R74, P0 ;  /* 0x0000004a0f4a7207 */ /* 0x000fe40000000000 */
[----:B------:R-:W-:Y:S01]  /*11310*/  SEL R75, R14, R75, P0 ;  /* 0x0000004b0e4b7207 */ /* 0x000fe20000000000 */
[----:B------:R-:W-:Y:S01]  /*11320*/  STSM.16.M88.4 [R98], R4 ;  /* 0x0000000462007844 */ /* 0x000fe20000000200 */
[----:B------:R-:W-:-:S02]  /*11330*/  F2FP.BF16.F32.PACK_AB R8, R41, R40 ;  /* 0x000000282908723e */ /* 0x000fc400000010ff */
[----:B------:R-:W-:Y:S02]  /*11340*/  F2FP.BF16.F32.PACK_AB R9, R45, R44 ;  /* 0x0000002c2d09723e */ /* 0x000fe400000010ff */
[----:B------:R-:W-:Y:S02]  /*11350*/  F2FP.BF16.F32.PACK_AB R10, R43, R42 ;  /* 0x0000002a2b0a723e */ /* 0x000fe400000010ff */
[----:B------:R-:W-:Y:S02]  /*11360*/  F2FP.BF16.F32.PACK_AB R12, R49, R48 ;  /* 0x00000030310c723e */ /* 0x000fe400000010ff */
[----:B------:R-:W-:Y:S01]  /*11370*/  F2FP.BF16.F32.PACK_AB R13, R53, R52 ;  /* 0x00000034350d723e */ /* 0x000fe200000010ff */
[----:B------:R-:W-:Y:S01]  /*11380*/  STSM.16.M88.4 [R99], R8 ;  /* 0x0000000863007844 */ /* 0x000fe20000000200 */
        /* <DEDUP_REMOVED lines=9> */
[----:B------:R-:W-:Y:S02]  /*11420*/  SEL R84, R102, R105, P0 ;  /* 0x0000006966547207 */ /* 0x000fe40000000000 */
[----:B------:R-:W-:Y:S01]  /*11430*/  SEL R86, R105, R102, P0 ;  /* 0x0000006669567207 */ /* 0x000fe20000000000 */
[----:B------:R1:W-:Y:S01]  /*11440*/  STSM.16.M88.4 [R97], R24 ;  /* 0x0000001861007844 */ /* 0x0003e20000000200 */
[----:B------:R-:W-:Y:S02]  /*11450*/  SEL R85, R100, R103, P0 ;  /* 0x0000006764557207 */ /* 0x000fe40000000000 */
[----:B------:R-:W-:Y:S01]  /*11460*/  SEL R87, R103, R100, P0 ;  /* 0x0000006467577207 */ /* 0x000fe20000000000 */
[----:B0-----:R-:W-:Y:S01]  /*11470*/  IMAD.U32 R96, RZ, RZ, UR8 ;  /* 0x00000008ff607e24 */ /* 0x001fe2000f8e00ff */
[----:B--2---:R-:W-:Y:S02]  /*11480*/  SEL R29, R104, R107, P0 ;  /* 0x0000006b681d7207 */ /* 0x004fe40000000000 */
[----:B------:R-:W-:-:S02]  /*11490*/  SEL R31, R107, R104, P0 ;  /* 0x000000686b1f7207 */ /* 0x000fc40000000000 */
[----:B------:R-:W-:Y:S02]  /*114a0*/  SEL R28, R106, R109, P0 ;  /* 0x0000006d6a1c7207 */ /* 0x000fe40000000000 */
[----:B------:R-:W-:Y:S02]  /*114b0*/  SEL R30, R109, R106, P0 ;  /* 0x0000006a6d1e7207 */ /* 0x000fe40000000000 */
[----:B------:R-:W-:Y:S02]  /*114c0*/  F2FP.BF16.F32.PACK_AB R4, R65, R64 ;  /* 0x000000404104723e */ /* 0x000fe400000010ff */
[----:B------:R-:W-:Y:S01]  /*114d0*/  F2FP.BF16.F32.PACK_AB R5, R69, R68 ;  /* 0x000000444505723e */ /* 0x000fe200000010ff */
[----:B-1----:R-:W-:Y:S01]  /*114e0*/  IMAD.U32 R97, RZ, RZ, UR9 ;  /* 0x00000009ff617e24 */ /* 0x002fe2000f8e00ff */
[----:B------:R-:W-:Y:S01]  /*114f0*/  F2FP.BF16.F32.PACK_AB R6, R67, R66 ;  /* 0x000000424306723e */ /* 0x000fe200000010ff */
[----:B------:R-:W-:Y:S01]  /*11500*/  ULDC.64 UR8, c[0x0][0xc08] ;  /* 0x0003020000087ab9 */ /* 0x000fe20000000a00 */
        /* <DEDUP_REMOVED lines=11> */
[----:B------:R-:W-:Y:S02]  /*115c0*/  F2FP.BF16.F32.PACK_AB R24, R89, R88 ;  /* 0x000000585918723e */ /* 0x000fe400000010ff */
[----:B------:R-:W-:Y:S01]  /*115d0*/  F2FP.BF16.F32.PACK_AB R25, R29, R28 ;  /* 0x0000001c1d19723e */ /* 0x000fe200000010ff */
[----:B------:R2:W-:Y:S01]  /*115e0*/  STSM.16.M88.4 [R94], R12 ;  /* 0x0000000c5e007844 */ /* 0x0005e20000000200 */
[----:B------:R-:W-:Y:S01]  /*115f0*/  F2FP.BF16.F32.PACK_AB R26, R91, R90 ;  /* 0x0000005a5b1a723e */ /* 0x000fe200000010ff */
[----:B0-----:R-:W0:Y:S01]  /*11600*/  LDC R93, c[0x0][0xbe8] ;  /* 0x0002fa00ff5d7b82 */ /* 0x001e220000000800 */
[----:B------:R-:W-:Y:S02]  /*11610*/  F2FP.BF16.F32.PACK_AB R27, R31, R30 ;  /* 0x0000001e1f1b723e */ /* 0x000fe400000010ff */
[----:B------:R-:W-:-:S03]  /*11620*/  ISETP.NE.U32.AND P0, PT, RZ, UR10, PT ;  /* 0x0000000aff007c0c */ /* 0x000fc6000bf05070 */
[----:B------:R3:W-:Y:S01]  /*11630*/  STSM.16.M88.4 [R95], R24 ;  /* 0x000000185f007844 */ /* 0x0007e20000000200 */
[----:B------:R-:W-:Y:S01]  /*11640*/  ISETP.NE.AND.EX P0, PT, RZ, UR11, PT, P0 ;  /* 0x0000000bff007c0c */ /* 0x000fe2000bf05300 */
[----:B------:R-:W-:-:S12]  /*11650*/  BAR.SYNC.DEFER_BLOCKING 0x1, 0x100 ;  /* 0x0044000000007b1d */ /* 0x000fd80000010000 */
[----:B------:R-:W4:Y:S01]  /*11660*/  @P0 LDG.E R98, desc[UR56][R96.64] ;  /* 0x0000003860620981 */ /* 0x000f22000c1e1900 */
[----:B0-----:R-:W-:Y:S01]  /*11670*/  ISETP.NE.AND P1, PT, R93, 0x1, PT ;  /* 0x000000015d00780c */ /* 0x001fe20003f25270 */
[----:B------:R-:W-:Y:S02]  /*11680*/  UISETP.NE.U32.AND UP0, UPT, UR8, URZ, UPT ;  /* 0x0000003f0800728c */ /* 0x000fe4000bf05070 */
[----:B------:R-:W-:Y:S02]  /*11690*/  UISETP.GT.AND UP1, UPT, UR46, 0x1, UPT ;  /* 0x000000012e00788c */ /* 0x000fe4000bf24270 */
[----:B------:R-:W-:Y:S01]  /*116a0*/  UISETP.NE.AND.EX UP0, UPT, UR9, URZ, UPT, UP0 ;  /* 0x0000003f0900728c */ /* 0x000fe2000bf05300 */
[----:B------:R-:W-:Y:S01]  /*116b0*/  UMOV UR18, 0x9b8 ;  /* 0x000009b800127882 */ /* 0x000fe20000000000 */
[----:B------:R-:W-:-:S06]  /*116c0*/  ULDC UR4, c[0x0][0xa88] ;  /* 0x0002a20000047ab9 */ /* 0x000fcc0000000800 */
[----:B------:R-:W0:Y:S01]  /*116d0*/  @P1 LDC R6, c[0x0][0xbec] ;  /* 0x0002fb00ff061b82 */ /* 0x000e220000000800 */
[----:B------:R-:W-:Y:S01]  /*116e0*/  USEL UR18, UR18, 0x978, UP1 ;  /* 0x0000097812127887 */ /* 0x000fe20008800000 */
[----:B------:R-:W-:Y:S01]  /*116f0*/  PLOP3.LUT P4, PT, PT, PT, UP0, 0x80, 0x0 ;  /* 0x000000000000781c */ /* 0x000fe20003f8f008 */
[----:B------:R-:W-:Y:S01]  /*11700*/  @UP0 ULDC.64 UR8, c[0x0][0xc08] ;  /* 0x0003020000080ab9 */ /* 0x000fe20000000a00 */
[----:B-1----:R-:W-:Y:S01]  /*11710*/  IMAD.U32 R92, RZ, RZ, UR4 ;  /* 0x00000004ff5c7e24 */ /* 0x002fe2000f8e00ff */
[----:B------:R-:W-:-:S03]  /*11720*/  @UP0 UIMAD.WIDE UR8, UR42, 0x4, UR8 ;  /* 0x000000042a0808a5 */ /* 0x000fc6000f8e0208 */
[----:B------:R-:W1:Y:S01]  /*11730*/  @P1 LDC R9, c[0x0][0xbf0] ;  /* 0x0002fc00ff091b82 */ /* 0x000e620000000800 */
[----:B------:R-:W-:Y:S02]  /*11740*/  UISETP.NE.U32.AND UP0, UPT, UR10, URZ, UPT ;  /* 0x0000003f0a00728c */ /* 0x000fe4000bf05070 */
[----:B------:R-:W-:Y:S01]  /*11750*/  IMAD.U32 R4, RZ, RZ, UR8 ;  /* 0x00000008ff047e24 */ /* 0x000fe2000f8e00ff */
[----:B------:R-:W-:Y:S01]  /*11760*/  USEL UR16, UR39, URZ, UP1 ;  /* 0x0000003f27107287 */ /* 0x000fe20008800000 */
[----:B------:R-:W-:Y:S01]  /*11770*/  IMAD.U32 R5, RZ, RZ, UR9 ;  /* 0x00000009ff057e24 */ /* 0x000fe2000f8e00ff */
[----:B------:R-:W-:Y:S01]  /*11780*/  UISETP.NE.AND.EX UP0, UPT, UR11, URZ, UPT, UP0 ;  /* 0x0000003f0b00728c */ /* 0x000fe2000bf05300 */
[----:B------:R-:W-:Y:S01]  /*11790*/  ULDC.64 UR12, c[0x0][UR18+0x218] ;  /* 0x00008600120c7abb */ /* 0x000fe20008000a00 */
[----:B------:R-:W-:Y:S01]  /*117a0*/  UMOV UR4, URZ ;  /* 0x0000003f00047c82 */ /* 0x000fe20008000000 */
[----:B------:R-:W-:Y:S01]  /*117b0*/  UIMAD.WIDE.U32 UR8, UR12, UR43, URZ ;  /* 0x0000002b0c0872a5 */ /* 0x000fe2000f8e003f */
[----:B--2---:R-:W-:Y:S01]  /*117c0*/  VIADD R13, R17, UR41 ;  /* 0x00000029110d7c36 */ /* 0x004fe20008000000 */
[----:B------:R-:W-:Y:S01]  /*117d0*/  ULDC.64 UR14, c[0x0][UR18+0x228] ;  /* 0x00008a00120e7abb */ /* 0x000fe20008000a00 */
[----:B------:R-:W-:Y:S01]  /*117e0*/  UIMAD UR12, UR13, UR43, URZ ;  /* 0x0000002b0d0c72a4 */ /* 0x000fe2000f8e023f */
[----:B------:R0:W5:Y:S01]  /*117f0*/  @P4 LDG.E R92, desc[UR56][R4.64] ;  /* 0x00000038045c4981 */ /* 0x000162000c1e1900 */
[----:B------:R-:W-:Y:S01]  /*11800*/  USHF.R.S32.HI UR17, URZ, 0x1f, UR42 ;  /* 0x0000001f3f117899 */ /* 0x000fe2000801142a */
[----:B------:R-:W-:Y:S01]  /*11810*/  IMAD.MOV.U32 R7, RZ, RZ, R13 ;  /* 0x000000ffff077224 */ /* 0x000fe200078e000d */
[----:B------:R-:W-:-:S02]  /*11820*/  USEL UR7, UR42, URZ, !UP0 ;  /* 0x0000003f2a077287 */ /* 0x000fc4000c000000 */
[----:B------:R-:W-:Y:S01]  /*11830*/  UIMAD.WIDE.U32 UR20, UR14, UR16, URZ ;  /* 0x000000100e1472a5 */ /* 0x000fe2000f8e003f */
[----:B------:R-:W-:Y:S01]  /*11840*/  ULDC.64 UR10, c[0x0][UR18+0x220] ;  /* 0x00008800120a7abb */ /* 0x000fe20008000a00 */
[----:B------:R-:W-:Y:S02]  /*11850*/  UIMAD UR14, UR15, UR16, URZ ;  /* 0x000000100f0e72a4 */ /* 0x000fe4000f8e023f */
[----:B------:R-:W-:Y:S01]  /*11860*/  UIADD3 UR15, UR9, UR12, URZ ;  /* 0x0000000c090f7290 */ /* 0x000fe2000fffe03f */
[----:B0-----:R-:W-:Y:S01]  /*11870*/  @P1 IMAD.HI.U32 R4, R13, R6, RZ ;  /* 0x000000060d041227 */ /* 0x001fe200078e00ff */
[----:B------:R-:W-:Y:S02]  /*11880*/  USEL UR17, UR17, URZ, !UP0 ;  /* 0x0000003f11117287 */ /* 0x000fe4000c000000 */
[----:B------:R-:W-:Y:S01]  /*11890*/  UIMAD UR9, UR11, UR7, URZ ;  /* 0x000000070b0972a4 */ /* 0x000fe2000f8e023f */
[----:B------:R-:W-:Y:S01]  /*118a0*/  IMAD.U32 R5, RZ, RZ, UR21 ;  /* 0x00000015ff057e24 */ /* 0x000fe2000f8e00ff */
[----:B------:R-:W-:Y:S01]  /*118b0*/  UIMAD.WIDE.U32 UR12, UR10, UR7, URZ ;  /* 0x000000070a0c72a5 */ /* 0x000fe2000f8e003f */
[----:B-1----:R-:W-:Y:S01]  /*118c0*/  @P1 SHF.R.U32.HI R7, RZ, R9, R4 ;  /* 0x00000009ff071219 */ /* 0x002fe20000011604 */
[----:B------:R-:W-:Y:S01]  /*118d0*/  UIMAD UR9, UR10, UR17, UR9 ;  /* 0x000000110a0972a4 */ /* 0x000fe2000f8e0209 */
[----:B------:R-:W-:Y:S01]  /*118e0*/  IMAD.U32 R4, RZ, RZ, UR20 ;  /* 0x00000014ff047e24 */ /* 0x000fe2000f8e00ff */
[----:B------:R-:W-:Y:S01]  /*118f0*/  UIADD3 UR14, UR21, UR14, URZ ;  /* 0x0000000e150e7290 */ /* 0x000fe2000fffe03f */
[--C-:B------:R-:W-:Y:S01]  /*11900*/  SHF.R.S32.HI R5, RZ, 0x1f, R7.reuse ;  /* 0x0000001fff057819 */ /* 0x100fe20000011407 */
[----:B------:R-:W-:Y:S01]  /*11910*/  UIADD3 UR9, UR13, UR9, URZ ;  /* 0x000000090d097290 */ /* 0x000fe2000fffe03f */
[----:B------:R-:W-:-:S03]  /*11920*/  IMAD.MOV R6, RZ, RZ, -R7 ;  /* 0x000000ffff067224 */ /* 0x000fc600078e0a07 */
[----:B------:R-:W-:Y:S02]  /*11930*/  IMAD.U32 R8, RZ, RZ, UR14 ;  /* 0x0000000eff087e24 */ /* 0x000fe4000f8e00ff */
[----:B------:R-:W-:-:S05]  /*11940*/  IMAD R9, R93, R6, R13 ;  /* 0x000000065d097224 */ /* 0x000fca00078e020d */
[----:B------:R-:W-:Y:S02]  /*11950*/  SHF.R.S32.HI R6, RZ, 0x1f, R9 ;  /* 0x0000001fff067819 */ /* 0x000fe40000011409 */
[----:B----4-:R-:W-:-:S13]  /*11960*/  @P0 R2UR UR4, R98 ;  /* 0x00000000620402ca */ /* 0x010fda00000e0000 */
        /* <DEDUP_REMOVED lines=15> */
[----:B---3--:R-:W-:Y:S08]  /*11a60*/  @P4 BRA `(.L_x_1368) ;  /* 0x0000000000104947 */ /* 0x008ff00003800000 */
[----:B------:R-:W-:Y:S05]  /*11a70*/  @!P0 BRA `(.L_x_1368) ;  /* 0x00000000000c8947 */ /* 0x000fea0003800000 */
[----:B------:R-:W2:Y:S04]  /*11a80*/  LDG.E R5, desc[UR56][R96.64] ;  /* 0x0000003860057981 */ /* 0x000ea8000c1e1900 */
[----:B-----5:R-:W2:Y:S02]  /*11a90*/  LDG.E R92, desc[UR56][R96.64+0x4] ;  /* 0x00000438605c7981 */ /* 0x020ea4000c1e1900 */
[----:B--2---:R-:W-:-:S07]  /*11aa0*/  IMAD.IADD R92, R92, 0x1, -R5 ;  /* 0x000000015c5c7824 */ /* 0x004fce00078e0a05 */
.L_x_1368:
[----:B------:R-:W-:Y:S01]  /*11ab0*/  SHFL.IDX PT, R4, R8, RZ, 0x1c1f ;  /* 0x001c1fff08047589 */ /* 0x000fe200000e0000 */
[----:B------:R-:W-:Y:S01]  /*11ac0*/  VIADD R11, R201, UR41 ;  /* 0x00000029c90b7c36 */ /* 0x000fe20008000000 */
[----:B------:R-:W-:Y:S01]  /*11ad0*/  LOP3.LUT P0, RZ, R183, 0x3, RZ, 0xc0, !PT ;  /* 0x00000003b7ff7812 */ /* 0x000fe2000780c0ff */
[----:B-----5:R-:W-:Y:S01]  /*11ae0*/  IMAD R92, R92, R93, RZ ;  /* 0x0000005d5c5c7224 */ /* 0x020fe200078e02ff */
[----:B------:R-:W0:Y:S01]  /*11af0*/  SHFL.IDX PT, R5, R10, RZ, 0x1c1f ;  /* 0x001c1fff0a057589 */ /* 0x000e2200000e0000 */
[C---:B------:R-:W-:Y:S01]  /*11b00*/  VIADD R9, R11.reuse, 0x8 ;  /* 0x000000080b097836 */ /* 0x040fe20000000000 */
[----:B------:R-:W-:Y:S02]  /*11b10*/  PLOP3.LUT P3, PT, PT, PT, UP1, 0x80, 0x0 ;  /* 0x000000000000781c */ /* 0x000fe40003f6f018 */
[----:B------:R-:W-:Y:S01]  /*11b20*/  SHFL.IDX PT, R6, R8, 0x1, 0x1c1f ;  /* 0x003c1f0008067f89 */ /* 0x000fe200000e0000 */
[-C--:B------:R-:W-:Y:S02]  /*11b30*/  ISETP.GE.OR P2, PT, R11, R92.reuse, P0 ;  /* 0x0000005c0b00720c */ /* 0x080fe40000746670 */
[-C--:B------:R-:W-:Y:S01]  /*11b40*/  ISETP.GE.OR P0, PT, R9, R92.reuse, P0 ;  /* 0x0000005c0900720c */ /* 0x080fe20000706670 */
[----:B------:R-:W1:Y:S10]  /*11b50*/  SHFL.IDX PT, R7, R10, 0x1, 0x1c1f ;  /* 0x003c1f000a077f89 */ /* 0x000e7400000e0000 */
[----:B0-----:R0:W-:Y:S01]  /*11b60*/  @!P2 ST.E desc[UR56][R4.64], R2 ;  /* 0x000000020400a985 */ /* 0x0011e2000c101938 */
[----:B------:R-:W-:-:S03]  /*11b70*/  ISETP.GE.AND P2, PT, R11, R92, PT ;  /* 0x0000005c0b00720c */ /* 0x000fc60003f46270 */
[----:B-1----:R0:W-:Y:S01]  /*11b80*/  @!P0 ST.E desc[UR56][R6.64], R0 ;  /* 0x0000000006008985 */ /* 0x0021e2000c101938 */
[----:B------:R-:W-:Y:S01]  /*11b90*/  ISETP.GE.AND P0, PT, R9, R92, PT ;  /* 0x0000005c0900720c */ /* 0x000fe20003f06270 */
[----:B------:R-:W-:-:S12]  /*11ba0*/  @P3 BRA `(.L_x_1369) ;  /* 0x0000000800883947 */ /* 0x000fd80003800000 */
[----:B0-----:R-:W-:Y:S01]  /*11bb0*/  IMAD R5, R182, 0x40, R18 ;  /* 0x00000040b6057824 */ /* 0x001fe200078e0212 */
[----:B------:R-:W-:Y:S01]  /*11bc0*/  ULDC.64 UR12, c[0x0][0xaa0] ;  /* 0x0002a800000c7ab9 */ /* 0x000fe20000000a00 */
[----:B------:R-:W0:Y:S02]  /*11bd0*/  @P1 LDC R47, c[0x0][0xbf0] ;  /* 0x0002fc00ff2f1b82 */ /* 0x000e240000000800 */
[----:B------:R-:W-:-:S03]  /*11be0*/  IMAD.WIDE R20, R5, 0x2, R20 ;  /* 0x0000000205147825 */ /* 0x000fc600078e0214 */
[C---:B------:R-:W-:Y:S02]  /*11bf0*/  IADD3 R9, P6, R20.reuse, 0x1000, RZ ;  /* 0x0000100014097810 */ /* 0x040fe40007fde0ff */
[C---:B------:R-:W-:Y:S02]  /*11c00*/  IADD3 R13, P5, R20.reuse, 0x2000, RZ ;  /* 0x00002000140d7810 */ /* 0x040fe40007fbe0ff */
[----:B------:R-:W-:Y:S02]  /*11c10*/  LOP3.LUT R8, R9, 0x380, RZ, 0xc0, !PT ;  /* 0x0000038009087812 */ /* 0x000fe400078ec0ff */
[----:B------:R-:W-:Y:S02]  /*11c20*/  IADD3 R25, P4, R20, 0x3000, RZ ;  /* 0x0000300014197810 */ /* 0x000fe40007f9e0ff */
[----:B------:R-:W-:Y:S02]  /*11c30*/  SHF.R.U64 R8, R8, 0x3, RZ ;  /* 0x0000000308087819 */ /* 0x000fe400000012ff */
[----:B------:R-:W-:-:S02]  /*11c40*/  IADD3 R29, P3, R20, 0x4000, RZ ;  /* 0x00004000141d7810 */ /* 0x000fc40007f7e0ff */
[----:B------:R-:W-:Y:S01]  /*11c50*/  LOP3.LUT R8, R8, R9, RZ, 0x3c, !PT ;  /* 0x0000000908087212 */ /* 0x000fe200078e3cff */
[--C-:B------:R-:W-:Y:S01]  /*11c60*/  IMAD.X R9, RZ, RZ, R21.reuse, P6 ;  /* 0x000000ffff097224 */ /* 0x100fe200030e0615 */
[C---:B------:R-:W-:Y:S02]  /*11c70*/  IADD3 R33, P2, R20.reuse, 0x5000, RZ ;  /* 0x0000500014217810 */ /* 0x040fe40007f5e0ff */
[C---:B------:R-:W-:Y:S02]  /*11c80*/  IADD3 R37, P0, R20.reuse, 0x6000, RZ ;  /* 0x0000600014257810 */ /* 0x040fe40007f1e0ff */
[C---:B------:R-:W-:Y:S01]  /*11c90*/  LOP3.LUT R7, R20.reuse, 0x380, RZ, 0xc0, !PT ;  /* 0x0000038014077812 */ /* 0x040fe200078ec0ff */
[----:B------:R-:W-:Y:S01]  /*11ca0*/  UIMAD UR10, UR11, UR12, URZ ;  /* 0x0000000c0b0a72a4 */ /* 0x000fe2000f8e023f */
[----:B------:R-:W-:Y:S01]  /*11cb0*/  IADD3 R5, P6, R20, 0x7000, RZ ;  /* 0x0000700014057810 */ /* 0x000fe20007fde0ff */
[----:B------:R-:W-:Y:S01]  /*11cc0*/  UIMAD.WIDE.U32 UR8, UR4, UR12, URZ ;  /* 0x0000000c040872a5 */ /* 0x000fe2000f8e003f */
[----:B------:R-:W-:Y:S01]  /*11cd0*/  LOP3.LUT R12, R13, 0x380, RZ, 0xc0, !PT ;  /* 0x000003800d0c7812 */ /* 0x000fe200078ec0ff */
[----:B------:R-:W5:Y:S01]  /*11ce0*/  LD.E.128 R8, desc[UR56][R8.64] ;  /* 0x0000003808087980 */ /* 0x000f62000c101d00 */
[----:B------:R-:W-:Y:S01]  /*11cf0*/  LOP3.LUT R24, R25, 0x380, RZ, 0xc0, !PT ;  /* 0x0000038019187812 */ /* 0x000fe200078ec0ff */
[----:B------:R-:W-:Y:S01]  /*11d00*/  IMAD.X R41, RZ, RZ, R21, P6 ;  /* 0x000000ffff297224 */ /* 0x000fe200030e0615 */
[----:B------:R-:W-:-:S02]  /*11d10*/  LOP3.LUT R28, R29, 0x380, RZ, 0xc0, !PT ;  /* 0x000003801d1c7812 */ /* 0x000fc400078ec0ff */
[----:B------:R-:W-:Y:S02]  /*11d20*/  LOP3.LUT R32, R33, 0x380, RZ, 0xc0, !PT ;  /* 0x0000038021207812 */ /* 0x000fe400078ec0ff */
[----:B------:R-:W-:Y:S02]  /*11d30*/  LOP3.LUT R36, R37, 0x380, RZ, 0xc0, !PT ;  /* 0x0000038025247812 */ /* 0x000fe400078ec0ff */
[----:B------:R-:W-:Y:S02]  /*11d40*/  SHF.R.U64 R7, R7, 0x3, RZ ;  /* 0x0000000307077819 */ /* 0x000fe400000012ff */
[----:B------:R-:W-:Y:S02]  /*11d50*/  LOP3.LUT R0, R5, 0x380, RZ, 0xc0, !PT ;  /* 0x0000038005007812 */ /* 0x000fe400078ec0ff */
[----:B------:R-:W-:Y:S02]  /*11d60*/  SHF.R.U64 R12, R12, 0x3, RZ ;  /* 0x000000030c0c7819 */ /* 0x000fe400000012ff */
[----:B------:R-:W-:-:S02]  /*11d70*/  SHF.R.U64 R24, R24, 0x3, RZ ;  /* 0x0000000318187819 */ /* 0x000fc400000012ff */
[----:B------:R-:W-:Y:S02]  /*11d80*/  SHF.R.U64 R28, R28, 0x3, RZ ;  /* 0x000000031c1c7819 */ /* 0x000fe400000012ff */
[----:B------:R-:W-:Y:S02]  /*11d90*/  SHF.R.U64 R32, R32, 0x3, RZ ;  /* 0x0000000320207819 */ /* 0x000fe400000012ff */
[----:B------:R-:W-:Y:S02]  /*11da0*/  SHF.R.U64 R36, R36, 0x3, RZ ;  /* 0x0000000324247819 */ /* 0x000fe400000012ff */
[----:B------:R-:W-:Y:S02]  /*11db0*/  LOP3.LUT R20, R7, R20, RZ, 0x3c, !PT ;  /* 0x0000001407147212 */ /* 0x000fe400078e3cff */
[----:B------:R-:W-:Y:S02]  /*11dc0*/  SHF.R.U64 R0, R0, 0x3, RZ ;  /* 0x0000000300007819 */ /* 0x000fe400000012ff */
        /* <DEDUP_REMOVED lines=10> */
[----:B------:R-:W-:Y:S01]  /*11e70*/  LOP3.LUT R40, R0, R5, RZ, 0x3c, !PT ;  /* 0x0000000500287212 */ /* 0x000fe200078e3cff */
[----:B------:R-:W-:Y:S01]  /*11e80*/  UIMAD UR10, UR4, UR13, UR10 ;  /* 0x0000000d040a72a4 */ /* 0x000fe2000f8e020a */
[----:B------:R1:W5:Y:S01]  /*11e90*/  LD.E.128 R4, desc[UR56][R20.64] ;  /* 0x0000003814047980 */ /* 0x000362000c101d00 */
[----:B------:R-:W-:-:S03]  /*11ea0*/  IMAD R0, R22, 0x20, R182 ;  /* 0x0000002016007824 */ /* 0x000fc600078e02b6 */
[----:B------:R-:W5:Y:S04]  /*11eb0*/  LD.E.128 R12, desc[UR56][R12.64] ;  /* 0x000000380c0c7980 */ /* 0x000f68000c101d00 */
[----:B------:R-:W5:Y:S01]  /*11ec0*/  LD.E.128 R24, desc[UR56][R24.64] ;  /* 0x0000003818187980 */ /* 0x000f62000c101d00 */
[----:B-1----:R-:W1:Y:S01]  /*11ed0*/  @P1 LDC R21, c[0x0][0xbec] ;  /* 0x0002fb00ff151b82 */ /* 0x002e620000000800 */
[----:B------:R-:W-:Y:S02]  /*11ee0*/  UIADD3 UR9, UR9, UR10, URZ ;  /* 0x0000000a09097290 */ /* 0x000fe4000fffe03f */
[----:B------:R-:W5:Y:S01]  /*11ef0*/  LD.E.128 R28, desc[UR56][R28.64] ;  /* 0x000000381c1c7980 */ /* 0x000f62000c101d00 */
[----:B------:R-:W-:Y:S01]  /*11f00*/  ULDC.64 UR10, c[0x0][0xae8] ;  /* 0x0002ba00000a7ab9 */ /* 0x000fe20000000a00 */
[----:B------:R-:W-:Y:S01]  /*11f10*/  VIADD R44, R0, UR41 ;  /* 0x00000029002c7c36 */ /* 0x000fe20008000000 */
[----:B------:R-:W-:Y:S01]  /*11f20*/  UIMAD.WIDE.U32 UR8, UR43, UR10, UR8 ;  /* 0x0000000a2b0872a5 */ /* 0x000fe2000f8e0008 */
[----:B------:R-:W5:Y:S01]  /*11f30*/  LD.E.128 R32, desc[UR56][R32.64] ;  /* 0x0000003820207980 */ /* 0x000f62000c101d00 */
[----:B------:R-:W-:-:S02]  /*11f40*/  USHF.R.S32.HI UR4, URZ, 0x1f, UR7 ;  /* 0x0000001f3f047899 */ /* 0x000fc40008011407 */
[----:B------:R-:W-:Y:S01]  /*11f50*/  UIMAD UR9, UR43, UR11, UR9 ;  /* 0x0000000b2b0972a4 */ /* 0x000fe2000f8e0209 */
[----:B------:R-:W5:Y:S02]  /*11f60*/  LD.E.128 R36, desc[UR56][R36.64] ;  /* 0x0000003824247980 */ /* 0x000f64000c101d00 */
[----:B------:R-:W-:Y:S02]  /*11f70*/  ULDC.64 UR10, c[0x0][0xaf0] ;  /* 0x0002bc00000a7ab9 */ /* 0x000fe40000000a00 */
[----:B------:R-:W-:Y:S01]  /*11f80*/  UIMAD UR4, UR4, UR10, URZ ;  /* 0x0000000a040472a4 */ /* 0x000fe2000f8e023f */
[----:B------:R-:W-:Y:S01]  /*11f90*/  IMAD.MOV.U32 R45, RZ, RZ, R44 ;  /* 0x000000ffff2d7224 */ /* 0x000fe200078e002c */
[----:B------:R-:W-:Y:S01]  /*11fa0*/  UIMAD.WIDE.U32 UR8, UR7, UR10, UR8 ;  /* 0x0000000a070872a5 */ /* 0x000fe2000f8e0008 */
[----:B------:R-:W5:Y:S01]  /*11fb0*/  LD.E.128 R40, desc[UR56][R40.64] ;  /* 0x0000003828287980 */ /* 0x000f62000c101d00 */
[----:B-1----:R-:W-:Y:S01]  /*11fc0*/  @P1 IMAD.HI.U32 R0, R44, R21, RZ ;  /* 0x000000152c001227 */ /* 0x002fe200078e00ff */
[----:B------:R-:W-:Y:S01]  /*11fd0*/  UIMAD UR4, UR7, UR11, UR4 ;  /* 0x0000000b070472a4 */ /* 0x000fe2000f8e0204 */
[----:B------:R-:W-:Y:S01]  /*11fe0*/  @!PT LDS RZ, [RZ] ;  /* 0x00000000fffff984 */ /* 0x000fe20000000800 */
[----:B------:R-:W-:Y:S01]  /*11ff0*/  @!PT LDS RZ, [RZ] ;  /* 0x00000000fffff984 */ /* 0x000fe20000000800 */
[----:B------:R-:W-:Y:S01]  /*12000*/  @!PT LDS RZ, [RZ] ;  /* 0x00000000fffff984 */ /* 0x000fe20000000800 */
[----:B------:R-:W-:Y:S01]  /*12010*/  @!PT LDS RZ, [RZ] ;  /* 0x00000000fffff984 */ /* 0x000fe20000000800 */
[----:B------:R1:W-:Y:S06]  /*12020*/  MEMBAR.ALL.CTA ;  /* 0x0000000000007992 */ /* 0x0003ec0000008000 */
[----:B-1----:R-:W1:Y:S01]  /*12030*/  FENCE.VIEW.ASYNC.S ;  /* 0x00000000000073c6 */ /* 0x002e620000000000 */
[----:B------:R-:W-:Y:S01]  /*12040*/  ULDC.64 UR10, c[0x0][0xae0] ;  /* 0x0002b800000a7ab9 */ /* 0x000fe20000000a00 */
[----:B0-----:R-:W-:Y:S01]  /*12050*/  @P1 SHF.R.U32.HI R45, RZ, R47, R0 ;  /* 0x0000002fff2d1219 */ /* 0x001fe20000011600 */
[----:B------:R-:W-:-:S03]  /*12060*/  UIADD3 UR4, UR9, UR4, URZ ;  /* 0x0000000409047290 */ /* 0x000fc6000fffe03f */
[--C-:B------:R-:W-:Y:S01]  /*12070*/  SHF.R.S32.HI R0, RZ, 0x1f, R45.reuse ;  /* 0x0000001fff007819 */ /* 0x100fe2000001142d */
[----:B------:R-:W-:Y:S02]  /*12080*/  IMAD.MOV R2, RZ, RZ, -R45 ;  /* 0x000000ffff027224 */ /* 0x000fe400078e0a2d */
[----:B------:R-:W-:Y:S02]  /*12090*/  IMAD.U32 R21, RZ, RZ, UR9 ;  /* 0x00000009ff157e24 */ /* 0x000fe4000f8e00ff */
[----:B------:R-:W-:Y:S02]  /*120a0*/  IMAD R0, R0, UR10, RZ ;  /* 0x0000000a00007c24 */ /* 0x000fe4000f8e02ff */
[----:B------:R-:W-:Y:S02]  /*120b0*/  IMAD R93, R93, R2, R44 ;  /* 0x000000025d5d7224 */ /* 0x000fe400078e022c */
[----:B------:R-:W-:Y:S01]  /*120c0*/  IMAD.U32 R20, RZ, RZ, UR8 ;  /* 0x00000008ff147e24 */ /* 0x000fe2000f8e00ff */
[----:B------:R-:W-:Y:S01]  /*120d0*/  ULDC.64 UR8, c[0x0][0xad8] ;  /* 0x0002b60000087ab9 */ /* 0x000fe20000000a00 */
[----:B------:R-:W-:-:S02]  /*120e0*/  IMAD.U32 R21, RZ, RZ, UR4 ;  /* 0x00000004ff157e24 */ /* 0x000fc4000f8e00ff */
[C---:B------:R-:W-:Y:S01]  /*120f0*/  IMAD R47, R45.reuse, UR11, R0 ;  /* 0x0000000b2d2f7c24 */ /* 0x040fe2000f8e0200 */
[----:B------:R-:W-:Y:S01]  /*12100*/  SHF.R.S32.HI R0, RZ, 0x1f, R93 ;  /* 0x0000001fff007819 */ /* 0x000fe2000001145d */
[----:B------:R-:W-:-:S04]  /*12110*/  IMAD.WIDE.U32 R20, R45, UR10, R20 ;  /* 0x0000000a2d147c25 */ /* 0x000fc8000f8e0014 */
[----:B------:R-:W-:Y:S02]  /*12120*/  IMAD.IADD R21, R21, 0x1, R47 ;  /* 0x0000000115157824 */ /* 0x000fe400078e022f */
[----:B------:R-:W-:Y:S02]  /*12130*/  IMAD R0, R0, UR8, RZ ;  /* 0x0000000800007c24 */ /* 0x000fe4000f8e02ff */
[----:B------:R-:W-:Y:S02]  /*12140*/  VIADD R49, R182, UR41 ;  /* 0x00000029b6317c36 */ /* 0x000fe40008000000 */
[C---:B------:R-:W-:Y:S02]  /*12150*/  IMAD R47, R93.reuse, UR9, R0 ;  /* 0x000000095d2f7c24 */ /* 0x040fe4000f8e0200 */
[----:B------:R-:W-:Y:S01]  /*12160*/  IMAD.WIDE.U32 R20, R93, UR8, R20 ;  /* 0x000000085d147c25 */ /* 0x000fe2000f8e0014 */
[----:B------:R-:W-:Y:S01]  /*12170*/  ISETP.GE.AND P2, PT, R49, R92, PT ;  /* 0x0000005c3100720c */ /* 0x000fe20003f46270 */
[----:B------:R-:W-:-:S02]  /*12180*/  ULDC.64 UR8, c[0x0][0xa80] ;  /* 0x0002a00000087ab9 */ /* 0x000fc40000000a00 */
[----:B------:R-:W-:Y:S01]  /*12190*/  IMAD.IADD R21, R21, 0x1, R47 ;  /* 0x0000000115157824 */ /* 0x000fe200078e022f */
[C---:B------:R-:W-:Y:S01]  /*121a0*/  LEA R0, P3, R20.reuse, UR8, 0x1 ;  /* 0x0000000814007c11 */ /* 0x040fe2000f8608ff */
[----:B------:R-:W-:Y:S02]  /*121b0*/  VIADD R3, R3, 0x22820 ;  /* 0x0002282003037836 */ /* 0x000fe40000000000 */
[----:B------:R-:W-:Y:S01]  /*121c0*/  VIADD R45, R49, 0x20 ;  /* 0x00000020312d7836 */ /* 0x000fe20000000000 */
[----:B------:R-:W-:Y:S02]  /*121d0*/  LEA.HI.X R44, R20, UR9, R21, 0x1, P3 ;  /* 0x00000009142c7c11 */ /* 0x000fe400098f0c15 */
[----:B------:R-:W-:Y:S02]  /*121e0*/  PRMT R3, RZ, 0x654, R3 ;  /* 0x00000654ff037816 */ /* 0x000fe40000000003 */
[-C--:B------:R-:W-:Y:S01]  /*121f0*/  ISETP.GE.AND P0, PT, R45, R92.reuse, PT ;  /* 0x0000005c2d00720c */ /* 0x080fe20003f06270 */
[----:B------:R-:W-:Y:S01]  /*12200*/  VIADD R45, R49, 0x40 ;  /* 0x00000040312d7836 */ /* 0x000fe20000000000 */
[----:B-1----:R0:W-:Y:S01]  /*12210*/  SYNCS.ARRIVE.TRANS64.RED.A1T0 RZ, [R3+URZ], RZ ;  /* 0x000000ff03ff79a7 */ /* 0x0021e2000810043f */
[----:B------:R0:W1:Y:S01]  /*12220*/  SHFL.IDX PT, R20, R0, RZ, 0x181f ;  /* 0x00181fff00147589 */ /* 0x00006200000e0000 */
[----:B------:R-:W-:Y:S03]  /*12230*/  BSSY B1, `(.L_x_1370) ;  /* 0x000000d000017945 */ /* 0x000fe60003800000 */
[----:B------:R0:W2:Y:S01]  /*12240*/  SHFL.IDX PT, R21, R44, RZ, 0x181f ;  /* 0x00181fff2c157589 */ /* 0x0000a200000e0000 */
[----:B------:R-:W-:Y:S01]  /*12250*/  ISETP.GE.AND P1, PT, R45, R92, PT ;  /* 0x0000005c2d00720c */ /* 0x000fe20003f26270 */
[----:B------:R-:W-:-:S12]  /*12260*/  @P2 BRA `(.L_x_1371) ;  /* 0x0000000000242947 */ /* 0x000fd80003800000 */
[----:B------:R-:W-:Y:S02]  /*12270*/  ULDC UR4, c[0x0][0xac8] ;  /* 0x0002b20000047ab9 */ /* 0x000fe40000000800 */
[----:B------:R-:W-:Y:S02]  /*12280*/  ISETP.GE.AND P2, PT, R18, UR4, PT ;  /* 0x0000000412007c0c */ /* 0x000fe4000bf46270 */
[----:B------:R-:W-:-:S11]  /*12290*/  ISETP.GE.AND P3, PT, R19, UR4, PT ;  /* 0x0000000413007c0c */ /* 0x000fd6000bf66270 */
[CC--:B-1----:R-:W-:Y:S02]  /*122a0*/  @!P2 LEA R2, P4, R18.reuse, R20.reuse, 0x1 ;  /* 0x000000141202a211 */ /* 0x0c2fe400078808ff */
[C---:B------:R-:W-:Y:S02]  /*122b0*/  @!P3 LEA R20, P5, R19.reuse, R20, 0x1 ;  /* 0x000000141314b211 */ /* 0x040fe400078a08ff */
[-C--:B0-2---:R-:W-:Y:S02]  /*122c0*/  @!P2 LEA.HI.X R3, R18, R21.reuse, R204, 0x1, P4 ;  /* 0x000000151203a211 */ /* 0x085fe400020f0ccc */
[----:B------:R-:W-:-:S03]  /*122d0*/  @!P3 LEA.HI.X R21, R19, R21, R203, 0x1, P5 ;  /* 0x000000151315b211 */ /* 0x000fc600028f0ccb */
[----:B-----5:R3:W-:Y:S04]  /*122e0*/  @!P2 ST.E.128 desc[UR56][R2.64], R4 ;  /* 0x000000040200a985 */ /* 0x0207e8000c101d38 */
[----:B------:R3:W-:Y:S02]  /*122f0*/  @!P3 ST.E.128 desc[UR56][R20.64], R28 ;  /* 0x0000001c1400b985 */ /* 0x0007e4000c101d38 */
.L_x_1371:
[----:B------:R-:W-:Y:S05]  /*12300*/  BSYNC B1 ;  /* 0x0000000000017941 */ /* 0x000fea0003800000 */
.L_x_1370:
[----:B---3-5:R3:W4:Y:S01]  /*12310*/  SHFL.IDX PT, R5, R44, 0x1, 0x181f ;  /* 0x00381f002c057f89 */ /* 0x02872200000e0000 */
[----:B------:R-:W-:Y:S03]  /*12320*/  BSSY B1, `(.L_x_1372) ;  /* 0x000000c000017945 */ /* 0x000fe60003800000 */
[----:B------:R3:W0:Y:S01]  /*12330*/  SHFL.IDX PT, R4, R0, 0x1, 0x181f ;  /* 0x00381f0000047f89 */ /* 0x00062200000e0000 */
[----:B------:R-:W-:Y:S05]  /*12340*/  @P0 BRA `(.L_x_1373) ;  /* 0x0000000000240947 */ /* 0x000fea0003800000 */
[----:B------:R-:W-:Y:S02]  /*12350*/  ULDC UR4, c[0x0][0xac8] ;  /* 0x0002b20000047ab9 */ /* 0x000fe40000000800 */
[----:B------:R-:W-:Y:S02]  /*12360*/  ISETP.GE.AND P3, PT, R18, UR4, PT ;  /* 0x0000000412007c0c */ /* 0x000fe4000bf66270 */
[----:B------:R-:W-:-:S11]  /*12370*/  ISETP.GE.AND P4, PT, R19, UR4, PT ;  /* 0x0000000413007c0c */ /* 0x000fd6000bf86270 */
[CC--:B0-----:R-:W-:Y:S02]  /*12380*/  @!P3 LEA R2, P0, R18.reuse, R4.reuse, 0x1 ;  /* 0x000000041202b211 */ /* 0x0c1fe400078008ff */
[C---:B------:R-:W-:Y:S02]  /*12390*/  @!P4 LEA R4, P2, R19.reuse, R4, 0x1 ;  /* 0x000000041304c211 */ /* 0x040fe400078408ff */
[-C--:B----4-:R-:W-:Y:S02]  /*123a0*/  @!P3 LEA.HI.X R3, R18, R5.reuse, R204, 0x1, P0 ;  /* 0x000000051203b211 */ /* 0x090fe400000f0ccc */
[----:B------:R-:W-:-:S03]  /*123b0*/  @!P4 LEA.HI.X R5, R19, R5, R203, 0x1, P2 ;  /* 0x000000051305c211 */ /* 0x000fc600010f0ccb */
[----:B------:R0:W-:Y:S04]  /*123c0*/  @!P3 ST.E.128 desc[UR56][R2.64], R8 ;  /* 0x000000080200b985 */ /* 0x0001e8000c101d38 */
[----:B------:R0:W-:Y:S02]  /*123d0*/  @!P4 ST.E.128 desc[UR56][R4.64], R32 ;  /* 0x000000200400c985 */ /* 0x0001e4000c101d38 */
.L_x_1373:
[----:B------:R-:W-:Y:S05]  /*123e0*/  BSYNC B1 ;  /* 0x0000000000017941 */ /* 0x000fea0003800000 */
.L_x_1372:
[----:B0---4-:R0:W4:Y:S01]  /*123f0*/  SHFL.IDX PT, R5, R44, 0x2, 0x181f ;  /* 0x00581f002c057f89 */ /* 0x01112200000e0000 */
        /* <DEDUP_REMOVED lines=12> */
.L_x_1375:
[----:B------:R-:W-:Y:S05]  /*124c0*/  BSYNC B1 ;  /* 0x0000000000017941 */ /* 0x000fea0003800000 */
.L_x_1374:
[----:B0-----:R-:W-:Y:S01]  /*124d0*/  VIADD R3, R49, 0x60 ;  /* 0x0000006031037836 */ /* 0x001fe20000000000 */
[----:B---3--:R-:W0:Y:S04]  /*124e0*/  SHFL.IDX PT, R44, R44, 0x3, 0x181f ;  /* 0x00781f002c2c7f89 */ /* 0x008e2800000e0000 */
[----:B------:R-:W-:Y:S01]  /*124f0*/  ISETP.GE.AND P0, PT, R3, R92, PT ;  /* 0x0000005c0300720c */ /* 0x000fe20003f06270 */
[----:B------:R-:W3:-:S12]  /*12500*/  SHFL.IDX PT, R0, R0, 0x3, 0x181f ;  /* 0x00781f0000007f89 */ /* 0x000ed800000e0000 */
[----:B------:R-:W-:Y:S05]  /*12510*/  @P0 BRA `(.L_x_1376) ;  /* 0x0000001800200947 */ /* 0x000fea0003800000 */
        /* <DEDUP_REMOVED lines=11> */
.L_x_1369:
[----:B------:R-:W-:Y:S01]  /*125d0*/  ULDC.64 UR12, c[0x0][0xb08] ;  /* 0x0002c200000c7ab9 */ /* 0x000fe20000000a00 */
[----:B0-----:R-:W0:Y:S01]  /*125e0*/  @P1 LDC R0, c[0x0][0xbec] ;  /* 0x0002fb00ff001b82 */ /* 0x001e220000000800 */
[----:B------:R-:W-:Y:S01]  /*125f0*/  UIMAD UR10, UR11, UR12, URZ ;  /* 0x0000000c0b0a72a4 */ /* 0x000fe2000f8e023f */
[----:B------:R-:W-:Y:S01]  /*12600*/  IMAD.MOV.U32 R7, RZ, RZ, R13 ;  /* 0x000000ffff077224 */ /* 0x000fe200078e000d */
[----:B------:R-:W-:Y:S01]  /*12610*/  UIMAD.WIDE.U32 UR8, UR4, UR12, URZ ;  /* 0x0000000c040872a5 */ /* 0x000fe2000f8e003f */
[----:B------:R-:W-:Y:S01]  /*12620*/  BSSY B1, `(.L_x_1377) ;  /* 0x000006d000017945 */ /* 0x000fe20003800000 */
[----:B------:R-:W-:Y:S02]  /*12630*/  UIMAD UR10, UR4, UR13, UR10 ;  /* 0x0000000d040a72a4 */ /* 0x000fe4000f8e020a */
[----:B------:R-:W-:Y:S01]  /*12640*/  USHF.R.S32.HI UR4, URZ, 0x1f, UR7 ;  /* 0x0000001f3f047899 */ /* 0x000fe20008011407 */
[----:B------:R-:W1:Y:S01]  /*12650*/  @P1 LDC R5, c[0x0][0xbf0] ;  /* 0x0002fc00ff051b82 */ /* 0x000e620000000800 */
[----:B------:R-:W-:-:S03]  /*12660*/  UIADD3 UR9, UR9, UR10, URZ ;  /* 0x0000000a09097290 */ /* 0x000fc6000fffe03f */
[----:B------:R-:W-:Y:S02]  /*12670*/  ULDC.64 UR10, c[0x0][0xb38] ;  /* 0x0002ce00000a7ab9 */ /* 0x000fe40000000a00 */
[----:B------:R-:W-:-:S04]  /*12680*/  UIMAD.WIDE.U32 UR8, UR43, UR10, UR8 ;  /* 0x0000000a2b0872a5 */ /* 0x000fc8000f8e0008 */
[----:B------:R-:W-:-:S03]  /*12690*/  UIMAD UR9, UR43, UR11, UR9 ;  /* 0x0000000b2b0972a4 */ /* 0x000fc6000f8e0209 */
[----:B------:R-:W-:Y:S02]  /*126a0*/  ULDC.64 UR10, c[0x0][0xb40] ;  /* 0x0002d000000a7ab9 */ /* 0x000fe40000000a00 */
[----:B------:R-:W-:Y:S01]  /*126b0*/  UIMAD UR4, UR4, UR10, URZ ;  /* 0x0000000a040472a4 */ /* 0x000fe2000f8e023f */
[----:B0-----:R-:W-:Y:S01]  /*126c0*/  @P1 IMAD.HI.U32 R0, R13, R0, RZ ;  /* 0x000000000d001227 */ /* 0x001fe200078e00ff */
[----:B------:R-:W-:Y:S02]  /*126d0*/  UIMAD.WIDE.U32 UR8, UR7, UR10, UR8 ;  /* 0x0000000a070872a5 */ /* 0x000fe4000f8e0008 */
[----:B------:R-:W-:-:S03]  /*126e0*/  UIMAD UR4, UR7, UR11, UR4 ;  /* 0x0000000b070472a4 */ /* 0x000fc6000f8e0204 */
[----:B------:R-:W-:Y:S01]  /*126f0*/  ULDC.64 UR10, c[0x0][0xb48] ;  /* 0x0002d200000a7ab9 */ /* 0x000fe20000000a00 */
[----:B------:R-:W-:Y:S01]  /*12700*/  UIADD3 UR9, UR9, UR4, URZ ;  /* 0x0000000409097290 */ /* 0x000fe2000fffe03f */
[----:B-1----:R-:W-:-:S03]  /*12710*/  @P1 SHF.R.U32.HI R7, RZ, R5, R0 ;  /* 0x00000005ff071219 */ /* 0x002fc60000011600 */
[----:B------:R-:W-:Y:S01]  /*12720*/  UIMAD.WIDE.U32 UR8, UR39, UR10, UR8 ;  /* 0x0000000a270872a5 */ /* 0x000fe2000f8e0008 */
[--C-:B------:R-:W-:Y:S01]  /*12730*/  SHF.R.S32.HI R0, RZ, 0x1f, R7.reuse ;  /* 0x0000001fff007819 */ /* 0x100fe20000011407 */
[----:B------:R-:W-:Y:S02]  /*12740*/  IMAD.MOV R2, RZ, RZ, -R7 ;  /* 0x000000ffff027224 */ /* 0x000fe400078e0a07 */
[----:B------:R-:W-:Y:S02]  /*12750*/  UIMAD UR39, UR39, UR11, UR9 ;  /* 0x0000000b272772a4 */ /* 0x000fe4000f8e0209 */
[----:B------:R-:W-:Y:S01]  /*12760*/  IMAD R93, R93, R2, R13 ;  /* 0x000000025d5d7224 */ /* 0x000fe200078e020d */
[----:B------:R-:W-:Y:S01]  /*12770*/  ULDC.64 UR10, c[0x0][0xb30] ;  /* 0x0002cc00000a7ab9 */ /* 0x000fe20000000a00 */
[----:B------:R-:W-:Y:S02]  /*12780*/  IMAD.U32 R5, RZ, RZ, UR9 ;  /* 0x00000009ff057e24 */ /* 0x000fe4000f8e00ff */
[----:B------:R-:W-:-:S02]  /*12790*/  IMAD R0, R0, UR10, RZ ;  /* 0x0000000a00007c24 */ /* 0x000fc4000f8e02ff */
        /* <DEDUP_REMOVED lines=11> */
[----:B------:R-:W-:Y:S01]  /*12850*/  VIADD R2, R3, 0x22820 ;  /* 0x0002282003027836 */ /* 0x000fe20000000000 */
[----:B------:R-:W-:Y:S01]  /*12860*/  LEA R0, P1, R4, UR8, 0x2 ;  /* 0x0000000804007c11 */ /* 0x000fe2000f8210ff */
[----:B------:R-:W-:-:S03]  /*12870*/  IMAD.IADD R3, R5, 0x1, R7 ;  /* 0x0000000105037824 */ /* 0x000fc600078e0207 */
[----:B------:R-:W-:Y:S01]  /*12880*/  PRMT R2, RZ, 0x654, R2 ;  /* 0x00000654ff027816 */ /* 0x000fe20000000002 */
[----:B------:R0:W1:Y:S01]  /*12890*/  SHFL.IDX PT, R12, R0, RZ, 0x1c1f ;  /* 0x001c1fff000c7589 */ /* 0x00006200000e0000 */
[----:B------:R-:W-:Y:S02]  /*128a0*/  LEA.HI.X R14, R4, UR9, R3, 0x2, P1 ;  /* 0x00000009040e7c11 */ /* 0x000fe400088f1403 */
[----:B------:R0:W-:Y:S03]  /*128b0*/  SYNCS.ARRIVE.TRANS64.RED.A1T0 RZ, [R2+URZ], RZ ;  /* 0x000000ff02ff79a7 */ /* 0x0001e6000810043f */
[----:B------:R0:W2:Y:S01]  /*128c0*/  SHFL.IDX PT, R13, R14, RZ, 0x1c1f ;  /* 0x001c1fff0e0d7589 */ /* 0x0000a200000e0000 */
[----:B------:R-:W-:Y:S05]  /*128d0*/  @P2 BRA `(.L_x_1378) ;  /* 0x0000000400042947 */ /* 0x000fea0003800000 */
[----:B------:R-:W-:Y:S02]  /*128e0*/  ULDC UR4, c[0x0][0xac8] ;  /* 0x0002b20000047ab9 */ /* 0x000fe40000000800 */
[----:B------:R-:W-:Y:S02]  /*128f0*/  ISETP.GE.AND P1, PT, R16, UR4, PT ;  /* 0x0000000410007c0c */ /* 0x000fe4000bf26270 */
[----:B------:R-:W-:Y:S02]  /*12900*/  ISETP.GE.AND P4, PT, R181, UR4, PT ;  /* 0x00000004b5007c0c */ /* 0x000fe4000bf86270 */
[----:B------:R-:W-:Y:S02]  /*12910*/  ISETP.GE.AND P3, PT, R180, UR4, PT ;  /* 0x00000004b4007c0c */ /* 0x000fe4000bf66270 */
[----:B------:R-:W-:-:S07]  /*12920*/  ISETP.GE.AND P2, PT, R179, UR4, PT ;  /* 0x00000004b3007c0c */ /* 0x000fce000bf46270 */
[CC--:B01----:R-:W-:Y:S02]  /*12930*/  @!P1 LEA R2, P5, R16.reuse, R12.reuse, 0x2 ;  /* 0x0000000c10029211 */ /* 0x0c3fe400078a10ff */
[CC--:B------:R-:W-:Y:S02]  /*12940*/  @!P4 LEA R4, P6, R181.reuse, R12.reuse, 0x2 ;  /* 0x0000000cb504c211 */ /* 0x0c0fe400078c10ff */
[-C--:B--2---:R-:W-:Y:S02]  /*12950*/  @!P1 LEA.HI.X R3, R16, R13.reuse, R199, 0x2, P5 ;  /* 0x0000000d10039211 */ /* 0x084fe400028f14c7 */
[----:B------:R-:W-:Y:S02]  /*12960*/  @!P4 LEA.HI.X R5, R181, R13, R198, 0x2, P6 ;  /* 0x0000000db505c211 */ /* 0x000fe400030f14c6 */
[----:B------:R-:W-:Y:S01]  /*12970*/  @!P3 LEA R6, P5, R180, R12, 0x2 ;  /* 0x0000000cb406b211 */ /* 0x000fe200078a10ff */
[----:B------:R0:W-:Y:S01]  /*12980*/  @!P1 ST.E.64 desc[UR56][R2.64], R32 ;  /* 0x0000002002009985 */ /* 0x0001e2000c101b38 */
        /* <DEDUP_REMOVED lines=8> */
[CC--:B------:R-:W-:Y:S02]  /*12a10*/  @!P1 LEA R10, P5, R178.reuse, R12.reuse, 0x2 ;  /* 0x0000000cb20a9211 */ /* 0x0c0fe400078a10ff */
[----:B------:R3:W-:Y:S01]  /*12a20*/  @!P2 ST.E.64 desc[UR56][R8.64], R42 ;  /* 0x0000002a0800a985 */ /* 0x0007e2000c101b38 */
[----:B------:R-:W-:Y:S02]  /*12a30*/  ISETP.GE.AND P2, PT, R175, UR4, PT ;  /* 0x00000004af007c0c */ /* 0x000fe4000bf46270 */
[----:B------:R-:W-:Y:S02]  /*12a40*/  @!P1 LEA.HI.X R11, R178, R13, R195, 0x2, P5 ;  /* 0x0000000db20b9211 */ /* 0x000fe400028f14c3 */
[----:B0-----:R-:W-:-:S03]  /*12a50*/  @!P4 LEA R2, P6, R177, R12, 0x2 ;  /* 0x0000000cb102c211 */ /* 0x001fc600078c10ff */
[----:B------:R0:W-:Y:S01]  /*12a60*/  @!P1 ST.E.64 desc[UR56][R10.64], R48 ;  /* 0x000000300a009985 */ /* 0x0001e2000c101b38 */
[----:B------:R-:W-:Y:S02]  /*12a70*/  ISETP.GE.AND P1, PT, R174, UR4, PT ;  /* 0x00000004ae007c0c */ /* 0x000fe4000bf26270 */
[-C--:B------:R-:W-:Y:S02]  /*12a80*/  @!P4 LEA.HI.X R3, R177, R13.reuse, R194, 0x2, P6 ;  /* 0x0000000db103c211 */ /* 0x080fe400030f14c2 */
[CC--:B-1----:R-:W-:Y:S02]  /*12a90*/  @!P3 LEA R4, P6, R176.reuse, R12.reuse, 0x2 ;  /* 0x0000000cb004b211 */ /* 0x0c2fe400078c10ff */
[----:B--2---:R-:W-:Y:S01]  /*12aa0*/  @!P2 LEA R6, P5, R175, R12, 0x2 ;  /* 0x0000000caf06a211 */ /* 0x004fe200078a10ff */
[----:B------:R1:W-:Y:S01]  /*12ab0*/  @!P4 ST.E.64 desc[UR56][R2.64], R50 ;  /* 0x000000320200c985 */ /* 0x0003e2000c101b38 */
[----:B------:R-:W-:Y:S02]  /*12ac0*/  @!P3 LEA.HI.X R5, R176, R13, R193, 0x2, P6 ;  /* 0x0000000db005b211 */ /* 0x000fe400030f14c1 */
[----:B------:R-:W-:-:S02]  /*12ad0*/  ISETP.GE.AND P4, PT, R173, UR4, PT ;  /* 0x00000004ad007c0c */ /* 0x000fc4000bf86270 */
[----:B------:R-:W-:Y:S01]  /*12ae0*/  ISETP.GE.AND P6, PT, R172, UR4, PT ;  /* 0x00000004ac007c0c */ /* 0x000fe2000bfc6270 */
[----:B------:R2:W-:Y:S01]  /*12af0*/  @!P3 ST.E.64 desc[UR56][R4.64], R56 ;  /* 0x000000380400b985 */ /* 0x0005e2000c101b38 */
[----:B------:R-:W-:Y:S02]  /*12b00*/  @!P2 LEA.HI.X R7, R175, R13, R192, 0x2, P5 ;  /* 0x0000000daf07a211 */ /* 0x000fe400028f14c0 */
[----:B---3--:R-:W-:-:S03]  /*12b10*/  @!P1 LEA R8, P3, R174, R12, 0x2 ;  /* 0x0000000cae089211 */ /* 0x008fc600078610ff */
        /* <DEDUP_REMOVED lines=11> */
[----:B--2---:R-:W-:Y:S02]  /*12bd0*/  @!P2 LEA R4, P3, R171, R12, 0x2 ;  /* 0x0000000cab04a211 */ /* 0x004fe400078610ff */
[----:B------:R-:W-:Y:S01]  /*12be0*/  ISETP.GE.AND P4, PT, R169, UR4, PT ;  /* 0x00000004a9007c0c */ /* 0x000fe2000bf86270 */
[----:B------:R4:W-:Y:S01]  /*12bf0*/  @!P6 ST.E.64 desc[UR56][R2.64], R72 ;  /* 0x000000480200e985 */ /* 0x0009e2000c101b38 */
[----:B------:R-:W-:Y:S02]  /*12c00*/  ISETP.GE.AND P6, PT, R168, UR4, PT ;  /* 0x00000004a8007c0c */ /* 0x000fe4000bfc6270 */
[----:B------:R-:W-:-:S02]  /*12c10*/  @!P2 LEA.HI.X R5, R171, R13, R188, 0x2, P3 ;  /* 0x0000000dab05a211 */ /* 0x000fc400018f14bc */
[----:B---3--:R-:W-:-:S03]  /*12c20*/  @!P1 LEA R6, P3, R170, R12, 0x2 ;  /* 0x0000000caa069211 */ /* 0x008fc600078610ff */
        /* <DEDUP_REMOVED lines=12> */
.L_x_1378:
[----:B------:R-:W-:Y:S05]  /*12cf0*/  BSYNC B1 ;  /* 0x0000000000017941 */ /* 0x000fea0003800000 */
.L_x_1377:
[----:B0-----:R-:W0:Y:S04]  /*12d00*/  SHFL.IDX PT, R14, R14, 0x1, 0x1c1f ;  /* 0x003c1f000e0e7f89 */ /* 0x001e2800000e0000 */
[----:B------:R-:W3:Y:S01]  /*12d10*/  SHFL.IDX PT, R0, R0, 0x1, 0x1c1f ;  /* 0x003c1f0000007f89 */ /* 0x000ee200000e0000 */
[----:B------:R-:W-:Y:S05]  /*12d20*/  @P0 BRA `(.L_x_1376) ;  /* 0x00000010001c0947 */ /* 0x000fea0003800000 */
[----:B------:R-:W-:Y:S02]  /*12d30*/  ULDC UR4, c[0x0][0xac8] ;  /* 0x0002b20000047ab9 */ /* 0x000fe40000000800 */
[----:B------:R-:W-:Y:S02]  /*12d40*/  ISETP.GE.AND P3, PT, R16, UR4, PT ;  /* 0x0000000410007c0c */ /* 0x000fe4000bf66270 */
[----:B------:R-:W-:Y:S02]  /*12d50*/  ISETP.GE.AND P1, PT, R181, UR4, PT ;  /* 0x00000004b5007c0c */ /* 0x000fe4000bf26270 */
[----:B------:R-:W-:Y:S02]  /*12d60*/  ISETP.GE.AND P0, PT, R180, UR4, PT ;  /* 0x00000004b4007c0c */ /* 0x000fe4000bf06270 */
[----:B------:R-:W-:-:S07]  /*12d70*/  ISETP.GE.AND P4, PT, R179, UR4, PT ;  /* 0x00000004b3007c0c */ /* 0x000fce000bf86270 */
[CC--:B---34-:R-:W-:Y:S02]  /*12d80*/  @!P3 LEA R2, P2, R16.reuse, R0.reuse, 0x2 ;  /* 0x000000001002b211 */ /* 0x0d8fe400078410ff */
[----:B------:R-:W-:Y:S02]  /*12d90*/  @!P1 LEA R4, P6, R181, R0, 0x2 ;  /* 0x00000000b5049211 */ /* 0x000fe400078c10ff */
[----:B0-----:R-:W-:Y:S02]  /*12da0*/  @!P3 LEA.HI.X R3, R16, R14, R199, 0x2, P2 ;  /* 0x0000000e1003b211 */ /* 0x001fe400010f14c7 */
[----:B------:R-:W-:Y:S02]  /*12db0*/  ISETP.GE.AND P2, PT, R178, UR4, PT ;  /* 0x00000004b2007c0c */ /* 0x000fe4000bf46270 */
[----:B------:R-:W-:Y:S01]  /*12dc0*/  @!P0 LEA R6, P5, R180, R0, 0x2 ;  /* 0x00000000b4068211 */ /* 0x000fe200078a10ff */
[----:B------:R0:W-:Y:S01]  /*12dd0*/  @!P3 ST.E.64 desc[UR56][R2.64], R36 ;  /* 0x000000240200b985 */ /* 0x0001e2000c101b38 */
[----:B------:R-:W-:-:S02]  /*12de0*/  ISETP.GE.AND P3, PT, R177, UR4, PT ;  /* 0x00000004b1007c0c */ /* 0x000fc4000bf66270 */
[-C--:B------:R-:W-:Y:S02]  /*12df0*/  @!P1 LEA.HI.X R5, R181, R14.reuse, R198, 0x2, P6 ;  /* 0x0000000eb5059211 */ /* 0x080fe400030f14c6 */
[----:B------:R-:W-:-:S03]  /*12e00*/  @!P0 LEA.HI.X R7, R180, R14, R197, 0x2, P5 ;  /* 0x0000000eb4078211 */ /* 0x000fc600028f14c5 */
[----:B------:R3:W-:Y:S01]  /*12e10*/  @!P1 ST.E.64 desc[UR56][R4.64], R38 ;  /* 0x0000002604009985 */ /* 0x0007e2000c101b38 */
[CC--:B------:R-:W-:Y:S02]  /*12e20*/  @!P4 LEA R8, P1, R179.reuse, R0.reuse, 0x2 ;  /* 0x00000000b308c211 */ /* 0x0c0fe400078210ff */
[----:B------:R-:W-:Y:S01]  /*12e30*/  @!P2 LEA R10, P6, R178, R0, 0x2 ;  /* 0x00000000b20aa211 */ /* 0x000fe200078c10ff */
[----:B------:R4:W-:Y:S01]  /*12e40*/  @!P0 ST.E.64 desc[UR56][R6.64], R44 ;  /* 0x0000002c06008985 */ /* 0x0009e2000c101b38 */
[----:B------:R-:W-:Y:S02]  /*12e50*/  ISETP.GE.AND P0, PT, R176, UR4, PT ;  /* 0x00000004b0007c0c */ /* 0x000fe4000bf06270 */
[----:B------:R-:W-:Y:S02]  /*12e60*/  @!P4 LEA.HI.X R9, R179, R14, R196, 0x2, P1 ;  /* 0x0000000eb309c211 */ /* 0x000fe400008f14c4 */
[----:B------:R-:W-:Y:S02]  /*12e70*/  ISETP.GE.AND P1, PT, R175, UR4, PT ;  /* 0x00000004af007c0c */ /* 0x000fe4000bf26270 */
[----:B-1----:R-:W-:Y:S01]  /*12e80*/  @!P3 LEA R12, P5, R177, R0, 0x2 ;  /* 0x00000000b10cb211 */ /* 0x002fe200078a10ff */
[----:B------:R1:W-:Y:S01]  /*12e90*/  @!P4 ST.E.64 desc[UR56][R8.64], R46 ;  /* 0x0000002e0800c985 */ /* 0x0003e2000c101b38 */
[----:B------:R-:W-:-:S02]  /*12ea0*/  @!P2 LEA.HI.X R11, R178, R14, R195, 0x2, P6 ;  /* 0x0000000eb20ba211 */ /* 0x000fc400030f14c3 */
[----:B------:R-:W-:Y:S02]  /*12eb0*/  ISETP.GE.AND P4, PT, R174, UR4, PT ;  /* 0x00000004ae007c0c */ /* 0x000fe4000bf86270 */
[----:B--2---:R-:W-:Y:S01]  /*12ec0*/  @!P3 LEA.HI.X R13, R177, R14, R194, 0x2, P5 ;  /* 0x0000000eb10db211 */ /* 0x004fe200028f14c2 */
[----:B------:R2:W-:Y:S01]  /*12ed0*/  @!P2 ST.E.64 desc[UR56][R10.64], R52 ;  /* 0x000000340a00a985 */ /* 0x0005e2000c101b38 */
[----:B0-----:R-:W-:-:S03]  /*12ee0*/  @!P0 LEA R2, P2, R176, R0, 0x2 ;  /* 0x00000000b0028211 */ /* 0x001fc600078410ff */
[----:B------:R-:W-:Y:S01]  /*12ef0*/  @!P3 ST.E.64 desc[UR56][R12.64], R54 ;  /* 0x000000360c00b985 */ /* 0x000fe2000c101b38 */
[----:B------:R-:W-:Y:S02]  /*12f00*/  ISETP.GE.AND P3, PT, R173, UR4, PT ;  /* 0x00000004ad007c0c */ /* 0x000fe4000bf66270 */
[C---:B---3--:R-:W-:Y:S02]  /*12f10*/  @!P1 LEA R4, P5, R175.reuse, R0, 0x2 ;  /* 0x00000000af049211 */ /* 0x048fe400078a10ff */
[----:B------:R-:W-:Y:S02]  /*12f20*/  @!P0 LEA.HI.X R3, R176, R14, R193, 0x2, P2 ;  /* 0x0000000eb0038211 */ /* 0x000fe400010f14c1 */
[----:B------:R-:W-:Y:S02]  /*12f30*/  ISETP.GE.AND P2, PT, R172, UR4, PT ;  /* 0x00000004ac007c0c */ /* 0x000fe4000bf46270 */
[----:B----4-:R-:W-:Y:S01]  /*12f40*/  @!P4 LEA R6, P6, R174, R0, 0x2 ;  /* 0x00000000ae06c211 */ /* 0x010fe200078c10ff */
[----:B------:R0:W-:Y:S01]  /*12f50*/  @!P0 ST.E.64 desc[UR56][R2.64], R60 ;  /* 0x0000003c02008985 */ /* 0x0001e2000c101b38 */
[----:B------:R-:W-:-:S02]  /*12f60*/  @!P1 LEA.HI.X R5, R175, R14, R192, 0x2, P5 ;  /* 0x0000000eaf059211 */ /* 0x000fc400028f14c0 */
[----:B------:R-:W-:Y:S02]  /*12f70*/  @!P4 LEA.HI.X R7, R174, R14, R191, 0x2, P6 ;  /* 0x0000000eae07c211 */ /* 0x000fe400030f14bf */
[----:B------:R-:W-:Y:S01]  /*12f80*/  ISETP.GE.AND P0, PT, R171, UR4, PT ;  /* 0x00000004ab007c0c */ /* 0x000fe2000bf06270 */
[----:B------:R3:W-:Y:S01]  /*12f90*/  @!P1 ST.E.64 desc[UR56][R4.64], R62 ;  /* 0x0000003e04009985 */ /* 0x0007e2000c101b38 */
[C---:B-1----:R-:W-:Y:S02]  /*12fa0*/  @!P3 LEA R8, P1, R173.reuse, R0, 0x2 ;  /* 0x00000000ad08b211 */ /* 0x042fe400078210ff */
[----:B------:R-:W-:Y:S01]  /*12fb0*/  ISETP.GE.AND P5, PT, R170, UR4, PT ;  /* 0x00000004aa007c0c */ /* 0x000fe2000bfa6270 */
[----:B------:R1:W-:Y:S01]  /*12fc0*/  @!P4 ST.E.64 desc[UR56][R6.64], R68 ;  /* 0x000000440600c985 */ /* 0x0003e2000c101b38 */
[----:B------:R-:W-:Y:S02]  /*12fd0*/  @!P3 LEA.HI.X R9, R173, R14, R190, 0x2, P1 ;  /* 0x0000000ead09b211 */ /* 0x000fe400008f14be */
[----:B------:R-:W-:-:S02]  /*12fe0*/  ISETP.GE.AND P4, PT, R169, UR4, PT ;  /* 0x00000004a9007c0c */ /* 0x000fc4000bf86270 */
[----:B------:R-:W-:Y:S01]  /*12ff0*/  ISETP.GE.AND P1, PT, R168, UR4, PT ;  /* 0x00000004a8007c0c */ /* 0x000fe2000bf26270 */
[----:B------:R4:W-:Y:S01]  /*13000*/  @!P3 ST.E.64 desc[UR56][R8.64], R70 ;  /* 0x000000460800b985 */ /* 0x0009e2000c101b38 */
[CC--:B--2---:R-:W-:Y:S02]  /*13010*/  @!P2 LEA R10, P6, R172.reuse, R0.reuse, 0x2 ;  /* 0x00000000ac0aa211 */ /* 0x0c4fe400078c10ff */
[C---:B0-----:R-:W-:Y:S02]  /*13020*/  @!P0 LEA R2, P3, R171.reuse, R0, 0x2 ;  /* 0x00000000ab028211 */ /* 0x041fe400078610ff */
[-C--:B------:R-:W-:Y:S02]  /*13030*/  @!P2 LEA.HI.X R11, R172, R14.reuse, R189, 0x2, P6 ;  /* 0x0000000eac0ba211 */ /* 0x080fe400030f14bd */
[----:B------:R-:W-:-:S03]  /*13040*/  @!P0 LEA.HI.X R3, R171, R14, R188, 0x2, P3 ;  /* 0x0000000eab038211 */ /* 0x000fc600018f14bc */
[----:B------:R4:W-:Y:S01]  /*13050*/  @!P2 ST.E.64 desc[UR56][R10.64], R76 ;  /* 0x0000004c0a00a985 */ /* 0x0009e2000c101b38 */
[-C--:B---3--:R-:W-:Y:S02]  /*13060*/  @!P5 LEA R4, P2, R170, R0.reuse, 0x2 ;  /* 0x00000000aa04d211 */ /* 0x088fe400078410ff */
[CC--:B-1----:R-:W-:Y:S01]  /*13070*/  @!P4 LEA R6, P3, R169.reuse, R0.reuse, 0x2 ;  /* 0x00000000a906c211 */ /* 0x0c2fe200078610ff */
        /* <DEDUP_REMOVED lines=10> */
[----:B----4-:R-:W-:-:S04]  /*13120*/  LEA R2, P0, R23, R0, 0x2 ;  /* 0x0000000017027211 */ /* 0x010fc800078010ff */
[----:B------:R-:W-:-:S05]  /*13130*/  LEA.HI.X R3, R23, R14, R184, 0x2, P0 ;  /* 0x0000000e17037211 */ /* 0x000fca00000f14b8 */
[----:B------:R0:W-:Y:S01]  /*13140*/  ST.E.64 desc[UR56][R2.64], R30 ;  /* 0x0000001e02007985 */ /* 0x0001e2000c101b38 */
[----:B------:R-:W-:Y:S05]  /*13150*/  BRA `(.L_x_1376) ;  /* 0x0000000c00107947 */ /* 0x000fea0003800000 */
.L_x_1367:
[----:B------:R-:W-:Y:S02]  /*13160*/  ULDC.64 UR8, c[0x0][0xc00] ;  /* 0x0003000000087ab9 */ /* 0x000fe40000000a00 */
[----:B------:R-:W-:-:S04]  /*13170*/  UISETP.NE.U32.AND UP0, UPT, UR8, URZ, UPT ;  /* 0x0000003f0800728c */ /* 0x000fc8000bf05070 */
[----:B------:R-:W-:-:S03]  /*13180*/  UISETP.NE.AND.EX UP0, UPT, UR9, URZ, UPT, UP0 ;  /* 0x0000003f0900728c */ /* 0x000fc6000bf05300 */
[----:B------:R-:W-:Y:S02]  /*13190*/  ULDC.64 UR8, c[0x0][0xc00] ;  /* 0x0003000000087ab9 */ /* 0x000fe40000000a00 */
[----:B------:R-:W-:Y:S01]  /*131a0*/  UIMAD.WIDE UR8, UR42, 0x4, UR8 ;  /* 0x000000042a0878a5 */ /* 0x000fe2000f8e0208 */
[----:B------:R-:W-:-:S05]  /*131b0*/  PLOP3.LUT P1, PT, PT, PT, UP0, 0x80, 0x0 ;  /* 0x000000000000781c */ /* 0x000fca0003f2f008 */
[----:B------:R-:W-:Y:S02]  /*131c0*/  IMAD.U32 R2, RZ, RZ, UR8 ;  /* 0x00000008ff027e24 */ /* 0x000fe4000f8e00ff */
[----:B------:R-:W-:Y:S01]  /*131d0*/  IMAD.U32 R3, RZ, RZ, UR9 ;  /* 0x00000009ff037e24 */ /* 0x000fe2000f8e00ff */
[----:B------:R-:W-:Y:S02]  /*131e0*/  ULDC.64 UR8, c[0x0][0xc08] ;  /* 0x0003020000087ab9 */ /* 0x000fe40000000a00 */
[----:B------:R-:W-:Y:S01]  /*131f0*/  UISETP.NE.U32.AND UP1, UPT, UR8, URZ, UPT ;  /* 0x0000003f0800728c */ /* 0x000fe2000bf25070 */
[----:B------:R-:W-:Y:S02]  /*13200*/  ULDC UR4, c[0x0][0xa88] ;  /* 0x0002a20000047ab9 */ /* 0x000fe40000000800 */
[----:B------:R-:W2:Y:S01]  /*13210*/  @P1 LDG.E R6, desc[UR56][R2.64] ;  /* 0x0000003802061981 */ /* 0x000ea2000c1e1900 */
[----:B------:R-:W-:Y:S01]  /*13220*/  UISETP.NE.AND.EX UP1, UPT, UR9, URZ, UPT, UP1 ;  /* 0x0000003f0900728c */ /* 0x000fe2000bf25310 */
[----:B------:R-:W-:-:S05]  /*13230*/  IMAD.U32 R0, RZ, RZ, UR4 ;  /* 0x00000004ff007e24 */ /* 0x000fca000f8e00ff */
        /* <DEDUP_REMOVED lines=8> */
[----:B--2---:R-:W-:Y:S01]  /*132c0*/  @P1 R2UR UR4, R6 ;  /* 0x00000000060412ca */ /* 0x004fe200000e0000 */
[----:B0-----:R-:W-:-:S14]  /*132d0*/  @P2 BRA `(.L_x_1379) ;  /* 0x0000000000102947 */ /* 0x001fdc0003800000 */
[----:B------:R-:W-:Y:S05]  /*132e0*/  @!P1 BRA `(.L_x_1379) ;  /* 0x00000000000c9947 */ /* 0x000fea0003800000 */
[----:B------:R-:W2:Y:S04]  /*132f0*/  LDG.E R5, desc[UR56][R2.64] ;  /* 0x0000003802057981 */ /* 0x000ea8000c1e1900 */
[----:B-----5:R-:W2:Y:S02]  /*13300*/  LDG.E R0, desc[UR56][R2.64+0x4] ;  /* 0x0000043802007981 */ /* 0x020ea4000c1e1900 */
[----:B--2---:R-:W-:-:S07]  /*13310*/  IMAD.IADD R0, R0, 0x1, -R5 ;  /* 0x0000000100007824 */ /* 0x004fce00078e0a05 */
.L_x_1379:
[----:B------:R-:W-:Y:S01]  /*13320*/  USHF.R.S32.HI UR12, URZ, 0x1f, UR42 ;  /* 0x0000001f3f0c7899 */ /* 0x000fe2000801142a */
[----:B------:R-:W-:Y:S01]  /*13330*/  BSSY B1, `(.L_x_1380) ;  /* 0x000003a000017945 */ /* 0x000fe20003800000 */
[----:B------:R-:W-:Y:S02]  /*13340*/  USHF.R.S32.HI UR18, URZ, 0x1f, UR4 ;  /* 0x0000001f3f127899 */ /* 0x000fe40008011404 */
[----:B------:R-:W-:Y:S02]  /*13350*/  USEL UR7, UR42, URZ, !UP0 ;  /* 0x0000003f2a077287 */ /* 0x000fe4000c000000 */
[----:B------:R-:W-:Y:S01]  /*13360*/  USEL UR12, UR12, URZ, !UP0 ;  /* 0x0000003f0c0c7287 */ /* 0x000fe2000c000000 */
[----:B------:R-:W-:Y:S11]  /*13370*/  @P0 BRA `(.L_x_1381) ;  /* 0x0000000000d40947 */ /* 0x000ff60003800000 */
[----:B------:R-:W0:Y:S01]  /*13380*/  S2R R3, SR_TID.X ;  /* 0x0000000000037919 */ /* 0x000e220000002100 */
[----:B------:R-:W1:Y:S01]  /*13390*/  LDC R9, c[0x0][0xbe8] ;  /* 0x0002fa00ff097b82 */ /* 0x000e620000000800 */
[----:B------:R-:W-:Y:S02]  /*133a0*/  IMAD.U32 R4, RZ, RZ, UR41 ;  /* 0x00000029ff047e24 */ /* 0x000fe4000f8e00ff */
[----:B-1---5:R-:W-:-:S03]  /*133b0*/  IMAD R2, R0, R9, RZ ;  /* 0x0000000900027224 */ /* 0x022fc600078e02ff */
[----:B0-----:R-:W-:-:S04]  /*133c0*/  IADD3 R4, R4, -0x80, R3 ;  /* 0xffffff8004047810 */ /* 0x001fc80007ffe003 */
[----:B------:R-:W-:-:S13]  /*133d0*/  ISETP.GE.AND P0, PT, R4, R2, PT ;  /* 0x000000020400720c */ /* 0x000fda0003f06270 */
[----:B------:R-:W-:Y:S05]  /*133e0*/  @P0 BRA `(.L_x_1381) ;  /* 0x0000000000b80947 */ /* 0x000fea0003800000 */
[----:B------:R-:W-:Y:S01]  /*133f0*/  ISETP.NE.AND P0, PT, R9, 0x1, PT ;  /* 0x000000010900780c */ /* 0x000fe20003f05270 */
[----:B------:R-:W-:Y:S01]  /*13400*/  UISETP.GT.AND UP2, UPT, UR46, 0x1, UPT ;  /* 0x000000012e00788c */ /* 0x000fe2000bf44270 */
[----:B------:R-:W-:Y:S01]  /*13410*/  IMAD.MOV.U32 R5, RZ, RZ, R4 ;  /* 0x000000ffff057224 */ /* 0x000fe200078e0004 */
[----:B------:R-:W-:Y:S02]  /*13420*/  UMOV UR8, 0x9b8 ;  /* 0x000009b800087882 */ /* 0x000fe40000000000 */
[----:B------:R-:W-:Y:S02]  /*13430*/  USEL UR19, UR8, 0x978, UP2 ;  /* 0x0000097808137887 */ /* 0x000fe40009000000 */
[----:B------:R-:W-:-:S06]  /*13440*/  USEL UR21, UR39, URZ, UP2 ;  /* 0x0000003f27157287 */ /* 0x000fcc0009000000 */
[----:B------:R-:W0:Y:S04]  /*13450*/  @P0 LDC R3, c[0x0][0xbec] ;  /* 0x0002fb00ff030b82 */ /* 0x000e280000000800 */
[----:B------:R-:W-:Y:S01]  /*13460*/  ULDC.64 UR8, c[0x0][UR19+0x218] ;  /* 0x0000860013087abb */ /* 0x000fe20008000a00 */
[----:B------:R-:W-:Y:S01]  /*13470*/  ULDC.64 UR14, c[0x0][UR19+0x220] ;  /* 0x00008800130e7abb */ /* 0x000fe20008000a00 */
[----:B------:R-:W-:Y:S01]  /*13480*/  ULDC.64 UR16, c[0x0][UR19+0x228] ;  /* 0x00008a0013107abb */ /* 0x000fe20008000a00 */
[----:B------:R-:W-:Y:S01]  /*13490*/  UIMAD.WIDE.U32 UR10, UR8, UR43, URZ ;  /* 0x0000002b080a72a5 */ /* 0x000fe2000f8e003f */
[----:B------:R-:W1:Y:S01]  /*134a0*/  @P0 LDC R7, c[0x0][0xbf0] ;  /* 0x0002fc00ff070b82 */ /* 0x000e620000000800 */
[----:B------:R-:W-:Y:S02]  /*134b0*/  UIMAD UR20, UR9, UR43, URZ ;  /* 0x0000002b091472a4 */ /* 0x000fe4000f8e023f */
        /* <DEDUP_REMOVED lines=10> */
[----:B------:R-:W-:Y:S02]  /*13560*/  IMAD.U32 R3, RZ, RZ, UR23 ;  /* 0x00000017ff037e24 */ /* 0x000fe4000f8e00ff */
[----:B------:R-:W-:Y:S01]  /*13570*/  IMAD.U32 R6, RZ, RZ, UR8 ;  /* 0x00000008ff067e24 */ /* 0x000fe2000f8e00ff */
[----:B------:R-:W-:Y:S01]  /*13580*/  ULDC.64 UR8, c[0x0][UR19+0x210] ;  /* 0x0000840013087abb */ /* 0x000fe20008000a00 */
[----:B-1----:R-:W-:Y:S01]  /*13590*/  @P0 SHF.R.U32.HI R5, RZ, R7, R2 ;  /* 0x00000007ff050219 */ /* 0x002fe20000011602 */
[----:B------:R-:W-:-:S04]  /*135a0*/  IMAD.U32 R2, RZ, RZ, UR22 ;  /* 0x00000016ff027e24 */ /* 0x000fc8000f8e00ff */
[--C-:B------:R-:W-:Y:S01]  /*135b0*/  IMAD.MOV R7, RZ, RZ, -R5.reuse ;  /* 0x000000ffff077224 */ /* 0x100fe200078e0a05 */
[----:B------:R-:W-:Y:S01]  /*135c0*/  IADD3 R2, P0, P1, R5, UR10, R2 ;  /* 0x0000000a05027c10 */ /* 0x000fe2000f91e002 */
[----:B------:R-:W-:Y:S01]  /*135d0*/  UIADD3.X UR10, UR13, UR11, UR18, UP0, UP1 ;  /* 0x0000000b0d0a7290 */ /* 0x000fe200087e2412 */
[----:B------:R-:W-:Y:S01]  /*135e0*/  SHF.R.S32.HI R5, RZ, 0x1f, R5 ;  /* 0x0000001fff057819 */ /* 0x000fe20000011405 */
[----:B------:R-:W-:-:S04]  /*135f0*/  IMAD R7, R9, R7, R4 ;  /* 0x0000000709077224 */ /* 0x000fc800078e0204 */
[----:B------:R-:W-:Y:S01]  /*13600*/  IADD3.X R3, R5, UR10, R6, P0, P1 ;  /* 0x0000000a05037c10 */ /* 0x000fe200087e2406 */
[C---:B------:R-:W-:Y:S01]  /*13610*/  IMAD R9, R7.reuse, UR9, RZ ;  /* 0x0000000907097c24 */ /* 0x040fe2000f8e02ff */
[----:B------:R-:W-:Y:S01]  /*13620*/  SHF.R.S32.HI R4, RZ, 0x1f, R7 ;  /* 0x0000001fff047819 */ /* 0x000fe20000011407 */
[----:B------:R-:W-:Y:S01]  /*13630*/  ULDC.64 UR10, c[0x0][0xba8] ;  /* 0x0002ea00000a7ab9 */ /* 0x000fe20000000a00 */
[----:B------:R-:W-:Y:S01]  /*13640*/  @!UP2 ULDC UR10, c[0x0][0xb50] ;  /* 0x0002d400000aaab9 */ /* 0x000fe20000000800 */
[----:B------:R-:W-:Y:S01]  /*13650*/  IMAD.WIDE.U32 R2, R7, UR8, R2 ;  /* 0x0000000807027c25 */ /* 0x000fe2000f8e0002 */
[----:B------:R-:W-:-:S03]  /*13660*/  @!UP2 ULDC UR11, c[0x0][0xb54] ;  /* 0x0002d500000baab9 */ /* 0x000fc60000000800 */
[----:B------:R-:W-:Y:S01]  /*13670*/  IMAD R9, R4, UR8, R9 ;  /* 0x0000000804097c24 */ /* 0x000fe2000f8e0209 */
[----:B------:R-:W-:-:S03]  /*13680*/  LEA R4, P0, R2, UR10, 0x2 ;  /* 0x0000000a02047c11 */ /* 0x000fc6000f8010ff */
[----:B------:R-:W-:-:S05]  /*13690*/  IMAD.IADD R3, R3, 0x1, R9 ;  /* 0x0000000103037824 */ /* 0x000fca00078e0209 */
[----:B------:R-:W-:Y:S01]  /*136a0*/  LEA.HI.X R5, R2, UR11, R3, 0x2, P0 ;  /* 0x0000000b02057c11 */ /* 0x000fe200080f1403 */
[----:B------:R-:W-:-:S05]  /*136b0*/  IMAD.MOV.U32 R3, RZ, RZ, -0x800000 ;  /* 0xff800000ff037424 */ /* 0x000fca00078e00ff */
[----:B------:R0:W-:Y:S02]  /*136c0*/  STG.E desc[UR56][R4.64], R3 ;  /* 0x0000000304007986 */ /* 0x0001e4000c101938 */
.L_x_1381:
[----:B------:R-:W-:Y:S05]  /*136d0*/  BSYNC B1 ;  /* 0x0000000000017941 */ /* 0x000fea0003800000 */
.L_x_1380:
[----:B------:R-:W-:-:S06]  /*136e0*/  UISETP.GT.AND UP0, UPT, UR46, 0x1, UPT ;  /* 0x000000012e00788c */ /* 0x000fcc000bf04270 */
[----:B------:R-:W-:-:S13]  /*136f0*/  PLOP3.LUT P0, PT, PT, PT, UP0, 0x80, 0x0 ;  /* 0x000000000000781c */ /* 0x000fda0003f0f008 */
[----:B------:R-:W-:Y:S05]  /*13700*/  @P0 BRA `(.L_x_1376) ;  /* 0x0000000400a40947 */ /* 0x000fea0003800000 */
[----:B------:R-:W1:Y:S01]  /*13710*/  LDC R11, c[0x0][0xbe8] ;  /* 0x0002fa00ff0b7b82 */ /* 0x000e620000000800 */
[----:B------:R-:W-:Y:S01]  /*13720*/  ULDC.64 UR14, c[0x0][0xaa0] ;  /* 0x0002a800000e7ab9 */ /* 0x000fe20000000a00 */
[----:B------:R-:W-:Y:S01]  /*13730*/  IMAD R2, R22, 0x20, R182 ;  /* 0x0000002016027824 */ /* 0x000fe200078e02b6 */
[----:B------:R-:W-:Y:S01]  /*13740*/  UIMAD UR10, UR18, UR14, URZ ;  /* 0x0000000e120a72a4 */ /* 0x000fe2000f8e023f */
[----:B------:R-:W-:Y:S01]  /*13750*/  BSSY B1, `(.L_x_1382) ;  /* 0x000003a000017945 */ /* 0x000fe20003800000 */
[----:B------:R-:W-:Y:S01]  /*13760*/  UIMAD.WIDE.U32 UR8, UR4, UR14, URZ ;  /* 0x0000000e040872a5 */ /* 0x000fe2000f8e003f */
[----:B------:R-:W-:Y:S01]  /*13770*/  VIADD R6, R2, UR41 ;  /* 0x0000002902067c36 */ /* 0x000fe20008000000 */
[----:B------:R-:W-:-:S03]  /*13780*/  UIMAD UR10, UR4, UR15, UR10 ;  /* 0x0000000f040a72a4 */ /* 0x000fc6000f8e020a */
[----:B0-----:R-:W-:Y:S01]  /*13790*/  IMAD.MOV.U32 R5, RZ, RZ, R6 ;  /* 0x000000ffff057224 */ /* 0x001fe200078e0006 */
[----:B------:R-:W-:-:S03]  /*137a0*/  UIADD3 UR9, UR9, UR10, URZ ;  /* 0x0000000a09097290 */ /* 0x000fc6000fffe03f */
[----:B------:R-:W-:Y:S02]  /*137b0*/  ULDC.64 UR10, c[0x0][0xae8] ;  /* 0x0002ba00000a7ab9 */ /* 0x000fe40000000a00 */
[----:B------:R-:W-:-:S04]  /*137c0*/  UIMAD.WIDE.U32 UR8, UR43, UR10, UR8 ;  /* 0x0000000a2b0872a5 */ /* 0x000fc8000f8e0008 */
[----:B------:R-:W-:-:S03]  /*137d0*/  UIMAD UR9, UR43, UR11, UR9 ;  /* 0x0000000b2b0972a4 */ /* 0x000fc6000f8e0209 */
[----:B------:R-:W-:Y:S01]  /*137e0*/  ULDC.64 UR10, c[0x0][0xaf0] ;  /* 0x0002bc00000a7ab9 */ /* 0x000fe20000000a00 */
[----:B-1----:R-:W-:Y:S01]  /*137f0*/  ISETP.NE.AND P0, PT, R11, 0x1, PT ;  /* 0x000000010b00780c */ /* 0x002fe20003f05270 */
[----:B------:R-:W-:Y:S02]  /*13800*/  UIMAD UR12, UR12, UR10, URZ ;  /* 0x0000000a0c0c72a4 */ /* 0x000fe4000f8e023f */
[----:B------:R-:W-:Y:S02]  /*13810*/  UIMAD.WIDE.U32 UR8, UR7, UR10, UR8 ;  /* 0x0000000a070872a5 */ /* 0x000fe4000f8e0008 */
[----:B------:R-:W-:-:S03]  /*13820*/  UIMAD UR4, UR7, UR11, UR12 ;  /* 0x0000000b070472a4 */ /* 0x000fc6000f8e020c */
[----:B------:R-:W-:Y:S01]  /*13830*/  ULDC.64 UR10, c[0x0][0xae0] ;  /* 0x0002b800000a7ab9 */ /* 0x000fe20000000a00 */
[----:B------:R-:W-:-:S04]  /*13840*/  UIADD3 UR4, UR9, UR4, URZ ;  /* 0x0000000409047290 */ /* 0x000fc8000fffe03f */
        /* <DEDUP_REMOVED lines=9> */
[----:B------:R-:W-:Y:S02]  /*138e0*/  IMAD R7, R11, R7, R6 ;  /* 0x000000070b077224 */ /* 0x000fe400078e0206 */
[----:B------:R-:W-:Y:S01]  /*138f0*/  IMAD.U32 R2, RZ, RZ, UR8 ;  /* 0x00000008ff027e24 */ /* 0x000fe2000f8e00ff */
[----:B------:R-:W-:Y:S01]  /*13900*/  ULDC.64 UR8, c[0x0][0xad8] ;  /* 0x0002b60000087ab9 */ /* 0x000fe20000000a00 */
[C---:B------:R-:W-:Y:S01]  /*13910*/  IMAD R9, R5.reuse, UR11, R4 ;  /* 0x0000000b05097c24 */ /* 0x040fe2000f8e0204 */
[----:B------:R-:W-:Y:S01]  /*13920*/  SHF.R.S32.HI R4, RZ, 0x1f, R7 ;  /* 0x0000001fff047819 */ /* 0x000fe20000011407 */
[----:B------:R-:W-:-:S04]  /*13930*/  IMAD.WIDE.U32 R2, R5, UR10, R2 ;  /* 0x0000000a05027c25 */ /* 0x000fc8000f8e0002 */
[----:B------:R-:W-:Y:S02]  /*13940*/  IMAD.IADD R3, R3, 0x1, R9 ;  /* 0x0000000103037824 */ /* 0x000fe400078e0209 */
[----:B------:R-:W-:Y:S02]  /*13950*/  IMAD R4, R4, UR8, RZ ;  /* 0x0000000804047c24 */ /* 0x000fe4000f8e02ff */
[----:B------:R-:W-:Y:S02]  /*13960*/  VIADD R6, R182, UR41 ;  /* 0x00000029b6067c36 */ /* 0x000fe40008000000 */
[----:B-----5:R-:W-:Y:S02]  /*13970*/  IMAD R11, R0, R11, RZ ;  /* 0x0000000b000b7224 */ /* 0x020fe400078e02ff */
[C---:B------:R-:W-:Y:S02]  /*13980*/  IMAD R5, R7.reuse, UR9, R4 ;  /* 0x0000000907057c24 */ /* 0x040fe4000f8e0204 */
[----:B------:R-:W-:Y:S01]  /*13990*/  IMAD.WIDE.U32 R2, R7, UR8, R2 ;  /* 0x0000000807027c25 */ /* 0x000fe2000f8e0002 */
[----:B------:R-:W-:Y:S01]  /*139a0*/  ISETP.GE.AND P2, PT, R6, R11, PT ;  /* 0x0000000b0600720c */ /* 0x000fe20003f46270 */
[----:B------:R-:W-:-:S02]  /*139b0*/  ULDC.64 UR8, c[0x0][0xa80] ;  /* 0x0002a00000087ab9 */ /* 0x000fc40000000a00 */
[----:B------:R-:W-:Y:S01]  /*139c0*/  VIADD R0, R6, 0x20 ;  /* 0x0000002006007836 */ /* 0x000fe20000000000 */
[----:B------:R-:W-:Y:S01]  /*139d0*/  LEA R4, P3, R2, UR8, 0x1 ;  /* 0x0000000802047c11 */ /* 0x000fe2000f8608ff */
[----:B------:R-:W-:-:S03]  /*139e0*/  IMAD.IADD R3, R3, 0x1, R5 ;  /* 0x0000000103037824 */ /* 0x000fc600078e0205 */
[-C--:B------:R-:W-:Y:S01]  /*139f0*/  ISETP.GE.AND P1, PT, R0, R11.reuse, PT ;  /* 0x0000000b0000720c */ /* 0x080fe20003f26270 */
[----:B------:R-:W-:Y:S01]  /*13a00*/  VIADD R0, R6, 0x40 ;  /* 0x0000004006007836 */ /* 0x000fe20000000000 */
[----:B------:R-:W-:Y:S02]  /*13a10*/  LEA.HI.X R5, R2, UR9, R3, 0x1, P3 ;  /* 0x0000000902057c11 */ /* 0x000fe400098f0c03 */
[----:B------:R0:W1:Y:S02]  /*13a20*/  SHFL.IDX PT, R2, R4, RZ, 0x181f ;  /* 0x00181fff04027589 */ /* 0x00006400000e0000 */
[----:B------:R-:W-:Y:S02]  /*13a30*/  ISETP.GE.AND P0, PT, R0, R11, PT ;  /* 0x0000000b0000720c */ /* 0x000fe40003f06270 */
[----:B------:R0:W2:Y:S01]  /*13a40*/  SHFL.IDX PT, R0, R5, RZ, 0x181f ;  /* 0x00181fff05007589 */ /* 0x0000a200000e0000 */
[----:B------:R-:W-:Y:S10]  /*13a50*/  @P2 BRA `(.L_x_1383) ;  /* 0x0000000000242947 */ /* 0x000ff40003800000 */
[----:B------:R-:W-:Y:S02]  /*13a60*/  ULDC UR4, c[0x0][0xac8] ;  /* 0x0002b20000047ab9 */ /* 0x000fe40000000800 */
[----:B------:R-:W-:Y:S02]  /*13a70*/  ISETP.GE.AND P4, PT, R18, UR4, PT ;  /* 0x0000000412007c0c */ /* 0x000fe4000bf86270 */
[----:B------:R-:W-:-:S11]  /*13a80*/  ISETP.GE.AND P5, PT, R19, UR4, PT ;  /* 0x0000000413007c0c */ /* 0x000fd6000bfa6270 */
[CC--:B-1----:R-:W-:Y:S02]  /*13a90*/  @!P4 LEA R8, P2, R18.reuse, R2.reuse, 0x1 ;  /* 0x000000021208c211 */ /* 0x0c2fe400078408ff */
[C---:B------:R-:W-:Y:S02]  /*13aa0*/  @!P5 LEA R2, P3, R19.reuse, R2, 0x1 ;  /* 0x000000021302d211 */ /* 0x040fe400078608ff */
[-C--:B--2---:R-:W-:Y:S02]  /*13ab0*/  @!P4 LEA.HI.X R9, R18, R0.reuse, R204, 0x1, P2 ;  /* 0x000000001209c211 */ /* 0x084fe400010f0ccc */
[----:B------:R-:W-:-:S03]  /*13ac0*/  @!P5 LEA.HI.X R3, R19, R0, R203, 0x1, P3 ;  /* 0x000000001303d211 */ /* 0x000fc600018f0ccb */
[----:B------:R3:W-:Y:S04]  /*13ad0*/  @!P4 ST.E.128 desc[UR56][R8.64], RZ ;  /* 0x000000ff0800c985 */ /* 0x0007e8000c101d38 */
[----:B------:R3:W-:Y:S02]  /*13ae0*/  @!P5 ST.E.128 desc[UR56][R2.64], RZ ;  /* 0x000000ff0200d985 */ /* 0x0007e4000c101d38 */
.L_x_1383:
[----:B------:R-:W-:Y:S05]  /*13af0*/  BSYNC B1 ;  /* 0x0000000000017941 */ /* 0x000fea0003800000 */
.L_x_1382:
[----:B--2---:R2:W4:Y:S01]  /*13b00*/  SHFL.IDX PT, R0, R5, 0x1, 0x181f ;  /* 0x00381f0005007f89 */ /* 0x00452200000e0000 */
[----:B------:R-:W-:Y:S03]  /*13b10*/  BSSY B1, `(.L_x_1384) ;  /* 0x000000c000017945 */ /* 0x000fe60003800000 */
[----:B-1-3--:R2:W1:Y:S01]  /*13b20*/  SHFL.IDX PT, R2, R4, 0x1, 0x181f ;  /* 0x00381f0004027f89 */ /* 0x00a46200000e0000 */
[----:B------:R-:W-:Y:S05]  /*13b30*/  @P1 BRA `(.L_x_1385) ;  /* 0x0000000000241947 */ /* 0x000fea0003800000 */
[----:B------:R-:W-:Y:S02]  /*13b40*/  ULDC UR4, c[0x0][0xac8] ;  /* 0x0002b20000047ab9 */ /* 0x000fe40000000800 */
[----:B------:R-:W-:Y:S02]  /*13b50*/  ISETP.GE.AND P3, PT, R18, UR4, PT ;  /* 0x0000000412007c0c */ /* 0x000fe4000bf66270 */
[----:B------:R-:W-:-:S11]  /*13b60*/  ISETP.GE.AND P4, PT, R19, UR4, PT ;  /* 0x0000000413007c0c */ /* 0x000fd6000bf86270 */
[CC--:B-1----:R-:W-:Y:S02]  /*13b70*/  @!P3 LEA R8, P1, R18.reuse, R2.reuse, 0x1 ;  /* 0x000000021208b211 */ /* 0x0c2fe400078208ff */
[C---:B------:R-:W-:Y:S02]  /*13b80*/  @!P4 LEA R2, P2, R19.reuse, R2, 0x1 ;  /* 0x000000021302c211 */ /* 0x040fe400078408ff */
[-C--:B----4-:R-:W-:Y:S02]  /*13b90*/  @!P3 LEA.HI.X R9, R18, R0.reuse, R204, 0x1, P1 ;  /* 0x000000001209b211 */ /* 0x090fe400008f0ccc */
[----:B------:R-:W-:-:S03]  /*13ba0*/  @!P4 LEA.HI.X R3, R19, R0, R203, 0x1, P2 ;  /* 0x000000001303c211 */ /* 0x000fc600010f0ccb */
[----:B------:R3:W-:Y:S04]  /*13bb0*/  @!P3 ST.E.128 desc[UR56][R8.64], RZ ;  /* 0x000000ff0800b985 */ /* 0x0007e8000c101d38 */
[----:B------:R3:W-:Y:S02]  /*13bc0*/  @!P4 ST.E.128 desc[UR56][R2.64], RZ ;  /* 0x000000ff0200c985 */ /* 0x0007e4000c101d38 */
.L_x_1385:
[----:B------:R-:W-:Y:S05]  /*13bd0*/  BSYNC B1 ;  /* 0x0000000000017941 */ /* 0x000fea0003800000 */
.L_x_1384:
[----:B----4-:R4:W0:Y:S01]  /*13be0*/  SHFL.IDX PT, R0, R5, 0x2, 0x181f ;  /* 0x00581f0005007f89 */ /* 0x01082200000e0000 */
        /* <DEDUP_REMOVED lines=8> */
[-C--:B0-----:R-:W-:Y:S02]  /*13c70*/  @!P2 LEA.HI.X R9, R18, R0.reuse, R204, 0x1, P0 ;  /* 0x000000001209a211 */ /* 0x081fe400000f0ccc */
[----:B------:R-:W-:-:S03]  /*13c80*/  @!P3 LEA.HI.X R3, R19, R0, R203, 0x1, P1 ;  /* 0x000000001303b211 */ /* 0x000fc600008f0ccb */
[----:B------:R3:W-:Y:S04]  /*13c90*/  @!P2 ST.E.128 desc[UR56][R8.64], RZ ;  /* 0x000000ff0800a985 */ /* 0x0007e8000c101d38 */
[----:B------:R3:W-:Y:S02]  /*13ca0*/  @!P3 ST.E.128 desc[UR56][R2.64], RZ ;  /* 0x000000ff0200b985 */ /* 0x0007e4000c101d38 */
.L_x_1387:
[----:B------:R-:W-:Y:S05]  /*13cb0*/  BSYNC B1 ;  /* 0x0000000000017941 */ /* 0x000fea0003800000 */
.L_x_1386:
[----:B0-----:R-:W-:Y:S01]  /*13cc0*/  VIADD R0, R6, 0x60 ;  /* 0x0000006006007836 */ /* 0x001fe20000000000 */
[----:B--2-4-:R-:W0:Y:S04]  /*13cd0*/  SHFL.IDX PT, R5, R5, 0x3, 0x181f ;  /* 0x00781f0005057f89 */ /* 0x014e2800000e0000 */
[----:B------:R-:W-:Y:S01]  /*13ce0*/  ISETP.GE.AND P0, PT, R0, R11, PT ;  /* 0x0000000b0000720c */ /* 0x000fe20003f06270 */
[----:B-1-3--:R1:W2:-:S12]  /*13cf0*/  SHFL.IDX PT, R2, R4, 0x3, 0x181f ;  /* 0x00781f0004027f89 */ /* 0x00a29800000e0000 */
[----:B-1----:R-:W-:Y:S05]  /*13d00*/  @P0 BRA `(.L_x_1376) ;  /* 0x0000000000240947 */ /* 0x002fea0003800000 */
[----:B------:R-:W-:Y:S02]  /*13d10*/  ULDC UR4, c[0x0][0xac8] ;  /* 0x0002b20000047ab9 */ /* 0x000fe40000000800 */
[----:B------:R-:W-:Y:S02]  /*13d20*/  ISETP.GE.AND P2, PT, R18, UR4, PT ;  /* 0x0000000412007c0c */ /* 0x000fe4000bf46270 */
[----:B------:R-:W-:-:S11]  /*13d30*/  ISETP.GE.AND P3, PT, R19, UR4, PT ;  /* 0x0000000413007c0c */ /* 0x000fd6000bf66270 */
[CC--:B--2---:R-:W-:Y:S02]  /*13d40*/  @!P2 LEA R6, P0, R18.reuse, R2.reuse, 0x1 ;  /* 0x000000021206a211 */ /* 0x0c4fe400078008ff */
[C---:B------:R-:W-:Y:S02]  /*13d50*/  @!P3 LEA R2, P1, R19.reuse, R2, 0x1 ;  /* 0x000000021302b211 */ /* 0x040fe400078208ff */
[-C--:B0-----:R-:W-:Y:S02]  /*13d60*/  @!P2 LEA.HI.X R7, R18, R5.reuse, R204, 0x1, P0 ;  /* 0x000000051207a211 */ /* 0x081fe400000f0ccc */
[----:B------:R-:W-:-:S03]  /*13d70*/  @!P3 LEA.HI.X R3, R19, R5, R203, 0x1, P1 ;  /* 0x000000051303b211 */ /* 0x000fc600008f0ccb */
[----:B------:R0:W-:Y:S04]  /*13d80*/  @!P2 ST.E.128 desc[UR56][R6.64], RZ ;  /* 0x000000ff0600a985 */ /* 0x0001e8000c101d38 */
[----:B------:R0:W-:Y:S02]  /*13d90*/  @!P3 ST.E.128 desc[UR56][R2.64], RZ ;  /* 0x000000ff0200b985 */ /* 0x0001e4000c101d38 */
.L_x_1376:
[----:B------:R-:W-:Y:S05]  /*13da0*/  BSYNC B0 ;  /* 0x0000000000007941 */ /* 0x000fea0003800000 */
.L_x_1366:
[----:B------:R-:W-:Y:S02]  /*13db0*/  ULDC UR4, c[0x0][0xc3c] ;  /* 0x00030f0000047ab9 */ /* 0x000fe40000000800 */
[----:B------:R-:W-:-:S06]  /*13dc0*/  UISETP.GE.AND UP0, UPT, UR52, UR4, UPT ;  /* 0x000000043400728c */ /* 0x000fcc000bf06270 */
[----:B------:R-:W-:-:S13]  /*13dd0*/  PLOP3.LUT P0, PT, PT, PT, UP0, 0x80, 0x0 ;  /* 0x000000000000781c */ /* 0x000fda0003f0f008 */
[----:B------:R-:W-:Y:S05]  /*13de0*/  @!P0 BRA `(.L_x_1388) ;  /* 0xfffffed000588947 */ /* 0x000fea000383ffff */
[----:B------:R-:W-:Y:S05]  /*13df0*/  EXIT ;  /* 0x000000000000794d */ /* 0x000fea0003800000 */
.L_x_1275:
        /* <DEDUP_REMOVED lines=10> */
[----:B------:R-:W0:Y:S02]  /*13ea0*/  @P0 LDS.128 R24, [R2+0x228d0] ;  /* 0x0228d00002180984 */ /* 0x000e240000000c00 */
[----:B0-----:R-:W-:Y:S01]  /*13eb0*/  @P0 R2UR UR40, R27 ;  /* 0x000000001b2802ca */ /* 0x001fe200000e0000 */
[----:B------:R-:W-:Y:S06]  /*13ec0*/  @P0 BAR.ARV 0x4, 0x180 ;  /* 0x0106000000000b1d */ /* 0x000fec0000002000 */
[----:B------:R-:W-:Y:S08]  /*13ed0*/  @P0 BRA `(.L_x_1389) ;  /* 0x0000000c00b80947 */ /* 0x000ff00003800000 */
[----:B------:R-:W0:Y:S01]  /*13ee0*/  S2R R4, SR_TID.X ;  /* 0x0000000000047919 */ /* 0x000e220000002100 */
[----:B------:R-:W-:Y:S01]  /*13ef0*/  ULDC UR4, c[0x0][0xc3c] ;  /* 0x00030f0000047ab9 */ /* 0x000fe20000000800 */
[----:B------:R-:W-:Y:S02]  /*13f00*/  IMAD.MOV.U32 R0, RZ, RZ, RZ ;  /* 0x000000ffff007224 */ /* 0x000fe400078e00ff */
[----:B------:R-:W-:Y:S01]  /*13f10*/  IMAD.MOV.U32 R9, RZ, RZ, RZ ;  /* 0x000000ffff097224 */ /* 0x000fe200078e00ff */
[----:B0-----:R-:W-:-:S04]  /*13f20*/  LOP3.LUT R7, R4, 0x1f, RZ, 0xc0, !PT ;  /* 0x0000001f04077812 */ /* 0x001fc800078ec0ff */
[----:B------:R-:W-:-:S04]  /*13f30*/  ISETP.NE.AND P0, PT, R7, 0x1f, PT ;  /* 0x0000001f0700780c */ /* 0x000fc80003f05270 */
[----:B------:R-:W-:-:S13]  /*13f40*/  ISETP.GE.OR P1, PT, R7, UR4, !P0 ;  /* 0x0000000407007c0c */ /* 0x000fda000c726670 */
[----:B------:R-:W0:Y:S08]  /*13f50*/  @!P1 LDC.64 R4, c[0x0][0xc80] ;  /* 0x00032000ff049b82 */ /* 0x000e300000000a00 */
[----:B------:R-:W1:Y:S01]  /*13f60*/  @!P1 LDC.64 R2, c[0x0][0xc78] ;  /* 0x00031e00ff029b82 */ /* 0x000e620000000a00 */
[----:B0-----:R-:W-:-:S05]  /*13f70*/  @!P1 IMAD.WIDE.U32 R4, R7, 0x4, R4 ;  /* 0x0000000407049825 */ /* 0x001fca00078e0004 */
[----:B------:R-:W2:Y:S01]  /*13f80*/  @!P1 LDG.E R0, desc[UR56][R4.64] ;  /* 0x0000003804009981 */ /* 0x000ea2000c1e1900 */
[----:B-1----:R-:W-:-:S05]  /*13f90*/  @!P1 IMAD.WIDE.U32 R2, R7, 0x4, R2 ;  /* 0x0000000407029825 */ /* 0x002fca00078e0002 */
        /* <DEDUP_REMOVED lines=21> */
[----:B------:R-:W1:Y:S01]  /*140f0*/  S2R R11, SR_CTAID.X ;  /* 0x00000000000b7919 */ /* 0x000e620000002500 */
[----:B0-----:R-:W-:Y:S02]  /*14100*/  SEL R5, R4, RZ, P5 ;  /* 0x000000ff04057207 */ /* 0x001fe40002800000 */
[----:B------:R-:W0:Y:S03]  /*14110*/  LDC R4, c[0x0][0xc38] ;  /* 0x00030e00ff047b82 */ /* 0x000e260000000800 */
[----:B------:R-:W-:-:S05]  /*14120*/  IMAD.IADD R13, R2, 0x1, R5 ;  /* 0x00000001020d7824 */ /* 0x000fca00078e0205 */
[----:B------:R-:W0:Y:S02]  /*14130*/  SHFL.IDX PT, R5, R13, 0x1f, 0x1f ;  /* 0x03e01f000d057f89 */ /* 0x000e2400000e0000 */
[----:B0-----:R-:W-:-:S05]  /*14140*/  IMAD R6, R5, R4, RZ ;  /* 0x0000000405067224 */ /* 0x001fca00078e02ff */
[----:B-1----:R-:W-:Y:S01]  /*14150*/  ISETP.GT.AND P6, PT, R6, R11, PT ;  /* 0x0000000b0600720c */ /* 0x002fe20003fc4270 */
[----:B------:R-:W-:-:S12]  /*14160*/  IMAD.MOV.U32 R3, RZ, RZ, R6 ;  /* 0x000000ffff037224 */ /* 0x000fd800078e0006 */
[----:B------:R-:W-:Y:S05]  /*14170*/  @P6 BRA `(.L_x_1390) ;  /* 0x0000000000a46947 */ /* 0x000fea0003800000 */
[----:B------:R-:W-:Y:S01]  /*14180*/  IMAD.MOV.U32 R6, RZ, RZ, R3 ;  /* 0x000000ffff067224 */ /* 0x000fe200078e0003 */
[----:B------:R-:W-:Y:S01]  /*14190*/  UMOV UR4, URZ ;  /* 0x0000003f00047c82 */ /* 0x000fe20008000000 */
[----:B------:R-:W-:-:S05]  /*141a0*/  ULDC UR5, c[0x0][0xc3c] ;  /* 0x00030f0000057ab9 */ /* 0x000fca0000000800 */
.L_x_1392:
[----:B------:R-:W-:-:S04]  /*141b0*/  UIADD3 UR4, UR4, 0x1f, URZ ;  /* 0x0000001f04047890 */ /* 0x000fc8000fffe03f */
[----:B------:R-:W-:-:S06]  /*141c0*/  UISETP.GE.AND UP0, UPT, UR4, UR5, UPT ;  /* 0x000000050400728c */ /* 0x000fcc000bf06270 */
[----:B------:R-:W-:-:S13]  /*141d0*/  PLOP3.LUT P6, PT, PT, PT, UP0, 0x40, 0x0 ;  /* 0x000000000000781c */ /* 0x000fda0003fce808 */
[----:B------:R-:W-:Y:S05]  /*141e0*/  @!P6 BRA `(.L_x_1391) ;  /* 0x0000000800c8e947 */ /* 0x000fea0003800000 */
[----:B------:R-:W-:Y:S02]  /*141f0*/  VIADD R9, R7, UR4 ;  /* 0x0000000407097c36 */ /* 0x000fe40008000000 */
[----:B------:R-:W-:-:S03]  /*14200*/  IMAD.MOV.U32 R0, RZ, RZ, RZ ;  /* 0x000000ffff007224 */ /* 0x000fc600078e00ff */
[----:B------:R-:W-:-:S13]  /*14210*/  ISETP.GE.OR P6, PT, R9, UR5, !P0 ;  /* 0x0000000509007c0c */ /* 0x000fda000c7c6670 */
[----:B------:R-:W0:Y:S08]  /*14220*/  @!P6 LDC.64 R4, c[0x0][0xc80] ;  /* 0x00032000ff04eb82 */ /* 0x000e300000000a00 */
[----:B------:R-:W1:Y:S01]  /*14230*/  @!P6 LDC.64 R2, c[0x0][0xc78] ;  /* 0x00031e00ff02eb82 */ /* 0x000e620000000a00 */
[----:B0-----:R-:W-:-:S05]  /*14240*/  @!P6 IMAD.WIDE R4, R9, 0x4, R4 ;  /* 0x000000040904e825 */ /* 0x001fca00078e0204 */
[----:B------:R0:W2:Y:S01]  /*14250*/  @!P6 LDG.E R0, desc[UR56][R4.64] ;  /* 0x000000380400e981 */ /* 0x0000a2000c1e1900 */
[----:B-1----:R-:W-:-:S04]  /*14260*/  @!P6 IMAD.WIDE R2, R9, 0x4, R2 ;  /* 0x000000040902e825 */ /* 0x002fc800078e0202 */
[----:B------:R-:W-:Y:S01]  /*14270*/  IMAD.MOV.U32 R9, RZ, RZ, RZ ;  /* 0x000000ffff097224 */ /* 0x000fe200078e00ff */
[----:B0-----:R-:W0:Y:S05]  /*14280*/  LDC R4, c[0x0][0xc38] ;  /* 0x00030e00ff047b82 */ /* 0x001e2a0000000800 */
[----:B------:R-:W2:Y:S02]  /*14290*/  @!P6 LDG.E R9, desc[UR56][R2.64] ;  /* 0x000000380209e981 */ /* 0x000ea4000c1e1900 */
[----:B--2---:R-:W-:-:S05]  /*142a0*/  IMAD R15, R0, R9, RZ ;  /* 0x00000009000f7224 */ /* 0x004fca00078e02ff */
        /* <DEDUP_REMOVED lines=20> */
[----:B------:R-:W-:Y:S02]  /*143f0*/  IMAD.MOV.U32 R13, RZ, RZ, R2 ;  /* 0x000000ffff0d7224 */ /* 0x000fe400078e0002 */
[----:B------:R-:W-:-:S07]  /*14400*/  IMAD.MOV.U32 R3, RZ, RZ, R5 ;  /* 0x000000ffff037224 */ /* 0x000fce00078e0005 */
.L_x_1390:
[----:B------:R-:W-:Y:S02]  /*14410*/  IMAD.IADD R24, R6, 0x1, -R3 ;  /* 0x0000000106187824 */ /* 0x000fe400078e0a03 */
[----:B------:R-:W-:Y:S02]  /*14420*/  IMAD.MOV.U32 R3, RZ, RZ, RZ ;  /* 0x000000ffff037224 */ /* 0x000fe400078e00ff */
[----:B------:R-:W-:-:S05]  /*14430*/  IMAD R2, R13, R4, R24 ;  /* 0x000000040d027224 */ /* 0x000fca00078e0218 */
[----:B------:R-:W-:-:S13]  /*14440*/  ISETP.GT.AND P0, PT, R2, R11, PT ;  /* 0x0000000b0200720c */ /* 0x000fda0003f04270 */
[----:B------:R-:W-:Y:S02]  /*14450*/  VOTEU.ANY UR6, UPT, !P0 ;  /* 0x0000000000067886 */ /* 0x000fe400040e0100 */
[----:B------:R-:W-:Y:S02]  /*14460*/  UPOPC UR5, UR6 ;  /* 0x00000006000572bf */ /* 0x000fe40008000000 */
[----:B------:R-:W-:Y:S02]  /*14470*/  ISETP.NE.AND P0, PT, RZ, UR6, PT ;  /* 0x00000006ff007c0c */ /* 0x000fe4000bf05270 */
[----:B------:R-:W-:Y:S02]  /*14480*/  UIADD3 UR40, UR5, UR4, URZ ;  /* 0x0000000405287290 */ /* 0x000fe4000fffe03f */
[----:B------:R-:W-:Y:S02]  /*14490*/  IMAD.U32 R2, RZ, RZ, UR5 ;  /* 0x00000005ff027e24 */ /* 0x000fe4000f8e00ff */
[----:B------:R-:W-:-:S03]  /*144a0*/  IMAD.U32 R5, RZ, RZ, UR5 ;  /* 0x00000005ff057e24 */ /* 0x000fc6000f8e00ff */
[----:B------:R-:W0:Y:S04]  /*144b0*/  SHFL.IDX PT, R9, R9, R2, 0x1f ;  /* 0x00001f0209097589 */ /* 0x000e2800000e0000 */
[----:B------:R1:W2:Y:S01]  /*144c0*/  SHFL.IDX PT, R0, R0, R5, 0x1f ;  /* 0x00001f0500007589 */ /* 0x0002a200000e0000 */
[----:B0-----:R-:W-:Y:S01]  /*144d0*/  ISETP.NE.AND P1, PT, R9, 0x1, PT ;  /* 0x000000010900780c */ /* 0x001fe20003f25270 */
[----:B-1----:R-:W-:-:S12]  /*144e0*/  @!P0 BRA `(.L_x_1393) ;  /* 0x00000000000c8947 */ /* 0x002fd80003800000 */
[----:B------:R-:W-:-:S06]  /*144f0*/  UIADD3 UR4, UR5, -0x1, URZ ;  /* 0xffffffff05047890 */ /* 0x000fcc000fffe03f */
[----:B------:R-:W-:-:S05]  /*14500*/  IMAD.U32 R2, RZ, RZ, UR4 ;  /* 0x00000004ff027e24 */ /* 0x000fca000f8e00ff */
[----:B------:R0:W1:Y:S02]  /*14510*/  SHFL.IDX PT, R3, R13, R2, 0x1f ;  /* 0x00001f020d037589 */ /* 0x00006400000e0000 */
.L_x_1393:
[----:B-1----:R-:W-:-:S04]  /*14520*/  IMAD R24, R3, R4, R24 ;  /* 0x0000000403187224 */ /* 0x002fc800078e0218 */
[----:B------:R-:W-:Y:S01]  /*14530*/  IMAD.IADD R5, R11, 0x1, -R24 ;  /* 0x000000010b057824 */ /* 0x000fe200078e0a18 */
[----:B------:R-:W-:Y:S06]  /*14540*/  @!P1 BRA `(.L_x_1394) ;  /* 0x0000000000e89947 */ /* 0x000fec0003800000 */
[-C--:B--2---:R-:W-:Y:S02]  /*14550*/  IABS R12, R0.reuse ;  /* 0x00000000000c7213 */ /* 0x084fe40000000000 */
[----:B------:R-:W-:Y:S02]  /*14560*/  IABS R4, R9 ;  /* 0x0000000900047213 */ /* 0x000fe40000000000 */
[----:B------:R-:W1:Y:S01]  /*14570*/  I2F.RP R6, R12 ;  /* 0x0000000c00067306 */ /* 0x000e620000209400 */
[----:B------:R-:W-:-:S07]  /*14580*/  IABS R10, R0 ;  /* 0x00000000000a7213 */ /* 0x000fce0000000000 */
[----:B------:R-:W2:Y:S08]  /*14590*/  I2F.RP R8, R4 ;  /* 0x0000000400087306 */ /* 0x000eb00000209400 */
[----:B-1----:R-:W0:Y:S08]  /*145a0*/  MUFU.RCP R6, R6 ;  /* 0x0000000600067308 */ /* 0x002e300000001000 */
[----:B--2---:R-:W-:Y:S01]  /*145b0*/  MUFU.RCP R8, R8 ;  /* 0x0000000800087308 */ /* 0x004fe20000001000 */
[----:B0-----:R-:W-:Y:S01]  /*145c0*/  VIADD R2, R6, 0xffffffe ;  /* 0x0ffffffe06027836 */ /* 0x001fe20000000000 */
[----:B------:R-:W-:-:S06]  /*145d0*/  IABS R6, R5 ;  /* 0x0000000500067213 */ /* 0x000fcc0000000000 */
[----:B------:R0:W1:Y:S02]  /*145e0*/  F2I.FTZ.U32.TRUNC.NTZ R3, R2 ;  /* 0x0000000200037305 */ /* 0x000064000021f000 */
[----:B0-----:R-:W-:Y:S02]  /*145f0*/  IMAD.MOV.U32 R2, RZ, RZ, RZ ;  /* 0x000000ffff027224 */ /* 0x001fe400078e00ff */
[----:B-1----:R-:W-:-:S04]  /*14600*/  IMAD.MOV R11, RZ, RZ, -R3 ;  /* 0x000000ffff0b7224 */ /* 0x002fc800078e0a03 */
[----:B------:R-:W-:-:S04]  /*14610*/  IMAD R11, R11, R12, RZ ;  /* 0x0000000c0b0b7224 */ /* 0x000fc800078e02ff */
[----:B------:R-:W-:-:S04]  /*14620*/  IMAD.HI.U32 R3, R3, R11, R2 ;  /* 0x0000000b03037227 */ /* 0x000fc800078e0002 */
[----:B------:R-:W-:Y:S02]  /*14630*/  IMAD.MOV R11, RZ, RZ, -R10 ;  /* 0x000000ffff0b7224 */ /* 0x000fe400078e0a0a */
[----:B------:R-:W-:-:S04]  /*14640*/  IMAD.HI.U32 R2, R3, R6, RZ ;  /* 0x0000000603027227 */ /* 0x000fc800078e00ff */
[----:B------:R-:W-:Y:S01]  /*14650*/  IMAD R3, R2, R11, R6 ;  /* 0x0000000b02037224 */ /* 0x000fe200078e0206 */
[----:B------:R-:W-:Y:S01]  /*14660*/  LOP3.LUT R6, R5, R0, RZ, 0x3c, !PT ;  /* 0x0000000005067212 */ /* 0x000fe200078e3cff */
[----:B------:R-:W-:-:S03]  /*14670*/  VIADD R10, R8, 0xffffffe ;  /* 0x0ffffffe080a7836 */ /* 0x000fc60000000000 */
[----:B------:R-:W-:Y:S02]  /*14680*/  ISETP.GT.U32.AND P1, PT, R12, R3, PT ;  /* 0x000000030c00720c */ /* 0x000fe40003f24070 */
[----:B------:R-:W-:-:S11]  /*14690*/  ISETP.GE.AND P2, PT, R6, RZ, PT ;  /* 0x000000ff0600720c */ /* 0x000fd60003f46270 */
[----:B------:R-:W-:Y:S02]  /*146a0*/  @!P1 IMAD.IADD R3, R3, 0x1, -R12 ;  /* 0x0000000103039824 */ /* 0x000fe400078e0a0c */
[----:B------:R-:W-:Y:S01]  /*146b0*/  @!P1 VIADD R2, R2, 0x1 ;  /* 0x0000000102029836 */ /* 0x000fe20000000000 */
[----:B------:R-:W-:Y:S02]  /*146c0*/  ISETP.NE.AND P1, PT, R0, RZ, PT ;  /* 0x000000ff0000720c */ /* 0x000fe40003f25270 */
[----:B------:R-:W-:Y:S02]  /*146d0*/  ISETP.GE.U32.AND P0, PT, R3, R12, PT ;  /* 0x0000000c0300720c */ /* 0x000fe40003f06070 */
[----:B------:R-:W0:Y:S11]  /*146e0*/  F2I.FTZ.U32.TRUNC.NTZ R3, R10 ;  /* 0x0000000a00037305 */ /* 0x000e36000021f000 */
[----:B------:R-:W-:-:S04]  /*146f0*/  @P0 VIADD R2, R2, 0x1 ;  /* 0x0000000102020836 */ /* 0x000fc80000000000 */
[----:B------:R-:W-:Y:S01]  /*14700*/  IMAD.MOV.U32 R8, RZ, RZ, R2 ;  /* 0x000000ffff087224 */ /* 0x000fe200078e0002 */
[----:B------:R-:W-:Y:S01]  /*14710*/  IABS R2, R9 ;  /* 0x0000000900027213 */ /* 0x000fe20000000000 */
[----:B0-----:R-:W-:Y:S02]  /*14720*/  IMAD.MOV R11, RZ, RZ, -R3 ;  /* 0x000000ffff0b7224 */ /* 0x001fe400078e0a03 */
[----:B------:R-:W-:Y:S01]  /*14730*/  @!P2 IMAD.MOV R8, RZ, RZ, -R8 ;  /* 0x000000ffff08a224 */ /* 0x000fe200078e0a08 */
[----:B------:R-:W-:Y:S01]  /*14740*/  @!P1 LOP3.LUT R8, RZ, R0, RZ, 0x33, !PT ;  /* 0x00000000ff089212 */ /* 0x000fe200078e33ff */
[----:B------:R-:W-:Y:S02]  /*14750*/  IMAD.MOV R10, RZ, RZ, -R2 ;  /* 0x000000ffff0a7224 */ /* 0x000fe400078e0a02 */
[----:B------:R-:W-:Y:S01]  /*14760*/  IMAD R11, R11, R4, RZ ;  /* 0x000000040b0b7224 */ /* 0x000fe200078e02ff */
[----:B------:R-:W-:Y:S01]  /*14770*/  IABS R6, R8 ;  /* 0x0000000800067213 */ /* 0x000fe20000000000 */
[----:B------:R-:W-:-:S04]  /*14780*/  IMAD.MOV.U32 R2, RZ, RZ, RZ ;  /* 0x000000ffff027224 */ /* 0x000fc800078e00ff */
        /* <DEDUP_REMOVED lines=11> */
[----:B------:R-:W-:Y:S01]  /*14840*/  ISETP.GE.AND P2, PT, R3, RZ, PT ;  /* 0x000000ff0300720c */ /* 0x000fe20003f46270 */
[----:B------:R-:W-:-:S06]  /*14850*/  IMAD.MOV R3, RZ, RZ, -R8 ;  /* 0x000000ffff037224 */ /* 0x000fcc00078e0a08 */
[----:B------:R-:W-:-:S06]  /*14860*/  @P0 VIADD R2, R2, 0x1 ;  /* 0x0000000102020836 */ /* 0x000fcc0000000000 */
[----:B------:R-:W-:Y:S01]  /*14870*/  @!P2 IMAD.MOV R2, RZ, RZ, -R2 ;  /* 0x000000ffff02a224 */ /* 0x000fe200078e0a02 */
[----:B------:R-:W-:-:S05]  /*14880*/  @!P1 LOP3.LUT R2, RZ, R9, RZ, 0x33, !PT ;  /* 0x00000009ff029212 */ /* 0x000fca00078e33ff */
[----:B------:R-:W-:-:S04]  /*14890*/  IMAD.MOV R26, RZ, RZ, -R2 ;  /* 0x000000ffff1a7224 */ /* 0x000fc800078e0a02 */
[C---:B------:R-:W-:Y:S02]  /*148a0*/  IMAD R26, R9.reuse, R26, R8 ;  /* 0x0000001a091a7224 */ /* 0x040fe400078e0208 */
[----:B------:R-:W-:Y:S02]  /*148b0*/  IMAD R9, R9, 0x1000000, R2 ;  /* 0x0100000009097824 */ /* 0x000fe400078e0202 */
[----:B------:R-:W-:Y:S02]  /*148c0*/  IMAD R2, R0, R3, R5 ;  /* 0x0000000300027224 */ /* 0x000fe400078e0205 */
[----:B------:R-:W-:Y:S01]  /*148d0*/  IMAD R26, R26, 0x10000, R9 ;  /* 0x000100001a1a7824 */ /* 0x000fe200078e0209 */
[----:B------:R-:W-:Y:S06]  /*148e0*/  BRA `(.L_x_1395) ;  /* 0x0000000000fc7947 */ /* 0x000fec0003800000 */
.L_x_1394:
[----:B------:R-:W-:Y:S02]  /*148f0*/  ULDC.64 UR4, c[0x0][0xc90] ;  /* 0x0003240000047ab9 */ /* 0x000fe40000000a00 */
[----:B------:R-:W-:-:S06]  /*14900*/  UIMAD.WIDE UR4, UR40, 0x4, UR4 ;  /* 0x00000004280478a5 */ /* 0x000fcc000f8e0204 */
[----:B0-----:R-:W-:Y:S02]  /*14910*/  IMAD.U32 R2, RZ, RZ, UR4 ;  /* 0x00000004ff027e24 */ /* 0x001fe4000f8e00ff */
[----:B------:R-:W-:-:S05]  /*14920*/  IMAD.U32 R3, RZ, RZ, UR5 ;  /* 0x00000005ff037e24 */ /* 0x000fca000f8e00ff */
[----:B------:R0:W2:Y:S01]  /*14930*/  LDG.E R13, desc[UR56][R2.64] ;  /* 0x00000038020d7981 */ /* 0x0000a2000c1e1900 */
[----:B------:R-:W-:Y:S01]  /*14940*/  IABS R15, R5 ;  /* 0x00000005000f7213 */ /* 0x000fe20000000000 */
[----:B0-----:R-:W-:Y:S02]  /*14950*/  IMAD.MOV.U32 R2, RZ, RZ, RZ ;  /* 0x000000ffff027224 */ /* 0x001fe400078e00ff */
[----:B--2---:R-:W-:-:S05]  /*14960*/  IMAD R6, R0, R13, RZ ;  /* 0x0000000d00067224 */ /* 0x004fca00078e02ff */
[-C--:B------:R-:W-:Y:S02]  /*14970*/  IABS R10, R6.reuse ;  /* 0x00000006000a7213 */ /* 0x080fe40000000000 */
[----:B------:R-:W-:Y:S02]  /*14980*/  IABS R12, R6 ;  /* 0x00000006000c7213 */ /* 0x000fe40000000000 */
[----:B------:R-:W0:Y:S08]  /*14990*/  I2F.RP R8, R10 ;  /* 0x0000000a00087306 */ /* 0x000e300000209400 */
[----:B0-----:R-:W0:Y:S02]  /*149a0*/  MUFU.RCP R8, R8 ;  /* 0x0000000800087308 */ /* 0x001e240000001000 */
[----:B0-----:R-:W-:-:S06]  /*149b0*/  VIADD R9, R8, 0xffffffe ;  /* 0x0ffffffe08097836 */ /* 0x001fcc0000000000 */
[----:B------:R-:W0:Y:S02]  /*149c0*/  F2I.FTZ.U32.TRUNC.NTZ R3, R9 ;  /* 0x0000000900037305 */ /* 0x000e24000021f000 */
[----:B0-----:R-:W-:-:S04]  /*149d0*/  IMAD.MOV R11, RZ, RZ, -R3 ;  /* 0x000000ffff0b7224 */ /* 0x001fc800078e0a03 */
[----:B------:R-:W-:-:S04]  /*149e0*/  IMAD R11, R11, R10, RZ ;  /* 0x0000000a0b0b7224 */ /* 0x000fc800078e02ff */
[----:B------:R-:W-:-:S04]  /*149f0*/  IMAD.HI.U32 R2, R3, R11, R2 ;  /* 0x0000000b03027227 */ /* 0x000fc800078e0002 */
[----:B------:R-:W-:Y:S02]  /*14a00*/  IMAD.MOV R3, RZ, RZ, -R12 ;  /* 0x000000ffff037224 */ /* 0x000fe400078e0a0c */
        /* <DEDUP_REMOVED lines=12> */
[----:B------:R-:W-:Y:S02]  /*14ad0*/  IMAD R11, R13, R2, RZ ;  /* 0x000000020d0b7224 */ /* 0x000fe400078e02ff */
[----:B------:R-:W-:Y:S02]  /*14ae0*/  IMAD.MOV R2, RZ, RZ, -R2 ;  /* 0x000000ffff027224 */ /* 0x000fe400078e0a02 */
[----:B------:R-:W-:Y:S02]  /*14af0*/  IMAD.MOV R3, RZ, RZ, -R11 ;  /* 0x000000ffff037224 */ /* 0x000fe400078e0a0b */
[----:B------:R-:W-:Y:S02]  /*14b00*/  IMAD R6, R6, R2, R5 ;  /* 0x0000000206067224 */ /* 0x000fe400078e0205 */
[----:B------:R-:W-:Y:S01]  /*14b10*/  IMAD.MOV.U32 R2, RZ, RZ, RZ ;  /* 0x000000ffff027224 */ /* 0x000fe200078e00ff */
[----:B------:R-:W-:-:S04]  /*14b20*/  VIADDMNMX R13, R3, R4, R13, PT ;  /* 0x00000004030d7246 */ /* 0x000fc8000380010d */
[-C--:B------:R-:W-:Y:S01]  /*14b30*/  IABS R8, R13.reuse ;  /* 0x0000000d00087213 */ /* 0x080fe20000000000 */
[----:B------:R-:W-:Y:S01]  /*14b40*/  IMAD.MOV R26, RZ, RZ, -R13 ;  /* 0x000000ffff1a7224 */ /* 0x000fe200078e0a0d */
[----:B------:R-:W-:Y:S02]  /*14b50*/  IABS R10, R13 ;  /* 0x0000000d000a7213 */ /* 0x000fe40000000000 */
[----:B------:R-:W0:Y:S08]  /*14b60*/  I2F.RP R4, R8 ;  /* 0x0000000800047306 */ /* 0x000e300000209400 */
[----:B0-----:R-:W0:Y:S02]  /*14b70*/  MUFU.RCP R4, R4 ;  /* 0x0000000400047308 */ /* 0x001e240000001000 */
[----:B0-----:R-:W-:-:S06]  /*14b80*/  VIADD R3, R4, 0xffffffe ;  /* 0x0ffffffe04037836 */ /* 0x001fcc0000000000 */
[----:B------:R-:W0:Y:S02]  /*14b90*/  F2I.FTZ.U32.TRUNC.NTZ R3, R3 ;  /* 0x0000000300037305 */ /* 0x000e24000021f000 */
[----:B0-----:R-:W-:-:S04]  /*14ba0*/  IMAD.MOV R9, RZ, RZ, -R3 ;  /* 0x000000ffff097224 */ /* 0x001fc800078e0a03 */
[----:B------:R-:W-:Y:S01]  /*14bb0*/  IMAD.MOV.U32 R5, RZ, RZ, R9 ;  /* 0x000000ffff057224 */ /* 0x000fe200078e0009 */
[----:B------:R-:W-:-:S03]  /*14bc0*/  IABS R9, R6 ;  /* 0x0000000600097213 */ /* 0x000fc60000000000 */
        /* <DEDUP_REMOVED lines=11> */
[----:B------:R-:W-:Y:S02]  /*14c80*/  ISETP.GE.AND P2, PT, R3, RZ, PT ;  /* 0x000000ff0300720c */ /* 0x000fe40003f46270 */
[----:B------:R-:W-:-:S05]  /*14c90*/  IADD3 R3, R11, 0x1000000, R6 ;  /* 0x010000000b037810 */ /* 0x000fca0007ffe006 */
[----:B------:R-:W-:-:S06]  /*14ca0*/  @P0 VIADD R2, R2, 0x1 ;  /* 0x0000000102020836 */ /* 0x000fcc0000000000 */
[----:B------:R-:W-:Y:S01]  /*14cb0*/  @!P2 IMAD.MOV R2, RZ, RZ, -R2 ;  /* 0x000000ffff02a224 */ /* 0x000fe200078e0a02 */
[----:B------:R-:W-:-:S05]  /*14cc0*/  @!P1 LOP3.LUT R2, RZ, R13, RZ, 0x33, !PT ;  /* 0x0000000dff029212 */ /* 0x000fca00078e33ff */
[----:B------:R-:W-:-:S07]  /*14cd0*/  IMAD R26, R2, R26, R3 ;  /* 0x0000001a021a7224 */ /* 0x000fce00078e0203 */
.L_x_1395:
[----:B------:R-:W-:-:S05]  /*14ce0*/  LOP3.LUT R25, RZ, R2, RZ, 0x33, !PT ;  /* 0x00000002ff197212 */ /* 0x000fca00078e33ff */
[----:B------:R-:W-:Y:S01]  /*14cf0*/  IMAD.IADD R25, R0, 0x1, R25 ;  /* 0x0000000100197824 */ /* 0x000fe200078e0219 */
[----:B------:R-:W-:Y:S06]  /*14d00*/  BRA `(.L_x_1396) ;  /* 0x0000000000107947 */ /* 0x000fec0003800000 */
.L_x_1391:
[----:B------:R-:W-:Y:S01]  /*14d10*/  IMAD.MOV.U32 R24, RZ, RZ, R11 ;  /* 0x000000ffff187224 */ /* 0x000fe200078e000b */
[----:B------:R-:W-:Y:S01]  /*14d20*/  ULDC UR40, c[0x0][0xc3c] ;  /* 0x00030f0000287ab9 */ /* 0x000fe20000000800 */
[----:B------:R-:W-:Y:S02]  /*14d30*/  IMAD.MOV.U32 R25, RZ, RZ, RZ ;  /* 0x000000ffff197224 */ /* 0x000fe400078e00ff */
[----:B------:R-:W-:-:S07]  /*14d40*/  IMAD.MOV.U32 R26, RZ, RZ, RZ ;  /* 0x000000ffff1a7224 */ /* 0x000fce00078e00ff */
.L_x_1396:
[----:B------:R-:W-:Y:S01]  /*14d50*/  ISETP.NE.AND P0, PT, R7, RZ, PT ;  /* 0x000000ff0700720c */ /* 0x000fe20003f05270 */
[----:B------:R-:W-:-:S12]  /*14d60*/  IMAD.U32 R27, RZ, RZ, UR40 ;  /* 0x00000028ff1b7e24 */ /* 0x000fd8000f8e00ff */
[----:B------:R-:W0:Y:S01]  /*14d70*/  @!P0 S2R R3, SR_CgaCtaId ;  /* 0x0000000000038919 */ /* 0x000e220000008800 */
[----:B------:R-:W-:-:S04]  /*14d80*/  @!P0 MOV R0, 0x400 ;  /* 0x0000040000008802 */ /* 0x000fc80000000f00 */
[----:B0-----:R-:W-:-:S05]  /*14d90*/  @!P0 LEA R0, R3, R0, 0x18 ;  /* 0x0000000003008211 */ /* 0x001fca00078ec0ff */
[----:B------:R0:W-:Y:S01]  /*14da0*/  @!P0 STS.128 [R0+0x228d0], R24 ;  /* 0x0228d01800008388 */ /* 0x0001e20000000c00 */
[----:B------:R-:W-:Y:S06]  /*14db0*/  BAR.ARV 0x5, 0x180 ;  /* 0x0146000000007b1d */ /* 0x000fec0000002000 */
.L_x_1389:
[----:B------:R-:W-:Y:S01]  /*14dc0*/  ULDC UR4, c[0x0][0xc3c] ;  /* 0x00030f0000047ab9 */ /* 0x000fe20000000800 */
[----:B------:R1:W-:Y:S01]  /*14dd0*/  STL [R1+0x10], RZ ;  /* 0x000010ff01007387 */ /* 0x0003e20000100800 */
[----:B------:R-:W-:Y:S01]  /*14de0*/  UISETP.GE.AND UP0, UPT, UR40, UR4, UPT ;  /* 0x000000042800728c */ /* 0x000fe2000bf06270 */
[----:B------:R-:W-:Y:S02]  /*14df0*/  IMAD.MOV.U32 R23, RZ, RZ, 0x1 ;  /* 0x00000001ff177424 */ /* 0x000fe400078e00ff */
[----:B------:R-:W-:-:S03]  /*14e00*/  IMAD.MOV.U32 R19, RZ, RZ, RZ ;  /* 0x000000ffff137224 */ /* 0x000fc600078e00ff */
[----:B------:R-:W-:-:S13]  /*14e10*/  PLOP3.LUT P0, PT, PT, PT, UP0, 0x80, 0x0 ;  /* 0x000000000000781c */ /* 0x000fda0003f0f008 */
[----:B-1----:R-:W-:Y:S05]  /*14e20*/  @P0 BRA `(.L_x_1397) ;  /* 0x0000005800780947 */ /* 0x002fea0003800000 */
[----:B------:R-:W1:Y:S01]  /*14e30*/  S2R R14, SR_TID.X ;  /* 0x00000000000e7919 */ /* 0x000e620000002100 */
[----:B------:R-:W2:Y:S01]  /*14e40*/  S2UR UR4, SR_CgaCtaId ;  /* 0x00000000000479c3 */ /* 0x000ea20000008800 */
[----:B------:R-:W-:Y:S01]  /*14e50*/  MOV R16, 0x400 ;  /* 0x0000040000107802 */ /* 0x000fe20000000f00 */
[----:B------:R-:W-:Y:S01]  /*14e60*/  IMAD.MOV.U32 R30, RZ, RZ, 0x40 ;  /* 0x00000040ff1e7424 */ /* 0x000fe200078e00ff */
[----:B------:R-:W-:Y:S01]  /*14e70*/  ULOP3.LUT UR43, UR44, 0x2, URZ, 0xfc, !UPT ;  /* 0x000000022c2b7892 */ /* 0x000fe2000f8efc3f */
[----:B------:R-:W-:Y:S01]  /*14e80*/  IMAD.MOV.U32 R28, RZ, RZ, 0x20 ;  /* 0x00000020ff1c7424 */ /* 0x000fe200078e00ff */
[----:B------:R-:W-:Y:S01]  /*14e90*/  ULOP3.LUT UR45, UR44, 0x1, URZ, 0xfc, !UPT ;  /* 0x000000012c2d7892 */ /* 0x000fe2000f8efc3f */
[----:B------:R-:W-:Y:S01]  /*14ea0*/  IMAD.MOV.U32 R23, RZ, RZ, 0x1 ;  /* 0x00000001ff177424 */ /* 0x000fe200078e00ff */
[----:B------:R-:W-:Y:S01]  /*14eb0*/  ULDC UR46, c[0x0][0xc] ;  /* 0x00000300002e7ab9 */ /* 0x000fe20000000800 */
[----:B------:R-:W-:Y:S02]  /*14ec0*/  IMAD.MOV.U32 R19, RZ, RZ, RZ ;  /* 0x000000ffff137224 */ /* 0x000fe400078e00ff */
[----:B--2---:R-:W-:-:S05]  /*14ed0*/  IMAD.U32 R37, RZ, RZ, UR4 ;  /* 0x00000004ff257e24 */ /* 0x004fca000f8e00ff */
[----:B------:R-:W-:Y:S01]  /*14ee0*/  LEA R16, R37, R16, 0x18 ;  /* 0x0000001025107211 */ /* 0x000fe200078ec0ff */
[C---:B-1----:R-:W-:Y:S01]  /*14ef0*/  IMAD.SHL.U32 R7, R14.reuse, 0x10, RZ ;  /* 0x000000100e077824 */ /* 0x042fe200078e00ff */
[C---:B------:R-:W-:Y:S01]  /*14f00*/  LOP3.LUT R13, R14.reuse, 0x7f, RZ, 0xc0, !PT ;  /* 0x0000007f0e0d7812 */ /* 0x040fe200078ec0ff */
[C---:B------:R-:W-:Y:S01]  /*14f10*/  IMAD.SHL.U32 R3, R14.reuse, 0x2, RZ ;  /* 0x000000020e037824 */ /* 0x040fe200078e00ff */
[C---:B------:R-:W-:Y:S01]  /*14f20*/  R2P PR, R14.reuse, 0x16 ;  /* 0x000000160e007804 */ /* 0x040fe20000000000 */
[----:B------:R-:W-:Y:S01]  /*14f30*/  IMAD.SHL.U32 R29, R14, 0x4, RZ ;  /* 0x000000040e1d7824 */ /* 0x000fe200078e00ff */
[C---:B0-----:R-:W-:Y:S02]  /*14f40*/  LOP3.LUT R0, R7.reuse, 0x1b0, RZ, 0xc0, !PT ;  /* 0x000001b007007812 */ /* 0x041fe400078ec0ff */
[----:B------:R-:W-:Y:S02]  /*14f50*/  SHF.R.U32.HI R2, RZ, 0x5, R13 ;  /* 0x00000005ff027819 */ /* 0x000fe4000001160d */
[----:B------:R-:W-:Y:S01]  /*14f60*/  LOP3.LUT R8, R0, 0x30, R3, 0x78, !PT ;  /* 0x0000003000087812 */ /* 0x000fe200078e7803 */
[C---:B------:R-:W-:Y:S01]  /*14f70*/  IMAD.SHL.U32 R3, R14.reuse, 0x80, RZ ;  /* 0x000000800e037824 */ /* 0x040fe200078e00ff */
[C---:B------:R-:W-:Y:S01]  /*14f80*/  LOP3.LUT R11, R7.reuse, 0x40, RZ, 0xc0, !PT ;  /* 0x00000040070b7812 */ /* 0x040fe200078ec0ff */
[----:B------:R-:W-:Y:S01]  /*14f90*/  IMAD.SHL.U32 R0, R14, 0x20, RZ ;  /* 0x000000200e007824 */ /* 0x000fe200078e00ff */
[----:B------:R-:W-:-:S02]  /*14fa0*/  LOP3.LUT R36, R7, 0x30, RZ, 0xc0, !PT ;  /* 0x0000003007247812 */ /* 0x000fc400078ec0ff */
[C---:B------:R-:W-:Y:S01]  /*14fb0*/  LOP3.LUT R5, R3.reuse, 0x380, RZ, 0xc0, !PT ;  /* 0x0000038003057812 */ /* 0x040fe200078ec0ff */
[C---:B------:R-:W-:Y:S01]  /*14fc0*/  IMAD R11, R2.reuse, 0x200, R11 ;  /* 0x00000200020b7824 */ /* 0x040fe200078e020b */
[----:B------:R-:W-:Y:S02]  /*14fd0*/  LOP3.LUT R9, R3, 0x400, RZ, 0xc0, !PT ;  /* 0x0000040003097812 */ /* 0x000fe400078ec0ff */
[----:B------:R-:W-:Y:S01]  /*14fe0*/  LOP3.LUT R6, R5, 0x10, R14, 0xf8, !PT ;  /* 0x0000001005067812 */ /* 0x000fe200078ef80e */
[----:B------:R-:W-:Y:S01]  /*14ff0*/  IMAD R4, R2, 0x10, R5 ;  /* 0x0000001002047824 */ /* 0x000fe200078e0205 */
[----:B------:R-:W-:Y:S01]  /*15000*/  LOP3.LUT R10, R0, 0x380, RZ, 0xc0, !PT ;  /* 0x00000380000a7812 */ /* 0x000fe200078ec0ff */
[----:B------:R-:W-:Y:S01]  /*15010*/  IMAD R9, R2, 0x800, R9 ;  /* 0x0000080002097824 */ /* 0x000fe200078e0209 */
[----:B------:R-:W-:Y:S01]  /*15020*/  LOP3.LUT R6, R6, 0x70, R7, 0x78, !PT ;  /* 0x0000007006067812 */ /* 0x000fe200078e7807 */
[----:B------:R-:W-:Y:S01]  /*15030*/  IMAD.IADD R12, R8, 0x1, R11 ;  /* 0x00000001080c7824 */ /* 0x000fe200078e020b */
[--C-:B------:R-:W-:Y:S01]  /*15040*/  LOP3.LUT R4, R4, 0x70, R7.reuse, 0x78, !PT ;  /* 0x0000007004047812 */ /* 0x100fe200078e7807 */
[----:B------:R-:W-:Y:S01]  /*15050*/  IMAD.SHL.U32 R2, R2, 0x400, RZ ;  /* 0x0000040002027824 */ /* 0x000fe200078e00ff */
[----:B------:R-:W-:-:S02]  /*15060*/  LOP3.LUT R10, R10, 0x30, R7, 0xf8, !PT ;  /* 0x000000300a0a7812 */ /* 0x000fc400078ef807 */
[----:B------:R-:W-:Y:S01]  /*15070*/  LOP3.LUT R4, R4, 0xc00, R3, 0xf8, !PT ;  /* 0x00000c0004047812 */ /* 0x000fe200078ef803 */
[----:B------:R-:W-:Y:S01]  /*15080*/  IMAD.IADD R3, R9, 0x1, R6 ;  /* 0x0000000109037824 */ /* 0x000fe200078e0206 */
[----:B------:R-:W-:Y:S01]  /*15090*/  STL [R1], R12 ;  /* 0x0000000c01007387 */ /* 0x000fe20000100800 */
[----:B------:R-:W-:Y:S02]  /*150a0*/  SEL R31, R30, 0xffffffc0, !P2 ;  /* 0xffffffc01e1f7807 */ /* 0x000fe40005000000 */
[----:B------:R-:W-:Y:S01]  /*150b0*/  LOP3.LUT R29, R10, 0x70, R29, 0x78, !PT ;  /* 0x000000700a1d7812 */ /* 0x000fe200078e781d */
[----:B------:R-:W-:Y:S01]  /*150c0*/  STL [R1+0x8], R4 ;  /* 0x0000080401007387 */ /* 0x000fe20000100800 */
[----:B------:R-:W-:Y:S02]  /*150d0*/  SEL R30, R30, 0xffffffc0, !P4 ;  /* 0xffffffc01e1e7807 */ /* 0x000fe40006000000 */
[----:B------:R-:W-:Y:S01]  /*150e0*/  SEL R28, R28, 0xffffffe0, !P1 ;  /* 0xffffffe01c1c7807 */ /* 0x000fe20004800000 */
[----:B------:R0:W-:Y:S01]  /*150f0*/  STL [R1+0x4], R3 ;  /* 0x0000040301007387 */ /* 0x0001e20000100800 */
[----:B------:R-:W-:-:S03]  /*15100*/  LOP3.LUT R2, R36, 0x80, RZ, 0xfc, !PT ;  /* 0x0000008024027812 */ /* 0x000fc600078efcff */
[----:B------:R1:W-:Y:S01]  /*15110*/  STL [R1+0x10], RZ ;  /* 0x000010ff01007387 */ /* 0x0003e20000100800 */
[----:B0-----:R-:W-:-:S04]  /*15120*/  SHF.R.U32.HI R3, RZ, 0x2, R13 ;  /* 0x00000002ff037819 */ /* 0x001fc8000001160d */
[----:B------:R-:W-:Y:S01]  /*15130*/  LOP3.LUT R0, R3, 0x60, R0, 0xf8, !PT ;  /* 0x0000006003007812 */ /* 0x000fe200078ef800 */
[----:B------:R-:W-:Y:S01]  /*15140*/  IMAD.IADD R0, R16, 0x1, R12 ;  /* 0x0000000110007824 */ /* 0x000fe200078e020c */
[----:B------:R-:W-:-:S04]  /*15150*/  LOP3.LUT R3, R36, 0x40, RZ, 0xfc, !PT ;  /* 0x0000004024037812 */ /* 0x000fc800078efcff */
[----:B------:R1:W-:Y:S03]  /*15160*/  STL [R1+0xc], R0 ;  /* 0x00000c0001007387 */ /* 0x0003e60000100800 */
.L_x_1479:
[----:B------:R-:W-:Y:S01]  /*15170*/  ULDC.64 UR4, c[0x0][0xa28] ;  /* 0x00028a0000047ab9 */ /* 0x000fe20000000a00 */
[----:B------:R-:W-:Y:S01]  /*15180*/  ULDC.64 UR6, c[0x0][0xa18] ;  /* 0x0002860000067ab9 */ /* 0x000fe20000000a00 */
[----:B------:R-:W-:Y:S02]  /*15190*/  UISETP.NE.U32.AND UP0, UPT, UR4, URZ, UPT ;  /* 0x0000003f0400728c */ /* 0x000fe4000bf05070 */
[----:B------:R-:W-:Y:S02]  /*151a0*/  UISETP.NE.U32.AND UP2, UPT, UR6, URZ, UPT ;  /* 0x0000003f0600728c */ /* 0x000fe4000bf45070 */
[----:B------:R-:W-:Y:S02]  /*151b0*/  UISETP.NE.AND.EX UP0, UPT, UR5, URZ, UPT, UP0 ;  /* 0x0000003f0500728c */ /* 0x000fe4000bf05300 */
[----:B------:R-:W-:Y:S01]  /*151c0*/  UISETP.NE.AND.EX UP2, UPT, UR7, URZ, UPT, UP2 ;  /* 0x0000003f0700728c */ /* 0x000fe2000bf45320 */
[----:B------:R-:W-:Y:S02]  /*151d0*/  ULDC.64 UR4, c[0x0][0xa00] ;  /* 0x0002800000047ab9 */ /* 0x000fe40000000a00 */
[----:B------:R-:W-:Y:S01]  /*151e0*/  ULDC.64 UR6, c[0x0][0xa00] ;  /* 0x0002800000067ab9 */ /* 0x000fe20000000a00 */
[----:B------:R-:W-:Y:S01]  /*151f0*/  UISETP.NE.U32.AND UP1, UPT, UR4, URZ, UPT ;  /* 0x0000003f0400728c */ /* 0x000fe2000bf25070 */
[----:B------:R-:W-:Y:S01]  /*15200*/  PLOP3.LUT P0, PT, PT, PT, UP0, 0x80, 0x0 ;  /* 0x000000000000781c */ /* 0x000fe20003f0f008 */
[----:B------:R-:W-:-:S02]  /*15210*/  UIMAD.WIDE UR6, UR40, 0x4, UR6 ;  /* 0x00000004280678a5 */ /* 0x000fc4000f8e0206 */
[----:B------:R-:W-:Y:S01]  /*15220*/  UISETP.NE.AND.EX UP3, UPT, UR5, URZ, UPT, UP1 ;  /* 0x0000003f0500728c */ /* 0x000fe2000bf65310 */
[----:B------:R-:W-:Y:S02]  /*15230*/  UMOV UR38, URZ ;  /* 0x0000003f00267c82 */ /* 0x000fe40008000000 */
[----:B------:R-:W-:Y:S01]  /*15240*/  @UP0 ULDC.64 UR4, c[0x0][0xa28] ;  /* 0x00028a0000040ab9 */ /* 0x000fe20000000a00 */
[----:B------:R-:W-:Y:S01]  /*15250*/  ULDC.64 UR8, c[0x0][0xa20] ;  /* 0x0002880000087ab9 */ /* 0x000fe20000000a00 */
[----:B------:R-:W-:Y:S01]  /*15260*/  @UP0 UIMAD.WIDE UR4, UR40, 0x4, UR4 ;  /* 0x00000004280408a5 */ /* 0x000fe2000f8e0204 */
[----:B------:R-:W-:Y:S01]  /*15270*/  PLOP3.LUT P1, PT, PT, PT, UP3, 0x80, 0x0 ;  /* 0x000000000000781c */ /* 0x000fe20003f2f038 */
[----:B------:R-:W-:Y:S01]  /*15280*/  ULDC UR36, c[0x0][0x2f0] ;  /* 0x0000bc0000247ab9 */ /* 0x000fe20000000800 */
[----:B------:R-:W-:Y:S01]  /*15290*/  PLOP3.LUT P2, PT, PT, PT, UP3, 0x80, 0x0 ;  /* 0x000000000000781c */ /* 0x000fe20003f4f038 */
[----:B------:R-:W-:Y:S01]  /*152a0*/  UMOV UR39, URZ ;  /* 0x0000003f00277c82 */ /* 0x000fe20008000000 */
[----:B------:R-:W-:Y:S01]  /*152b0*/  UP2UR UR47, UPR, URZ, 0x8 ;  /* 0x000000083f2f7883 */ /* 0x000fe20008000000 */
[----:B--2---:R-:W-:-:S02]  /*152c0*/  IMAD.U32 R2, RZ, RZ, UR4 ;  /* 0x00000004ff027e24 */ /* 0x004fc4000f8e00ff */
[----:B------:R-:W-:Y:S01]  /*152d0*/  IMAD.U32 R3, RZ, RZ, UR5 ;  /* 0x00000005ff037e24 */ /* 0x000fe2000f8e00ff */
[----:B------:R-:W-:-:S04]  /*152e0*/  @UP2 ULDC.64 UR4, c[0x0][0xa18] ;  /* 0x0002860000042ab9 */ /* 0x000fc80000000a00 */
[----:B01----:R0:W2:Y:S01]  /*152f0*/  @P0 LDG.E R0, desc[UR56][R2.64] ;  /* 0x0000003802000981 */ /* 0x0030a2000c1e1900 */
[----:B------:R-:W-:Y:S01]  /*15300*/  @UP2 UIMAD.WIDE UR4, UR40, 0x4, UR4 ;  /* 0x00000004280428a5 */ /* 0x000fe2000f8e0204 */
[----:B0-----:R-:W-:Y:S02]  /*15310*/  IMAD.U32 R2, RZ, RZ, UR6 ;  /* 0x00000006ff027e24 */ /* 0x001fe4000f8e00ff */
[----:B------:R-:W-:-:S05]  /*15320*/  IMAD.U32 R3, RZ, RZ, UR7 ;  /* 0x00000007ff037e24 */ /* 0x000fca000f8e00ff */
[----:B------:R0:W3:Y:S01]  /*15330*/  @P1 LDG.E R4, desc[UR56][R2.64] ;  /* 0x0000003802041981 */ /* 0x0000e2000c1e1900 */
[----:B------:R-:W-:Y:S01]  /*15340*/  PLOP3.LUT P1, PT, PT, PT, UP2, 0x80, 0x0 ;  /* 0x000000000000781c */ /* 0x000fe20003f2f028 */
[----:B0-----:R-:W-:Y:S02]  /*15350*/  IMAD.U32 R2, RZ, RZ, UR4 ;  /* 0x00000004ff027e24 */ /* 0x001fe4000f8e00ff */
[----:B------:R-:W-:Y:S01]  /*15360*/  IMAD.U32 R3, RZ, RZ, UR5 ;  /* 0x00000005ff037e24 */ /* 0x000fe2000f8e00ff */
[----:B------:R-:W-:-:S09]  /*15370*/  ULDC.64 UR4, c[0x0][0x418] ;  /* 0x0001060000047ab9 */ /* 0x000fd20000000a00 */
[----:B------:R-:W4:Y:S01]  /*15380*/  @P1 LDG.E R5, desc[UR56][R2.64] ;  /* 0x0000003802051981 */ /* 0x000f22000c1e1900 */
[----:B------:R-:W-:-:S03]  /*15390*/  UISETP.NE.U32.AND UP0, UPT, UR4, URZ, UPT ;  /* 0x0000003f0400728c */ /* 0x000fc6000bf05070 */
[----:B------:R-:W-:Y:S01]  /*153a0*/  ULDC UR4, c[0x0][0x424] ;  /* 0x0001090000047ab9 */ /* 0x000fe20000000800 */
[----:B------:R-:W-:-:S04]  /*153b0*/  UISETP.NE.AND.EX UP0, UPT, UR5, URZ, UPT, UP0 ;  /* 0x0000003f0500728c */ /* 0x000fc8000bf05300 */
[----:B------:R-:W-:-:S04]  /*153c0*/  USEL UR4, UR4, 0x1, UP0 ;  /* 0x0000000104047887 */ /* 0x000fc80008000000 */
[----:B------:R-:W-:Y:S01]  /*153d0*/  UIMAD UR36, UR4, UR36, URZ ;  /* 0x00000024042472a4 */ /* 0x000fe2000f8e023f */
[----:B--2---:R-:W-:Y:S02]  /*153e0*/  @P0 R2UR UR38, R0 ;  /* 0x00000000002602ca */ /* 0x004fe400000e0000 */
[----:B------:R-:W-:-:S04]  /*153f0*/  ISETP.NE.U32.AND P0, PT, RZ, UR8, PT ;  /* 0x00000008ff007c0c */ /* 0x000fc8000bf05070 */
[----:B------:R-:W-:Y:S02]  /*15400*/  ISETP.NE.AND.EX P0, PT, RZ, UR9, PT, P0 ;  /* 0x00000009ff007c0c */ /* 0x000fe4000bf05300 */
[----:B---3--:R-:W-:Y:S02]  /*15410*/  @P2 R2UR UR39, R4 ;  /* 0x00000000042722ca */ /* 0x008fe400000e0000 */
[----:B----4-:R-:W-:Y:S01]  /*15420*/  @P1 R2UR UR41, R5 ;  /* 0x00000000052912ca */ /* 0x010fe200000e0000 */
[----:B------:R-:W-:-:S14]  /*15430*/  @P1 BRA `(.L_x_1398) ;  /* 0x00000000002c1947 */ /* 0x000fdc0003800000 */
[----:B------:R-:W-:Y:S01]  /*15440*/  UISETP.NE.AND UP0, UPT, UR47, URZ, UPT ;  /* 0x0000003f2f00728c */ /* 0x000fe2000bf05270 */
[----:B------:R-:W-:-:S05]  /*15450*/  ULDC UR41, c[0x0][0x288] ;  /* 0x0000a20000297ab9 */ /* 0x000fca0000000800 */
[----:B------:R-:W-:-:S13]  /*15460*/  PLOP3.LUT P1, PT, PT, PT, UP0, 0x40, 0x0 ;  /* 0x000000000000781c */ /* 0x000fda0003f2e808 */
[----:B------:R-:W-:Y:S05]  /*15470*/  @P1 BRA `(.L_x_1398) ;  /* 0x00000000001c1947 */ /* 0x000fea0003800000 */
[----:B------:R-:W-:Y:S02]  /*15480*/  IMAD.U32 R2, RZ, RZ, UR6 ;  /* 0x00000006ff027e24 */ /* 0x000fe4000f8e00ff */
[----:B------:R-:W-:-:S05]  /*15490*/  IMAD.U32 R3, RZ, RZ, UR7 ;  /* 0x00000007ff037e24 */ /* 0x000fca000f8e00ff */
[----:B------:R-:W2:Y:S04]  /*154a0*/  LDG.E R0, desc[UR56][R2.64] ;  /* 0x0000003802007981 */ /* 0x000ea8000c1e1900 */
[----:B------:R-:W3:Y:S01]  /*154b0*/  LDG.E R4, desc[UR56][R2.64+0x4] ;  /* 0x0000043802047981 */ /* 0x000ee2000c1e1900 */
[----:B--2---:R-:W-:Y:S02]  /*154c0*/  R2UR UR4, R0 ;  /* 0x00000000000472ca */ /* 0x004fe400000e0000 */
[----:B---3--:R-:W-:-:S13]  /*154d0*/  R2UR UR41, R4 ;  /* 0x00000000042972ca */ /* 0x008fda00000e0000 */
[----:B------:R-:W-:-:S12]  /*154e0*/  UIADD3 UR41, -UR4, UR41, URZ ;  /* 0x0000002904297290 */ /* 0x000fd8000fffe13f */
.L_x_1398:
        /* <DEDUP_REMOVED lines=8> */
.L_x_1399:
        /* <DEDUP_REMOVED lines=13> */
.L_x_1400:
[----:B------:R-:W-:Y:S01]  /*15640*/  ULDC UR4, c[0x0][0x448] ;  /* 0x0001120000047ab9 */ /* 0x000fe20000000800 */
[----:B------:R-:W-:Y:S01]  /*15650*/  IMAD.SHL.U32 R18, R25, 0x80, RZ ;  /* 0x0000008019127824 */ /* 0x000fe200078e00ff */
[----:B------:R-:W-:Y:S02]  /*15660*/  UISETP.NE.AND UP0, UPT, UR4, 0x1, UPT ;  /* 0x000000010400788c */ /* 0x000fe4000bf05270 */
[----:B------:R-:W-:Y:S01]  /*15670*/  UIADD3 UR36, -UR38, UR36, URZ ;  /* 0x0000002426247290 */ /* 0x000fe2000fffe13f */
[----:B------:R-:W-:Y:S01]  /*15680*/  VIADD R0, R18, 0x7f ;  /* 0x0000007f12007836 */ /* 0x000fe20000000000 */
[----:B------:R-:W-:Y:S02]  /*15690*/  UP2UR UR48, UPR, URZ, 0x1 ;  /* 0x000000013f307883 */ /* 0x000fe40008000000 */
[----:B------:R-:W-:Y:S01]  /*156a0*/  PLOP3.LUT P0, PT, PT, PT, UP0, 0x80, 0x0 ;  /* 0x000000000000781c */ /* 0x000fe20003f0f008 */
[----:B------:R-:W-:Y:S01]  /*156b0*/  UIADD3 UR6, UR36, 0x1, -UR41 ;  /* 0x0000000124067890 */ /* 0x000fe2000fffe829 */
[----:B------:R-:W-:-:S03]  /*156c0*/  PLOP3.LUT P1, PT, PT, PT, UP0, 0x80, 0x0 ;  /* 0x000000000000781c */ /* 0x000fc60003f2f008 */
[----:B------:R-:W-:-:S08]  /*156d0*/  @UP0 ULDC UR4, c[0x0][0x44c] ;  /* 0x0001130000040ab9 */ /* 0x000fd00000000800 */
[----:B------:R-:W-:Y:S01]  /*156e0*/  @P0 IMAD.HI.U32 R2, R0, UR4, RZ ;  /* 0x0000000400020c27 */ /* 0x000fe2000f8e00ff */
[----:B------:R-:W-:-:S04]  /*156f0*/  @UP0 ULDC UR4, c[0x0][0x450] ;  /* 0x0001140000040ab9 */ /* 0x000fc80000000800 */
[----:B------:R-:W-:Y:S01]  /*15700*/  @P1 SHF.R.U32.HI R0, RZ, UR4, R2 ;  /* 0x00000004ff001c19 */ /* 0x000fe20008011602 */
[----:B------:R-:W-:Y:S02]  /*15710*/  ULDC.64 UR4, c[0x0][0x9e0] ;  /* 0x0002780000047ab9 */ /* 0x000fe40000000a00 */
[----:B------:R-:W-:Y:S01]  /*15720*/  UISETP.GE.AND UP0, UPT, UR5, 0x1, UPT ;  /* 0x000000010500788c */ /* 0x000fe2000bf06270 */
[----:B------:R-:W-:-:S05]  /*15730*/  R2UR UR7, R0 ;  /* 0x00000000000772ca */ /* 0x000fca00000e0000 */
[----:B------:R-:W-:-:S08]  /*15740*/  PLOP3.LUT P1, PT, PT, PT, UP0, 0x80, 0x0 ;  /* 0x000000000000781c */ /* 0x000fd00003f2f008 */
[----:B------:R-:W-:-:S04]  /*15750*/  UIADD3 UR6, UR6, UR7, URZ ;  /* 0x0000000706067290 */ /* 0x000fc8000fffe03f */
[----:B------:R-:W-:-:S06]  /*15760*/  UIADD3 UR4, UR6, UR4, URZ ;  /* 0x0000000406047290 */ /* 0x000fcc000fffe03f */
[----:B------:R-:W-:Y:S01]  /*15770*/  IMAD.U32 R0, RZ, RZ, UR4 ;  /* 0x00000004ff007e24 */ /* 0x000fe2000f8e00ff */
[----:B------:R-:W-:Y:S06]  /*15780*/  @!P1 BRA `(.L_x_1401) ;  /* 0x0000000000409947 */ /* 0x000fec0003800000 */
        /* <DEDUP_REMOVED lines=10> */
.L_x_1402:
[----:B------:R-:W-:-:S11]  /*15830*/  UISETP.NE.AND UP0, UPT, UR5, 0x1, UPT ;  /* 0x000000010500788c */ /* 0x000fd6000bf05270 */
[----:B------:R-:W-:Y:S02]  /*15840*/  @UP0 ULDC.64 UR8, c[0x0][0x9e8] ;  /* 0x00027a0000080ab9 */ /* 0x000fe40000000a00 */
[----:B------:R-:W-:-:S04]  /*15850*/  UIMAD.WIDE.U32 UR6, UR4, UR8, URZ ;  /* 0x00000008040672a5 */ /* 0x000fc8000f8e003f */
[----:B------:R-:W-:-:S12]  /*15860*/  @UP0 USHF.R.U32.HI UR4, URZ, UR9, UR7 ;  /* 0x000000093f040299 */ /* 0x000fd80008011607 */
.L_x_1403:
[----:B------:R-:W-:-:S06]  /*15870*/  UIMAD UR4, UR4, UR5, UR5 ;  /* 0x00000005040472a4 */ /* 0x000fcc000f8e0205 */
[----:B------:R-:W-:-:S07]  /*15880*/  VIMNMX R0, R0, UR4, PT ;  /* 0x0000000400007c48 */ /* 0x000fce000bfe0100 */
.L_x_1401:
[----:B------:R-:W-:Y:S01]  /*15890*/  UISETP.NE.AND UP0, UPT, UR48, URZ, UPT ;  /* 0x0000003f3000728c */ /* 0x000fe2000bf05270 */
[----:B------:R-:W-:Y:S01]  /*158a0*/  R2UR UR9, R18 ;  /* 0x00000000120972ca */ /* 0x000fe200000e0000 */
[----:B------:R-:W-:Y:S01]  /*158b0*/  UIADD3 UR4, UR36, 0x7f, URZ ;  /* 0x0000007f24047890 */ /* 0x000fe2000fffe03f */
[----:B------:R-:W-:-:S03]  /*158c0*/  VIADD R0, R0, 0x7f ;  /* 0x0000007f00007836 */ /* 0x000fc60000000000 */
[----:B------:R-:W-:Y:S02]  /*158d0*/  USHF.R.S32.HI UR8, URZ, 0x1f, UR4 ;  /* 0x0000001f3f087899 */ /* 0x000fe40008011404 */
[----:B------:R-:W-:Y:S02]  /*158e0*/  SHF.R.S32.HI R3, RZ, 0x1f, R0 ;  /* 0x0000001fff037819 */ /* 0x000fe40000011400 */
[----:B------:R-:W-:Y:S01]  /*158f0*/  ULEA.HI UR8, UR8, UR4, URZ, 0x7 ;  /* 0x0000000408087291 */ /* 0x000fe2000f8f383f */
[----:B------:R-:W-:Y:S01]  /*15900*/  @UP0 ULDC UR6, c[0x0][0x44c] ;  /* 0x0001130000060ab9 */ /* 0x000fe20000000800 */
[----:B------:R-:W-:Y:S02]  /*15910*/  @UP0 ULDC UR10, c[0x0][0x450] ;  /* 0x00011400000a0ab9 */ /* 0x000fe40000000800 */
[----:B------:R-:W-:Y:S01]  /*15920*/  UIMAD.WIDE.U32 UR6, UR9, UR6, URZ ;  /* 0x00000006090672a5 */ /* 0x000fe2000f8e003f */
[----:B------:R-:W-:Y:S01]  /*15930*/  LEA.HI R3, R3, R0, RZ, 0x7 ;  /* 0x0000000003037211 */ /* 0x000fe200078f38ff */
[----:B------:R-:W-:-:S02]  /*15940*/  USHF.R.S32.HI UR8, URZ, 0x7, UR8 ;  /* 0x000000073f087899 */ /* 0x000fc40008011408 */
[----:B------:R-:W-:Y:S01]  /*15950*/  @UP0 USHF.R.U32.HI UR9, URZ, UR10, UR7 ;  /* 0x0000000a3f090299 */ /* 0x000fe20008011607 */
[----:B------:R-:W-:Y:S01]  /*15960*/  SHF.R.S32.HI R3, RZ, 0x7, R3 ;  /* 0x00000007ff037819 */ /* 0x000fe20000011403 */
[----:B------:R-:W-:Y:S02]  /*15970*/  ULDC UR4, c[0x0][0x9dc] ;  /* 0x0002770000047ab9 */ /* 0x000fe40000000800 */
[----:B------:R-:W-:Y:S01]  /*15980*/  UIADD3 UR9, UR9, UR36, -UR41 ;  /* 0x0000002409097290 */ /* 0x000fe2000fffe829 */
[----:B------:R-:W-:-:S03]  /*15990*/  VIMNMX R27, R3, UR8, PT ;  /* 0x00000008031b7c48 */ /* 0x000fc6000bfe0100 */
        /* <DEDUP_REMOVED lines=12> */
.L_x_1405:
[----:B------:R-:W-:-:S11]  /*15a60*/  UISETP.NE.AND UP0, UPT, UR5, 0x1, UPT ;  /* 0x000000010500788c */ /* 0x000fd6000bf05270 */
[----:B------:R-:W-:Y:S02]  /*15a70*/  @UP0 ULDC.64 UR10, c[0x0][0x9e8] ;  /* 0x00027a00000a0ab9 */ /* 0x000fe40000000a00 */
[----:B------:R-:W-:-:S04]  /*15a80*/  UIMAD.WIDE.U32 UR6, UR9, UR10, URZ ;  /* 0x0000000a090672a5 */ /* 0x000fc8000f8e003f */
[----:B------:R-:W-:-:S12]  /*15a90*/  @UP0 USHF.R.U32.HI UR9, URZ, UR11, UR7 ;  /* 0x0000000b3f090299 */ /* 0x000fd80008011607 */
.L_x_1406:
[----:B------:R-:W-:-:S04]  /*15aa0*/  UIMAD UR5, UR9, UR5, URZ ;  /* 0x00000005090572a4 */ /* 0x000fc8000f8e023f */
[----:B------:R-:W-:-:S04]  /*15ab0*/  UISETP.LT.AND UP0, UPT, UR4, UR5, UPT ;  /* 0x000000050400728c */ /* 0x000fc8000bf01270 */
[----:B------:R-:W-:-:S12]  /*15ac0*/  USEL UR4, UR4, UR5, !UP0 ;  /* 0x0000000504047287 */ /* 0x000fd8000c000000 */
.L_x_1404:
[----:B------:R-:W-:Y:S01]  /*15ad0*/  USHF.R.S32.HI UR5, URZ, 0x1f, UR4 ;  /* 0x0000001f3f057899 */ /* 0x000fe20008011404 */
[----:B------:R-:W-:-:S03]  /*15ae0*/  R2UR UR7, R26 ;  /* 0x000000001a0772ca */ /* 0x000fc600000e0000 */
[----:B------:R-:W-:-:S04]  /*15af0*/  ULEA.HI UR5, UR5, UR4, URZ, 0x7 ;  /* 0x0000000405057291 */ /* 0x000fc8000f8f383f */
[----:B------:R-:W-:-:S04]  /*15b00*/  USHF.R.S32.HI UR6, URZ, 0x7, UR5 ;  /* 0x000000073f067899 */ /* 0x000fc80008011405 */
[----:B------:R-:W-:Y:S02]  /*15b10*/  UISETP.LT.AND UP0, UPT, URZ, UR6, UPT ;  /* 0x000000063f00728c */ /* 0x000fe4000bf01270 */
[----:B------:R-:W-:Y:S02]  /*15b20*/  ULOP3.LUT UR5, UR7, 0xff000000, URZ, 0xc0, !UPT ;  /* 0xff00000007057892 */ /* 0x000fe4000f8ec03f */
[----:B------:R-:W-:Y:S02]  /*15b30*/  USEL UR11, URZ, UR6, !UP0 ;  /* 0x000000063f0b7287 */ /* 0x000fe4000c000000 */
[----:B------:R-:W-:Y:S02]  /*15b40*/  ULOP3.LUT UR4, UR7, 0xff0000, URZ, 0xc0, !UPT ;  /* 0x00ff000007047892 */ /* 0x000fe4000f8ec03f */
[----:B------:R-:W-:Y:S02]  /*15b50*/  USHF.R.U32.HI UR5, URZ, 0x8, UR5 ;  /* 0x000000083f057899 */ /* 0x000fe40008011605 */
[----:B------:R-:W-:-:S02]  /*15b60*/  ISETP.GT.AND P0, PT, R27, UR11, PT ;  /* 0x0000000b1b007c0c */ /* 0x000fc4000bf04270 */
[----:B------:R-:W-:-:S03]  /*15b70*/  ULEA.HI UR5, UR4, UR5, URZ, 0x10 ;  /* 0x0000000504057291 */ /* 0x000fc6000f8f803f */
[----:B------:R-:W-:Y:S01]  /*15b80*/  UMOV UR4, URZ ;  /* 0x0000003f00047c82 */ /* 0x000fe20008000000 */
[----:B------:R-:W-:-:S07]  /*15b90*/  ULOP3.LUT UR42, UR5, 0xff, URZ, 0xc0, !UPT ;  /* 0x000000ff052a7892 */ /* 0x000fce000f8ec03f */
[----:B------:R-:W-:Y:S05]  /*15ba0*/  @!P0 BRA `(.L_x_1407) ;  /* 0x0000000000908947 */ /* 0x000fea0003800000 */
[----:B------:R-:W-:Y:S01]  /*15bb0*/  USHF.R.U32.HI UR6, URZ, 0x10, UR5 ;  /* 0x000000103f067899 */ /* 0x000fe20008011605 */
[----:B------:R-:W-:-:S03]  /*15bc0*/  UMOV UR4, URZ ;  /* 0x0000003f00047c82 */ /* 0x000fc60008000000 */
[----:B------:R-:W-:-:S11]  /*15bd0*/  UISETP.NE.AND UP0, UPT, UR6, URZ, UPT ;  /* 0x0000003f0600728c */ /* 0x000fd6000bf05270 */
[----:B------:R-:W-:Y:S02]  /*15be0*/  @!UP0 ULDC UR6, c[0x0][0x9f0] ;  /* 0x00027c0000068ab9 */ /* 0x000fe40000000800 */
[----:B------:R-:W-:-:S04]  /*15bf0*/  IABS R0, UR6 ;  /* 0x0000000600007c13 */ /* 0x000fc80008000000 */
[----:B------:R-:W-:Y:S01]  /*15c00*/  R2UR UR12, R0 ;  /* 0x00000000000c72ca */ /* 0x000fe200000e0000 */
[----:B------:R-:W-:-:S05]  /*15c10*/  IMAD.U32 R0, RZ, RZ, UR6 ;  /* 0x00000006ff007e24 */ /* 0x000fca000f8e00ff */
[----:B------:R-:W-:-:S04]  /*15c20*/  IADD3 R0, R0, -0x1, R27 ;  /* 0xffffffff00007810 */ /* 0x000fc80007ffe01b */
[----:B------:R-:W-:Y:S02]  /*15c30*/  R2UR UR7, R0 ;  /* 0x00000000000772ca */ /* 0x000fe400000e0000 */
[----:B------:R-:W-:Y:S01]  /*15c40*/  IABS R0, UR6 ;  /* 0x0000000600007c13 */ /* 0x000fe20008000000 */
[----:B------:R-:W0:Y:S10]  /*15c50*/  I2F.RP R2, UR12 ;  /* 0x0000000c00027d06 */ /* 0x000e340008209400 */
[----:B------:R-:W-:Y:S01]  /*15c60*/  UIADD3 UR7, -UR11, UR7, URZ ;  /* 0x000000070b077290 */ /* 0x000fe2000fffe13f */
[----:B0-----:R-:W0:Y:S02]  /*15c70*/  MUFU.RCP R2, R2 ;  /* 0x0000000200027308 */ /* 0x001e240000001000 */
[----:B0-----:R-:W-:-:S02]  /*15c80*/  VIADD R3, R2, 0xffffffe ;  /* 0x0ffffffe02037836 */ /* 0x001fc40000000000 */
[----:B------:R-:W-:Y:S01]  /*15c90*/  IMAD.MOV R2, RZ, RZ, -R0 ;  /* 0x000000ffff027224 */ /* 0x000fe200078e0a00 */
[----:B------:R-:W-:Y:S01]  /*15ca0*/  IABS R0, UR7 ;  /* 0x0000000700007c13 */ /* 0x000fe20008000000 */
[----:B------:R-:W-:Y:S02]  /*15cb0*/  ULOP3.LUT UR7, UR7, UR6, URZ, 0x3c, !UPT ;  /* 0x0000000607077292 */ /* 0x000fe4000f8e3c3f */
[----:B------:R-:W0:Y:S01]  /*15cc0*/  F2I.FTZ.U32.TRUNC.NTZ R3, R3 ;  /* 0x0000000300037305 */ /* 0x000e22000021f000 */
[----:B------:R-:W-:Y:S02]  /*15cd0*/  R2UR UR9, R0 ;  /* 0x00000000000972ca */ /* 0x000fe400000e0000 */
[----:B------:R-:W-:Y:S02]  /*15ce0*/  R2UR UR10, R2 ;  /* 0x00000000020a72ca */ /* 0x000fe400000e0000 */
[----:B0-----:R-:W-:-:S13]  /*15cf0*/  R2UR UR5, R3 ;  /* 0x00000000030572ca */ /* 0x001fda00000e0000 */
[----:B------:R-:W-:-:S04]  /*15d00*/  UIADD3 UR8, URZ, -UR5, URZ ;  /* 0x800000053f087290 */ /* 0x000fc8000fffe03f */
[----:B------:R-:W-:-:S04]  /*15d10*/  UIMAD UR8, UR8, UR12, URZ ;  /* 0x0000000c080872a4 */ /* 0x000fc8000f8e023f */
[----:B------:R-:W-:-:S04]  /*15d20*/  UIMAD.WIDE.U32 UR4, UR5, UR8, UR4 ;  /* 0x00000008050472a5 */ /* 0x000fc8000f8e0004 */
[----:B------:R-:W-:-:S04]  /*15d30*/  UIMAD.WIDE.U32 UR4, UR5, UR9, URZ ;  /* 0x00000009050472a5 */ /* 0x000fc8000f8e003f */
        /* <DEDUP_REMOVED lines=11> */
.L_x_1407:
[----:B------:R-:W-:Y:S01]  /*15df0*/  UIMAD UR42, UR42, UR4, UR11 ;  /* 0x000000042a2a72a4 */ /* 0x000fe2000f8e020b */
[----:B------:R-:W-:Y:S05]  /*15e00*/  BSSY B7, `(.L_x_1408) ;  /* 0x00003a5000077945 */ /* 0x000fea0003800000 */
[----:B------:R-:W-:-:S05]  /*15e10*/  IMAD.U32 R0, RZ, RZ, UR42 ;  /* 0x0000002aff007e24 */ /* 0x000fca000f8e00ff */
[----:B------:R-:W-:-:S04]  /*15e20*/  VIADDMNMX R27, R0, UR4, R27, PT ;  /* 0x00000004001b7c46 */ /* 0x000fc8000b80011b */
[----:B------:R-:W-:-:S13]  /*15e30*/  ISETP.GT.AND P0, PT, R27, UR42, PT ;  /* 0x0000002a1b007c0c */ /* 0x000fda000bf04270 */
[----:B------:R-:W-:Y:S05]  /*15e40*/  @P0 BRA `(.L_x_1409) ;  /* 0x0000000000440947 */ /* 0x000fea0003800000 */
        /* <DEDUP_REMOVED lines=15> */
[----:B0-----:R-:W-:Y:S01]  /*15f40*/  IADD3 R24, R0, UR46, R7 ;  /* 0x0000002e00187c10 */ /* 0x001fe2000fffe007 */
[----:B------:R-:W-:Y:S06]  /*15f50*/  BRA `(.L_x_1410) ;  /* 0x00000038003c7947 */ /* 0x000fec0003800000 */
.L_x_1409:
        /* <DEDUP_REMOVED lines=20> */
.L_x_1412:
[----:B------:R-:W-:Y:S05]  /*160a0*/  BSYNC B6 ;  /* 0x0000000000067941 */ /* 0x000fea0003800000 */
.L_x_1411:
        /* <DEDUP_REMOVED lines=22> */
.L_x_1414:
[----:B------:R-:W-:Y:S05]  /*16210*/  BSYNC B6 ;  /* 0x0000000000067941 */ /* 0x000fea0003800000 */
.L_x_1413:
        /* <DEDUP_REMOVED lines=20> */
.L_x_1416:
[----:B------:R-:W-:Y:S05]  /*16360*/  BSYNC B6 ;  /* 0x0000000000067941 */ /* 0x000fea0003800000 */
.L_x_1415:
        /* <DEDUP_REMOVED lines=19> */
.L_x_1418:
[----:B------:R-:W-:Y:S05]  /*164a0*/  BSYNC B6 ;  /* 0x0000000000067941 */ /* 0x000fea0003800000 */
.L_x_1417:
[----:B------:R-:W0:Y:S01]  /*164b0*/  S2R R2, SR_TID.X ;  /* 0x0000000000027919 */ /* 0x000e220000002100 */
[----:B------:R-:W-:Y:S01]  /*164c0*/  ULDC.64 UR4, c[0x0][0x9f8] ;  /* 0x00027e0000047ab9 */ /* 0x000fe20000000a00 */
[----:B------:R-:W-:Y:S01]  /*164d0*/  IMAD.U32 R25, RZ, RZ, UR40 ;  /* 0x00000028ff197e24 */ /* 0x000fe2000f8e00ff */
[----:B------:R-:W-:Y:S01]  /*164e0*/  UISETP.NE.U32.AND UP0, UPT, UR4, URZ, UPT ;  /* 0x0000003f0400728c */ /* 0x000fe2000bf05070 */
[----:B------:R-:W1:Y:S01]  /*164f0*/  S2R R20, SR_TID.X ;  /* 0x0000000000147919 */ /* 0x000e620000002100 */
[----:B------:R-:W2:Y:S02]  /*16500*/  LDC R33, c[0x0][0x430] ;  /* 0x00010c00ff217b82 */ /* 0x000ea40000000800 */
[----:B------:R-:W-:-:S06]  /*16510*/  UISETP.NE.AND.EX UP0, UPT, UR5, URZ, UPT, UP0 ;  /* 0x0000003f0500728c */ /* 0x000fcc000bf05300 */
[----:B------:R-:W-:-:S05]  /*16520*/  PLOP3.LUT P0, PT, PT, PT, UP0, 0x80, 0x0 ;  /* 0x000000000000781c */ /* 0x000fca0003f0f008 */
[----:B------:R-:W-:Y:S02]  /*16530*/  @UP0 ULDC.64 UR4, c[0x0][0x9f8] ;  /* 0x00027e0000040ab9 */ /* 0x000fe40000000a00 */
[----:B------:R-:W-:-:S06]  /*16540*/  @UP0 UIMAD.WIDE UR4, UR40, 0x4, UR4 ;  /* 0x00000004280408a5 */ /* 0x000fcc000f8e0204 */
[----:B------:R-:W-:Y:S01]  /*16550*/  IMAD.U32 R3, RZ, RZ, UR5 ;  /* 0x00000005ff037e24 */ /* 0x000fe2000f8e00ff */
[----:B------:R-:W-:Y:S01]  /*16560*/  LEA R8, R27, 0xffffff80, 0x7 ;  /* 0xffffff801b087811 */ /* 0x000fe200078e38ff */
[----:B------:R-:W-:Y:S01]  /*16570*/  ULDC UR5, c[0x0][0x320] ;  /* 0x0000c80000057ab9 */ /* 0x000fe20000000800 */
[----:B0-----:R-:W-:-:S04]  /*16580*/  LOP3.LUT R2, R2, 0x7f, RZ, 0xc0, !PT ;  /* 0x0000007f02027812 */ /* 0x001fc800078ec0ff */
[----:B------:R-:W-:Y:S01]  /*16590*/  SHF.R.U32.HI R21, RZ, 0x2, R2 ;  /* 0x00000002ff157819 */ /* 0x000fe20000011602 */
[----:B------:R-:W-:Y:S02]  /*165a0*/  IMAD.U32 R2, RZ, RZ, UR4 ;  /* 0x00000004ff027e24 */ /* 0x000fe4000f8e00ff */
[----:B-1----:R-:W-:Y:S01]  /*165b0*/  IMAD.SHL.U32 R20, R20, 0x20, RZ ;  /* 0x0000002014147824 */ /* 0x002fe200078e00ff */
[----:B--2---:R-:W-:Y:S01]  /*165c0*/  ISETP.NE.AND P1, PT, R33, 0x1, PT ;  /* 0x000000012100780c */ /* 0x004fe20003f25270 */
[----:B------:R-:W-:Y:S01]  /*165d0*/  ULDC UR4, c[0x0][0x2f4] ;  /* 0x0000bd0000047ab9 */ /* 0x000fe20000000800 */
[----:B------:R0:W2:Y:S01]  /*165e0*/  @P0 LDG.E R25, desc[UR56][R2.64] ;  /* 0x0000003802190981 */ /* 0x0000a2000c1e1900 */
[----:B------:R-:W-:Y:S02]  /*165f0*/  LOP3.LUT R17, R17, 0xffffffbf, RZ, 0xc0, !PT ;  /* 0xffffffbf11117812 */ /* 0x000fe400078ec0ff */
[----:B------:R-:W-:-:S04]  /*16600*/  LOP3.LUT R20, R21, 0x60, R20, 0xf8, !PT ;  /* 0x0000006015147812 */ /* 0x000fc800078ef814 */
[----:B------:R-:W-:-:S04]  /*16610*/  LOP3.LUT R0, R20, R8, RZ, 0xfc, !PT ;  /* 0x0000000814007212 */ /* 0x000fc800078efcff */
[C---:B------:R-:W-:Y:S01]  /*16620*/  ISETP.GE.AND P0, PT, R0.reuse, UR36, PT ;  /* 0x0000002400007c0c */ /* 0x040fe2000bf06270 */
[----:B------:R-:W1:Y:S01]  /*16630*/  @P1 LDC R5, c[0x0][0x434] ;  /* 0x00010d00ff051b82 */ /* 0x000e620000000800 */
[----:B------:R-:W-:Y:S01]  /*16640*/  VIADD R0, R0, UR38 ;  /* 0x0000002600007c36 */ /* 0x000fe20008000000 */
[----:B------:R-:W-:-:S03]  /*16650*/  @P1 LOP3.LUT R17, R17, 0x40, RZ, 0xfc, !PT ;  /* 0x0000004011111812 */ /* 0x000fc600078efcff */
[----:B------:R-:W-:-:S03]  /*16660*/  IMAD.MOV.U32 R6, RZ, RZ, R0 ;  /* 0x000000ffff067224 */ /* 0x000fc600078e0000 */
[----:B------:R-:W3:Y:S08]  /*16670*/  @P1 LDC R4, c[0x0][0x438] ;  /* 0x00010e00ff041b82 */ /* 0x000ef00000000800 */
[----:B0-----:R-:W0:Y:S01]  /*16680*/  @!P0 LDC.64 R2, c[0x0][0x428] ;  /* 0x00010a00ff028b82 */ /* 0x001e220000000a00 */
[----:B-1----:R-:W-:-:S05]  /*16690*/  @P1 IMAD.HI.U32 R5, R0, R5, RZ ;  /* 0x0000000500051227 */ /* 0x002fca00078e00ff */
[----:B---3--:R-:W-:-:S04]  /*166a0*/  @P1 SHF.R.U32.HI R6, RZ, R4, R5 ;  /* 0x00000004ff061219 */ /* 0x008fc80000011605 */
[--C-:B------:R-:W-:Y:S01]  /*166b0*/  @!P0 SHF.R.S32.HI R5, RZ, 0x1f, R6.reuse ;  /* 0x0000001fff058819 */ /* 0x100fe20000011406 */
[----:B------:R-:W-:Y:S01]  /*166c0*/  @!P0 IMAD.MOV.U32 R4, RZ, RZ, R6 ;  /* 0x000000ffff048224 */ /* 0x000fe200078e0006 */
[C---:B------:R-:W-:Y:S02]  /*166d0*/  LOP3.LUT R9, R36.reuse, 0x40, RZ, 0xfc, !PT ;  /* 0x0000004024097812 */ /* 0x040fe400078efcff */
[----:B------:R-:W-:Y:S02]  /*166e0*/  LOP3.LUT R17, R17, 0xffffffef, RZ, 0xc0, !PT ;  /* 0xffffffef11117812 */ /* 0x000fe400078ec0ff */
[----:B------:R-:W-:-:S04]  /*166f0*/  LOP3.LUT R10, R36, 0x80, RZ, 0xfc, !PT ;  /* 0x00000080240a7812 */ /* 0x000fc800078efcff */
[----:B------:R-:W-:Y:S01]  /*16700*/  ISETP.GE.AND P2, PT, R10, UR4, PT ;  /* 0x000000040a007c0c */ /* 0x000fe2000bf46270 */
[----:B------:R-:W-:Y:S01]  /*16710*/  UMOV UR6, 0xffffffff ;  /* 0xffffffff00067882 */ /* 0x000fe20000000000 */
[----:B------:R-:W-:Y:S02]  /*16720*/  LOP3.LUT R22, R26, 0xffff, RZ, 0xc0, !PT ;  /* 0x0000ffff1a167812 */ /* 0x000fe400078ec0ff */
[----:B--2---:R-:W-:Y:S01]  /*16730*/  SHF.R.S32.HI R32, RZ, 0x1f, R25 ;  /* 0x0000001fff207819 */ /* 0x004fe20000011419 */
[----:B0-----:R-:W-:-:S04]  /*16740*/  @!P0 IMAD.WIDE.U32 R4, R25, R2, R4 ;  /* 0x0000000219048225 */ /* 0x001fc800078e0004 */
[----:B------:R-:W-:-:S04]  /*16750*/  @!P0 IMAD R7, R32, R2, RZ ;  /* 0x0000000220078224 */ /* 0x000fc800078e02ff */
[----:B------:R-:W-:Y:S02]  /*16760*/  @!P0 IMAD R7, R25, R3, R7 ;  /* 0x0000000319078224 */ /* 0x000fe400078e0207 */
[----:B------:R-:W0:Y:S02]  /*16770*/  @!P0 LDC.64 R2, c[0x0][0x418] ;  /* 0x00010600ff028b82 */ /* 0x000e240000000a00 */
[----:B------:R-:W-:Y:S01]  /*16780*/  @!P0 IMAD.IADD R7, R5, 0x1, R7 ;  /* 0x0000000105078824 */ /* 0x000fe200078e0207 */
[----:B0-----:R-:W-:-:S04]  /*16790*/  @!P0 LEA R2, P1, R4, R2, 0x2 ;  /* 0x0000000204028211 */ /* 0x001fc800078210ff */
[----:B------:R-:W-:Y:S01]  /*167a0*/  @!P0 LEA.HI.X R3, R4, R3, R7, 0x2, P1 ;  /* 0x0000000304038211 */ /* 0x000fe200008f1407 */
[----:B------:R-:W-:Y:S01]  /*167b0*/  IMAD.MOV.U32 R4, RZ, RZ, RZ ;  /* 0x000000ffff047224 */ /* 0x000fe200078e00ff */
[----:B------:R-:W-:-:S05]  /*167c0*/  ISETP.GE.AND P1, PT, R36, UR4, PT ;  /* 0x0000000424007c0c */ /* 0x000fca000bf26270 */
[----:B------:R0:W5:Y:S01]  /*167d0*/  @!P0 LDG.E R4, desc[UR56][R2.64] ;  /* 0x0000003802048981 */ /* 0x000162000c1e1900 */
[----:B------:R-:W-:Y:S01]  /*167e0*/  ISETP.GE.AND P0, PT, R9, UR4, PT ;  /* 0x0000000409007c0c */ /* 0x000fe2000bf06270 */
[----:B------:R-:W-:-:S04]  /*167f0*/  IMAD.MOV R5, RZ, RZ, -R6 ;  /* 0x000000ffff057224 */ /* 0x000fc800078e0a06 */
[----:B------:R-:W-:Y:S02]  /*16800*/  IMAD R5, R33, R5, R0 ;  /* 0x0000000521057224 */ /* 0x000fe400078e0200 */
[----:B------:R-:W-:Y:S01]  /*16810*/  @P1 LOP3.LUT R17, R17, 0x10, RZ, 0xfc, !PT ;  /* 0x0000001011111812 */ /* 0x000fe200078efcff */
[----:B------:R-:W-:Y:S01]  /*16820*/  IMAD.U32 R0, RZ, RZ, UR43 ;  /* 0x0000002bff007e24 */ /* 0x000fe2000f8e00ff */
[----:B------:R-:W-:Y:S02]  /*16830*/  ISETP.GE.AND P1, PT, R36, UR5, PT ;  /* 0x0000000524007c0c */ /* 0x000fe4000bf26270 */
[----:B------:R-:W-:-:S04]  /*16840*/  LOP3.LUT R17, R17, 0xfffffff7, RZ, 0xc0, !PT ;  /* 0xfffffff711117812 */ /* 0x000fc800078ec0ff */
[----:B------:R-:W-:Y:S02]  /*16850*/  @P0 LOP3.LUT R17, R17, 0x8, RZ, 0xfc, !PT ;  /* 0x0000000811110812 */ /* 0x000fe400078efcff */
[----:B------:R-:W-:Y:S02]  /*16860*/  ISETP.GE.AND P0, PT, R9, UR5, PT ;  /* 0x0000000509007c0c */ /* 0x000fe4000bf06270 */
[----:B------:R-:W-:-:S04]  /*16870*/  LOP3.LUT R17, R17, 0xfffffffb, RZ, 0xc0, !PT ;  /* 0xfffffffb11117812 */ /* 0x000fc800078ec0ff */
[----:B------:R-:W-:-:S04]  /*16880*/  @P2 LOP3.LUT R17, R17, 0x4, RZ, 0xfc, !PT ;  /* 0x0000000411112812 */ /* 0x000fc800078efcff */
[----:B------:R-:W-:-:S04]  /*16890*/  LOP3.LUT R17, R17, 0xfffffffd, RZ, 0xc0, !PT ;  /* 0xfffffffd11117812 */ /* 0x000fc800078ec0ff */
[----:B------:R-:W-:-:S04]  /*168a0*/  @P1 LOP3.LUT R17, R17, 0x2, RZ, 0xfc, !PT ;  /* 0x0000000211111812 */ /* 0x000fc800078efcff */
[----:B------:R-:W-:-:S04]  /*168b0*/  LOP3.LUT R17, R17, 0xfffffffe, RZ, 0xc0, !PT ;  /* 0xfffffffe11117812 */ /* 0x000fc800078ec0ff */
[----:B------:R-:W-:Y:S01]  /*168c0*/  @P0 LOP3.LUT R17, R17, 0x1, RZ, 0xfc, !PT ;  /* 0x0000000111110812 */ /* 0x000fe200078efcff */
[----:B0-----:R-:W-:Y:S06]  /*168d0*/  BRA.DIV UR6, `(.L_x_1419) ;  /* 0x0000004606a87947 */ /* 0x001fec000b800000 */
.L_x_1499:
[----:B------:R-:W-:Y:S02]  /*168e0*/  ISETP.NE.AND P0, PT, R0, 0x3, PT ;  /* 0x000000030000780c */ /* 0x000fe40003f05270 */
[----:B------:R-:W-:-:S11]  /*168f0*/  LOP3.LUT R17, R17, 0xffffffdf, RZ, 0xc0, !PT ;  /* 0xffffffdf11117812 */ /* 0x000fd600078ec0ff */
[----:B------:R-:W-:Y:S01]  /*16900*/  @P0 LOP3.LUT R17, R17, 0x20, RZ, 0xfc, !PT ;  /* 0x0000002011110812 */ /* 0x000fe200078efcff */
[----:B------:R-:W-:Y:S06]  /*16910*/  @!P0 BRA `(.L_x_1420) ;  /* 0x0000000000048947 */ /* 0x000fec0003800000 */
[----:B------:R-:W-:Y:S01]  /*16920*/  BPT.TRAP 0x1 ;  /* 0x000000040000795c */ /* 0x000fe20000300000 */
.L_x_1420:
[----:B------:R-:W-:Y:S01]  /*16930*/  IMAD R0, R19, 0x8, R16 ;  /* 0x0000000813007824 */ /* 0x000fe200078e0210 */
[----:B------:R-:W-:Y:S01]  /*16940*/  SHF.L.U32 R26, R23, 0x1f, RZ ;  /* 0x0000001f171a7819 */ /* 0x000fe200000006ff */
[----:B------:R-:W-:Y:S01]  /*16950*/  BSSY B0, `(.L_x_1421) ;  /* 0x0000004000007945 */ /* 0x000fe20003800000 */
[----:B------:R-:W-:Y:S02]  /*16960*/  SHF.R.S32.HI R20, RZ, 0x1f, R5 ;  /* 0x0000001fff147819 */ /* 0x000fe40000011405 */
[----:B------:R-:W0:Y:S02]  /*16970*/  SYNCS.PHASECHK.TRANS64.TRYWAIT P0, [R0+URZ+0x22880], R26 ;  /* 0x0228801a000075a7 */ /* 0x000e24000800017f */
[----:B0-----:R-:W-:Y:S05]  /*16980*/  @!P0 BRA `(.L_x_1422) ;  /* 0x0000004400a88947 */ /* 0x001fea0003800000 */
.L_x_1500:
[----:B------:R-:W-:Y:S05]  /*16990*/  BSYNC B0 ;  /* 0x0000000000007941 */ /* 0x000fea0003800000 */
.L_x_1421:
[----:B------:R-:W1:Y:S01]  /*169a0*/  S2R R7, SR_TID.X ;  /* 0x0000000000077919 */ /* 0x000e620000002100 */
[----:B------:R-:W-:Y:S01]  /*169b0*/  ULDC.64 UR4, c[0x0][0x328] ;  /* 0x0000ca0000047ab9 */ /* 0x000fe20000000a00 */
[----:B-----5:R-:W-:Y:S01]  /*169c0*/  SHF.R.S32.HI R21, RZ, 0x1f, R4 ;  /* 0x0000001fff157819 */ /* 0x020fe20000011404 */
[----:B------:R-:W-:Y:S01]  /*169d0*/  IMAD R6, R20, UR4, RZ ;  /* 0x0000000414067c24 */ /* 0x000fe2000f8e02ff */
[----:B------:R-:W-:Y:S01]  /*169e0*/  ULDC.64 UR6, c[0x0][0x318] ;  /* 0x0000c60000067ab9 */ /* 0x000fe20000000a00 */
[----:B------:R-:W-:Y:S01]  /*169f0*/  IMAD.WIDE.U32 R2, R5, UR4, RZ ;  /* 0x0000000405027c25 */ /* 0x000fe2000f8e00ff */
[----:B------:R-:W-:-:S03]  /*16a00*/  LOP3.LUT P1, RZ, R17, 0x1, RZ, 0xc0, !PT ;  /* 0x0000000111ff7812 */ /* 0x000fc6000782c0ff */
[----:B------:R-:W-:Y:S01]  /*16a10*/  IMAD R6, R5, UR5, R6 ;  /* 0x0000000505067c24 */ /* 0x000fe2000f8e0206 */
[----:B------:R-:W-:-:S03]  /*16a20*/  ULDC.64 UR4, c[0x0][0x338] ;  /* 0x0000ce0000047ab9 */ /* 0x000fc60000000a00 */
[----:B------:R-:W-:Y:S02]  /*16a30*/  IMAD.IADD R3, R3, 0x1, R6 ;  /* 0x0000000103037824 */ /* 0x000fe400078e0206 */
[----:B------:R-:W-:Y:S02]  /*16a40*/  IMAD R6, R21, UR4, RZ ;  /* 0x0000000415067c24 */ /* 0x000fe4000f8e02ff */
[----:B------:R-:W-:-:S04]  /*16a50*/  IMAD.WIDE.U32 R2, R4, UR4, R2 ;  /* 0x0000000404027c25 */ /* 0x000fc8000f8e0002 */
[----:B------:R-:W-:Y:S01]  /*16a60*/  IMAD R6, R4, UR5, R6 ;  /* 0x0000000504067c24 */ /* 0x000fe2000f8e0206 */
[----:B------:R-:W-:-:S03]  /*16a70*/  ULDC.64 UR4, c[0x0][0x330] ;  /* 0x0000cc0000047ab9 */ /* 0x000fc60000000a00 */
[----:B------:R-:W-:Y:S02]  /*16a80*/  IMAD.IADD R3, R3, 0x1, R6 ;  /* 0x0000000103037824 */ /* 0x000fe400078e0206 */
[C---:B------:R-:W-:Y:S01]  /*16a90*/  IMAD.WIDE.U32 R2, R22.reuse, UR4, R2 ;  /* 0x0000000416027c25 */ /* 0x040fe2000f8e0002 */
[----:B------:R-:W-:Y:S01]  /*16aa0*/  UMOV UR4, 0xffffffff ;  /* 0xffffffff00047882 */ /* 0x000fe20000000000 */
[----:B-1----:R-:W-:Y:S02]  /*16ab0*/  LOP3.LUT R7, R7, 0x7f, RZ, 0xc0, !PT ;  /* 0x0000007f07077812 */ /* 0x002fe400078ec0ff */
[----:B------:R-:W-:Y:S01]  /*16ac0*/  IMAD R9, R22, UR5, R3 ;  /* 0x0000000516097c24 */ /* 0x000fe2000f8e0203 */
[----:B------:R-:W-:Y:S02]  /*16ad0*/  IADD3 R10, P0, R2, UR6, RZ ;  /* 0x00000006020a7c10 */ /* 0x000fe4000ff1e0ff */
[--C-:B------:R-:W-:Y:S02]  /*16ae0*/  SHF.R.U32.HI R11, RZ, 0x2, R7.reuse ;  /* 0x00000002ff0b7819 */ /* 0x100fe40000011607 */
[----:B------:R-:W-:-:S02]  /*16af0*/  SHF.R.U32.HI R7, RZ, 0x5, R7 ;  /* 0x00000005ff077819 */ /* 0x000fc40000011607 */
[----:B------:R-:W-:Y:S02]  /*16b00*/  IADD3 R8, -R11, UR36, -R8 ;  /* 0x000000240b087c10 */ /* 0x000fe4000fffe908 */
[----:B------:R-:W-:Y:S01]  /*16b10*/  IADD3.X R9, R9, UR7, RZ, P0, !PT ;  /* 0x0000000709097c10 */ /* 0x000fe200087fe4ff */
[----:B------:R-:W-:Y:S01]  /*16b20*/  IMAD.SHL.U32 R7, R7, 0x400, RZ ;  /* 0x0000040007077824 */ /* 0x000fe200078e00ff */
[----:B------:R-:W-:-:S03]  /*16b30*/  ISETP.GE.AND P4, PT, R8, 0x1, PT ;  /* 0x000000010800780c */ /* 0x000fc60003f86270 */
[----:B------:R-:W-:Y:S01]  /*16b40*/  IMAD R6, R19, 0x4000, R7 ;  /* 0x0000400013067824 */ /* 0x000fe200078e0207 */
[----:B------:R-:W-:Y:S09]  /*16b50*/  BRA.DIV UR4, `(.L_x_1423) ;  /* 0x0000004604487947 */ /* 0x000ff2000b800000 */
[----:B------:R-:W1:Y:S01]  /*16b60*/  SHFL.IDX PT, R2, R10, RZ, 0x1c1f ;  /* 0x001c1fff0a027589 */ /* 0x000e6200000e0000 */
[----:B------:R-:W-:Y:S02]  /*16b70*/  LOP3.LUT P6, RZ, R17, 0x2, RZ, 0xc0, !PT ;  /* 0x0000000211ff7812 */ /* 0x000fe400078cc0ff */
[----:B------:R-:W-:Y:S01]  /*16b80*/  IADD3 R6, R16, R6, R29 ;  /* 0x0000000610067210 */ /* 0x000fe20007ffe01d */
[----:B------:R-:W2:Y:S01]  /*16b90*/  SHFL.IDX PT, R3, R9, RZ, 0x1c1f ;  /* 0x001c1fff09037589 */ /* 0x000ea200000e0000 */
[C---:B------:R-:W-:Y:S02]  /*16ba0*/  ISETP.GE.AND P3, PT, R8.reuse, 0x21, PT ;  /* 0x000000210800780c */ /* 0x040fe40003f66270 */
[----:B------:R-:W-:Y:S01]  /*16bb0*/  ISETP.GE.AND P2, PT, R8, 0x41, PT ;  /* 0x000000410800780c */ /* 0x000fe20003f46270 */
[----:B------:R-:W-:Y:S01]  /*16bc0*/  IMAD.IADD R7, R30, 0x1, R6 ;  /* 0x000000011e077824 */ /* 0x000fe200078e0206 */
[----:B------:R-:W-:Y:S02]  /*16bd0*/  ISETP.GE.AND P5, PT, R8, 0x61, PT ;  /* 0x000000610800780c */ /* 0x000fe40003fa6270 */
[----:B-1----:R-:W-:-:S05]  /*16be0*/  IADD3 R2, P0, R36, R2, RZ ;  /* 0x0000000224027210 */ /* 0x002fca0007f1e0ff */
[----:B--2---:R-:W-:Y:S01]  /*16bf0*/  IMAD.X R3, RZ, RZ, R3, P0 ;  /* 0x000000ffff037224 */ /* 0x004fe200000e0603 */
[----:B------:R-:W-:-:S13]  /*16c00*/  ISETP.LT.OR P0, PT, R8, 0x1, P6 ;  /* 0x000000010800780c */ /* 0x000fda0003701670 */
[----:B------:R-:W-:Y:S01]  /*16c10*/  @!PT LDS RZ, [RZ] ;  /* 0x00000000fffff984 */ /* 0x000fe20000000800 */
[----:B------:R-:W-:Y:S01]  /*16c20*/  LDGSTS.E.BYPASS.LTC128B.128 [R6+0x8400], desc[UR56][R2.64], !P0 ;  /* 0x0840000002067fae */ /* 0x000fe2000c101d78 */
[----:B------:R-:W-:-:S13]  /*16c30*/  ISETP.LT.OR P0, PT, R8, 0x1, P1 ;  /* 0x000000010800780c */ /* 0x000fda0000f01670 */
[----:B------:R1:W-:Y:S04]  /*16c40*/  LDGSTS.E.BYPASS.LTC128B.128 [R7+0x8400], desc[UR56][R2.64+0x40], !P0 ;  /* 0x0840004002077fae */ /* 0x0003e8000c101d78 */
[----:B-1----:R-:W1:Y:S04]  /*16c50*/  SHFL.IDX PT, R2, R10, 0x1, 0x1c1f ;  /* 0x003c1f000a027f89 */ /* 0x002e6800000e0000 */
[----:B------:R-:W2:Y:S01]  /*16c60*/  SHFL.IDX PT, R3, R9, 0x1, 0x1c1f ;  /* 0x003c1f0009037f89 */ /* 0x000ea200000e0000 */
[----:B-1----:R-:W-:-:S05]  /*16c70*/  IADD3 R2, P0, R36, R2, RZ ;  /* 0x0000000224027210 */ /* 0x002fca0007f1e0ff */
[----:B--2---:R-:W-:Y:S01]  /*16c80*/  IMAD.X R3, RZ, RZ, R3, P0 ;  /* 0x000000ffff037224 */ /* 0x004fe200000e0603 */
[----:B------:R-:W-:-:S13]  /*16c90*/  ISETP.LT.OR P0, PT, R8, 0x21, P6 ;  /* 0x000000210800780c */ /* 0x000fda0003701670 */
[----:B------:R-:W-:Y:S01]  /*16ca0*/  LDGSTS.E.BYPASS.LTC128B.128 [R6+0x9400], desc[UR56][R2.64], !P0 ;  /* 0x0940000002067fae */ /* 0x000fe2000c101d78 */
[----:B------:R-:W-:-:S13]  /*16cb0*/  ISETP.LT.OR P0, PT, R8, 0x21, P1 ;  /* 0x000000210800780c */ /* 0x000fda0000f01670 */
[----:B------:R1:W-:Y:S04]  /*16cc0*/  LDGSTS.E.BYPASS.LTC128B.128 [R7+0x9400], desc[UR56][R2.64+0x40], !P0 ;  /* 0x0940004002077fae */ /* 0x0003e8000c101d78 */
[----:B-1----:R-:W1:Y:S04]  /*16cd0*/  SHFL.IDX PT, R2, R10, 0x2, 0x1c1f ;  /* 0x005c1f000a027f89 */ /* 0x002e6800000e0000 */
[----:B------:R-:W2:Y:S04]  /*16ce0*/  SHFL.IDX PT, R3, R9, 0x2, 0x1c1f ;  /* 0x005c1f0009037f89 */ /* 0x000ea800000e0000 */
[----:B------:R-:W3:Y:S01]  /*16cf0*/  SHFL.IDX PT, R9, R9, 0x3, 0x1c1f ;  /* 0x007c1f0009097f89 */ /* 0x000ee200000e0000 */
[----:B-1----:R-:W-:-:S05]  /*16d00*/  IADD3 R2, P0, R36, R2, RZ ;  /* 0x0000000224027210 */ /* 0x002fca0007f1e0ff */
[----:B--2---:R-:W-:Y:S01]  /*16d10*/  IMAD.X R3, RZ, RZ, R3, P0 ;  /* 0x000000ffff037224 */ /* 0x004fe200000e0603 */
[----:B------:R-:W-:-:S13]  /*16d20*/  ISETP.LT.OR P0, PT, R8, 0x41, P6 ;  /* 0x000000410800780c */ /* 0x000fda0003701670 */
[----:B------:R-:W-:Y:S01]  /*16d30*/  LDGSTS.E.BYPASS.LTC128B.128 [R6+0xa400], desc[UR56][R2.64], !P0 ;  /* 0x0a40000002067fae */ /* 0x000fe2000c101d78 */
[----:B------:R-:W-:-:S13]  /*16d40*/  ISETP.LT.OR P0, PT, R8, 0x41, P1 ;  /* 0x000000410800780c */ /* 0x000fda0000f01670 */
[----:B------:R1:W-:Y:S04]  /*16d50*/  LDGSTS.E.BYPASS.LTC128B.128 [R7+0xa400], desc[UR56][R2.64+0x40], !P0 ;  /* 0x0a40004002077fae */ /* 0x0003e8000c101d78 */
[----:B-1-3--:R1:W2:Y:S02]  /*16d60*/  SHFL.IDX PT, R2, R10, 0x3, 0x1c1f ;  /* 0x007c1f000a027f89 */ /* 0x00a2a400000e0000 */
.L_x_1510:
[----:B--2---:R-:W-:Y:S02]  /*16d70*/  IADD3 R2, P0, R36, R2, RZ ;  /* 0x0000000224027210 */ /* 0x004fe40007f1e0ff */
        /* <DEDUP_REMOVED lines=11> */
.L_x_1424:
        /* <DEDUP_REMOVED lines=11> */
.L_x_1425:
[----:B------:R2:W-:Y:S01]  /*16ee0*/  SYNCS.ARRIVE.TRANS64.A1T0 RZ, [R0+URZ+0x22870], RZ ;  /* 0x022870ff00ff79a7 */ /* 0x0005e2000810003f */
[----:B------:R-:W-:Y:S05]  /*16ef0*/  @!P6 BRA `(.L_x_1426) ;  /* 0x000000000004e947 */ /* 0x000fea0003800000 */
[----:B------:R-:W-:Y:S01]  /*16f00*/  BPT.TRAP 0x1 ;  /* 0x000000040000795c */ /* 0x000fe20000300000 */
.L_x_1426:
[----:B------:R-:W3:Y:S01]  /*16f10*/  SYNCS.PHASECHK.TRANS64.TRYWAIT P0, [R0+URZ+0x22840], R26 ;  /* 0x0228401a000075a7 */ /* 0x000ee2000800017f */
[----:B------:R-:W-:Y:S04]  /*16f20*/  BSSY B0, `(.L_x_1427) ;  /* 0x0000002000007945 */ /* 0x000fe80003800000 */
[----:B---3--:R-:W-:Y:S05]  /*16f30*/  @!P0 BRA `(.L_x_1428) ;  /* 0x0000004400b08947 */ /* 0x008fea0003800000 */
.L_x_1511:
[----:B------:R-:W-:Y:S05]  /*16f40*/  BSYNC B0 ;  /* 0x0000000000007941 */ /* 0x000fea0003800000 */
.L_x_1427:
[----:B------:R-:W4:Y:S01]  /*16f50*/  LDL R7, [R1] ;  /* 0x0000000001077983 */ /* 0x000f220000100800 */
[----:B------:R-:W-:Y:S01]  /*16f60*/  ULDC.64 UR4, c[0x0][0x300] ;  /* 0x0000c00000047ab9 */ /* 0x000fe20000000a00 */
[----:B------:R-:W-:Y:S01]  /*16f70*/  ULDC.64 UR6, c[0x0][0x2e8] ;  /* 0x0000ba0000067ab9 */ /* 0x000fe20000000a00 */
[----:B------:R-:W-:Y:S01]  /*16f80*/  IMAD R6, R20, UR4, RZ ;  /* 0x0000000414067c24 */ /* 0x000fe2000f8e02ff */
[----:B------:R-:W-:Y:S01]  /*16f90*/  LOP3.LUT P1, RZ, R17, 0x4, RZ, 0xc0, !PT ;  /* 0x0000000411ff7812 */ /* 0x000fe2000782c0ff */
[----:B------:R-:W-:-:S04]  /*16fa0*/  IMAD.WIDE.U32 R2, R5, UR4, RZ ;  /* 0x0000000405027c25 */ /* 0x000fc8000f8e00ff */
[----:B------:R-:W-:Y:S01]  /*16fb0*/  IMAD R6, R5, UR5, R6 ;  /* 0x0000000505067c24 */ /* 0x000fe2000f8e0206 */
[----:B------:R-:W-:Y:S02]  /*16fc0*/  ULDC.64 UR4, c[0x0][0x310] ;  /* 0x0000c40000047ab9 */ /* 0x000fe40000000a00 */
[----:B------:R-:W-:Y:S02]  /*16fd0*/  IMAD R5, R21, UR4, RZ ;  /* 0x0000000415057c24 */ /* 0x000fe4000f8e02ff */
[----:B------:R-:W-:Y:S02]  /*16fe0*/  IMAD.IADD R3, R3, 0x1, R6 ;  /* 0x0000000103037824 */ /* 0x000fe400078e0206 */
[C---:B------:R-:W-:Y:S02]  /*16ff0*/  IMAD R5, R4.reuse, UR5, R5 ;  /* 0x0000000504057c24 */ /* 0x040fe4000f8e0205 */
[----:B------:R-:W-:Y:S01]  /*17000*/  IMAD.WIDE.U32 R2, R4, UR4, R2 ;  /* 0x0000000404027c25 */ /* 0x000fe2000f8e0002 */
[----:B------:R-:W-:-:S03]  /*17010*/  ULDC.64 UR4, c[0x0][0x308] ;  /* 0x0000c20000047ab9 */ /* 0x000fc60000000a00 */
[----:B------:R-:W-:Y:S02]  /*17020*/  IMAD.IADD R3, R3, 0x1, R5 ;  /* 0x0000000103037824 */ /* 0x000fe400078e0205 */
[----:B------:R-:W-:Y:S01]  /*17030*/  IMAD.WIDE.U32 R2, R22, UR4, R2 ;  /* 0x0000000416027c25 */ /* 0x000fe2000f8e0002 */
[----:B------:R-:W-:-:S03]  /*17040*/  UMOV UR4, 0xffffffff ;  /* 0xffffffff00047882 */ /* 0x000fc60000000000 */
[----:B------:R-:W-:Y:S01]  /*17050*/  IMAD R5, R22, UR5, R3 ;  /* 0x0000000516057c24 */ /* 0x000fe2000f8e0203 */
[----:B------:R-:W-:-:S04]  /*17060*/  IADD3 R4, P0, R2, UR6, RZ ;  /* 0x0000000602047c10 */ /* 0x000fc8000ff1e0ff */
[----:B------:R-:W-:Y:S01]  /*17070*/  IADD3.X R5, R5, UR7, RZ, P0, !PT ;  /* 0x0000000705057c10 */ /* 0x000fe200087fe4ff */
[----:B----4-:R-:W-:Y:S01]  /*17080*/  IMAD R6, R19, 0x6000, R7 ;  /* 0x0000600013067824 */ /* 0x010fe200078e0207 */
[----:B------:R-:W-:Y:S07]  /*17090*/  BRA.DIV UR4, `(.L_x_1429) ;  /* 0x00000046046c7947 */ /* 0x000fee000b800000 */
[----:B------:R-:W4:Y:S01]  /*170a0*/  SHFL.IDX PT, R3, R4, RZ, 0x1c1f ;  /* 0x001c1fff04037589 */ /* 0x000f2200000e0000 */
[----:B------:R-:W-:Y:S01]  /*170b0*/  LOP3.LUT P6, RZ, R17, 0x8, RZ, 0xc0, !PT ;  /* 0x0000000811ff7812 */ /* 0x000fe200078cc0ff */
[C-C-:B------:R-:W-:Y:S02]  /*170c0*/  @P4 IMAD.IADD R7, R16.reuse, 0x1, R6.reuse ;  /* 0x0000000110074824 */ /* 0x140fe400078e0206 */
[----:B------:R-:W5:Y:S01]  /*170d0*/  SHFL.IDX PT, R2, R5, RZ, 0x1c1f ;  /* 0x001c1fff05027589 */ /* 0x000f6200000e0000 */
[----:B------:R-:W-:-:S03]  /*170e0*/  @P3 IMAD.IADD R9, R16, 0x1, R6 ;  /* 0x0000000110093824 */ /* 0x000fc600078e0206 */
[----:B------:R-:W-:Y:S01]  /*170f0*/  SHFL.IDX PT, R14, R4, 0x3, 0x1c1f ;  /* 0x007c1f00040e7f89 */ /* 0x000fe200000e0000 */
        /* <DEDUP_REMOVED lines=11> */
[----:B------:R-:W-:-:S03]  /*171b0*/  @P2 IMAD.IADD R7, R16, 0x1, R6 ;  /* 0x0000000110072824 */ /* 0x000fc600078e0206 */
        /* <DEDUP_REMOVED lines=9> */
[----:B----4-:R-:W4:Y:S04]  /*17250*/  SHFL.IDX PT, R3, R4, 0x2, 0x1c1f ;  /* 0x005c1f0004037f89 */ /* 0x010f2800000e0000 */
[----:B------:R-:W5:Y:S04]  /*17260*/  SHFL.IDX PT, R2, R5, 0x2, 0x1c1f ;  /* 0x005c1f0005027f89 */ /* 0x000f6800000e0000 */
[----:B------:R-:W0:Y:S01]  /*17270*/  SHFL.IDX PT, R5, R5, 0x3, 0x1c1f ;  /* 0x007c1f0005057f89 */ /* 0x000e2200000e0000 */
[----:B----4-:R-:W-:-:S05]  /*17280*/  @P2 IADD3 R3, P0, R36, R3, RZ ;  /* 0x0000000324032210 */ /* 0x010fca0007f1e0ff */
[----:B-----5:R-:W-:-:S05]  /*17290*/  @P2 IMAD.X R2, RZ, RZ, R2, P0 ;  /* 0x000000ffff022224 */ /* 0x020fca00000e0602 */
[----:B------:R-:W-:-:S04]  /*172a0*/  @P2 LOP3.LUT R3, R3, R2, RZ, 0x3c, !PT ;  /* 0x0000000203032212 */ /* 0x000fc800078e3cff */
[----:B------:R-:W-:-:S04]  /*172b0*/  @P2 LOP3.LUT R2, R3, R2, RZ, 0x3c, !PT ;  /* 0x0000000203022212 */ /* 0x000fc800078e3cff */
[----:B------:R-:W-:-:S05]  /*172c0*/  @P2 LOP3.LUT R3, R3, R2, RZ, 0x3c, !PT ;  /* 0x0000000203032212 */ /* 0x000fca00078e3cff */
[----:B------:R4:W-:Y:S04]  /*172d0*/  @P2 LDGSTS.E.BYPASS.LTC128B.128 [R7+0x17400], desc[UR56][R2.64], !P4 ;  /* 0x1740000002072fae */ /* 0x0009e8000e101d78 */
[----:B------:R4:W-:Y:S04]  /*172e0*/  @P2 LDGSTS.E.BYPASS.LTC128B.128 [R7+0x19400], desc[UR56][R2.64+0x40], !P6 ;  /* 0x1940004002072fae */ /* 0x0009e8000f101d78 */
[----:B0-----:R4:W-:Y:S02]  /*172f0*/  @P2 LDGSTS.E.BYPASS.LTC128B.128 [R7+0x1b400], desc[UR56][R2.64+0x80], !P1 ;  /* 0x1b40008002072fae */ /* 0x0019e4000c901d78 */
.L_x_1521:
[C---:B------:R-:W-:Y:S02]  /*17300*/  LOP3.LUT P3, RZ, R17.reuse, 0x10, RZ, 0xc0, !PT ;  /* 0x0000001011ff7812 */ /* 0x040fe4000786c0ff */
[----:B------:R-:W-:Y:S02]  /*17310*/  LOP3.LUT P2, RZ, R17, 0x8, RZ, 0xc0, !PT ;  /* 0x0000000811ff7812 */ /* 0x000fe4000784c0ff */
[----:B----4-:R-:W-:-:S05]  /*17320*/  @P5 IADD3 R2, P0, R36, R14, RZ ;  /* 0x0000000e24025210 */ /* 0x010fca0007f1e0ff */
[----:B------:R-:W-:Y:S01]  /*17330*/  @P5 IMAD.X R3, RZ, RZ, R5, P0 ;  /* 0x000000ffff035224 */ /* 0x000fe200000e0605 */
[----:B------:R-:W-:Y:S01]  /*17340*/  PLOP3.LUT P0, PT, PT, PT, PT, 0x80, 0x0 ;  /* 0x000000000000781c */ /* 0x000fe20003f0f070 */
[----:B------:R-:W-:-:S05]  /*17350*/  @P5 IMAD.IADD R5, R16, 0x1, R6 ;  /* 0x0000000110055824 */ /* 0x000fca00078e0206 */
[----:B------:R-:W-:Y:S01]  /*17360*/  @!PT LDS RZ, [RZ] ;  /* 0x00000000fffff984 */ /* 0x000fe20000000800 */
[----:B------:R-:W-:Y:S01]  /*17370*/  @!PT LDS RZ, [RZ] ;  /* 0x00000000fffff984 */ /* 0x000fe20000000800 */
[----:B------:R-:W-:Y:S01]  /*17380*/  @!PT LDS RZ, [RZ] ;  /* 0x00000000fffff984 */ /* 0x000fe20000000800 */
[----:B------:R0:W-:Y:S04]  /*17390*/  @P5 LDGSTS.E.BYPASS.LTC128B.128 [R5+0x17c00], desc[UR56][R2.64], !P3 ;  /* 0x17c0000002055fae */ /* 0x0001e8000d901d78 */
[----:B------:R0:W-:Y:S04]  /*173a0*/  @P5 LDGSTS.E.BYPASS.LTC128B.128 [R5+0x19c00], desc[UR56][R2.64+0x40], !P2 ;  /* 0x19c0004002055fae */ /* 0x0001e8000d101d78 */
[----:B------:R0:W-:Y:S01]  /*173b0*/  @P5 LDGSTS.E.BYPASS.LTC128B.128 [R5+0x1bc00], desc[UR56][R2.64+0x80], !P1 ;  /* 0x1bc0008002055fae */ /* 0x0001e2000c901d78 */
[----:B------:R-:W-:Y:S01]  /*173c0*/  NOP ;  /* 0x0000000000007918 */ /* 0x000fe20000000000 */
.L_x_1430:
        /* <DEDUP_REMOVED lines=11> */
.L_x_1431:
[----:B------:R0:W-:Y:S02]  /*17480*/  SYNCS.ARRIVE.TRANS64.A1T0 RZ, [R0+URZ+0x22830], RZ ;  /* 0x022830ff00ff79a7 */ /* 0x0001e4000810003f */
[----:B------:R-:W-:Y:S05]  /*17490*/  WARPSYNC.ALL ;  /* 0x0000000000007948 */ /* 0x000fea0003800000 */
[----:B0-23--:R-:W-:Y:S01]  /*174a0*/  VIADD R0, R16, 0x10400 ;  /* 0x0001040010007836 */ /* 0x00dfe20000000000 */
[----:B------:R-:W-:Y:S01]  /*174b0*/  USHF.R.S32.HI UR4, URZ, 0x1f, UR39 ;  /* 0x0000001f3f047899 */ /* 0x000fe20008011427 */
[----:B------:R-:W-:Y:S03]  /*174c0*/  BAR.SYNC.DEFER_BLOCKING 0x8, 0x180 ;  /* 0x0206000000007b1d */ /* 0x000fe60000010000 */
[----:B------:R-:W-:-:S03]  /*174d0*/  LOP3.LUT P0, RZ, R0, 0x1bf, RZ, 0xc0, !PT ;  /* 0x000001bf00ff7812 */ /* 0x000fc6000780c0ff */
[----:B------:R-:W-:Y:S01]  /*174e0*/  ULDC.64 UR6, c[0x0][0x298] ;  /* 0x0000a60000067ab9 */ /* 0x000fe20000000a00 */
[----:B------:R-:W-:Y:S01]  /*174f0*/  BSSY B6, `(.L_x_1432) ;  /* 0x0000016000067945 */ /* 0x000fe20003800000 */
        /* <DEDUP_REMOVED lines=14> */
[----:B-1----:R-:W-:Y:S02]  /*175e0*/  IMAD.U32 R10, RZ, RZ, UR4 ;  /* 0x00000004ff0a7e24 */ /* 0x002fe4000f8e00ff */
[----:B------:R-:W-:Y:S02]  /*175f0*/  IMAD.U32 R11, RZ, RZ, UR5 ;  /* 0x00000005ff0b7e24 */ /* 0x000fe4000f8e00ff */
[----:B------:R-:W-:Y:S02]  /*17600*/  IMAD.MOV.U32 R8, RZ, RZ, 0x70 ;  /* 0x00000070ff087424 */ /* 0x000fe400078e00ff */
[----:B------:R-:W-:Y:S02]  /*17610*/  IMAD.MOV.U32 R12, RZ, RZ, 0x1 ;  /* 0x00000001ff0c7424 */ /* 0x000fe400078e00ff */
[----:B------:R-:W-:-:S07]  /*17620*/  IMAD.MOV.U32 R13, RZ, RZ, RZ ;  /* 0x000000ffff0d7224 */ /* 0x000fce00078e00ff */
[----:B------:R-:W-:-:S07]  /*17630*/  LEPC R20, `(.L_x_1433) ;  /* 0x000000001014794e */ /* 0x000fce0000000000 */
[----:B0-----:R-:W-:Y:S05]  /*17640*/  CALL.ABS.NOINC R2 ;  /* 0x0000000002007343 */ /* 0x001fea0003c00000 */
.L_x_1433:
[----:B------:R-:W-:Y:S05]  /*17650*/  BSYNC B6 ;  /* 0x0000000000067941 */ /* 0x000fea0003800000 */
.L_x_1432:
[----:B------:R0:W5:Y:S01]  /*17660*/  LDL R8, [R1+0xc] ;  /* 0x00000c0001087983 */ /* 0x0001620000100800 */
[----:B------:R-:W-:Y:S01]  /*17670*/  UISETP.NE.AND UP1, UPT, UR48, URZ, UPT ;  /* 0x0000003f3000728c */ /* 0x000fe2000bf25270 */
[----:B------:R-:W2:Y:S01]  /*17680*/  S2R R2, SR_TID.X ;  /* 0x0000000000027919 */ /* 0x000ea20000002100 */
[----:B------:R-:W-:Y:S01]  /*17690*/  R2UR UR7, R22 ;  /* 0x00000000160772ca */ /* 0x000fe200000e0000 */
[----:B------:R-:W3:Y:S03]  /*176a0*/  LDC R7, c[0x0][0x448] ;  /* 0x00011200ff077b82 */ /* 0x000ee60000000800 */
[----:B------:R-:W-:Y:S01]  /*176b0*/  PLOP3.LUT P0, PT, PT, PT, UP1, 0x80, 0x0 ;  /* 0x000000000000781c */ /* 0x000fe20003f0f018 */
[----:B------:R-:W-:Y:S01]  /*176c0*/  ULDC.64 UR8, c[0x0][0x2d8] ;  /* 0x0000b60000087ab9 */ /* 0x000fe20000000a00 */
[----:B------:R-:W-:-:S03]  /*176d0*/  UISETP.NE.AND UP0, UPT, UR47, URZ, UPT ;  /* 0x0000003f2f00728c */ /* 0x000fc6000bf05270 */
[----:B------:R-:W-:Y:S01]  /*176e0*/  @UP1 ULDC UR4, c[0x0][0x44c] ;  /* 0x0001130000041ab9 */ /* 0x000fe20000000800 */
[C---:B--2---:R-:W-:Y:S01]  /*176f0*/  LOP3.LUT R20, R2.reuse, 0x7f, RZ, 0xc0, !PT ;  /* 0x0000007f02147812 */ /* 0x044fe200078ec0ff */
[----:B------:R-:W-:-:S03]  /*17700*/  IMAD.SHL.U32 R2, R2, 0x20, RZ ;  /* 0x0000002002027824 */ /* 0x000fc600078e00ff */
[----:B------:R-:W-:-:S04]  /*17710*/  SHF.R.U32.HI R20, RZ, 0x2, R20 ;  /* 0x00000002ff147819 */ /* 0x000fc80000011614 */
[----:B------:R-:W-:-:S05]  /*17720*/  LOP3.LUT R2, R20, 0x60, R2, 0xf8, !PT ;  /* 0x0000006014027812 */ /* 0x000fca00078ef802 */
[----:B------:R-:W-:-:S04]  /*17730*/  IMAD.IADD R2, R2, 0x1, R18 ;  /* 0x0000000102027824 */ /* 0x000fc800078e0212 */
[----:B------:R-:W-:Y:S01]  /*17740*/  @P0 IMAD.HI.U32 R0, R2, UR4, RZ ;  /* 0x0000000402000c27 */ /* 0x000fe2000f8e00ff */
[----:B------:R-:W-:Y:S01]  /*17750*/  PLOP3.LUT P0, PT, PT, PT, UP1, 0x80, 0x0 ;  /* 0x000000000000781c */ /* 0x000fe20003f0f018 */
[----:B------:R-:W-:Y:S01]  /*17760*/  @UP1 ULDC UR4, c[0x0][0x450] ;  /* 0x0001140000041ab9 */ /* 0x000fe20000000800 */
[----:B------:R-:W-:Y:S01]  /*17770*/  R2UR UR10, R22 ;  /* 0x00000000160a72ca */ /* 0x000fe200000e0000 */
[----:B------:R-:W-:Y:S01]  /*17780*/  IMAD.MOV.U32 R6, RZ, RZ, R2 ;  /* 0x000000ffff067224 */ /* 0x000fe200078e0002 */
[----:B------:R-:W-:Y:S01]  /*17790*/  UMOV UR5, UR39 ;  /* 0x0000002700057c82 */ /* 0x000fe20008000000 */
[----:B------:R-:W-:-:S08]  /*177a0*/  USHF.R.S32.HI UR6, URZ, 0x1f, UR40 ;  /* 0x0000001f3f067899 */ /* 0x000fd00008011428 */
[----:B------:R-:W-:Y:S01]  /*177b0*/  @P0 SHF.R.U32.HI R6, RZ, UR4, R0 ;  /* 0x00000004ff060c19 */ /* 0x000fe20008011600 */
[----:B------:R-:W-:Y:S02]  /*177c0*/  UMOV UR4, UR36 ;  /* 0x0000002400047c82 */ /* 0x000fe40008000000 */
[----:B------:R-:W-:Y:S02]  /*177d0*/  UIMAD.WIDE.U32 UR4, UR7, UR8, UR4 ;  /* 0x00000008070472a5 */ /* 0x000fe4000f8e0004 */
[----:B------:R-:W-:Y:S02]  /*177e0*/  USEL UR7, UR6, URZ, !UP0 ;  /* 0x0000003f06077287 */ /* 0x000fe4000c000000 */
[----:B------:R-:W-:Y:S02]  /*177f0*/  UIMAD UR5, UR10, UR9, UR5 ;  /* 0x000000090a0572a4 */ /* 0x000fe4000f8e0205 */
[----:B------:R-:W-:Y:S01]  /*17800*/  USEL UR6, UR40, URZ, !UP0 ;  /* 0x0000003f28067287 */ /* 0x000fe2000c000000 */
[----:B------:R-:W-:-:S03]  /*17810*/  ULDC.64 UR8, c[0x0][0x2e0] ;  /* 0x0000b80000087ab9 */ /* 0x000fc60000000a00 */
[----:B------:R-:W-:Y:S02]  /*17820*/  UIMAD.WIDE.U32 UR4, UR6, UR8, UR4 ;  /* 0x00000008060472a5 */ /* 0x000fe4000f8e0004 */
[----:B------:R-:W-:Y:S01]  /*17830*/  UIMAD UR7, UR7, UR8, URZ ;  /* 0x00000008070772a4 */ /* 0x000fe2000f8e023f */
[----:B------:R-:W-:Y:S01]  /*17840*/  IMAD.MOV R0, RZ, RZ, -R6 ;  /* 0x000000ffff007224 */ /* 0x000fe200078e0a06 */
[----:B------:R-:W2:Y:S02]  /*17850*/  S2R R20, SR_TID.X ;  /* 0x0000000000147919 */ /* 0x000ea40000002100 */
[----:B------:R-:W-:Y:S01]  /*17860*/  UIMAD UR7, UR6, UR9, UR7 ;  /* 0x00000009060772a4 */ /* 0x000fe2000f8e0207 */
[----:B------:R-:W-:Y:S02]  /*17870*/  IMAD.U32 R4, RZ, RZ, UR4 ;  /* 0x00000004ff047e24 */ /* 0x000fe4000f8e00ff */
[----:B---3--:R-:W-:Y:S01]  /*17880*/  IMAD R0, R7, R0, R2 ;  /* 0x0000000007007224 */ /* 0x008fe200078e0202 */
[----:B------:R-:W-:Y:S01]  /*17890*/  UIADD3 UR6, UR5, UR7, URZ ;  /* 0x0000000705067290 */ /* 0x000fe2000fffe03f */
[----:B------:R-:W-:Y:S01]  /*178a0*/  IMAD.MOV.U32 R2, RZ, RZ, R4 ;  /* 0x000000ffff027224 */ /* 0x000fe200078e0004 */
[----:B------:R-:W-:Y:S01]  /*178b0*/  SHF.R.S32.HI R4, RZ, 0x1f, R6 ;  /* 0x0000001fff047819 */ /* 0x000fe20000011406 */
[----:B------:R-:W-:Y:S01]  /*178c0*/  IMAD.U32 R5, RZ, RZ, UR5 ;  /* 0x00000005ff057e24 */ /* 0x000fe2000f8e00ff */
[----:B------:R-:W-:-:S02]  /*178d0*/  ULDC.64 UR4, c[0x0][0x2d0] ;  /* 0x0000b40000047ab9 */ /* 0x000fc40000000a00 */
[----:B------:R-:W-:Y:S02]  /*178e0*/  IMAD.U32 R3, RZ, RZ, UR6 ;  /* 0x00000006ff037e24 */ /* 0x000fe4000f8e00ff */
[----:B------:R-:W-:Y:S02]  /*178f0*/  IMAD R4, R4, UR4, RZ ;  /* 0x0000000404047c24 */ /* 0x000fe4000f8e02ff */
[----:B------:R-:W-:-:S04]  /*17900*/  IMAD.WIDE.U32 R2, R6, UR4, R2 ;  /* 0x0000000406027c25 */ /* 0x000fc8000f8e0002 */
[----:B------:R-:W-:Y:S01]  /*17910*/  IMAD R5, R6, UR5, R4 ;  /* 0x0000000506057c24 */ /* 0x000fe2000f8e0204 */
[----:B------:R-:W-:Y:S01]  /*17920*/  SHF.R.S32.HI R4, RZ, 0x1f, R0 ;  /* 0x0000001fff047819 */ /* 0x000fe20000011400 */
[----:B------:R-:W-:Y:S02]  /*17930*/  ULDC.64 UR4, c[0x0][0x2c8] ;  /* 0x0000b20000047ab9 */ /* 0x000fe40000000a00 */
[----:B------:R-:W-:Y:S02]  /*17940*/  IMAD.IADD R3, R3, 0x1, R5 ;  /* 0x0000000103037824 */ /* 0x000fe400078e0205 */
[----:B------:R-:W-:Y:S02]  /*17950*/  IMAD R4, R4, UR4, RZ ;  /* 0x0000000404047c24 */ /* 0x000fe4000f8e02ff */
[----:B------:R-:W-:-:S04]  /*17960*/  IMAD.WIDE.U32 R2, R0, UR4, R2 ;  /* 0x0000000400027c25 */ /* 0x000fc8000f8e0002 */
[----:B------:R-:W-:Y:S01]  /*17970*/  IMAD R5, R0, UR5, R4 ;  /* 0x0000000500057c24 */ /* 0x000fe2000f8e0204 */
[----:B------:R-:W-:Y:S02]  /*17980*/  ULDC.64 UR4, c[0x0][0x280] ;  /* 0x0000a00000047ab9 */ /* 0x000fe40000000a00 */
[----:B------:R-:W-:Y:S01]  /*17990*/  IADD3 R0, P0, R2, UR4, RZ ;  /* 0x0000000402007c10 */ /* 0x000fe2000ff1e0ff */
[----:B------:R-:W-:Y:S01]  /*179a0*/  ULDC UR4, c[0x0][0x2b8] ;  /* 0x0000ae0000047ab9 */ /* 0x000fe20000000800 */
[C---:B------:R-:W-:Y:S02]  /*179b0*/  LOP3.LUT R9, R36.reuse, 0x40, RZ, 0xfc, !PT ;  /* 0x0000004024097812 */ /* 0x040fe400078efcff */
[----:B-1----:R-:W-:Y:S02]  /*179c0*/  LOP3.LUT R10, R36, 0x80, RZ, 0xfc, !PT ;  /* 0x00000080240a7812 */ /* 0x002fe400078efcff */
[----:B------:R-:W-:Y:S01]  /*179d0*/  IADD3.X R5, R3, UR5, R5, P0, !PT ;  /* 0x0000000503057c10 */ /* 0x000fe200087fe405 */
[----:B------:R-:W-:Y:S01]  /*179e0*/  UMOV UR5, 0xffffffff ;  /* 0xffffffff00057882 */ /* 0x000fe20000000000 */
[----:B--2---:R-:W-:-:S02]  /*179f0*/  LOP3.LUT R20, R20, 0x7f, RZ, 0xc0, !PT ;  /* 0x0000007f14147812 */ /* 0x004fc400078ec0ff */
[----:B------:R-:W-:Y:S02]  /*17a00*/  ISETP.GE.AND P3, PT, R36, UR4, PT ;  /* 0x0000000424007c0c */ /* 0x000fe4000bf66270 */
[----:B------:R-:W-:Y:S02]  /*17a10*/  ISETP.GE.AND P2, PT, R9, UR4, PT ;  /* 0x0000000409007c0c */ /* 0x000fe4000bf46270 */
[----:B------:R-:W-:Y:S02]  /*17a20*/  ISETP.GE.AND P1, PT, R10, UR4, PT ;  /* 0x000000040a007c0c */ /* 0x000fe4000bf26270 */
[----:B------:R-:W-:Y:S01]  /*17a30*/  SHF.R.U32.HI R9, RZ, 0x2, R20 ;  /* 0x00000002ff097819 */ /* 0x000fe20000011614 */
[----:B0-----:R-:W-:Y:S10]  /*17a40*/  BRA.DIV UR5, `(.L_x_1434) ;  /* 0x0000004205807947 */ /* 0x001ff4000b800000 */
[----:B------:R-:W0:Y:S01]  /*17a50*/  SHFL.IDX PT, R3, R0, RZ, 0x1c1f ;  /* 0x001c1fff00037589 */ /* 0x000e2200000e0000 */
[----:B------:R-:W-:Y:S02]  /*17a60*/  IMAD R4, R7, UR41, RZ ;  /* 0x0000002907047c24 */ /* 0x000fe4000f8e02ff */
[----:B------:R-:W-:Y:S01]  /*17a70*/  IMAD.IADD R18, R9, 0x1, R18 ;  /* 0x0000000109127824 */ /* 0x000fe200078e0212 */
[----:B------:R-:W1:Y:S03]  /*17a80*/  SHFL.IDX PT, R2, R5, RZ, 0x1c1f ;  /* 0x001c1fff05027589 */ /* 0x000e6600000e0000 */
[C---:B------:R-:W-:Y:S01]  /*17a90*/  VIADD R7, R18.reuse, 0x20 ;  /* 0x0000002012077836 */ /* 0x040fe20000000000 */
[----:B------:R-:W-:Y:S01]  /*17aa0*/  ISETP.GE.AND P0, PT, R18, R4, PT ;  /* 0x000000041200720c */ /* 0x000fe20003f06270 */
[----:B------:R-:W2:-:S12]  /*17ab0*/  SHFL.IDX PT, R14, R0, 0x1, 0x1c1f ;  /* 0x003c1f00000e7f89 */ /* 0x000e9800000e0000 */
[----:B0-----:R-:W-:-:S05]  /*17ac0*/  @!P0 IADD3 R6, P4, R36, R3, RZ ;  /* 0x0000000324068210 */ /* 0x001fca0007f9e0ff */
[----:B-1----:R-:W-:Y:S02]  /*17ad0*/  @!P0 IMAD.X R3, RZ, RZ, R2, P4 ;  /* 0x000000ffff038224 */ /* 0x002fe400020e0602 */
[----:B------:R-:W-:-:S05]  /*17ae0*/  @!P0 IMAD.MOV.U32 R2, RZ, RZ, R6 ;  /* 0x000000ffff028224 */ /* 0x000fca00078e0006 */
[----:B-----5:R-:W-:Y:S04]  /*17af0*/  @!P0 LDGSTS.E.BYPASS.LTC128B.128 [R8+0x10400], desc[UR56][R2.64], !P3 ;  /* 0x1040000002088fae */ /* 0x020fe8000d901d78 */
[----:B------:R-:W-:Y:S04]  /*17b00*/  @!P0 LDGSTS.E.BYPASS.LTC128B.128 [R8+0x12400], desc[UR56][R2.64+0x40], !P2 ;  /* 0x1240004002088fae */ /* 0x000fe8000d101d78 */
[----:B------:R0:W-:Y:S01]  /*17b10*/  @!P0 LDGSTS.E.BYPASS.LTC128B.128 [R8+0x14400], desc[UR56][R2.64+0x80], !P1 ;  /* 0x1440008002088fae */ /* 0x0001e2000c901d78 */
[----:B------:R-:W-:-:S03]  /*17b20*/  ISETP.GE.AND P0, PT, R7, R4, PT ;  /* 0x000000040700720c */ /* 0x000fc60003f06270 */
[----:B0-----:R-:W0:Y:S10]  /*17b30*/  SHFL.IDX PT, R2, R5, 0x1, 0x1c1f ;  /* 0x003c1f0005027f89 */ /* 0x001e3400000e0000 */
[----:B--2---:R-:W-:-:S02]  /*17b40*/  @!P0 IADD3 R6, P4, R36, R14, RZ ;  /* 0x0000000e24068210 */ /* 0x004fc40007f9e0ff */
[----:B------:R-:W1:Y:S03]  /*17b50*/  SHFL.IDX PT, R14, R0, 0x2, 0x1c1f ;  /* 0x005c1f00000e7f89 */ /* 0x000e6600000e0000 */
        /* <DEDUP_REMOVED lines=9> */
[----:B-1----:R-:W-:-:S02]  /*17bf0*/  @!P0 IADD3 R6, P4, R36, R14, RZ ;  /* 0x0000000e24068210 */ /* 0x002fc40007f9e0ff */
[----:B------:R1:W2:Y:S04]  /*17c00*/  SHFL.IDX PT, R14, R0, 0x3, 0x1c1f ;  /* 0x007c1f00000e7f89 */ /* 0x0002a800000e0000 */
[----:B------:R-:W3:Y:S01]  /*17c10*/  SHFL.IDX PT, R5, R5, 0x3, 0x1c1f ;  /* 0x007c1f0005057f89 */ /* 0x000ee200000e0000 */
[----:B0-----:R-:W-:Y:S02]  /*17c20*/  @!P0 IMAD.X R7, RZ, RZ, R2, P4 ;  /* 0x000000ffff078224 */ /* 0x001fe400020e0602 */
[----:B------:R-:W-:Y:S02]  /*17c30*/  @!P0 IMAD.MOV.U32 R2, RZ, RZ, R6 ;  /* 0x000000ffff028224 */ /* 0x000fe400078e0006 */
[----:B------:R-:W-:-:S05]  /*17c40*/  @!P0 IMAD.MOV.U32 R3, RZ, RZ, R7 ;  /* 0x000000ffff038224 */ /* 0x000fca00078e0007 */
[----:B------:R1:W-:Y:S04]  /*17c50*/  @!P0 LDGSTS.E.BYPASS.LTC128B.128 [R8+0x11400], desc[UR56][R2.64], !P3 ;  /* 0x1140000002088fae */ /* 0x0003e8000d901d78 */
[----:B------:R1:W-:Y:S04]  /*17c60*/  @!P0 LDGSTS.E.BYPASS.LTC128B.128 [R8+0x13400], desc[UR56][R2.64+0x40], !P2 ;  /* 0x1340004002088fae */ /* 0x0003e8000d101d78 */
[----:B--23--:R1:W-:Y:S02]  /*17c70*/  @!P0 LDGSTS.E.BYPASS.LTC128B.128 [R8+0x15400], desc[UR56][R2.64+0x80], !P1 ;  /* 0x1540008002088fae */ /* 0x00c3e4000c901d78 */
.L_x_1530:
[----:B-1----:R-:W-:Y:S01]  /*17c80*/  VIADD R3, R18, 0x60 ;  /* 0x0000006012037836 */ /* 0x002fe20000000000 */
[----:B------:R-:W-:Y:S04]  /*17c90*/  BSSY B0, `(.L_x_1435) ;  /* 0x000000b000007945 */ /* 0x000fe80003800000 */
[----:B------:R-:W-:-:S13]  /*17ca0*/  ISETP.GE.AND P0, PT, R3, R4, PT ;  /* 0x000000040300720c */ /* 0x000fda0003f06270 */
[----:B------:R-:W-:Y:S05]  /*17cb0*/  @P0 BRA `(.L_x_1436) ;  /* 0x0000000000200947 */ /* 0x000fea0003800000 */
[----:B------:R-:W-:-:S05]  /*17cc0*/  IADD3 R2, P0, R36, R14, RZ ;  /* 0x0000000e24027210 */ /* 0x000fca0007f1e0ff */
[----:B------:R-:W-:-:S05]  /*17cd0*/  IMAD.X R3, RZ, RZ, R5, P0 ;  /* 0x000000ffff037224 */ /* 0x000fca00000e0605 */
[----:B------:R-:W-:Y:S01]  /*17ce0*/  @!PT LDS RZ, [RZ] ;  /* 0x00000000fffff984 */ /* 0x000fe20000000800 */
[----:B------:R-:W-:Y:S01]  /*17cf0*/  @!PT LDS RZ, [RZ] ;  /* 0x00000000fffff984 */ /* 0x000fe20000000800 */
[----:B------:R-:W-:Y:S01]  /*17d00*/  @!PT LDS RZ, [RZ] ;  /* 0x00000000fffff984 */ /* 0x000fe20000000800 */
[----:B------:R0:W-:Y:S04]  /*17d10*/  LDGSTS.E.BYPASS.LTC128B.128 [R8+0x11c00], desc[UR56][R2.64], !P3 ;  /* 0x11c0000002087fae */ /* 0x0001e8000d901d78 */
[----:B------:R0:W-:Y:S04]  /*17d20*/  LDGSTS.E.BYPASS.LTC128B.128 [R8+0x13c00], desc[UR56][R2.64+0x40], !P2 ;  /* 0x13c0004002087fae */ /* 0x0001e8000d101d78 */
[----:B------:R0:W-:Y:S02]  /*17d30*/  LDGSTS.E.BYPASS.LTC128B.128 [R8+0x15c00], desc[UR56][R2.64+0x80], !P1 ;  /* 0x15c0008002087fae */ /* 0x0001e4000c901d78 */
.L_x_1436:
[----:B------:R-:W-:Y:S05]  /*17d40*/  BSYNC B0 ;  /* 0x0000000000007941 */ /* 0x000fea0003800000 */
.L_x_1435:
[----:B------:R-:W-:Y:S01]  /*17d50*/  NOP ;  /* 0x0000000000007918 */ /* 0x000fe20000000000 */
[----:B------:R-:W-:-:S13]  /*17d60*/  PLOP3.LUT P0, PT, PT, PT, PT, 0x80, 0x0 ;  /* 0x000000000000781c */ /* 0x000fda0003f0f070 */
.L_x_1437:
[----:B------:R-:W-:Y:S02]  /*17d70*/  PLOP3.LUT P1, PT, P1, P0, PT, 0xa2, 0x0 ;  /* 0x000000000000781c */ /* 0x000fe40000f21472 */
[----:B------:R-:W-:-:S08]  /*17d80*/  @P0 R2UR P1, UR4, R16 ;  /* 0x00000000100402ca */ /* 0x000fd00000020000 */
[----:B------:R-:W-:-:S05]  /*17d90*/  @P0 PLOP3.LUT P0, PT, P1, PT, PT, 0x80, 0x0 ;  /* 0x000000000000081c */ /* 0x000fca0000f0f070 */
[----:B------:R-:W-:Y:S01]  /*17da0*/  @!P1 SYNCS.ARRIVE.TRANS64.RED.A0T1 RZ, [UR4+0x22800], RZ ;  /* 0x022800ffffff99a7 */ /* 0x000fe20008200404 */
[----:B------:R-:W-:Y:S07]  /*17db0*/  @!P1 ARRIVES.LDGSTSBAR.64.TRANSCNT [UR4+0x22800] ;  /* 0x02280000ff0099b0 */ /* 0x000fee0008000a84 */
[----:B------:R-:W-:Y:S05]  /*17dc0*/  @P0 BRA.U.ANY `(.L_x_1437) ;  /* 0xfffffffd00e80947 */ /* 0x000fea000393ffff */
[----:B0-----:R-:W2:Y:S01]  /*17dd0*/  LDL.LU R2, [R1+0x10] ;  /* 0x0000100001027983 */ /* 0x001ea20000300800 */
        /* <DEDUP_REMOVED lines=12> */
.L_x_1531:
[----:B------:R-:W-:Y:S05]  /*17ea0*/  BSYNC B0 ;  /* 0x0000000000007941 */ /* 0x000fea0003800000 */
.L_x_1438:
[----:B------:R-:W-:-:S13]  /*17eb0*/  ISETP.GE.AND P0, PT, R20, UR42, PT ;  /* 0x0000002a14007c0c */ /* 0x000fda000bf06270 */
[----:B------:R-:W-:Y:S05]  /*17ec0*/  @!P0 BRA `(.L_x_1440) ;  /* 0x00000010008c8947 */ /* 0x000fea0003800000 */
[----:B------:R-:W-:Y:S02]  /*17ed0*/  IMAD.MOV.U32 R4, RZ, RZ, R19 ;  /* 0x000000ffff047224 */ /* 0x000fe400078e0013 */
[----:B------:R-:W-:-:S07]  /*17ee0*/  IMAD.MOV.U32 R5, RZ, RZ, R23 ;  /* 0x000000ffff057224 */ /* 0x000fce00078e0017 */
.L_x_1460:
[----:B-1----:R-:W1:Y:S01]  /*17ef0*/  S2R R2, SR_TID.X ;  /* 0x0000000000027919 */ /* 0x002e620000002100 */
[----:B------:R-:W-:Y:S01]  /*17f00*/  ISETP.NE.AND P0, PT, R33, 0x1, PT ;  /* 0x000000012100780c */ /* 0x000fe20003f05270 */
[----:B------:R-:W-:Y:S05]  /*17f10*/  YIELD ;  /* 0x0000000000007946 */ /* 0x000fea0003800000 */
[----:B------:R-:W-:Y:S01]  /*17f20*/  ULDC.64 UR4, c[0x0][0x428] ;  /* 0x00010a0000047ab9 */ /* 0x000fe20000000a00 */
[----:B------:R-:W-:Y:S02]  /*17f30*/  VIADD R19, R4, 0x1 ;  /* 0x0000000104137836 */ /* 0x000fe40000000000 */
[----:B------:R-:W-:-:S04]  /*17f40*/  IMAD R6, R32, UR4, RZ ;  /* 0x0000000420067c24 */ /* 0x000fc8000f8e02ff */
[----:B0-----:R-:W0:Y:S01]  /*17f50*/  @P0 LDC R3, c[0x0][0x434] ;  /* 0x00010d00ff030b82 */ /* 0x001e220000000800 */
[----:B------:R-:W-:-:S07]  /*17f60*/  IMAD R6, R25, UR5, R6 ;  /* 0x0000000519067c24 */ /* 0x000fce000f8e0206 */
[----:B--2---:R-:W2:Y:S01]  /*17f70*/  @P0 LDC R7, c[0x0][0x438] ;  /* 0x00010e00ff070b82 */ /* 0x004ea20000000800 */
[C---:B-1-3--:R-:W-:Y:S01]  /*17f80*/  LOP3.LUT R0, R2.reuse, 0x7f, RZ, 0xc0, !PT ;  /* 0x0000007f02007812 */ /* 0x04afe200078ec0ff */
[----:B------:R-:W-:-:S03]  /*17f90*/  IMAD.SHL.U32 R2, R2, 0x20, RZ ;  /* 0x0000002002027824 */ /* 0x000fc600078e00ff */
[----:B------:R-:W-:Y:S02]  /*17fa0*/  SHF.R.U32.HI R0, RZ, 0x2, R0 ;  /* 0x00000002ff007819 */ /* 0x000fe40000011600 */
[----:B------:R-:W-:-:S03]  /*17fb0*/  LOP3.LUT R2, R2, 0x60, RZ, 0xc0, !PT ;  /* 0x0000006002027812 */ /* 0x000fc600078ec0ff */
[----:B------:R-:W-:-:S05]  /*17fc0*/  IMAD R0, R20, 0x80, R0 ;  /* 0x0000008014007824 */ /* 0x000fca00078e0200 */
[----:B------:R-:W-:-:S05]  /*17fd0*/  IADD3 R0, R2, UR38, R0 ;  /* 0x0000002602007c10 */ /* 0x000fca000fffe000 */
[----:B0-----:R-:W-:-:S04]  /*17fe0*/  @P0 IMAD.HI.U32 R2, R0, R3, RZ ;  /* 0x0000000300020227 */ /* 0x001fc800078e00ff */
[----:B------:R-:W-:Y:S01]  /*17ff0*/  IMAD.MOV.U32 R8, RZ, RZ, R0 ;  /* 0x000000ffff087224 */ /* 0x000fe200078e0000 */
[----:B--2---:R-:W-:-:S04]  /*18000*/  @P0 SHF.R.U32.HI R8, RZ, R7, R2 ;  /* 0x00000007ff080219 */ /* 0x004fc80000011602 */
[--C-:B------:R-:W-:Y:S01]  /*18010*/  SHF.R.S32.HI R3, RZ, 0x1f, R8.reuse ;  /* 0x0000001fff037819 */ /* 0x100fe20000011408 */
[----:B------:R-:W-:-:S04]  /*18020*/  IMAD.MOV.U32 R2, RZ, RZ, R8 ;  /* 0x000000ffff027224 */ /* 0x000fc800078e0008 */
[----:B------:R-:W-:Y:S01]  /*18030*/  IMAD.WIDE.U32 R2, R25, UR4, R2 ;  /* 0x0000000419027c25 */ /* 0x000fe2000f8e0002 */
[----:B------:R-:W-:-:S03]  /*18040*/  ULDC.64 UR4, c[0x0][0x418] ;  /* 0x0001060000047ab9 */ /* 0x000fc60000000a00 */
[----:B------:R-:W-:Y:S01]  /*18050*/  IMAD.IADD R3, R6, 0x1, R3 ;  /* 0x0000000106037824 */ /* 0x000fe200078e0203 */
[C---:B------:R-:W-:Y:S01]  /*18060*/  LEA R6, P0, R2.reuse, UR4, 0x2 ;  /* 0x0000000402067c11 */ /* 0x040fe2000f8010ff */
[----:B------:R-:W-:Y:S01]  /*18070*/  IMAD.U32 R9, RZ, RZ, UR43 ;  /* 0x0000002bff097e24 */ /* 0x000fe2000f8e00ff */
[----:B------:R-:W-:Y:S02]  /*18080*/  ULDC UR4, c[0x0][0x430] ;  /* 0x00010c0000047ab9 */ /* 0x000fe40000000800 */
[----:B------:R-:W-:Y:S02]  /*18090*/  LEA.HI.X R7, R2, UR5, R3, 0x2, P0 ;  /* 0x0000000502077c11 */ /* 0x000fe400080f1403 */
[----:B------:R-:W-:Y:S01]  /*180a0*/  ISETP.NE.AND P1, PT, R9, 0x3, PT ;  /* 0x000000030900780c */ /* 0x000fe20003f25270 */
[----:B------:R-:W-:Y:S01]  /*180b0*/  IMAD.MOV R3, RZ, RZ, -R8 ;  /* 0x000000ffff037224 */ /* 0x000fe200078e0a08 */
[----:B------:R-:W-:Y:S01]  /*180c0*/  ISETP.NE.AND P0, PT, R19, 0x2, PT ;  /* 0x000000021300780c */ /* 0x000fe20003f05270 */
[----:B------:R0:W2:Y:S03]  /*180d0*/  LDG.E R6, desc[UR56][R6.64] ;  /* 0x0000003806067981 */ /* 0x0000a6000c1e1900 */
[----:B------:R-:W-:-:S02]  /*180e0*/  SEL R23, RZ, 0x1, P0 ;  /* 0x00000001ff177807 */ /* 0x000fc40000000000 */
[----:B------:R-:W-:Y:S01]  /*180f0*/  SEL R19, R19, RZ, P0 ;  /* 0x000000ff13137207 */ /* 0x000fe20000000000 */
[----:B0-----:R-:W-:Y:S02]  /*18100*/  IMAD R7, R3, UR4, R0 ;  /* 0x0000000403077c24 */ /* 0x001fe4000f8e0200 */
[----:B------:R-:W-:Y:S01]  /*18110*/  IMAD.MOV.U32 R0, RZ, RZ, R20 ;  /* 0x000000ffff007224 */ /* 0x000fe200078e0014 */
[----:B------:R-:W-:Y:S01]  /*18120*/  LOP3.LUT R23, R5, R23, RZ, 0x3c, !PT ;  /* 0x0000001705177212 */ /* 0x000fe200078e3cff */
[----:B------:R-:W-:-:S03]  /*18130*/  VIADD R20, R20, 0xffffffff ;  /* 0xffffffff14147836 */ /* 0x000fc60000000000 */
[----:B------:R-:W-:Y:S02]  /*18140*/  ISETP.GT.AND P2, PT, R0, UR42, PT ;  /* 0x0000002a00007c0c */ /* 0x000fe4000bf44270 */
[----:B--2---:R-:W-:Y:S01]  /*18150*/  SHF.R.S32.HI R9, RZ, 0x1f, R6 ;  /* 0x0000001fff097819 */ /* 0x004fe20000011406 */
[----:B------:R-:W-:Y:S10]  /*18160*/  @!P1 BRA `(.L_x_1441) ;  /* 0x0000000000049947 */ /* 0x000ff40003800000 */
[----:B------:R-:W-:Y:S01]  /*18170*/  BPT.TRAP 0x1 ;  /* 0x000000040000795c */ /* 0x000fe20000300000 */
.L_x_1441:
[----:B------:R-:W-:Y:S01]  /*18180*/  IMAD R0, R19, 0x8, R16 ;  /* 0x0000000813007824 */ /* 0x000fe200078e0210 */
[----:B------:R-:W-:Y:S01]  /*18190*/  SHF.L.U32 R10, R23, 0x1f, RZ ;  /* 0x0000001f170a7819 */ /* 0x000fe200000006ff */
[----:B------:R-:W-:Y:S01]  /*181a0*/  BSSY B0, `(.L_x_1442) ;  /* 0x0000004000007945 */ /* 0x000fe20003800000 */
[----:B------:R-:W-:Y:S02]  /*181b0*/  SHF.R.S32.HI R8, RZ, 0x1f, R7 ;  /* 0x0000001fff087819 */ /* 0x000fe40000011407 */
[----:B------:R-:W0:Y:S02]  /*181c0*/  SYNCS.PHASECHK.TRANS64.TRYWAIT P0, [R0+URZ+0x22880], R10 ;  /* 0x0228800a000075a7 */ /* 0x000e24000800017f */
[----:B0-----:R-:W-:Y:S05]  /*181d0*/  @!P0 BRA `(.L_x_1443) ;  /* 0x0000003c00f08947 */ /* 0x001fea0003800000 */
.L_x_1532:
[----:B------:R-:W-:Y:S05]  /*181e0*/  BSYNC B0 ;  /* 0x0000000000007941 */ /* 0x000fea0003800000 */
.L_x_1442:
[----:B------:R-:W1:Y:S01]  /*181f0*/  S2R R12, SR_TID.X ;  /* 0x00000000000c7919 */ /* 0x000e620000002100 */
[----:B------:R-:W-:Y:S01]  /*18200*/  ULDC.64 UR4, c[0x0][0x328] ;  /* 0x0000ca0000047ab9 */ /* 0x000fe20000000a00 */
[----:B------:R-:W-:Y:S01]  /*18210*/  ULDC.64 UR6, c[0x0][0x318] ;  /* 0x0000c60000067ab9 */ /* 0x000fe20000000a00 */
[----:B------:R-:W-:Y:S01]  /*18220*/  IMAD R11, R8, UR4, RZ ;  /* 0x00000004080b7c24 */ /* 0x000fe2000f8e02ff */
[----:B------:R-:W-:Y:S01]  /*18230*/  LOP3.LUT P3, RZ, R17, 0x2, RZ, 0xc0, !PT ;  /* 0x0000000211ff7812 */ /* 0x000fe2000786c0ff */
        /* <DEDUP_REMOVED lines=10> */
[----:B------:R-:W-:Y:S01]  /*182e0*/  IMAD.WIDE.U32 R2, R22, UR4, R2 ;  /* 0x0000000416027c25 */ /* 0x000fe2000f8e0002 */
[----:B------:R-:W-:Y:S01]  /*182f0*/  UMOV UR4, 0xffffffff ;  /* 0xffffffff00047882 */ /* 0x000fe20000000000 */
[----:B-1----:R-:W-:Y:S02]  /*18300*/  LOP3.LUT R12, R12, 0x7f, RZ, 0xc0, !PT ;  /* 0x0000007f0c0c7812 */ /* 0x002fe400078ec0ff */
[----:B------:R-:W-:Y:S01]  /*18310*/  IMAD R27, R22, UR5, R3 ;  /* 0x00000005161b7c24 */ /* 0x000fe2000f8e0203 */
[----:B------:R-:W-:Y:S02]  /*18320*/  IADD3 R26, P0, R2, UR6, RZ ;  /* 0x00000006021a7c10 */ /* 0x000fe4000ff1e0ff */
[----:B------:R-:W-:Y:S02]  /*18330*/  SHF.R.U32.HI R12, RZ, 0x5, R12 ;  /* 0x00000005ff0c7819 */ /* 0x000fe4000001160c */
[----:B------:R-:W-:-:S03]  /*18340*/  IADD3.X R27, R27, UR7, RZ, P0, !PT ;  /* 0x000000071b1b7c10 */ /* 0x000fc600087fe4ff */
[----:B------:R-:W-:-:S04]  /*18350*/  IMAD.SHL.U32 R12, R12, 0x400, RZ ;  /* 0x000004000c0c7824 */ /* 0x000fc800078e00ff */
[----:B------:R-:W-:Y:S01]  /*18360*/  IMAD R18, R19, 0x4000, R12 ;  /* 0x0000400013127824 */ /* 0x000fe200078e020c */
[----:B------:R-:W-:Y:S06]  /*18370*/  BRA.DIV UR4, `(.L_x_1444) ;  /* 0x0000003e049c7947 */ /* 0x000fec000b800000 */
[----:B------:R-:W1:Y:S01]  /*18380*/  SHFL.IDX PT, R2, R26, RZ, 0x1c1f ;  /* 0x001c1fff1a027589 */ /* 0x000e6200000e0000 */
[----:B------:R-:W-:-:S03]  /*18390*/  IADD3 R18, R16, R18, R29 ;  /* 0x0000001210127210 */ /* 0x000fc60007ffe01d */
[----:B------:R-:W2:Y:S02]  /*183a0*/  SHFL.IDX PT, R3, R27, RZ, 0x1c1f ;  /* 0x001c1fff1b037589 */ /* 0x000ea400000e0000 */
[----:B------:R-:W-:Y:S01]  /*183b0*/  IMAD.IADD R21, R30, 0x1, R18 ;  /* 0x000000011e157824 */ /* 0x000fe200078e0212 */
[----:B-1----:R-:W-:-:S05]  /*183c0*/  IADD3 R2, P0, R36, R2, RZ ;  /* 0x0000000224027210 */ /* 0x002fca0007f1e0ff */
[----:B--2---:R-:W-:-:S05]  /*183d0*/  IMAD.X R3, RZ, RZ, R3, P0 ;  /* 0x000000ffff037224 */ /* 0x004fca00000e0603 */
[----:B------:R-:W-:Y:S01]  /*183e0*/  @!PT LDS RZ, [RZ] ;  /* 0x00000000fffff984 */ /* 0x000fe20000000800 */
        /* <DEDUP_REMOVED lines=10> */
[----:B------:R-:W3:Y:S01]  /*18490*/  SHFL.IDX PT, R27, R27, 0x3, 0x1c1f ;  /* 0x007c1f001b1b7f89 */ /* 0x000ee200000e0000 */
[----:B-1----:R-:W-:-:S05]  /*184a0*/  IADD3 R2, P0, R36, R2, RZ ;  /* 0x0000000224027210 */ /* 0x002fca0007f1e0ff */
[----:B--2---:R-:W-:-:S05]  /*184b0*/  IMAD.X R3, RZ, RZ, R3, P0 ;  /* 0x000000ffff037224 */ /* 0x004fca00000e0603 */
[----:B------:R-:W-:Y:S04]  /*184c0*/  LDGSTS.E.BYPASS.LTC128B.128 [R18+0xa400], desc[UR56][R2.64], !P3 ;  /* 0x0a40000002127fae */ /* 0x000fe8000d901d78 */
[----:B------:R1:W-:Y:S04]  /*184d0*/  LDGSTS.E.BYPASS.LTC128B.128 [R21+0xa400], desc[UR56][R2.64+0x40], !P1 ;  /* 0x0a40004002157fae */ /* 0x0003e8000c901d78 */
[----:B-1-3--:R1:W2:Y:S02]  /*184e0*/  SHFL.IDX PT, R2, R26, 0x3, 0x1c1f ;  /* 0x007c1f001a027f89 */ /* 0x00a2a400000e0000 */
.L_x_1542:
        /* <DEDUP_REMOVED lines=9> */
.L_x_1445:
        /* <DEDUP_REMOVED lines=11> */
.L_x_1446:
[----:B------:R2:W-:Y:S01]  /*18630*/  SYNCS.ARRIVE.TRANS64.A1T0 RZ, [R0+URZ+0x22870], RZ ;  /* 0x022870ff00ff79a7 */ /* 0x0005e2000810003f */
[----:B------:R-:W-:Y:S05]  /*18640*/  @!P3 BRA `(.L_x_1447) ;  /* 0x000000000004b947 */ /* 0x000fea0003800000 */
[----:B------:R-:W-:Y:S01]  /*18650*/  BPT.TRAP 0x1 ;  /* 0x000000040000795c */ /* 0x000fe20000300000 */
.L_x_1447:
[----:B------:R-:W3:Y:S01]  /*18660*/  SYNCS.PHASECHK.TRANS64.TRYWAIT P0, [R0+URZ+0x22840], R10 ;  /* 0x0228400a000075a7 */ /* 0x000ee2000800017f */
[----:B------:R-:W-:Y:S04]  /*18670*/  BSSY B0, `(.L_x_1448) ;  /* 0x0000002000007945 */ /* 0x000fe80003800000 */
[----:B---3--:R-:W-:Y:S05]  /*18680*/  @!P0 BRA `(.L_x_1449) ;  /* 0x0000004000048947 */ /* 0x008fea0003800000 */
.L_x_1543:
[----:B------:R-:W-:Y:S05]  /*18690*/  BSYNC B0 ;  /* 0x0000000000007941 */ /* 0x000fea0003800000 */
.L_x_1448:
[----:B------:R-:W4:Y:S01]  /*186a0*/  LDL R11, [R1] ;  /* 0x00000000010b7983 */ /* 0x000f220000100800 */
[----:B------:R-:W-:Y:S01]  /*186b0*/  ULDC.64 UR4, c[0x0][0x300] ;  /* 0x0000c00000047ab9 */ /* 0x000fe20000000a00 */
[----:B------:R-:W-:Y:S01]  /*186c0*/  ULDC.64 UR6, c[0x0][0x2e8] ;  /* 0x0000ba0000067ab9 */ /* 0x000fe20000000a00 */
[----:B------:R-:W-:Y:S01]  /*186d0*/  IMAD R8, R8, UR4, RZ ;  /* 0x0000000408087c24 */ /* 0x000fe2000f8e02ff */
[----:B------:R-:W-:Y:S01]  /*186e0*/  LOP3.LUT P4, RZ, R17, 0x10, RZ, 0xc0, !PT ;  /* 0x0000001011ff7812 */ /* 0x000fe2000788c0ff */
[----:B------:R-:W-:Y:S01]  /*186f0*/  IMAD.WIDE.U32 R2, R7, UR4, RZ ;  /* 0x0000000407027c25 */ /* 0x000fe2000f8e00ff */
[C---:B------:R-:W-:Y:S02]  /*18700*/  LOP3.LUT P3, RZ, R17.reuse, 0x8, RZ, 0xc0, !PT ;  /* 0x0000000811ff7812 */ /* 0x040fe4000786c0ff */
[----:B------:R-:W-:Y:S01]  /*18710*/  LOP3.LUT P1, RZ, R17, 0x4, RZ, 0xc0, !PT ;  /* 0x0000000411ff7812 */ /* 0x000fe2000782c0ff */
[----:B------:R-:W-:Y:S01]  /*18720*/  IMAD R8, R7, UR5, R8 ;  /* 0x0000000507087c24 */ /* 0x000fe2000f8e0208 */
[----:B------:R-:W-:-:S02]  /*18730*/  ULDC.64 UR4, c[0x0][0x310] ;  /* 0x0000c40000047ab9 */ /* 0x000fc40000000a00 */
        /* <DEDUP_REMOVED lines=14> */
[----:B------:R-:W-:-:S03]  /*18820*/  IMAD.IADD R6, R16, 0x1, R6 ;  /* 0x0000000110067824 */ /* 0x000fc600078e0206 */
[----:B------:R-:W5:Y:S04]  /*18830*/  SHFL.IDX PT, R3, R8, RZ, 0x1c1f ;  /* 0x001c1fff08037589 */ /* 0x000f6800000e0000 */
[----:B------:R-:W-:Y:S01]  /*18840*/  SHFL.IDX PT, R9, R8, 0x2, 0x1c1f ;  /* 0x005c1f0008097f89 */ /* 0x000fe200000e0000 */
        /* <DEDUP_REMOVED lines=15> */
[----:B------:R4:W0:Y:S04]  /*18940*/  SHFL.IDX PT, R9, R8, 0x3, 0x1c1f ;  /* 0x007c1f0008097f89 */ /* 0x00082800000e0000 */
[----:B------:R-:W-:Y:S04]  /*18950*/  LDGSTS.E.BYPASS.LTC128B.128 [R6+0x17400], desc[UR56][R2.64], !P4 ;  /* 0x1740000002067fae */ /* 0x000fe8000e101d78 */
[----:B------:R-:W-:Y:S04]  /*18960*/  LDGSTS.E.BYPASS.LTC128B.128 [R6+0x19400], desc[UR56][R2.64+0x40], !P3 ;  /* 0x1940004002067fae */ /* 0x000fe8000d901d78 */
[----:B------:R5:W-:Y:S04]  /*18970*/  LDGSTS.E.BYPASS.LTC128B.128 [R6+0x1b400], desc[UR56][R2.64+0x80], !P1 ;  /* 0x1b40008002067fae */ /* 0x000be8000c901d78 */
[----:B-----5:R4:W0:Y:S02]  /*18980*/  SHFL.IDX PT, R2, R7, 0x3, 0x1c1f ;  /* 0x007c1f0007027f89 */ /* 0x02082400000e0000 */
.L_x_1553:
        /* <DEDUP_REMOVED lines=10> */
.L_x_1451:
        /* <DEDUP_REMOVED lines=11> */
.L_x_1452:
[----:B------:R2:W-:Y:S02]  /*18ae0*/  SYNCS.ARRIVE.TRANS64.A1T0 RZ, [R0+URZ+0x22830], RZ ;  /* 0x022830ff00ff79a7 */ /* 0x0005e4000810003f */
[----:B--23--:R-:W-:-:S05]  /*18af0*/  IMAD.U32 R0, RZ, RZ, UR45 ;  /* 0x0000002dff007e24 */ /* 0x00cfca000f8e00ff */
[----:B------:R-:W-:-:S13]  /*18b00*/  ISETP.NE.AND P0, PT, R0, 0x3, PT ;  /* 0x000000030000780c */ /* 0x000fda0003f05270 */
[----:B------:R-:W-:Y:S05]  /*18b10*/  @!P0 BRA `(.L_x_1453) ;  /* 0x0000000000048947 */ /* 0x000fea0003800000 */
[----:B------:R-:W-:Y:S01]  /*18b20*/  BPT.TRAP 0x1 ;  /* 0x000000040000795c */ /* 0x000fe20000300000 */
.L_x_1453:
[----:B------:R-:W-:Y:S01]  /*18b30*/  LOP3.LUT R3, R5, 0x1, RZ, 0x3c, !PT ;  /* 0x0000000105037812 */ /* 0x000fe200078e3cff */
[----:B------:R-:W-:Y:S01]  /*18b40*/  IMAD R0, R4, 0x8, R16 ;  /* 0x0000000804007824 */ /* 0x000fe200078e0210 */
[----:B------:R-:W-:Y:S02]  /*18b50*/  BSSY B0, `(.L_x_1454) ;  /* 0x0000004000007945 */ /* 0x000fe40003800000 */
[----:B------:R-:W-:-:S04]  /*18b60*/  SHF.L.U32 R3, R3, 0x1f, RZ ;  /* 0x0000001f03037819 */ /* 0x000fc800000006ff */
[----:B------:R-:W0:Y:S02]  /*18b70*/  SYNCS.PHASECHK.TRANS64.TRYWAIT P1, [R0+URZ+0x22870], R3 ;  /* 0x02287003000075a7 */ /* 0x000e24000802017f */
[----:B0-----:R-:W-:Y:S05]  /*18b80*/  @!P1 BRA `(.L_x_1455) ;  /* 0x00000040000c9947 */ /* 0x001fea0003800000 */
.L_x_1554:
[----:B------:R-:W-:Y:S05]  /*18b90*/  BSYNC B0 ;  /* 0x0000000000007941 */ /* 0x000fea0003800000 */
.L_x_1454:
[----:B------:R-:W-:-:S05]  /*18ba0*/  IMAD.U32 R2, RZ, RZ, UR43 ;  /* 0x0000002bff027e24 */ /* 0x000fca000f8e00ff */
[----:B------:R-:W-:-:S13]  /*18bb0*/  ISETP.NE.AND P1, PT, R2, 0x3, PT ;  /* 0x000000030200780c */ /* 0x000fda0003f25270 */
[----:B------:R-:W-:Y:S05]  /*18bc0*/  @!P1 BRA `(.L_x_1456) ;  /* 0x0000000000049947 */ /* 0x000fea0003800000 */
[----:B------:R-:W-:Y:S01]  /*18bd0*/  BPT.TRAP 0x1 ;  /* 0x000000040000795c */ /* 0x000fe20000300000 */
.L_x_1456:
[----:B0-----:R-:W-:Y:S01]  /*18be0*/  SHF.L.U32 R3, R5, 0x1f, RZ ;  /* 0x0000001f05037819 */ /* 0x001fe200000006ff */
[----:B------:R-:W-:-:S03]  /*18bf0*/  IMAD.SHL.U32 R18, R4, 0x4000, RZ ;  /* 0x0000400004127824 */ /* 0x000fc600078e00ff */
[----:B------:R-:W0:Y:S02]  /*18c00*/  SYNCS.PHASECHK.TRANS64.TRYWAIT P1, [R0+URZ+0x22860], R3 ;  /* 0x02286003000075a7 */ /* 0x000e24000802017f */
[----:B0-----:R-:W-:Y:S05]  /*18c10*/  @!P1 BRA `(.L_x_1457) ;  /* 0x0000003c00fc9947 */ /* 0x001fea0003800000 */
.L_x_1555:
[----:B------:R-:W0:Y:S04]  /*18c20*/  LDL R2, [R1+0x8] ;  /* 0x0000080001027983 */ /* 0x000e280000100800 */
[----:B------:R-:W2:Y:S01]  /*18c30*/  LDL R12, [R1+0x4] ;  /* 0x00000400010c7983 */ /* 0x000ea20000100800 */
[----:B------:R-:W-:Y:S05]  /*18c40*/  WARPSYNC.ALL ;  /* 0x0000000000007948 */ /* 0x000fea0003800000 */
[----:B------:R-:W-:-:S05]  /*18c50*/  IMAD.U32 R21, RZ, RZ, UR43 ;  /* 0x0000002bff157e24 */ /* 0x000fca000f8e00ff */
[----:B------:R-:W-:Y:S02]  /*18c60*/  ISETP.NE.AND P1, PT, R21, 0x3, PT ;  /* 0x000000031500780c */ /* 0x000fe40003f25270 */
[----:B0-----:R-:W-:Y:S02]  /*18c70*/  LOP3.LUT R3, R18, R2, RZ, 0xfc, !PT ;  /* 0x0000000212037212 */ /* 0x001fe400078efcff */
[----:B--2---:R-:W-:-:S03]  /*18c80*/  IADD3 R18, R16, R18, R12 ;  /* 0x0000001210127210 */ /* 0x004fc60007ffe00c */
[----:B------:R-:W-:-:S04]  /*18c90*/  IMAD.IADD R3, R16, 0x1, R3 ;  /* 0x0000000110037824 */ /* 0x000fc800078e0203 */
[----:B------:R-:W-:Y:S01]  /*18ca0*/  IMAD.IADD R2, R31, 0x1, R3 ;  /* 0x000000011f027824 */ /* 0x000fe200078e0203 */
[----:B----4-:R-:W0:Y:S02]  /*18cb0*/  LDSM.16.MT88.4 R4, [R3+0x8400] ;  /* 0x008400000304783b */ /* 0x010e240000004200 */
        /* <DEDUP_REMOVED lines=10> */
[----:B------:R0:W-:Y:S04]  /*18d60*/  STSM.16.M88.4 [R18+0x2400], R12 ;  /* 0x0024000c12007844 */ /* 0x0001e80000000200 */
[----:B------:R-:W2:Y:S01]  /*18d70*/  LDSM.16.MT88.4 R8, [R3+0x9400] ;  /* 0x009400000308783b */ /* 0x000ea20000004200 */
[--C-:B0-----:R-:W-:Y:S02]  /*18d80*/  IADD3 R12, R28, 0x400, R18.reuse ;  /* 0x000004001c0c7810 */ /* 0x101fe40007ffe012 */
[----:B------:R-:W-:Y:S02]  /*18d90*/  IADD3 R18, R31, 0x400, R18 ;  /* 0x000004001f127810 */ /* 0x000fe40007ffe012 */
[C-C-:B--2---:R-:W-:Y:S02]  /*18da0*/  PRMT R4, R8.reuse, 0x6420, R9.reuse ;  /* 0x0000642008047816 */ /* 0x144fe40000000009 */
[----:B------:R-:W-:-:S02]  /*18db0*/  PRMT R5, R8, 0x7531, R9 ;  /* 0x0000753108057816 */ /* 0x000fc40000000009 */
[C-C-:B------:R-:W-:Y:S02]  /*18dc0*/  PRMT R6, R10.reuse, 0x6420, R11.reuse ;  /* 0x000064200a067816 */ /* 0x140fe4000000000b */
[----:B------:R-:W-:Y:S02]  /*18dd0*/  PRMT R7, R10, 0x7531, R11 ;  /* 0x000075310a077816 */ /* 0x000fe4000000000b */
[----:B------:R-:W0:Y:S04]  /*18de0*/  LDSM.16.MT88.4 R8, [R2+0x9400] ;  /* 0x009400000208783b */ /* 0x000e280000004200 */
[----:B------:R0:W-:Y:S02]  /*18df0*/  STSM.16.M88.4 [R12], R4 ;  /* 0x000000040c007844 */ /* 0x0001e40000000200 */
[----:B0-----:R-:W-:-:S02]  /*18e00*/  PRMT R4, R8, 0x6420, R9 ;  /* 0x0000642008047816 */ /* 0x001fc40000000009 */
[----:B------:R-:W-:Y:S02]  /*18e10*/  PRMT R5, R8, 0x7531, R9 ;  /* 0x0000753108057816 */ /* 0x000fe40000000009 */
[C-C-:B------:R-:W-:Y:S02]  /*18e20*/  PRMT R6, R10.reuse, 0x6420, R11.reuse ;  /* 0x000064200a067816 */ /* 0x140fe4000000000b */
[----:B------:R-:W-:-:S05]  /*18e30*/  PRMT R7, R10, 0x7531, R11 ;  /* 0x000075310a077816 */ /* 0x000fca000000000b */
[----:B------:R-:W-:Y:S04]  /*18e40*/  STSM.16.M88.4 [R12+0x2000], R4 ;  /* 0x002000040c007844 */ /* 0x000fe80000000200 */
[----:B------:R-:W0:Y:S04]  /*18e50*/  LDSM.16.MT88.4 R12, [R3+0xa400] ;  /* 0x00a40000030c783b */ /* 0x000e280000004200 */
[----:B------:R-:W2:Y:S01]  /*18e60*/  LDSM.16.MT88.4 R4, [R2+0xa400] ;  /* 0x00a400000204783b */ /* 0x000ea20000004200 */
[C-C-:B0-----:R-:W-:Y:S02]  /*18e70*/  PRMT R8, R12.reuse, 0x6420, R13.reuse ;  /* 0x000064200c087816 */ /* 0x141fe4000000000d */
[----:B------:R-:W-:-:S02]  /*18e80*/  PRMT R9, R12, 0x7531, R13 ;  /* 0x000075310c097816 */ /* 0x000fc4000000000d */
[C-C-:B------:R-:W-:Y:S02]  /*18e90*/  PRMT R10, R14.reuse, 0x6420, R15.reuse ;  /* 0x000064200e0a7816 */ /* 0x140fe4000000000f */
[----:B------:R-:W-:-:S05]  /*18ea0*/  PRMT R11, R14, 0x7531, R15 ;  /* 0x000075310e0b7816 */ /* 0x000fca000000000f */
[----:B------:R2:W-:Y:S02]  /*18eb0*/  STSM.16.M88.4 [R18], R8 ;  /* 0x0000000812007844 */ /* 0x0005e40000000200 */
[C-C-:B--2---:R-:W-:Y:S02]  /*18ec0*/  PRMT R8, R4.reuse, 0x6420, R5.reuse ;  /* 0x0000642004087816 */ /* 0x144fe40000000005 */
[----:B------:R-:W-:Y:S02]  /*18ed0*/  PRMT R9, R4, 0x7531, R5 ;  /* 0x0000753104097816 */ /* 0x000fe40000000005 */
[C-C-:B------:R-:W-:Y:S02]  /*18ee0*/  PRMT R10, R6.reuse, 0x6420, R7.reuse ;  /* 0x00006420060a7816 */ /* 0x140fe40000000007 */
[----:B------:R-:W-:-:S05]  /*18ef0*/  PRMT R11, R6, 0x7531, R7 ;  /* 0x00007531060b7816 */ /* 0x000fca0000000007 */
[----:B------:R0:W-:Y:S04]  /*18f00*/  STSM.16.M88.4 [R18+0x2000], R8 ;  /* 0x0020000812007844 */ /* 0x0001e80000000200 */
[----:B------:R-:W2:Y:S01]  /*18f10*/  LDSM.16.MT88.4 R4, [R3+0xb400] ;  /* 0x00b400000304783b */ /* 0x000ea20000004200 */
[----:B0-----:R-:W-:Y:S01]  /*18f20*/  IMAD.IADD R18, R28, 0x1, R18 ;  /* 0x000000011c127824 */ /* 0x001fe200078e0212 */
[C-C-:B--2---:R-:W-:Y:S02]  /*18f30*/  PRMT R12, R4.reuse, 0x6420, R5.reuse ;  /* 0x00006420040c7816 */ /* 0x144fe40000000005 */
[----:B------:R-:W-:Y:S02]  /*18f40*/  PRMT R13, R4, 0x7531, R5 ;  /* 0x00007531040d7816 */ /* 0x000fe40000000005 */
[----:B------:R-:W-:-:S02]  /*18f50*/  PRMT R14, R6, 0x6420, R7 ;  /* 0x00006420060e7816 */ /* 0x000fc40000000007 */
[----:B------:R-:W-:Y:S02]  /*18f60*/  PRMT R15, R6, 0x7531, R7 ;  /* 0x00007531060f7816 */ /* 0x000fe40000000007 */
[----:B------:R-:W0:Y:S04]  /*18f70*/  LDSM.16.MT88.4 R4, [R2+0xb400] ;  /* 0x00b400000204783b */ /* 0x000e280000004200 */
[----:B------:R2:W-:Y:S01]  /*18f80*/  STSM.16.M88.4 [R18], R12 ;  /* 0x0000000c12007844 */ /* 0x0005e20000000200 */
        /* <DEDUP_REMOVED lines=13> */
.L_x_1458:
[----:B0-----:R0:W-:Y:S01]  /*19060*/  SYNCS.ARRIVE.TRANS64.A1T0 RZ, [R0+URZ+0x22850], RZ ;  /* 0x022850ff00ff79a7 */ /* 0x0011e2000810003f */
[----:B------:R-:W-:Y:S06]  /*19070*/  BAR.SYNC.DEFER_BLOCKING 0x2, 0x80 ;  /* 0x0082000000007b1d */ /* 0x000fec0000010000 */
[----:B------:R-:W-:Y:S05]  /*19080*/  @!P0 BRA `(.L_x_1459) ;  /* 0x0000000000048947 */ /* 0x000fea0003800000 */
[----:B------:R-:W-:Y:S01]  /*19090*/  BPT.TRAP 0x1 ;  /* 0x000000040000795c */ /* 0x000fe20000300000 */
.L_x_1459:
[----:B0-----:R-:W-:Y:S02]  /*190a0*/  VIADD R0, R0, 0x22880 ;  /* 0x0002288000007836 */ /* 0x001fe40000000000 */
[----:B------:R-:W-:Y:S02]  /*190b0*/  IMAD.MOV.U32 R4, RZ, RZ, R19 ;  /* 0x000000ffff047224 */ /* 0x000fe400078e0013 */
[----:B------:R-:W-:Y:S01]  /*190c0*/  IMAD.MOV.U32 R5, RZ, RZ, R23 ;  /* 0x000000ffff057224 */ /* 0x000fe200078e0017 */
[----:B------:R-:W-:-:S04]  /*190d0*/  PRMT R0, R37, 0x654, R0 ;  /* 0x0000065425007816 */ /* 0x000fc80000000000 */
[----:B------:R3:W-:Y:S01]  /*190e0*/  SYNCS.ARRIVE.TRANS64.RED.A1T0 RZ, [R0+URZ], RZ ;  /* 0x000000ff00ff79a7 */ /* 0x0007e2000810043f */
[----:B------:R-:W-:Y:S05]  /*190f0*/  @P2 BRA `(.L_x_1460) ;  /* 0xffffffec007c2947 */ /* 0x000fea000383ffff */
.L_x_1440:
[----:B---3--:R-:W3:Y:S01]  /*19100*/  S2R R0, SR_TID.X ;  /* 0x0000000000007919 */ /* 0x008ee20000002100 */
[----:B------:R-:W-:Y:S01]  /*19110*/  BSSY B0, `(.L_x_1461) ;  /* 0x0000012000007945 */ /* 0x000fe20003800000 */
[----:B---3--:R-:W-:Y:S01]  /*19120*/  LOP3.LUT R2, R0, 0x7f, RZ, 0xc0, !PT ;  /* 0x0000007f00027812 */ /* 0x008fe200078ec0ff */
[----:B------:R-:W-:-:S03]  /*19130*/  IMAD.U32 R0, RZ, RZ, UR45 ;  /* 0x0000002dff007e24 */ /* 0x000fc6000f8e00ff */
[----:B------:R-:W-:Y:S02]  /*19140*/  ISETP.NE.AND P1, PT, R2, RZ, PT ;  /* 0x000000ff0200720c */ /* 0x000fe40003f25270 */
[----:B------:R-:W-:-:S11]  /*19150*/  ISETP.NE.AND P0, PT, R0, 0x3, PT ;  /* 0x000000030000780c */ /* 0x000fd60003f05270 */
[----:B------:R-:W-:Y:S05]  /*19160*/  @P1 BRA `(.L_x_1462) ;  /* 0x0000000000301947 */ /* 0x000fea0003800000 */
[----:B------:R-:W3:Y:S01]  /*19170*/  S2R R5, SR_LANEID ;  /* 0x0000000000057919 */ /* 0x000ee20000000000 */
[----:B------:R-:W-:Y:S01]  /*19180*/  VOTEU.ANY UR4, UPT, PT ;  /* 0x0000000000047886 */ /* 0x000fe200038e0100 */
[----:B0-----:R-:W0:Y:S01]  /*19190*/  LDC.64 R2, c[0x0][0xc60] ;  /* 0x00031800ff027b82 */ /* 0x001e220000000a00 */
[----:B------:R-:W3:Y:S02]  /*191a0*/  FLO.U32 R0, UR4 ;  /* 0x0000000400007d00 */ /* 0x000ee400080e0000 */
[----:B---3--:R-:W-:-:S06]  /*191b0*/  ISETP.EQ.U32.AND P1, PT, R0, R5, PT ;  /* 0x000000050000720c */ /* 0x008fcc0003f22070 */
[----:B------:R-:W0:Y:S07]  /*191c0*/  POPC R5, UR4 ;  /* 0x0000000400057d09 */ /* 0x000e2e0008000000 */
[----:B0-----:R-:W3:Y:S01]  /*191d0*/  @P1 ATOMG.E.ADD.STRONG.GPU PT, R3, desc[UR56][R2.64], R5 ;  /* 0x00000005020319a8 */ /* 0x001ee200081ee1f8 */
[----:B------:R-:W0:Y:S02]  /*191e0*/  S2R R4, SR_LTMASK ;  /* 0x0000000000047919 */ /* 0x000e240000003900 */
[----:B0-----:R-:W-:-:S04]  /*191f0*/  LOP3.LUT R4, R4, UR4, RZ, 0xc0, !PT ;  /* 0x0000000404047c12 */ /* 0x001fc8000f8ec0ff */
[----:B------:R-:W0:Y:S01]  /*19200*/  POPC R7, R4 ;  /* 0x0000000400077309 */ /* 0x000e220000000000 */
[----:B---3--:R-:W0:Y:S02]  /*19210*/  SHFL.IDX PT, R0, R3, R0, 0x1f ;  /* 0x00001f0003007589 */ /* 0x008e2400000e0000 */
[----:B0-----:R-:W-:-:S07]  /*19220*/  IADD3 R24, R0, UR46, R7 ;  /* 0x0000002e00187c10 */ /* 0x001fce000fffe007 */
.L_x_1462:
[----:B------:R-:W-:Y:S05]  /*19230*/  BSYNC B0 ;  /* 0x0000000000007941 */ /* 0x000fea0003800000 */
.L_x_1461:
[----:B------:R-:W-:Y:S05]  /*19240*/  @!P0 BRA `(.L_x_1463) ;  /* 0x0000000000048947 */ /* 0x000fea0003800000 */
[----:B------:R-:W-:Y:S01]  /*19250*/  BPT.TRAP 0x1 ;  /* 0x000000040000795c */ /* 0x000fe20000300000 */
.L_x_1463:
[----:B0-----:R-:W-:Y:S01]  /*19260*/  LOP3.LUT R3, R23, 0x1, RZ, 0x3c, !PT ;  /* 0x0000000117037812 */ /* 0x001fe200078e3cff */
[----:B--2---:R-:W-:Y:S01]  /*19270*/  IMAD R18, R19, 0x8, R16 ;  /* 0x0000000813127824 */ /* 0x004fe200078e0210 */
[----:B------:R-:W-:Y:S02]  /*19280*/  BSSY B0, `(.L_x_1464) ;  /* 0x0000004000007945 */ /* 0x000fe40003800000 */
[----:B------:R-:W-:-:S04]  /*19290*/  SHF.L.U32 R3, R3, 0x1f, RZ ;  /* 0x0000001f03037819 */ /* 0x000fc800000006ff */
[----:B------:R-:W0:Y:S02]  /*192a0*/  SYNCS.PHASECHK.TRANS64.TRYWAIT P1, [R18+URZ+0x22870], R3 ;  /* 0x02287003120075a7 */ /* 0x000e24000802017f */
[----:B0-----:R-:W-:Y:S05]  /*192b0*/  @!P1 BRA `(.L_x_1465) ;  /* 0x0000003800689947 */ /* 0x001fea0003800000 */
.L_x_1556:
[----:B------:R-:W-:Y:S05]  /*192c0*/  BSYNC B0 ;  /* 0x0000000000007941 */ /* 0x000fea0003800000 */
.L_x_1464:
[----:B------:R-:W-:-:S05]  /*192d0*/  IMAD.U32 R0, RZ, RZ, UR43 ;  /* 0x0000002bff007e24 */ /* 0x000fca000f8e00ff */
[----:B------:R-:W-:-:S13]  /*192e0*/  ISETP.NE.AND P1, PT, R0, 0x3, PT ;  /* 0x000000030000780c */ /* 0x000fda0003f25270 */
[----:B------:R-:W-:Y:S05]  /*192f0*/  @!P1 BRA `(.L_x_1466) ;  /* 0x0000000000049947 */ /* 0x000fea0003800000 */
[----:B------:R-:W-:Y:S01]  /*19300*/  BPT.TRAP 0x1 ;  /* 0x000000040000795c */ /* 0x000fe20000300000 */
.L_x_1466:
[----:B0-----:R-:W-:-:S04]  /*19310*/  SHF.L.U32 R3, R23, 0x1f, RZ ;  /* 0x0000001f17037819 */ /* 0x001fc800000006ff */
[----:B------:R-:W0:Y:S02]  /*19320*/  SYNCS.PHASECHK.TRANS64.TRYWAIT P1, [R18+URZ+0x22860], R3 ;  /* 0x02286003120075a7 */ /* 0x000e24000802017f */
[----:B0-----:R-:W-:Y:S05]  /*19330*/  @!P1 BRA `(.L_x_1467) ;  /* 0x00000038005c9947 */ /* 0x001fea0003800000 */
.L_x_1557:
[----:B------:R-:W0:Y:S04]  /*19340*/  LDL R0, [R1+0x8] ;  /* 0x0000080001007983 */ /* 0x000e280000100800 */
[----:B------:R-:W2:Y:S01]  /*19350*/  LDL R12, [R1+0x4] ;  /* 0x00000400010c7983 */ /* 0x000ea20000100800 */
[----:B------:R-:W-:Y:S01]  /*19360*/  IMAD.SHL.U32 R2, R19, 0x4000, RZ ;  /* 0x0000400013027824 */ /* 0x000fe200078e00ff */
[----:B------:R-:W-:Y:S05]  /*19370*/  WARPSYNC.ALL ;  /* 0x0000000000007948 */ /* 0x000fea0003800000 */
[----:B------:R-:W-:-:S05]  /*19380*/  IMAD.U32 R21, RZ, RZ, UR43 ;  /* 0x0000002bff157e24 */ /* 0x000fca000f8e00ff */
[----:B------:R-:W-:Y:S02]  /*19390*/  ISETP.NE.AND P1, PT, R21, 0x3, PT ;  /* 0x000000031500780c */ /* 0x000fe40003f25270 */
[----:B0-----:R-:W-:Y:S02]  /*193a0*/  LOP3.LUT R3, R2, R0, RZ, 0xfc, !PT ;  /* 0x0000000002037212 */ /* 0x001fe400078efcff */
[----:B--2---:R-:W-:-:S03]  /*193b0*/  IADD3 R2, R16, R2, R12 ;  /* 0x0000000210027210 */ /* 0x004fc60007ffe00c */
[----:B------:R-:W-:Y:S01]  /*193c0*/  IMAD.IADD R0, R16, 0x1, R3 ;  /* 0x0000000110007824 */ /* 0x000fe200078e0203 */
[----:B------:R-:W-:-:S03]  /*193d0*/  IADD3 R20, R28, 0x400, R2 ;  /* 0x000004001c147810 */ /* 0x000fc60007ffe002 */
[----:B------:R-:W-:Y:S01]  /*193e0*/  IMAD.IADD R3, R31, 0x1, R0 ;  /* 0x000000011f037824 */ /* 0x000fe200078e0200 */
[----:B------:R-:W0:Y:S02]  /*193f0*/  LDSM.16.MT88.4 R4, [R0+0x8400] ;  /* 0x008400000004783b */ /* 0x000e240000004200 */
[C-C-:B0-----:R-:W-:Y:S02]  /*19400*/  PRMT R8, R4.reuse, 0x6420, R5.reuse ;  /* 0x0000642004087816 */ /* 0x141fe40000000005 */
[----:B------:R-:W-:Y:S02]  /*19410*/  PRMT R9, R4, 0x7531, R5 ;  /* 0x0000753104097816 */ /* 0x000fe40000000005 */
[C-C-:B------:R-:W-:Y:S02]  /*19420*/  PRMT R10, R6.reuse, 0x6420, R7.reuse ;  /* 0x00006420060a7816 */ /* 0x140fe40000000007 */
[----:B------:R-:W-:Y:S02]  /*19430*/  PRMT R11, R6, 0x7531, R7 ;  /* 0x00007531060b7816 */ /* 0x000fe40000000007 */
[----:B------:R-:W0:Y:S04]  /*19440*/  LDSM.16.MT88.4 R4, [R3+0x8400] ;  /* 0x008400000304783b */ /* 0x000e280000004200 */
[----:B------:R0:W-:Y:S02]  /*19450*/  STSM.16.M88.4 [R2+0x400], R8 ;  /* 0x0004000802007844 */ /* 0x0001e40000000200 */
[----:B0-----:R-:W-:-:S02]  /*19460*/  PRMT R8, R4, 0x6420, R5 ;  /* 0x0000642004087816 */ /* 0x001fc40000000005 */
[----:B------:R-:W-:Y:S02]  /*19470*/  PRMT R9, R4, 0x7531, R5 ;  /* 0x0000753104097816 */ /* 0x000fe40000000005 */
[C-C-:B------:R-:W-:Y:S02]  /*19480*/  PRMT R10, R6.reuse, 0x6420, R7.reuse ;  /* 0x00006420060a7816 */ /* 0x140fe40000000007 */
[----:B------:R-:W-:-:S05]  /*19490*/  PRMT R11, R6, 0x7531, R7 ;  /* 0x00007531060b7816 */ /* 0x000fca0000000007 */
[----:B------:R0:W-:Y:S04]  /*194a0*/  STSM.16.M88.4 [R2+0x2400], R8 ;  /* 0x0024000802007844 */ /* 0x0001e80000000200 */
[----:B------:R-:W2:Y:S01]  /*194b0*/  LDSM.16.MT88.4 R4, [R0+0x9400] ;  /* 0x009400000004783b */ /* 0x000ea20000004200 */
[----:B0-----:R-:W-:Y:S02]  /*194c0*/  IADD3 R2, R31, 0x400, R2 ;  /* 0x000004001f027810 */ /* 0x001fe40007ffe002 */
[C-C-:B--2---:R-:W-:Y:S02]  /*194d0*/  PRMT R12, R4.reuse, 0x6420, R5.reuse ;  /* 0x00006420040c7816 */ /* 0x144fe40000000005 */
[----:B------:R-:W-:Y:S02]  /*194e0*/  PRMT R13, R4, 0x7531, R5 ;  /* 0x00007531040d7816 */ /* 0x000fe40000000005 */
[----:B------:R-:W-:-:S02]  /*194f0*/  PRMT R14, R6, 0x6420, R7 ;  /* 0x00006420060e7816 */ /* 0x000fc40000000007 */
[----:B------:R-:W-:Y:S02]  /*19500*/  PRMT R15, R6, 0x7531, R7 ;  /* 0x00007531060f7816 */ /* 0x000fe40000000007 */
[----:B------:R-:W0:Y:S04]  /*19510*/  LDSM.16.MT88.4 R4, [R3+0x9400] ;  /* 0x009400000304783b */ /* 0x000e280000004200 */
[----:B------:R-:W-:Y:S01]  /*19520*/  STSM.16.M88.4 [R20], R12 ;  /* 0x0000000c14007844 */ /* 0x000fe20000000200 */
        /* <DEDUP_REMOVED lines=38> */
.L_x_1468:
[----:B0-----:R0:W-:Y:S01]  /*19790*/  SYNCS.ARRIVE.TRANS64.A1T0 RZ, [R18+URZ+0x22850], RZ ;  /* 0x022850ff12ff79a7 */ /* 0x0011e2000810003f */
[----:B------:R-:W-:Y:S06]  /*197a0*/  BAR.SYNC.DEFER_BLOCKING 0x2, 0x80 ;  /* 0x0082000000007b1d */ /* 0x000fec0000010000 */
[----:B------:R-:W-:Y:S05]  /*197b0*/  @!P0 BRA `(.L_x_1469) ;  /* 0x0000000000048947 */ /* 0x000fea0003800000 */
[----:B------:R-:W-:Y:S01]  /*197c0*/  BPT.TRAP 0x1 ;  /* 0x000000040000795c */ /* 0x000fe20000300000 */
.L_x_1469:
[----:B0-----:R-:W-:Y:S02]  /*197d0*/  VIADD R18, R18, 0x22880 ;  /* 0x0002288012127836 */ /* 0x001fe40000000000 */
[----:B------:R-:W-:-:S03]  /*197e0*/  VIADD R19, R19, 0x1 ;  /* 0x0000000113137836 */ /* 0x000fc60000000000 */
[----:B------:R-:W-:Y:S02]  /*197f0*/  PRMT R18, R37, 0x654, R18 ;  /* 0x0000065425127816 */ /* 0x000fe40000000012 */
[C---:B------:R-:W-:Y:S02]  /*19800*/  ISETP.NE.AND P0, PT, R19.reuse, 0x2, PT ;  /* 0x000000021300780c */ /* 0x040fe40003f05270 */
[----:B------:R0:W-:Y:S02]  /*19810*/  SYNCS.ARRIVE.TRANS64.RED.A1T0 RZ, [R18+URZ], RZ ;  /* 0x000000ff12ff79a7 */ /* 0x0001e4000810043f */
[----:B------:R-:W-:Y:S02]  /*19820*/  SEL R0, RZ, 0x1, P0 ;  /* 0x00000001ff007807 */ /* 0x000fe40000000000 */
[----:B------:R-:W-:Y:S02]  /*19830*/  SEL R19, R19, RZ, P0 ;  /* 0x000000ff13137207 */ /* 0x000fe40000000000 */
[----:B------:R-:W-:-:S07]  /*19840*/  LOP3.LUT R23, R23, R0, RZ, 0x3c, !PT ;  /* 0x0000000017177212 */ /* 0x000fce00078e3cff */
.L_x_1410:
[----:B------:R-:W-:Y:S05]  /*19850*/  BSYNC B7 ;  /* 0x0000000000077941 */ /* 0x000fea0003800000 */
.L_x_1408:
[----:B------:R-:W-:-:S13]  /*19860*/  LOP3.LUT P0, RZ, R17, 0x80, RZ, 0xc0, !PT ;  /* 0x0000008011ff7812 */ /* 0x000fda000780c0ff */
[----:B------:R-:W-:Y:S05]  /*19870*/  @!P0 BRA `(.L_x_1470) ;  /* 0x0000000000248947 */ /* 0x000fea0003800000 */
[----:B------:R-:W3:Y:S08]  /*19880*/  S2UR UR4, SR_CgaCtaId ;  /* 0x00000000000479c3 */ /* 0x000ef00000008800 */
[----:B------:R-:W-:Y:S01]  /*19890*/  BAR.SYNC.DEFER_BLOCKING 0x5, 0x180 ;  /* 0x0146000000007b1d */ /* 0x000fe20000010000 */
[----:B------:R-:W-:Y:S01]  /*198a0*/  MOV R16, 0x400 ;  /* 0x0000040000107802 */ /* 0x000fe20000000f00 */
[----:B---3--:R-:W-:-:S05]  /*198b0*/  IMAD.U32 R37, RZ, RZ, UR4 ;  /* 0x00000004ff257e24 */ /* 0x008fca000f8e00ff */
[----:B------:R-:W-:-:S05]  /*198c0*/  LEA R16, R37, R16, 0x18 ;  /* 0x0000001025107211 */ /* 0x000fca00078ec0ff */
[----:B-1----:R-:W1:Y:S02]  /*198d0*/  LDS.128 R24, [R16+0x228d0] ;  /* 0x0228d00010187984 */ /* 0x002e640000000c00 */
[----:B-1----:R-:W-:Y:S01]  /*198e0*/  R2UR UR40, R27 ;  /* 0x000000001b2872ca */ /* 0x002fe200000e0000 */
[----:B------:R-:W-:Y:S06]  /*198f0*/  BAR.ARV 0x4, 0x180 ;  /* 0x0106000000007b1d */ /* 0x000fec0000002000 */
[----:B------:R-:W-:Y:S08]  /*19900*/  BRA `(.L_x_1471) ;  /* 0x0000000c00b07947 */ /* 0x000ff00003800000 */
.L_x_1470:
[----:B------:R-:W2:Y:S01]  /*19910*/  S2R R0, SR_TID.X ;  /* 0x0000000000007919 */ /* 0x000ea20000002100 */
[----:B------:R-:W-:Y:S01]  /*19920*/  ULDC UR4, c[0x0][0xc3c] ;  /* 0x00030f0000047ab9 */ /* 0x000fe20000000800 */
[----:B--2---:R-:W-:Y:S01]  /*19930*/  LOP3.LUT R9, R0, 0x1f, RZ, 0xc0, !PT ;  /* 0x0000001f00097812 */ /* 0x004fe200078ec0ff */
[----:B------:R-:W-:-:S03]  /*19940*/  IMAD.MOV.U32 R0, RZ, RZ, RZ ;  /* 0x000000ffff007224 */ /* 0x000fc600078e00ff */
[C---:B------:R-:W-:Y:S01]  /*19950*/  ISETP.NE.AND P0, PT, R9.reuse, 0x1f, PT ;  /* 0x0000001f0900780c */ /* 0x040fe20003f05270 */
[----:B------:R-:W-:-:S05]  /*19960*/  VIADD R7, R9, UR40 ;  /* 0x0000002809077c36 */ /* 0x000fca0008000000 */
[----:B------:R-:W-:Y:S01]  /*19970*/  ISETP.GE.OR P1, PT, R7, UR4, !P0 ;  /* 0x0000000407007c0c */ /* 0x000fe2000c726670 */
[----:B------:R-:W-:-:S12]  /*19980*/  ULDC UR4, c[0x0][0xc3c] ;  /* 0x00030f0000047ab9 */ /* 0x000fd80000000800 */
[----:B------:R-:W2:Y:S08]  /*19990*/  @!P1 LDC.64 R2, c[0x0][0xc80] ;  /* 0x00032000ff029b82 */ /* 0x000eb00000000a00 */
[----:B------:R-:W3:Y:S01]  /*199a0*/  @!P1 LDC.64 R4, c[0x0][0xc78] ;  /* 0x00031e00ff049b82 */ /* 0x000ee20000000a00 */
[----:B--2---:R-:W-:-:S05]  /*199b0*/  @!P1 IMAD.WIDE R2, R7, 0x4, R2 ;  /* 0x0000000407029825 */ /* 0x004fca00078e0202 */
[----:B------:R3:W2:Y:S02]  /*199c0*/  @!P1 LDG.E R0, desc[UR56][R2.64] ;  /* 0x0000003802009981 */ /* 0x0006a4000c1e1900 */
[----:B---3--:R-:W-:-:S04]  /*199d0*/  @!P1 IMAD.WIDE R2, R7, 0x4, R4 ;  /* 0x0000000407029825 */ /* 0x008fc800078e0204 */
[----:B------:R-:W-:-:S06]  /*199e0*/  IMAD.MOV.U32 R5, RZ, RZ, RZ ;  /* 0x000000ffff057224 */ /* 0x000fcc00078e00ff */
[----:B------:R-:W2:Y:S01]  /*199f0*/  @!P1 LDG.E R5, desc[UR56][R2.64] ;  /* 0x0000003802059981 */ /* 0x000ea2000c1e1900 */
[C---:B------:R-:W-:Y:S02]  /*19a00*/  ISETP.NE.AND P1, PT, R9.reuse, RZ, PT ;  /* 0x000000ff0900720c */ /* 0x040fe40003f25270 */
[C---:B------:R-:W-:Y:S02]  /*19a10*/  ISETP.GE.U32.AND P2, PT, R9.reuse, 0x2, PT ;  /* 0x000000020900780c */ /* 0x040fe40003f46070 */
[C---:B------:R-:W-:Y:S02]  /*19a20*/  ISETP.GE.U32.AND P3, PT, R9.reuse, 0x4, PT ;  /* 0x000000040900780c */ /* 0x040fe40003f66070 */
[C---:B------:R-:W-:Y:S02]  /*19a30*/  ISETP.GE.U32.AND P4, PT, R9.reuse, 0x8, PT ;  /* 0x000000080900780c */ /* 0x040fe40003f86070 */
[----:B------:R-:W-:Y:S02]  /*19a40*/  ISETP.GE.U32.AND P5, PT, R9, 0x10, PT ;  /* 0x000000100900780c */ /* 0x000fe40003fa6070 */
[----:B------:R-:W3:Y:S01]  /*19a50*/  LDC R9, c[0x0][0xc38] ;  /* 0x00030e00ff097b82 */ /* 0x000ee20000000800 */
[----:B--2---:R-:W-:-:S05]  /*19a60*/  IMAD R4, R5, R0, RZ ;  /* 0x0000000005047224 */ /* 0x004fca00078e02ff */
[----:B------:R-:W2:Y:S02]  /*19a70*/  SHFL.UP PT, R6, R4, 0x1, RZ ;  /* 0x0420000004067989 */ /* 0x000ea400000e00ff */
[----:B--2---:R-:W-:-:S05]  /*19a80*/  SEL R7, R6, RZ, P1 ;  /* 0x000000ff06077207 */ /* 0x004fca0000800000 */
[----:B------:R-:W-:-:S05]  /*19a90*/  IMAD.IADD R7, R4, 0x1, R7 ;  /* 0x0000000104077824 */ /* 0x000fca00078e0207 */
[----:B------:R-:W2:Y:S02]  /*19aa0*/  SHFL.UP PT, R6, R7, 0x2, RZ ;  /* 0x0440000007067989 */ /* 0x000ea400000e00ff */
[----:B--2---:R-:W-:-:S05]  /*19ab0*/  SEL R6, R6, RZ, P2 ;  /* 0x000000ff06067207 */ /* 0x004fca0001000000 */
[----:B------:R-:W-:-:S05]  /*19ac0*/  IMAD.IADD R6, R7, 0x1, R6 ;  /* 0x0000000107067824 */ /* 0x000fca00078e0206 */
[----:B------:R-:W2:Y:S02]  /*19ad0*/  SHFL.UP PT, R8, R6, 0x4, RZ ;  /* 0x0480000006087989 */ /* 0x000ea400000e00ff */
[----:B--2---:R-:W-:Y:S02]  /*19ae0*/  SEL R3, R8, RZ, P3 ;  /* 0x000000ff08037207 */ /* 0x004fe40001800000 */
[----:B------:R-:W-:Y:S03]  /*19af0*/  SHFL.IDX PT, R8, R24, 0x1, 0x1f ;  /* 0x00201f0018087f89 */ /* 0x000fe600000e0000 */
[----:B------:R-:W-:-:S05]  /*19b00*/  IMAD.IADD R3, R6, 0x1, R3 ;  /* 0x0000000106037824 */ /* 0x000fca00078e0203 */
[----:B------:R-:W2:Y:S02]  /*19b10*/  SHFL.UP PT, R2, R3, 0x8, RZ ;  /* 0x0500000003027989 */ /* 0x000ea400000e00ff */
[----:B--2---:R-:W-:-:S05]  /*19b20*/  SEL R2, R2, RZ, P4 ;  /* 0x000000ff02027207 */ /* 0x004fca0002000000 */
[----:B------:R-:W-:-:S05]  /*19b30*/  IMAD.IADD R4, R3, 0x1, R2 ;  /* 0x0000000103047824 */ /* 0x000fca00078e0202 */
[----:B------:R-:W2:Y:S02]  /*19b40*/  SHFL.UP PT, R2, R4, 0x10, RZ ;  /* 0x0600000004027989 */ /* 0x000ea400000e00ff */
[----:B--2---:R-:W-:-:S05]  /*19b50*/  SEL R7, R2, RZ, P5 ;  /* 0x000000ff02077207 */ /* 0x004fca0002800000 */
[----:B------:R-:W-:Y:S02]  /*19b60*/  IMAD.IADD R2, R4, 0x1, R7 ;  /* 0x0000000104027824 */ /* 0x000fe400078e0207 */
[----:B------:R-:W-:Y:S04]  /*19b70*/  SHFL.IDX PT, R7, R24, RZ, 0x1f ;  /* 0x00001fff18077589 */ /* 0x000fe800000e0000 */
[----:B------:R-:W3:Y:S02]  /*19b80*/  SHFL.IDX PT, R6, R2, 0x1f, 0x1f ;  /* 0x03e01f0002067f89 */ /* 0x000ee400000e0000 */
[----:B---3--:R-:W-:Y:S02]  /*19b90*/  IMAD R3, R6, R9, RZ ;  /* 0x0000000906037224 */ /* 0x008fe400078e02ff */
[----:B------:R-:W-:-:S02]  /*19ba0*/  IMAD.MOV.U32 R6, RZ, RZ, RZ ;  /* 0x000000ffff067224 */ /* 0x000fc400078e00ff */
[----:B------:R-:W-:-:S05]  /*19bb0*/  IMAD.IADD R8, R8, 0x1, R3 ;  /* 0x0000000108087824 */ /* 0x000fca00078e0203 */
[----:B------:R-:W-:-:S13]  /*19bc0*/  ISETP.GT.AND P6, PT, R8, R7, PT ;  /* 0x000000070800720c */ /* 0x000fda0003fc4270 */
[----:B------:R-:W-:Y:S05]  /*19bd0*/  @P6 BRA `(.L_x_1472) ;  /* 0x0000000000986947 */ /* 0x000fea0003800000 */
.L_x_1474:
[----:B------:R-:W-:-:S04]  /*19be0*/  UIADD3 UR40, UR40, 0x1f, URZ ;  /* 0x0000001f28287890 */ /* 0x000fc8000fffe03f */
[----:B------:R-:W-:-:S06]  /*19bf0*/  UISETP.GE.AND UP0, UPT, UR40, UR4, UPT ;  /* 0x000000042800728c */ /* 0x000fcc000bf06270 */
[----:B------:R-:W-:-:S13]  /*19c00*/  PLOP3.LUT P6, PT, PT, PT, UP0, 0x40, 0x0 ;  /* 0x000000000000781c */ /* 0x000fda0003fce808 */
[----:B------:R-:W-:Y:S05]  /*19c10*/  @!P6 BRA `(.L_x_1473) ;  /* 0x0000000800b4e947 */ /* 0x000fea0003800000 */
[----:B------:R-:W2:Y:S02]  /*19c20*/  S2R R0, SR_TID.X ;  /* 0x0000000000007919 */ /* 0x000ea40000002100 */
[----:B--2---:R-:W-:-:S05]  /*19c30*/  LOP3.LUT R0, R0, 0x1f, RZ, 0xc0, !PT ;  /* 0x0000001f00007812 */ /* 0x004fca00078ec0ff */
[----:B------:R-:W-:Y:S02]  /*19c40*/  VIADD R9, R0, UR40 ;  /* 0x0000002800097c36 */ /* 0x000fe40008000000 */
[----:B------:R-:W-:-:S03]  /*19c50*/  IMAD.MOV.U32 R0, RZ, RZ, RZ ;  /* 0x000000ffff007224 */ /* 0x000fc600078e00ff */
[----:B------:R-:W-:-:S13]  /*19c60*/  ISETP.GE.OR P6, PT, R9, UR4, !P0 ;  /* 0x0000000409007c0c */ /* 0x000fda000c7c6670 */
[----:B------:R-:W2:Y:S08]  /*19c70*/  @!P6 LDC.64 R2, c[0x0][0xc80] ;  /* 0x00032000ff02eb82 */ /* 0x000eb00000000a00 */
[----:B------:R-:W3:Y:S01]  /*19c80*/  @!P6 LDC.64 R4, c[0x0][0xc78] ;  /* 0x00031e00ff04eb82 */ /* 0x000ee20000000a00 */
[----:B--2---:R-:W-:-:S05]  /*19c90*/  @!P6 IMAD.WIDE R2, R9, 0x4, R2 ;  /* 0x000000040902e825 */ /* 0x004fca00078e0202 */
[----:B------:R3:W2:Y:S02]  /*19ca0*/  @!P6 LDG.E R0, desc[UR56][R2.64] ;  /* 0x000000380200e981 */ /* 0x0006a4000c1e1900 */
[----:B---3--:R-:W-:-:S04]  /*19cb0*/  @!P6 IMAD.WIDE R2, R9, 0x4, R4 ;  /* 0x000000040902e825 */ /* 0x008fc800078e0204 */
[----:B------:R-:W-:-:S06]  /*19cc0*/  IMAD.MOV.U32 R5, RZ, RZ, RZ ;  /* 0x000000ffff057224 */ /* 0x000fcc00078e00ff */
[----:B------:R-:W2:Y:S02]  /*19cd0*/  @!P6 LDG.E R5, desc[UR56][R2.64] ;  /* 0x000000380205e981 */ /* 0x000ea4000c1e1900 */
        /* <DEDUP_REMOVED lines=8> */
[----:B--2---:R-:W-:-:S05]  /*19d60*/  SEL R9, R9, RZ, P3 ;  /* 0x000000ff09097207 */ /* 0x004fca0001800000 */
[----:B------:R-:W-:Y:S02]  /*19d70*/  IMAD.IADD R11, R10, 0x1, R9 ;  /* 0x000000010a0b7824 */ /* 0x000fe400078e0209 */
[----:B------:R-:W2:Y:S03]  /*19d80*/  LDC R9, c[0x0][0xc38] ;  /* 0x00030e00ff097b82 */ /* 0x000ea60000000800 */
[----:B------:R-:W3:Y:S02]  /*19d90*/  SHFL.UP PT, R2, R11, 0x8, RZ ;  /* 0x050000000b027989 */ /* 0x000ee400000e00ff */
[----:B---3--:R-:W-:-:S05]  /*19da0*/  SEL R2, R2, RZ, P4 ;  /* 0x000000ff02027207 */ /* 0x008fca0002000000 */
[----:B------:R-:W-:-:S05]  /*19db0*/  IMAD.IADD R2, R11, 0x1, R2 ;  /* 0x000000010b027824 */ /* 0x000fca00078e0202 */
[----:B------:R-:W3:Y:S02]  /*19dc0*/  SHFL.UP PT, R3, R2, 0x10, RZ ;  /* 0x0600000002037989 */ /* 0x000ee400000e00ff */
[----:B---3--:R-:W-:-:S05]  /*19dd0*/  SEL R3, R3, RZ, P5 ;  /* 0x000000ff03037207 */ /* 0x008fca0002800000 */
[----:B------:R-:W-:-:S05]  /*19de0*/  IMAD.IADD R2, R2, 0x1, R3 ;  /* 0x0000000102027824 */ /* 0x000fca00078e0203 */
[----:B------:R-:W2:Y:S02]  /*19df0*/  SHFL.IDX PT, R4, R2, 0x1f, 0x1f ;  /* 0x03e01f0002047f89 */ /* 0x000ea400000e0000 */
[----:B--2---:R-:W-:-:S04]  /*19e00*/  IMAD R3, R4, R9, RZ ;  /* 0x0000000904037224 */ /* 0x004fc800078e02ff */
[----:B------:R-:W-:-:S05]  /*19e10*/  IMAD.IADD R8, R3, 0x1, R8 ;  /* 0x0000000103087824 */ /* 0x000fca00078e0208 */
[----:B------:R-:W-:-:S13]  /*19e20*/  ISETP.GT.AND P6, PT, R8, R7, PT ;  /* 0x000000070800720c */ /* 0x000fda0003fc4270 */
[----:B------:R-:W-:Y:S05]  /*19e30*/  @!P6 BRA `(.L_x_1474) ;  /* 0xfffffffc0068e947 */ /* 0x000fea000383ffff */
.L_x_1472:
[----:B------:R-:W-:-:S04]  /*19e40*/  IMAD.IADD R3, R8, 0x1, -R3 ;  /* 0x0000000108037824 */ /* 0x000fc800078e0a03 */
[----:B------:R-:W-:-:S05]  /*19e50*/  IMAD R4, R2, R9, R3 ;  /* 0x0000000902047224 */ /* 0x000fca00078e0203 */
[----:B------:R-:W-:-:S13]  /*19e60*/  ISETP.GT.AND P0, PT, R4, R7, PT ;  /* 0x000000070400720c */ /* 0x000fda0003f04270 */
[----:B------:R-:W-:Y:S02]  /*19e70*/  VOTEU.ANY UR5, UPT, !P0 ;  /* 0x0000000000057886 */ /* 0x000fe400040e0100 */
[----:B------:R-:W-:Y:S02]  /*19e80*/  UPOPC UR4, UR5 ;  /* 0x00000005000472bf */ /* 0x000fe40008000000 */
[----:B------:R-:W-:-:S04]  /*19e90*/  ISETP.NE.AND P0, PT, RZ, UR5, PT ;  /* 0x00000005ff007c0c */ /* 0x000fc8000bf05270 */
[----:B------:R-:W-:Y:S02]  /*19ea0*/  IMAD.U32 R4, RZ, RZ, UR4 ;  /* 0x00000004ff047e24 */ /* 0x000fe4000f8e00ff */
[----:B------:R-:W-:-:S04]  /*19eb0*/  IMAD.U32 R11, RZ, RZ, UR4 ;  /* 0x00000004ff0b7e24 */ /* 0x000fc8000f8e00ff */
[----:B------:R2:W3:Y:S04]  /*19ec0*/  SHFL.IDX PT, R4, R5, R4, 0x1f ;  /* 0x00001f0405047589 */ /* 0x0004e800000e0000 */
[----:B------:R2:W4:Y:S01]  /*19ed0*/  SHFL.IDX PT, R0, R0, R11, 0x1f ;  /* 0x00001f0b00007589 */ /* 0x00052200000e0000 */
[----:B------:R-:W-:Y:S05]  /*19ee0*/  @!P0 BRA `(.L_x_1475) ;  /* 0x00000000000c8947 */ /* 0x000fea0003800000 */
[----:B------:R-:W-:-:S06]  /*19ef0*/  UIADD3 UR5, UR4, -0x1, URZ ;  /* 0xffffffff04057890 */ /* 0x000fcc000fffe03f */
[----:B--2---:R-:W-:-:S05]  /*19f00*/  IMAD.U32 R5, RZ, RZ, UR5 ;  /* 0x00000005ff057e24 */ /* 0x004fca000f8e00ff */
[----:B------:R2:W0:Y:S02]  /*19f10*/  SHFL.IDX PT, R6, R2, R5, 0x1f ;  /* 0x00001f0502067589 */ /* 0x00042400000e0000 */
.L_x_1475:
[----:B---3--:R-:W-:Y:S01]  /*19f20*/  ISETP.NE.AND P0, PT, R4, 0x1, PT ;  /* 0x000000010400780c */ /* 0x008fe20003f05270 */
[----:B0-----:R-:W-:Y:S01]  /*19f30*/  IMAD R24, R6, R9, R3 ;  /* 0x0000000906187224 */ /* 0x001fe200078e0203 */
[----:B------:R-:W-:-:S03]  /*19f40*/  UIADD3 UR40, UR4, UR40, URZ ;  /* 0x0000002804287290 */ /* 0x000fc6000fffe03f */
[----:B--2---:R-:W-:-:S08]  /*19f50*/  IMAD.IADD R5, R7, 0x1, -R24 ;  /* 0x0000000107057824 */ /* 0x004fd000078e0a18 */
[----:B------:R-:W-:Y:S05]  /*19f60*/  @!P0 BRA `(.L_x_1476) ;  /* 0x0000000000dc8947 */ /* 0x000fea0003800000 */
[----:B----4-:R-:W-:Y:S02]  /*19f70*/  IABS R7, R0 ;  /* 0x0000000000077213 */ /* 0x010fe40000000000 */
[----:B------:R-:W-:Y:S02]  /*19f80*/  IABS R6, R4 ;  /* 0x0000000400067213 */ /* 0x000fe40000000000 */
[----:B------:R-:W0:Y:S01]  /*19f90*/  I2F.RP R8, R7 ;  /* 0x0000000700087306 */ /* 0x000e220000209400 */
[----:B------:R-:W-:-:S07]  /*19fa0*/  IABS R10, R5 ;  /* 0x00000005000a7213 */ /* 0x000fce0000000000 */
[----:B------:R-:W-:Y:S08]  /*19fb0*/  I2F.RP R11, R6 ;  /* 0x00000006000b7306 */ /* 0x000ff00000209400 */
[----:B0-----:R-:W0:Y:S02]  /*19fc0*/  MUFU.RCP R8, R8 ;  /* 0x0000000800087308 */ /* 0x001e240000001000 */
[----:B0-----:R-:W-:Y:S01]  /*19fd0*/  VIADD R9, R8, 0xffffffe ;  /* 0x0ffffffe08097836 */ /* 0x001fe20000000000 */
[----:B------:R-:W-:-:S05]  /*19fe0*/  IABS R8, R0 ;  /* 0x0000000000087213 */ /* 0x000fca0000000000 */
[----:B------:R0:W2:Y:S02]  /*19ff0*/  F2I.FTZ.U32.TRUNC.NTZ R3, R9 ;  /* 0x0000000900037305 */ /* 0x0000a4000021f000 */
[----:B0-----:R-:W-:Y:S02]  /*1a000*/  IMAD.MOV R9, RZ, RZ, -R8 ;  /* 0x000000ffff097224 */ /* 0x001fe400078e0a08 */
[----:B--2---:R-:W-:-:S04]  /*1a010*/  IMAD.MOV R2, RZ, RZ, -R3 ;  /* 0x000000ffff027224 */ /* 0x004fc800078e0a03 */
[----:B------:R-:W-:Y:S02]  /*1a020*/  IMAD R13, R2, R7, RZ ;  /* 0x00000007020d7224 */ /* 0x000fe400078e02ff */
[----:B------:R-:W-:-:S04]  /*1a030*/  IMAD.MOV.U32 R2, RZ, RZ, RZ ;  /* 0x000000ffff027224 */ /* 0x000fc800078e00ff */
[----:B------:R-:W-:Y:S02]  /*1a040*/  IMAD.HI.U32 R3, R3, R13, R2 ;  /* 0x0000000d03037227 */ /* 0x000fe400078e0002 */
[----:B------:R-:W0:Y:S04]  /*1a050*/  MUFU.RCP R2, R11 ;  /* 0x0000000b00027308 */ /* 0x000e280000001000 */
[----:B------:R-:W-:-:S04]  /*1a060*/  IMAD.HI.U32 R8, R3, R10, RZ ;  /* 0x0000000a03087227 */ /* 0x000fc800078e00ff */
[----:B------:R-:W-:-:S05]  /*1a070*/  IMAD R10, R8, R9, R10 ;  /* 0x00000009080a7224 */ /* 0x000fca00078e020a */
[----:B------:R-:W-:Y:S01]  /*1a080*/  ISETP.GT.U32.AND P1, PT, R7, R10, PT ;  /* 0x0000000a0700720c */ /* 0x000fe20003f24070 */
[----:B0-----:R-:W-:Y:S02]  /*1a090*/  VIADD R9, R2, 0xffffffe ;  /* 0x0ffffffe02097836 */ /* 0x001fe40000000000 */
[----:B------:R-:W-:Y:S02]  /*1a0a0*/  IMAD.MOV.U32 R2, RZ, RZ, RZ ;  /* 0x000000ffff027224 */ /* 0x000fe400078e00ff */
[----:B------:R-:W0:Y:S08]  /*1a0b0*/  F2I.FTZ.U32.TRUNC.NTZ R3, R9 ;  /* 0x0000000900037305 */ /* 0x000e30000021f000 */
[----:B------:R-:W-:-:S02]  /*1a0c0*/  @!P1 IMAD.IADD R10, R10, 0x1, -R7 ;  /* 0x000000010a0a9824 */ /* 0x000fc400078e0a07 */
[----:B------:R-:W-:Y:S01]  /*1a0d0*/  @!P1 VIADD R8, R8, 0x1 ;  /* 0x0000000108089836 */ /* 0x000fe20000000000 */
[----:B------:R-:W-:Y:S02]  /*1a0e0*/  ISETP.NE.AND P1, PT, R0, RZ, PT ;  /* 0x000000ff0000720c */ /* 0x000fe40003f25270 */
[----:B------:R-:W-:Y:S01]  /*1a0f0*/  ISETP.GE.U32.AND P0, PT, R10, R7, PT ;  /* 0x000000070a00720c */ /* 0x000fe20003f06070 */
[----:B0-----:R-:W-:-:S04]  /*1a100*/  IMAD.MOV R7, RZ, RZ, -R3 ;  /* 0x000000ffff077224 */ /* 0x001fc800078e0a03 */
[----:B------:R-:W-:-:S04]  /*1a110*/  IMAD R7, R7, R6, RZ ;  /* 0x0000000607077224 */ /* 0x000fc800078e02ff */
[----:B------:R-:W-:Y:S01]  /*1a120*/  IMAD.HI.U32 R2, R3, R7, R2 ;  /* 0x0000000703027227 */ /* 0x000fe200078e0002 */
[----:B------:R-:W-:Y:S02]  /*1a130*/  LOP3.LUT R3, R5, R0, RZ, 0x3c, !PT ;  /* 0x0000000005037212 */ /* 0x000fe400078e3cff */
[----:B------:R-:W-:Y:S01]  /*1a140*/  IABS R7, R4 ;  /* 0x0000000400077213 */ /* 0x000fe20000000000 */
[----:B------:R-:W-:Y:S01]  /*1a150*/  @P0 VIADD R8, R8, 0x1 ;  /* 0x0000000108080836 */ /* 0x000fe20000000000 */
[----:B------:R-:W-:-:S03]  /*1a160*/  ISETP.GE.AND P2, PT, R3, RZ, PT ;  /* 0x000000ff0300720c */ /* 0x000fc60003f46270 */
[----:B------:R-:W-:-:S10]  /*1a170*/  IMAD.MOV R7, RZ, RZ, -R7 ;  /* 0x000000ffff077224 */ /* 0x000fd400078e0a07 */
[----:B------:R-:W-:Y:S01]  /*1a180*/  @!P2 IMAD.MOV R8, RZ, RZ, -R8 ;  /* 0x000000ffff08a224 */ /* 0x000fe200078e0a08 */
[----:B------:R-:W-:-:S04]  /*1a190*/  @!P1 LOP3.LUT R8, RZ, R0, RZ, 0x33, !PT ;  /* 0x00000000ff089212 */ /* 0x000fc800078e33ff */
[----:B------:R-:W-:-:S05]  /*1a1a0*/  IABS R3, R8 ;  /* 0x0000000800037213 */ /* 0x000fca0000000000 */
        /* <DEDUP_REMOVED lines=12> */
[--C-:B------:R-:W-:Y:S02]  /*1a270*/  IMAD.MOV R3, RZ, RZ, -R2.reuse ;  /* 0x000000ffff037224 */ /* 0x100fe400078e0a02 */
[C---:B------:R-:W-:Y:S02]  /*1a280*/  IMAD R7, R4.reuse, 0x1000000, R2 ;  /* 0x0100000004077824 */ /* 0x040fe400078e0202 */
[--C-:B------:R-:W-:Y:S02]  /*1a290*/  IMAD R4, R4, R3, R8.reuse ;  /* 0x0000000304047224 */ /* 0x100fe400078e0208 */
[----:B------:R-:W-:Y:S02]  /*1a2a0*/  IMAD.MOV R3, RZ, RZ, -R8 ;  /* 0x000000ffff037224 */ /* 0x000fe400078e0a08 */
[----:B-1----:R-:W-:Y:S02]  /*1a2b0*/  IMAD R26, R4, 0x10000, R7 ;  /* 0x00010000041a7824 */ /* 0x002fe400078e0207 */
[----:B------:R-:W-:Y:S01]  /*1a2c0*/  IMAD R3, R0, R3, R5 ;  /* 0x0000000300037224 */ /* 0x000fe200078e0205 */
[----:B------:R-:W-:Y:S06]  /*1a2d0*/  BRA `(.L_x_1477) ;  /* 0x0000000000f87947 */ /* 0x000fec0003800000 */
.L_x_1476:
[----:B------:R-:W-:Y:S02]  /*1a2e0*/  ULDC.64 UR4, c[0x0][0xc90] ;  /* 0x0003240000047ab9 */ /* 0x000fe40000000a00 */
[----:B------:R-:W-:-:S06]  /*1a2f0*/  UIMAD.WIDE UR4, UR40, 0x4, UR4 ;  /* 0x00000004280478a5 */ /* 0x000fcc000f8e0204 */
[----:B------:R-:W-:Y:S02]  /*1a300*/  IMAD.U32 R2, RZ, RZ, UR4 ;  /* 0x00000004ff027e24 */ /* 0x000fe4000f8e00ff */
[----:B------:R-:W-:-:S05]  /*1a310*/  IMAD.U32 R3, RZ, RZ, UR5 ;  /* 0x00000005ff037e24 */ /* 0x000fca000f8e00ff */
[----:B------:R0:W4:Y:S02]  /*1a320*/  LDG.E R6, desc[UR56][R2.64] ;  /* 0x0000003802067981 */ /* 0x000124000c1e1900 */
[----:B0-----:R-:W-:Y:S02]  /*1a330*/  IMAD.MOV.U32 R2, RZ, RZ, RZ ;  /* 0x000000ffff027224 */ /* 0x001fe400078e00ff */
[----:B----4-:R-:W-:-:S05]  /*1a340*/  IMAD R4, R0, R6, RZ ;  /* 0x0000000600047224 */ /* 0x010fca00078e02ff */
[----:B------:R-:W-:-:S04]  /*1a350*/  IABS R7, R4 ;  /* 0x0000000400077213 */ /* 0x000fc80000000000 */
[----:B------:R-:W0:Y:S08]  /*1a360*/  I2F.RP R8, R7 ;  /* 0x0000000700087306 */ /* 0x000e300000209400 */
[----:B0-----:R-:W0:Y:S02]  /*1a370*/  MUFU.RCP R8, R8 ;  /* 0x0000000800087308 */ /* 0x001e240000001000 */
[----:B0-----:R-:W-:-:S06]  /*1a380*/  VIADD R10, R8, 0xffffffe ;  /* 0x0ffffffe080a7836 */ /* 0x001fcc0000000000 */
[----:B------:R-:W0:Y:S02]  /*1a390*/  F2I.FTZ.U32.TRUNC.NTZ R3, R10 ;  /* 0x0000000a00037305 */ /* 0x000e24000021f000 */
[----:B0-----:R-:W-:-:S04]  /*1a3a0*/  IMAD.MOV R12, RZ, RZ, -R3 ;  /* 0x000000ffff0c7224 */ /* 0x001fc800078e0a03 */
[----:B------:R-:W-:-:S04]  /*1a3b0*/  IMAD R11, R12, R7, RZ ;  /* 0x000000070c0b7224 */ /* 0x000fc800078e02ff */
[----:B------:R-:W-:Y:S01]  /*1a3c0*/  IMAD.HI.U32 R2, R3, R11, R2 ;  /* 0x0000000b03027227 */ /* 0x000fe200078e0002 */
[----:B------:R-:W-:Y:S02]  /*1a3d0*/  IABS R11, R4 ;  /* 0x00000004000b7213 */ /* 0x000fe40000000000 */
[----:B------:R-:W-:-:S03]  /*1a3e0*/  IABS R3, R5 ;  /* 0x0000000500037213 */ /* 0x000fc60000000000 */
        /* <DEDUP_REMOVED lines=16> */
[----:B------:R-:W-:-:S03]  /*1a4f0*/  IMAD R4, R4, R11, R5 ;  /* 0x0000000b04047224 */ /* 0x000fc600078e0205 */
[----:B------:R-:W-:Y:S02]  /*1a500*/  VIADDMNMX R6, R2, R9, R6, PT ;  /* 0x0000000902067246 */ /* 0x000fe40003800106 */
[----:B------:R-:W-:Y:S02]  /*1a510*/  IABS R10, R4 ;  /* 0x00000004000a7213 */ /* 0x000fe40000000000 */
[----:B------:R-:W-:-:S04]  /*1a520*/  IABS R8, R6 ;  /* 0x0000000600087213 */ /* 0x000fc80000000000 */
[----:B------:R-:W0:Y:S08]  /*1a530*/  I2F.RP R9, R8 ;  /* 0x0000000800097306 */ /* 0x000e300000209400 */
[----:B0-----:R-:W0:Y:S02]  /*1a540*/  MUFU.RCP R9, R9 ;  /* 0x0000000900097308 */ /* 0x001e240000001000 */
[----:B0-----:R-:W-:-:S06]  /*1a550*/  VIADD R2, R9, 0xffffffe ;  /* 0x0ffffffe09027836 */ /* 0x001fcc0000000000 */
[----:B------:R0:W2:Y:S02]  /*1a560*/  F2I.FTZ.U32.TRUNC.NTZ R3, R2 ;  /* 0x0000000200037305 */ /* 0x0000a4000021f000 */
[----:B0-----:R-:W-:Y:S02]  /*1a570*/  IMAD.MOV.U32 R2, RZ, RZ, RZ ;  /* 0x000000ffff027224 */ /* 0x001fe400078e00ff */
[----:B--2---:R-:W-:-:S04]  /*1a580*/  IMAD.MOV R5, RZ, RZ, -R3 ;  /* 0x000000ffff057224 */ /* 0x004fc800078e0a03 */
[----:B------:R-:W-:-:S04]  /*1a590*/  IMAD R5, R5, R8, RZ ;  /* 0x0000000805057224 */ /* 0x000fc800078e02ff */
[----:B------:R-:W-:Y:S01]  /*1a5a0*/  IMAD.HI.U32 R3, R3, R5, R2 ;  /* 0x0000000503037227 */ /* 0x000fe200078e0002 */
[-C--:B------:R-:W-:Y:S02]  /*1a5b0*/  IABS R5, R6.reuse ;  /* 0x0000000600057213 */ /* 0x080fe40000000000 */
[----:B------:R-:W-:Y:S02]  /*1a5c0*/  LOP3.LUT R2, R4, R6, RZ, 0x3c, !PT ;  /* 0x0000000604027212 */ /* 0x000fe400078e3cff */
[----:B------:R-:W-:Y:S01]  /*1a5d0*/  IADD3 R4, R7, 0x1000000, R4 ;  /* 0x0100000007047810 */ /* 0x000fe20007ffe004 */
[----:B------:R-:W-:Y:S01]  /*1a5e0*/  IMAD.MOV R5, RZ, RZ, -R5 ;  /* 0x000000ffff057224 */ /* 0x000fe200078e0a05 */
[----:B------:R-:W-:Y:S01]  /*1a5f0*/  ISETP.GE.AND P2, PT, R2, RZ, PT ;  /* 0x000000ff0200720c */ /* 0x000fe20003f46270 */
        /* <DEDUP_REMOVED lines=9> */
[----:B------:R-:W-:Y:S01]  /*1a690*/  @!P1 LOP3.LUT R3, RZ, R6, RZ, 0x33, !PT ;  /* 0x00000006ff039212 */ /* 0x000fe200078e33ff */
[----:B------:R-:W-:-:S04]  /*1a6a0*/  IMAD.MOV R6, RZ, RZ, -R6 ;  /* 0x000000ffff067224 */ /* 0x000fc800078e0a06 */
[----:B-1----:R-:W-:-:S07]  /*1a6b0*/  IMAD R26, R3, R6, R4 ;  /* 0x00000006031a7224 */ /* 0x002fce00078e0204 */
.L_x_1477:
[----:B------:R-:W-:-:S05]  /*1a6c0*/  LOP3.LUT R3, RZ, R3, RZ, 0x33, !PT ;  /* 0x00000003ff037212 */ /* 0x000fca00078e33ff */
[----:B------:R-:W-:Y:S01]  /*1a6d0*/  IMAD.IADD R25, R0, 0x1, R3 ;  /* 0x0000000100197824 */ /* 0x000fe200078e0203 */
[----:B------:R-:W-:Y:S06]  /*1a6e0*/  BRA `(.L_x_1478) ;  /* 0x0000000000107947 */ /* 0x000fec0003800000 */
.L_x_1473:
[----:B------:R-:W-:Y:S01]  /*1a6f0*/  IMAD.MOV.U32 R24, RZ, RZ, R7 ;  /* 0x000000ffff187224 */ /* 0x000fe200078e0007 */
[----:B------:R-:W-:Y:S01]  /*1a700*/  ULDC UR40, c[0x0][0xc3c] ;  /* 0x00030f0000287ab9 */ /* 0x000fe20000000800 */
[----:B------:R-:W-:Y:S02]  /*1a710*/  IMAD.MOV.U32 R25, RZ, RZ, RZ ;  /* 0x000000ffff197224 */ /* 0x000fe400078e00ff */
[----:B-1----:R-:W-:-:S07]  /*1a720*/  IMAD.MOV.U32 R26, RZ, RZ, RZ ;  /* 0x000000ffff1a7224 */ /* 0x002fce00078e00ff */
.L_x_1478:
[----:B------:R-:W1:Y:S01]  /*1a730*/  S2R R0, SR_TID.X ;  /* 0x0000000000007919 */ /* 0x000e620000002100 */
[----:B------:R-:W-:Y:S01]  /*1a740*/  IMAD.U32 R27, RZ, RZ, UR40 ;  /* 0x00000028ff1b7e24 */ /* 0x000fe2000f8e00ff */
[----:B------:R-:W-:Y:S01]  /*1a750*/  BAR.SYNC.DEFER_BLOCKING 0x4, 0x180 ;  /* 0x0106000000007b1d */ /* 0x000fe20000010000 */
[----:B-1----:R-:W-:-:S04]  /*1a760*/  LOP3.LUT R0, R0, 0x1f, RZ, 0xc0, !PT ;  /* 0x0000001f00007812 */ /* 0x002fc800078ec0ff */
[----:B------:R-:W-:-:S13]  /*1a770*/  ISETP.NE.AND P0, PT, R0, RZ, PT ;  /* 0x000000ff0000720c */ /* 0x000fda0003f05270 */
[----:B------:R-:W1:Y:S01]  /*1a780*/  @!P0 S2R R37, SR_CgaCtaId ;  /* 0x0000000000258919 */ /* 0x000e620000008800 */
[----:B------:R-:W-:-:S04]  /*1a790*/  @!P0 MOV R0, 0x400 ;  /* 0x0000040000008802 */ /* 0x000fc80000000f00 */
[----:B-1----:R-:W-:-:S05]  /*1a7a0*/  @!P0 LEA R16, R37, R0, 0x18 ;  /* 0x0000000025108211 */ /* 0x002fca00078ec0ff */
[----:B------:R1:W-:Y:S01]  /*1a7b0*/  @!P0 STS.128 [R16+0x228d0], R24 ;  /* 0x0228d01810008388 */ /* 0x0003e20000000c00 */
[----:B------:R-:W-:Y:S06]  /*1a7c0*/  BAR.ARV 0x5, 0x180 ;  /* 0x0146000000007b1d */ /* 0x000fec0000002000 */
.L_x_1471:
[----:B------:R-:W-:Y:S02]  /*1a7d0*/  ULDC UR4, c[0x0][0xc3c] ;  /* 0x00030f0000047ab9 */ /* 0x000fe40000000800 */
[----:B------:R-:W-:-:S06]  /*1a7e0*/  UISETP.GE.AND UP0, UPT, UR40, UR4, UPT ;  /* 0x000000042800728c */ /* 0x000fcc000bf06270 */
[----:B------:R-:W-:-:S13]  /*1a7f0*/  PLOP3.LUT P0, PT, PT, PT, UP0, 0x80, 0x0 ;  /* 0x000000000000781c */ /* 0x000fda0003f0f008 */
[----:B------:R-:W-:Y:S05]  /*1a800*/  @!P0 BRA `(.L_x_1479) ;  /* 0xffffffa800588947 */ /* 0x000fea000383ffff */
.L_x_1397:
[----:B0-----:R-:W3:Y:S01]  /*1a810*/  LDL.LU R0, [R1+0x10] ;  /* 0x0000100001007983 */ /* 0x001ee20000300800 */
[----:B------:R-:W-:Y:S01]  /*1a820*/  BSSY B0, `(.L_x_1480) ;  /* 0x000000b000007945 */ /* 0x000fe20003800000 */
[----:B------:R-:W0:Y:S01]  /*1a830*/  S2R R5, SR_CgaCtaId ;  /* 0x0000000000057919 */ /* 0x000e220000008800 */
[----:B---3--:R-:W-:-:S05]  /*1a840*/  VIADD R0, R0, 0x1 ;  /* 0x0000000100007836 */ /* 0x008fca0000000000 */
[----:B--2---:R-:W-:-:S04]  /*1a850*/  LEA.HI R2, R0, R0, RZ, 0x1 ;  /* 0x0000000000027211 */ /* 0x004fc800078f08ff */
[----:B------:R-:W-:Y:S02]  /*1a860*/  LOP3.LUT R3, R2, 0xfffffffe, RZ, 0xc0, !PT ;  /* 0xfffffffe02037812 */ /* 0x000fe400078ec0ff */
[----:B------:R-:W-:-:S03]  /*1a870*/  MOV R2, 0x400 ;  /* 0x0000040000027802 */ /* 0x000fc60000000f00 */
[----:B------:R-:W-:Y:S01]  /*1a880*/  IMAD.IADD R0, R0, 0x1, -R3 ;  /* 0x0000000100007824 */ /* 0x000fe200078e0a03 */
[----:B0-----:R-:W-:-:S04]  /*1a890*/  LEA R5, R5, R2, 0x18 ;  /* 0x0000000205057211 */ /* 0x001fc800078ec0ff */
[----:B------:R-:W-:-:S04]  /*1a8a0*/  SHF.L.U32 R0, R0, 0x1f, RZ ;  /* 0x0000001f00007819 */ /* 0x000fc800000006ff */
[----:B------:R-:W0:Y:S02]  /*1a8b0*/  SYNCS.PHASECHK.TRANS64.TRYWAIT P0, [R5+URZ+0x22820], R0 ;  /* 0x02282000050075a7 */ /* 0x000e24000800017f */
[----:B0-----:R-:W-:Y:S05]  /*1a8c0*/  @!P0 BRA `(.L_x_1481) ;  /* 0x00000024000c8947 */ /* 0x001fea0003800000 */
.L_x_1558:
[----:B------:R-:W-:Y:S05]  /*1a8d0*/  BSYNC B0 ;  /* 0x0000000000007941 */ /* 0x000fea0003800000 */
.L_x_1480:
[----:B------:R-:W-:-:S03]  /*1a8e0*/  UMOV UR4, 0xffffffff ;  /* 0xffffffff00047882 */ /* 0x000fc60000000000 */
[----:B------:R-:W-:Y:S05]  /*1a8f0*/  BRA.DIV UR4, `(.L_x_1482) ;  /* 0x0000002604147947 */ /* 0x000fea000b800000 */
[----:B0-----:R-:W0:Y:S02]  /*1a900*/  S2R R0, SR_TID.X ;  /* 0x0000000000007919 */ /* 0x001e240000002100 */
[----:B0-----:R-:W-:-:S04]  /*1a910*/  SHF.R.U32.HI R0, RZ, 0x5, R0 ;  /* 0x00000005ff007819 */ /* 0x001fc80000011600 */
[----:B------:R-:W-:-:S05]  /*1a920*/  LOP3.LUT R0, R0, 0x3, RZ, 0xc0, !PT ;  /* 0x0000000300007812 */ /* 0x000fca00078ec0ff */
[----:B------:R0:W2:Y:S02]  /*1a930*/  SHFL.IDX PT, R14, R0, RZ, 0x1f ;  /* 0x00001fff000e7589 */ /* 0x0000a400000e0000 */
.L_x_1561:
[----:B--2---:R-:W-:Y:S01]  /*1a940*/  ISETP.NE.AND P0, PT, R14, RZ, PT ;  /* 0x000000ff0e00720c */ /* 0x004fe20003f05270 */
[----:B------:R-:W-:-:S12]  /*1a950*/  BSSY B0, `(.L_x_1483) ;  /* 0x000002c000007945 */ /* 0x000fd80003800000 */
[----:B------:R-:W-:Y:S05]  /*1a960*/  @P0 BRA `(.L_x_1484) ;  /* 0x0000000000a80947 */ /* 0x000fea0003800000 */
[----:B------:R-:W-:-:S03]  /*1a970*/  UMOV UR4, 0xffffffff ;  /* 0xffffffff00047882 */ /* 0x000fc60000000000 */
[----:B------:R-:W-:Y:S05]  /*1a980*/  BRA.DIV UR4, `(.L_x_1485) ;  /* 0x0000002604247947 */ /* 0x000fea000b800000 */
[----:B------:R-:W-:-:S13]  /*1a990*/  ELECT P6, URZ, PT ;  /* 0x00000000003f782f */ /* 0x000fda00038c0000 */
.L_x_1564:
[----:B------:R-:W-:Y:S05]  /*1a9a0*/  @!P6 BRA `(.L_x_1484) ;  /* 0x000000000098e947 */ /* 0x000fea0003800000 */
[----:B------:R-:W-:-:S06]  /*1a9b0*/  ULOP3.LUT UR4, UR44, 0x2, URZ, 0xfc, !UPT ;  /* 0x000000022c047892 */ /* 0x000fcc000f8efc3f */
[----:B0-----:R-:W-:-:S05]  /*1a9c0*/  IMAD.U32 R0, RZ, RZ, UR4 ;  /* 0x00000004ff007e24 */ /* 0x001fca000f8e00ff */
[----:B------:R-:W-:-:S13]  /*1a9d0*/  ISETP.NE.AND P0, PT, R0, 0x3, PT ;  /* 0x000000030000780c */ /* 0x000fda0003f05270 */
[----:B------:R-:W-:Y:S05]  /*1a9e0*/  @!P0 BRA `(.L_x_1486) ;  /* 0x0000000000048947 */ /* 0x000fea0003800000 */
[----:B------:R-:W-:Y:S01]  /*1a9f0*/  BPT.TRAP 0x1 ;  /* 0x000000040000795c */ /* 0x000fe20000300000 */
.L_x_1486:
[----:B------:R-:W-:Y:S01]  /*1aa00*/  IMAD R3, R19, 0x8, R5 ;  /* 0x0000000813037824 */ /* 0x000fe200078e0205 */
[----:B------:R-:W-:Y:S01]  /*1aa10*/  SHF.L.U32 R2, R23, 0x1f, RZ ;  /* 0x0000001f17027819 */ /* 0x000fe200000006ff */
[----:B------:R-:W-:-:S03]  /*1aa20*/  VIADD R19, R19, 0x1 ;  /* 0x0000000113137836 */ /* 0x000fc60000000000 */
[----:B------:R-:W0:Y:S02]  /*1aa30*/  SYNCS.PHASECHK.TRANS64.TRYWAIT P1, [R3+URZ+0x22840], R2 ;  /* 0x02284002030075a7 */ /* 0x000e24000802017f */
[----:B------:R-:W-:-:S04]  /*1aa40*/  ISETP.NE.AND P2, PT, R19, 0x2, PT ;  /* 0x000000021300780c */ /* 0x000fc80003f45270 */
[----:B------:R-:W-:Y:S01]  /*1aa50*/  SEL R0, RZ, 0x1, P2 ;  /* 0x00000001ff007807 */ /* 0x000fe20001000000 */
[----:B0-----:R-:W-:Y:S08]  /*1aa60*/  @!P1 BRA `(.L_x_1487) ;  /* 0x00000024000c9947 */ /* 0x001ff00003800000 */
.L_x_1565:
[----:B------:R-:W-:Y:S02]  /*1aa70*/  SEL R19, R19, RZ, P2 ;  /* 0x000000ff13137207 */ /* 0x000fe40001000000 */
[----:B------:R-:W-:Y:S01]  /*1aa80*/  LOP3.LUT R0, R23, R0, RZ, 0x3c, !PT ;  /* 0x0000000017007212 */ /* 0x000fe200078e3cff */
[----:B------:R-:W-:Y:S06]  /*1aa90*/  @!P0 BRA `(.L_x_1488) ;  /* 0x0000000000048947 */ /* 0x000fec0003800000 */
[----:B------:R-:W-:Y:S01]  /*1aaa0*/  BPT.TRAP 0x1 ;  /* 0x000000040000795c */ /* 0x000fe20000300000 */
.L_x_1488:
[----:B------:R-:W-:Y:S01]  /*1aab0*/  IMAD R19, R19, 0x8, R5 ;  /* 0x0000000813137824 */ /* 0x000fe200078e0205 */
[----:B------:R-:W-:-:S04]  /*1aac0*/  SHF.L.U32 R0, R0, 0x1f, RZ ;  /* 0x0000001f00007819 */ /* 0x000fc800000006ff */
[----:B------:R-:W2:Y:S02]  /*1aad0*/  SYNCS.PHASECHK.TRANS64.TRYWAIT P1, [R19+URZ+0x22840], R0 ;  /* 0x02284000130075a7 */ /* 0x000ea4000802017f */
[----:B--2---:R-:W-:Y:S05]  /*1aae0*/  @!P1 BRA `(.L_x_1489) ;  /* 0x0000002400009947 */ /* 0x004fea0003800000 */
.L_x_1566:
[----:B------:R-:W-:Y:S05]  /*1aaf0*/  @!P0 BRA `(.L_x_1490) ;  /* 0x0000000000048947 */ /* 0x000fea0003800000 */
[----:B------:R-:W-:Y:S01]  /*1ab00*/  BPT.TRAP 0x1 ;  /* 0x000000040000795c */ /* 0x000fe20000300000 */
.L_x_1490:
[----:B------:R-:W3:Y:S02]  /*1ab10*/  SYNCS.PHASECHK.TRANS64.TRYWAIT P1, [R3+URZ+0x22860], R2 ;  /* 0x02286002030075a7 */ /* 0x000ee4000802017f */
[----:B---3--:R-:W-:Y:S05]  /*1ab20*/  @!P1 BRA `(.L_x_1491) ;  /* 0x0000002400049947 */ /* 0x008fea0003800000 */
.L_x_1567:
[----:B------:R-:W-:Y:S05]  /*1ab30*/  @!P0 BRA `(.L_x_1492) ;  /* 0x0000000000048947 */ /* 0x000fea0003800000 */
[----:B------:R-:W-:Y:S01]  /*1ab40*/  BPT.TRAP 0x1 ;  /* 0x000000040000795c */ /* 0x000fe20000300000 */
.L_x_1492:
[----:B------:R-:W4:Y:S02]  /*1ab50*/  SYNCS.PHASECHK.TRANS64.TRYWAIT P1, [R19+URZ+0x22860], R0 ;  /* 0x02286000130075a7 */ /* 0x000f24000802017f */
[----:B----4-:R-:W-:Y:S05]  /*1ab60*/  @!P1 BRA `(.L_x_1493) ;  /* 0x0000002400089947 */ /* 0x010fea0003800000 */
.L_x_1568:
[----:B------:R-:W-:Y:S05]  /*1ab70*/  @!P0 BRA `(.L_x_1494) ;  /* 0x0000000000048947 */ /* 0x000fea0003800000 */
[----:B------:R-:W-:Y:S01]  /*1ab80*/  BPT.TRAP 0x1 ;  /* 0x000000040000795c */ /* 0x000fe20000300000 */
.L_x_1494:
[----:B------:R-:W5:Y:S02]  /*1ab90*/  SYNCS.PHASECHK.TRANS64.TRYWAIT P1, [R3+URZ+0x22880], R2 ;  /* 0x02288002030075a7 */ /* 0x000f64000802017f */
[----:B-----5:R-:W-:Y:S05]  /*1aba0*/  @!P1 BRA `(.L_x_1495) ;  /* 0x00000024000c9947 */ /* 0x020fea0003800000 */
.L_x_1569:
[----:B------:R-:W-:Y:S05]  /*1abb0*/  @!P0 BRA `(.L_x_1496) ;  /* 0x0000000000048947 */ /* 0x000fea0003800000 */
[----:B------:R-:W-:Y:S01]  /*1abc0*/  BPT.TRAP 0x1 ;  /* 0x000000040000795c */ /* 0x000fe20000300000 */
.L_x_1496:
[----:B------:R0:W0:Y:S02]  /*1abd0*/  SYNCS.PHASECHK.TRANS64.TRYWAIT P0, [R19+URZ+0x22880], R0 ;  /* 0x02288000130075a7 */ /* 0x000024000800017f */
[----:B0-----:R-:W-:Y:S05]  /*1abe0*/  @!P0 NANOSLEEP.SYNCS 0x989680 ;  /* 0x009896800000895d */ /* 0x001fea0003900000 */
[----:B------:R-:W0:Y:S02]  /*1abf0*/  @!P0 SYNCS.PHASECHK.TRANS64 P0, [R19+URZ+0x22880], R0 ;  /* 0x02288000130085a7 */ /* 0x000e24000800007f */
[----:B0-----:R-:W-:Y:S05]  /*1ac00*/  @!P0 BRA `(.L_x_1496) ;  /* 0xfffffffc00f08947 */ /* 0x001fea000383ffff */
.L_x_1484:
[----:B------:R-:W-:Y:S05]  /*1ac10*/  BSYNC B0 ;  /* 0x0000000000007941 */ /* 0x000fea0003800000 */
.L_x_1483:
[----:B------:R-:W-:Y:S05]  /*1ac20*/  EXIT ;  /* 0x000000000000794d */ /* 0x000fea0003800000 */
.L_x_1289:
[----:B0-----:R-:W-:-:S04]  /*1ac30*/  IMAD.U32 R3, RZ, RZ, UR36 ;  /* 0x00000024ff037e24 */ /* 0x001fc8000f8e00ff */
[----:B------:R0:W1:Y:S03]  /*1ac40*/  SYNCS.PHASECHK.TRANS64.TRYWAIT P1, [R3+URZ+0x22800], R6 ;  /* 0x02280006030075a7 */ /* 0x000066000802017f */
[----:B-1----:R-:W-:Y:S05]  /*1ac50*/  @!P1 NANOSLEEP.SYNCS 0x989680 ;  /* 0x009896800000995d */ /* 0x002fea0003900000 */
[----:B------:R-:W1:Y:S02]  /*1ac60*/  @!P1 SYNCS.PHASECHK.TRANS64 P1, [R3+URZ+0x22800], R6 ;  /* 0x02280006030095a7 */ /* 0x000e64000802007f */
[----:B-1----:R-:W-:Y:S05]  /*1ac70*/  @!P1 BRA `(.L_x_1289) ;  /* 0xfffffffc00ec9947 */ /* 0x002fea000383ffff */
[----:B------:R-:W-:Y:S05]  /*1ac80*/  BRA `(.L_x_1497) ;  /* 0xfffffe7400cc7947 */ /* 0x000fea000383ffff */
.L_x_1293:
[----:B--2---:R2:W3:Y:S02]  /*1ac90*/  SYNCS.PHASECHK.TRANS64.TRYWAIT P1, [R91+URZ+0x22830], R2 ;  /* 0x022830025b0075a7 */ /* 0x0044e4000802017f */
[----:B---3--:R-:W-:Y:S05]  /*1aca0*/  @!P1 NANOSLEEP.SYNCS 0x989680 ;  /* 0x009896800000995d */ /* 0x008fea0003900000 */
[----:B------:R-:W3:Y:S02]  /*1acb0*/  @!P1 SYNCS.PHASECHK.TRANS64 P1, [R91+URZ+0x22830], R2 ;  /* 0x022830025b0095a7 */ /* 0x000ee4000802007f */
[----:B---3--:R-:W-:Y:S05]  /*1acc0*/  @!P1 BRA `(.L_x_1293) ;  /* 0xfffffffc00f09947 */ /* 0x008fea000383ffff */
[----:B------:R-:W-:Y:S05]  /*1acd0*/  BRA `(.L_x_1292) ;  /* 0xfffffe7400e87947 */ /* 0x000fea000383ffff */
.L_x_1310:
[----:B-1----:R-:W-:-:S04]  /*1ace0*/  IMAD.U32 R8, RZ, RZ, UR6 ;  /* 0x00000006ff087e24 */ /* 0x002fc8000f8e00ff */
[----:B------:R1:W2:Y:S03]  /*1acf0*/  SYNCS.PHASECHK.TRANS64.TRYWAIT P1, [R8+URZ+0x22830], R7 ;  /* 0x02283007080075a7 */ /* 0x0002a6000802017f */
[----:B--2---:R-:W-:Y:S05]  /*1ad00*/  @!P1 NANOSLEEP.SYNCS 0x989680 ;  /* 0x009896800000995d */ /* 0x004fea0003900000 */
[----:B------:R-:W2:Y:S02]  /*1ad10*/  @!P1 SYNCS.PHASECHK.TRANS64 P1, [R8+URZ+0x22830], R7 ;  /* 0x02283007080095a7 */ /* 0x000ea4000802007f */
[----:B--2---:R-:W-:Y:S05]  /*1ad20*/  @!P1 BRA `(.L_x_1310) ;  /* 0xfffffffc00ec9947 */ /* 0x004fea000383ffff */
[----:B------:R-:W-:Y:S05]  /*1ad30*/  BRA `(.L_x_1307) ;  /* 0xfffffeb000fc7947 */ /* 0x000fea000383ffff */
.L_x_1314:
[----:B-1----:R-:W-:-:S04]  /*1ad40*/  IMAD.U32 R8, RZ, RZ, UR6 ;  /* 0x00000006ff087e24 */ /* 0x002fc8000f8e00ff */
[----:B------:R1:W2:Y:S03]  /*1ad50*/  SYNCS.PHASECHK.TRANS64.TRYWAIT P1, [R8+URZ+0x22850], R7 ;  /* 0x02285007080075a7 */ /* 0x0002a6000802017f */
[----:B--2---:R-:W-:Y:S05]  /*1ad60*/  @!P1 NANOSLEEP.SYNCS 0x989680 ;  /* 0x009896800000995d */ /* 0x004fea0003900000 */
[----:B------:R-:W2:Y:S02]  /*1ad70*/  @!P1 SYNCS.PHASECHK.TRANS64 P1, [R8+URZ+0x22850], R7 ;  /* 0x02285007080095a7 */ /* 0x000ea4000802007f */
[----:B--2---:R-:W-:Y:S05]  /*1ad80*/  @!P1 BRA `(.L_x_1314) ;  /* 0xfffffffc00ec9947 */ /* 0x004fea000383ffff */
[----:B------:R-:W-:Y:S05]  /*1ad90*/  BRA `(.L_x_1311) ;  /* 0xfffffeb400a87947 */ /* 0x000fea000383ffff */
.L_x_1333:
[----:B-1----:R-:W-:-:S04]  /*1ada0*/  IMAD.U32 R8, RZ, RZ, UR6 ;  /* 0x00000006ff087e24 */ /* 0x002fc8000f8e00ff */
[----:B------:R1:W2:Y:S03]  /*1adb0*/  SYNCS.PHASECHK.TRANS64.TRYWAIT P1, [R8+URZ+0x22830], R7 ;  /* 0x02283007080075a7 */ /* 0x0002a6000802017f */
[----:B--2---:R-:W-:Y:S05]  /*1adc0*/  @!P1 NANOSLEEP.SYNCS 0x989680 ;  /* 0x009896800000995d */ /* 0x004fea0003900000 */
[----:B------:R-:W2:Y:S02]  /*1add0*/  @!P1 SYNCS.PHASECHK.TRANS64 P1, [R8+URZ+0x22830], R7 ;  /* 0x02283007080095a7 */ /* 0x000ea4000802007f */
[----:B--2---:R-:W-:Y:S05]  /*1ade0*/  @!P1 BRA `(.L_x_1333) ;  /* 0xfffffffc00ec9947 */ /* 0x004fea000383ffff */
[----:B------:R-:W-:Y:S05]  /*1adf0*/  BRA `(.L_x_1330) ;  /* 0xfffffeec00587947 */ /* 0x000fea000383ffff */
.L_x_1337:
[----:B-1----:R-:W-:-:S04]  /*1ae00*/  IMAD.U32 R8, RZ, RZ, UR6 ;  /* 0x00000006ff087e24 */ /* 0x002fc8000f8e00ff */
[----:B------:R1:W2:Y:S03]  /*1ae10*/  SYNCS.PHASECHK.TRANS64.TRYWAIT P1, [R8+URZ+0x22850], R7 ;  /* 0x02285007080075a7 */ /* 0x0002a6000802017f */
[----:B--2---:R-:W-:Y:S05]  /*1ae20*/  @!P1 NANOSLEEP.SYNCS 0x989680 ;  /* 0x009896800000995d */ /* 0x004fea0003900000 */
[----:B------:R-:W2:Y:S02]  /*1ae30*/  @!P1 SYNCS.PHASECHK.TRANS64 P1, [R8+URZ+0x22850], R7 ;  /* 0x02285007080095a7 */ /* 0x000ea4000802007f */
[----:B--2---:R-:W-:Y:S05]  /*1ae40*/  @!P1 BRA `(.L_x_1337) ;  /* 0xfffffffc00ec9947 */ /* 0x004fea000383ffff */
[----:B------:R-:W-:Y:S05]  /*1ae50*/  BRA `(.L_x_1334) ;  /* 0xfffffef000047947 */ /* 0x000fea000383ffff */
.L_x_1345:
[----:B-1----:R-:W-:-:S04]  /*1ae60*/  IMAD.U32 R8, RZ, RZ, UR6 ;  /* 0x00000006ff087e24 */ /* 0x002fc8000f8e00ff */
[----:B------:R1:W2:Y:S03]  /*1ae70*/  SYNCS.PHASECHK.TRANS64.TRYWAIT P1, [R8+URZ+0x22830], R7 ;  /* 0x02283007080075a7 */ /* 0x0002a6000802017f */
[----:B--2---:R-:W-:Y:S05]  /*1ae80*/  @!P1 NANOSLEEP.SYNCS 0x989680 ;  /* 0x009896800000995d */ /* 0x004fea0003900000 */
[----:B------:R-:W2:Y:S02]  /*1ae90*/  @!P1 SYNCS.PHASECHK.TRANS64 P1, [R8+URZ+0x22830], R7 ;  /* 0x02283007080095a7 */ /* 0x000ea4000802007f */
[----:B--2---:R-:W-:Y:S05]  /*1aea0*/  @!P1 BRA `(.L_x_1345) ;  /* 0xfffffffc00ec9947 */ /* 0x004fea000383ffff */
[----:B------:R-:W-:Y:S05]  /*1aeb0*/  BRA `(.L_x_1342) ;  /* 0xffffff1000e47947 */ /* 0x000fea000383ffff */
.L_x_1349:
[----:B-1----:R-:W-:-:S04]  /*1aec0*/  IMAD.U32 R8, RZ, RZ, UR6 ;  /* 0x00000006ff087e24 */ /* 0x002fc8000f8e00ff */
[----:B------:R1:W2:Y:S03]  /*1aed0*/  SYNCS.PHASECHK.TRANS64.TRYWAIT P1, [R8+URZ+0x22850], R7 ;  /* 0x02285007080075a7 */ /* 0x0002a6000802017f */
[----:B--2---:R-:W-:Y:S05]  /*1aee0*/  @!P1 NANOSLEEP.SYNCS 0x989680 ;  /* 0x009896800000995d */ /* 0x004fea0003900000 */
[----:B------:R-:W2:Y:S02]  /*1aef0*/  @!P1 SYNCS.PHASECHK.TRANS64 P1, [R8+URZ+0x22850], R7 ;  /* 0x02285007080095a7 */ /* 0x000ea4000802007f */
[----:B--2---:R-:W-:Y:S05]  /*1af00*/  @!P1 BRA `(.L_x_1349) ;  /* 0xfffffffc00ec9947 */ /* 0x004fea000383ffff */
[----:B------:R-:W-:Y:S05]  /*1af10*/  BRA `(.L_x_1346) ;  /* 0xffffff1400847947 */ /* 0x000fea000383ffff */
.L_x_1364:
[----:B-1----:R-:W-:-:S04]  /*1af20*/  IMAD.U32 R5, RZ, RZ, UR9 ;  /* 0x00000009ff057e24 */ /* 0x002fc8000f8e00ff */
[----:B------:R1:W2:Y:S03]  /*1af30*/  SYNCS.PHASECHK.TRANS64.TRYWAIT P1, [R5+URZ+0x22850], R0 ;  /* 0x02285000050075a7 */ /* 0x0002a6000802017f */
[----:B--2---:R-:W-:Y:S05]  /*1af40*/  @!P1 NANOSLEEP.SYNCS 0x989680 ;  /* 0x009896800000995d */ /* 0x004fea0003900000 */
[----:B------:R-:W2:Y:S02]  /*1af50*/  @!P1 SYNCS.PHASECHK.TRANS64 P1, [R5+URZ+0x22850], R0 ;  /* 0x02285000050095a7 */ /* 0x000ea4000802007f */
[----:B--2---:R-:W-:Y:S05]  /*1af60*/  @!P1 BRA `(.L_x_1364) ;  /* 0xfffffffc00ec9947 */ /* 0x004fea000383ffff */
[----:B------:R-:W-:Y:S05]  /*1af70*/  BRA `(.L_x_1363) ;  /* 0xffffff4800647947 */ /* 0x000fea000383ffff */
.L_x_1419:
        /* <DEDUP_REMOVED lines=10> */
.L_x_1498:
[----:B------:R-:W-:Y:S05]  /*1b020*/  BRA `(.L_x_1499) ;  /* 0xffffffb8002c7947 */ /* 0x000fea000383ffff */
.L_x_1422:
[----:B0-----:R0:W1:Y:S02]  /*1b030*/  SYNCS.PHASECHK.TRANS64.TRYWAIT P0, [R0+URZ+0x22880], R26 ;  /* 0x0228801a000075a7 */ /* 0x001064000800017f */
[----:B-1----:R-:W-:Y:S05]  /*1b040*/  @!P0 NANOSLEEP.SYNCS 0x989680 ;  /* 0x009896800000895d */ /* 0x002fea0003900000 */
[----:B------:R-:W1:Y:S02]  /*1b050*/  @!P0 SYNCS.PHASECHK.TRANS64 P0, [R0+URZ+0x22880], R26 ;  /* 0x0228801a000085a7 */ /* 0x000e64000800007f */
[----:B-1----:R-:W-:Y:S05]  /*1b060*/  @!P0 BRA `(.L_x_1422) ;  /* 0xfffffffc00f08947 */ /* 0x002fea000383ffff */
[----:B------:R-:W-:Y:S05]  /*1b070*/  BRA `(.L_x_1500) ;  /* 0xffffffb800447947 */ /* 0x000fea000383ffff */
.L_x_1423:
        /* <DEDUP_REMOVED lines=8> */
.L_x_1502:
[----:B------:R-:W-:Y:S05]  /*1b100*/  BSYNC B0 ;  /* 0x0000000000007941 */ /* 0x000fea0003800000 */
.L_x_1501:
[----:B------:R-:W-:Y:S01]  /*1b110*/  IMAD.MOV.U32 R13, RZ, RZ, R10 ;  /* 0x000000ffff0d7224 */ /* 0x000fe200078e000a */
[----:B------:R-:W-:Y:S01]  /*1b120*/  LOP3.LUT P2, RZ, R17, 0x2, RZ, 0xc0, !PT ;  /* 0x0000000211ff7812 */ /* 0x000fe2000784c0ff */
[----:B------:R-:W-:Y:S01]  /*1b130*/  IMAD.MOV.U32 R12, RZ, RZ, RZ ;  /* 0x000000ffff0c7224 */ /* 0x000fe200078e00ff */
[----:B------:R-:W-:Y:S01]  /*1b140*/  IADD3 R6, R16, R6, R29 ;  /* 0x0000000610067210 */ /* 0x000fe20007ffe01d */
[----:B------:R-:W-:Y:S01]  /*1b150*/  IMAD.MOV.U32 R11, RZ, RZ, 0x1c1f ;  /* 0x00001c1fff0b7424 */ /* 0x000fe200078e00ff */
[C---:B------:R-:W-:Y:S01]  /*1b160*/  ISETP.GE.AND P3, PT, R8.reuse, 0x21, PT ;  /* 0x000000210800780c */ /* 0x040fe20003f66270 */
[----:B------:R-:W-:Y:S01]  /*1b170*/  IMAD.MOV.U32 R15, RZ, RZ, -0x1 ;  /* 0xffffffffff0f7424 */ /* 0x000fe200078e00ff */
[----:B------:R-:W-:Y:S01]  /*1b180*/  ISETP.GE.AND P5, PT, R8, 0x61, PT ;  /* 0x000000610800780c */ /* 0x000fe20003fa6270 */
[----:B------:R-:W-:Y:S02]  /*1b190*/  IMAD.MOV.U32 R3, RZ, RZ, R14 ;  /* 0x000000ffff037224 */ /* 0x000fe400078e000e */
[----:B------:R-:W-:-:S10]  /*1b1a0*/  IMAD.IADD R7, R30, 0x1, R6 ;  /* 0x000000011e077824 */ /* 0x000fd400078e0206 */
[----:B------:R-:W-:Y:S05]  /*1b1b0*/  WARPSYNC.COLLECTIVE R15, `(.L_x_1503) ;  /* 0x000000000f087348 */ /* 0x000fea0003c00000 */
[----:B------:R0:W1:Y:S02]  /*1b1c0*/  SHFL.IDX P6, R14, R13, R12, R11 ;  /* 0x0000000c0d0e7389 */ /* 0x00006400000c000b */
[----:B01----:R-:W-:Y:S01]  /*1b1d0*/  ENDCOLLECTIVE ;  /* 0x000000000000791b */ /* 0x003fe20003800000 */
.L_x_1503:
[----:B------:R-:W-:Y:S02]  /*1b1e0*/  IMAD.MOV.U32 R13, RZ, RZ, R9 ;  /* 0x000000ffff0d7224 */ /* 0x000fe400078e0009 */
[----:B------:R-:W-:Y:S02]  /*1b1f0*/  IMAD.MOV.U32 R12, RZ, RZ, 0x1 ;  /* 0x00000001ff0c7424 */ /* 0x000fe400078e00ff */
[----:B------:R-:W-:-:S07]  /*1b200*/  IMAD.MOV.U32 R2, RZ, RZ, R14 ;  /* 0x000000ffff027224 */ /* 0x000fce00078e000e */
[----:B------:R-:W-:Y:S05]  /*1b210*/  WARPSYNC.COLLECTIVE R15, `(.L_x_1504) ;  /* 0x000000000f087348 */ /* 0x000fea0003c00000 */
[----:B------:R0:W1:Y:S02]  /*1b220*/  SHFL.IDX P6, R14, R13, R12, R11 ;  /* 0x0000000c0d0e7389 */ /* 0x00006400000c000b */
[----:B01----:R-:W-:Y:S01]  /*1b230*/  ENDCOLLECTIVE ;  /* 0x000000000000791b */ /* 0x003fe20003800000 */
.L_x_1504:
        /* <DEDUP_REMOVED lines=14> */
.L_x_1505:
[----:B------:R-:W-:Y:S02]  /*1b320*/  IMAD.MOV.U32 R13, RZ, RZ, R9 ;  /* 0x000000ffff0d7224 */ /* 0x000fe400078e0009 */
[----:B------:R-:W-:Y:S02]  /*1b330*/  IMAD.MOV.U32 R12, RZ, RZ, 0x2 ;  /* 0x00000002ff0c7424 */ /* 0x000fe400078e00ff */
[----:B------:R-:W-:-:S07]  /*1b340*/  IMAD.MOV.U32 R2, RZ, RZ, R14 ;  /* 0x000000ffff027224 */ /* 0x000fce00078e000e */
[----:B------:R-:W-:Y:S05]  /*1b350*/  WARPSYNC.COLLECTIVE R15, `(.L_x_1506) ;  /* 0x000000000f087348 */ /* 0x000fea0003c00000 */
[----:B------:R0:W1:Y:S02]  /*1b360*/  SHFL.IDX P6, R14, R13, R12, R11 ;  /* 0x0000000c0d0e7389 */ /* 0x00006400000c000b */
[----:B01----:R-:W-:Y:S01]  /*1b370*/  ENDCOLLECTIVE ;  /* 0x000000000000791b */ /* 0x003fe20003800000 */
.L_x_1506:
        /* <DEDUP_REMOVED lines=14> */
.L_x_1507:
[----:B------:R-:W-:Y:S02]  /*1b460*/  IMAD.MOV.U32 R13, RZ, RZ, R9 ;  /* 0x000000ffff0d7224 */ /* 0x000fe400078e0009 */
[----:B------:R-:W-:Y:S02]  /*1b470*/  IMAD.MOV.U32 R12, RZ, RZ, 0x3 ;  /* 0x00000003ff0c7424 */ /* 0x000fe400078e00ff */
[----:B------:R-:W-:-:S07]  /*1b480*/  IMAD.MOV.U32 R2, RZ, RZ, R14 ;  /* 0x000000ffff027224 */ /* 0x000fce00078e000e */
[----:B------:R-:W-:Y:S05]  /*1b490*/  WARPSYNC.COLLECTIVE R15, `(.L_x_1508) ;  /* 0x000000000f087348 */ /* 0x000fea0003c00000 */
[----:B------:R0:W1:Y:S02]  /*1b4a0*/  SHFL.IDX P6, R14, R13, R12, R11 ;  /* 0x0000000c0d0e7389 */ /* 0x00006400000c000b */
[----:B01----:R-:W-:Y:S01]  /*1b4b0*/  ENDCOLLECTIVE ;  /* 0x000000000000791b */ /* 0x003fe20003800000 */
.L_x_1508:
        /* <DEDUP_REMOVED lines=14> */
.L_x_1509:
[----:B------:R-:W-:Y:S01]  /*1b5a0*/  @!PT LDS RZ, [RZ] ;  /* 0x00000000fffff984 */ /* 0x000fe20000000800 */
[----:B------:R-:W-:Y:S01]  /*1b5b0*/  @!PT LDS RZ, [RZ] ;  /* 0x00000000fffff984 */ /* 0x000fe20000000800 */
[----:B------:R-:W-:Y:S01]  /*1b5c0*/  @!PT LDS RZ, [RZ] ;  /* 0x00000000fffff984 */ /* 0x000fe20000000800 */
[----:B------:R0:W-:Y:S02]  /*1b5d0*/  LDGSTS.E.BYPASS.LTC128B.128 [R7+0xa400], desc[UR56][R2.64+0x40], !P0 ;  /* 0x0a40004002077fae */ /* 0x0001e4000c101d78 */
[----:B0-----:R-:W-:Y:S01]  /*1b5e0*/  IMAD.MOV.U32 R2, RZ, RZ, R14 ;  /* 0x000000ffff027224 */ /* 0x001fe200078e000e */
[----:B------:R-:W-:Y:S06]  /*1b5f0*/  BRA `(.L_x_1510) ;  /* 0xffffffb400dc7947 */ /* 0x000fec000383ffff */
.L_x_1428:
[----:B---3--:R3:W4:Y:S02]  /*1b600*/  SYNCS.PHASECHK.TRANS64.TRYWAIT P0, [R0+URZ+0x22840], R26 ;  /* 0x0228401a000075a7 */ /* 0x008724000800017f */
[----:B----4-:R-:W-:Y:S05]  /*1b610*/  @!P0 NANOSLEEP.SYNCS 0x989680 ;  /* 0x009896800000895d */ /* 0x010fea0003900000 */
[----:B------:R-:W4:Y:S02]  /*1b620*/  @!P0 SYNCS.PHASECHK.TRANS64 P0, [R0+URZ+0x22840], R26 ;  /* 0x0228401a000085a7 */ /* 0x000f24000800007f */
[----:B----4-:R-:W-:Y:S05]  /*1b630*/  @!P0 BRA `(.L_x_1428) ;  /* 0xfffffffc00f08947 */ /* 0x010fea000383ffff */
[----:B------:R-:W-:Y:S05]  /*1b640*/  BRA `(.L_x_1511) ;  /* 0xffffffb8003c7947 */ /* 0x000fea000383ffff */
.L_x_1429:
        /* <DEDUP_REMOVED lines=8> */
.L_x_1513:
[----:B------:R-:W-:Y:S05]  /*1b6d0*/  BSYNC B0 ;  /* 0x0000000000007941 */ /* 0x000fea0003800000 */
.L_x_1512:
[----:B------:R-:W-:Y:S01]  /*1b6e0*/  IMAD.MOV.U32 R13, RZ, RZ, R4 ;  /* 0x000000ffff0d7224 */ /* 0x000fe200078e0004 */
[----:B------:R-:W-:Y:S01]  /*1b6f0*/  LOP3.LUT R17, R17, 0xf7ffffff, RZ, 0xc0, !PT ;  /* 0xf7ffffff11117812 */ /* 0x000fe200078ec0ff */
[----:B------:R-:W-:Y:S02]  /*1b700*/  IMAD.MOV.U32 R12, RZ, RZ, RZ ;  /* 0x000000ffff0c7224 */ /* 0x000fe400078e00ff */
[----:B------:R-:W-:Y:S01]  /*1b710*/  IMAD.MOV.U32 R11, RZ, RZ, 0x1c1f ;  /* 0x00001c1fff0b7424 */ /* 0x000fe200078e00ff */
[----:B------:R-:W-:Y:S01]  /*1b720*/  @P5 LOP3.LUT R17, R17, 0x8000000, RZ, 0xfc, !PT ;  /* 0x0800000011115812 */ /* 0x000fe200078efcff */
[----:B------:R-:W-:Y:S02]  /*1b730*/  IMAD.MOV.U32 R15, RZ, RZ, -0x1 ;  /* 0xffffffffff0f7424 */ /* 0x000fe400078e00ff */
[----:B------:R-:W-:Y:S01]  /*1b740*/  IMAD.MOV.U32 R2, RZ, RZ, R14 ;  /* 0x000000ffff027224 */ /* 0x000fe200078e000e */
[----:B------:R-:W-:Y:S01]  /*1b750*/  LOP3.LUT P5, RZ, R17, 0x8, RZ, 0xc0, !PT ;  /* 0x0000000811ff7812 */ /* 0x000fe200078ac0ff */
[----:B------:R-:W-:-:S12]  /*1b760*/  @P4 IMAD.IADD R7, R16, 0x1, R6 ;  /* 0x0000000110074824 */ /* 0x000fd800078e0206 */
[----:B------:R-:W-:Y:S05]  /*1b770*/  WARPSYNC.COLLECTIVE R15, `(.L_x_1514) ;  /* 0x000000000f087348 */ /* 0x000fea0003c00000 */
[----:B------:R0:W1:Y:S02]  /*1b780*/  SHFL.IDX P6, R14, R13, R12, R11 ;  /* 0x0000000c0d0e7389 */ /* 0x00006400000c000b */
[----:B01----:R-:W-:Y:S01]  /*1b790*/  ENDCOLLECTIVE ;  /* 0x000000000000791b */ /* 0x003fe20003800000 */
.L_x_1514:
[----:B------:R-:W-:Y:S02]  /*1b7a0*/  @P3 IMAD.IADD R9, R16, 0x1, R6 ;  /* 0x0000000110093824 */ /* 0x000fe400078e0206 */
        /* <DEDUP_REMOVED lines=16> */
.L_x_1515:
        /* <DEDUP_REMOVED lines=12> */
.L_x_1516:
[----:B------:R-:W-:Y:S02]  /*1b970*/  IMAD.MOV.U32 R13, RZ, RZ, R5 ;  /* 0x000000ffff0d7224 */ /* 0x000fe400078e0005 */
[----:B------:R-:W-:Y:S02]  /*1b980*/  IMAD.MOV.U32 R12, RZ, RZ, 0x2 ;  /* 0x00000002ff0c7424 */ /* 0x000fe400078e00ff */
[----:B------:R-:W-:-:S07]  /*1b990*/  IMAD.MOV.U32 R3, RZ, RZ, R14 ;  /* 0x000000ffff037224 */ /* 0x000fce00078e000e */
[----:B------:R-:W-:Y:S05]  /*1b9a0*/  WARPSYNC.COLLECTIVE R15, `(.L_x_1517) ;  /* 0x000000000f087348 */ /* 0x000fea0003c00000 */
[----:B------:R0:W1:Y:S02]  /*1b9b0*/  SHFL.IDX P6, R14, R13, R12, R11 ;  /* 0x0000000c0d0e7389 */ /* 0x00006400000c000b */
[----:B01----:R-:W-:Y:S01]  /*1b9c0*/  ENDCOLLECTIVE ;  /* 0x000000000000791b */ /* 0x003fe20003800000 */
.L_x_1517:
[----:B------:R-:W-:-:S05]  /*1b9d0*/  @P3 IADD3 R3, P0, R36, R3, RZ ;  /* 0x0000000324033210 */ /* 0x000fca0007f1e0ff */
[----:B------:R-:W-:-:S05]  /*1b9e0*/  @P3 IMAD.X R2, RZ, RZ, R2, P0 ;  /* 0x000000ffff023224 */ /* 0x000fca00000e0602 */
[----:B------:R-:W-:Y:S01]  /*1b9f0*/  @P3 LOP3.LUT R3, R3, R2, RZ, 0x3c, !PT ;  /* 0x0000000203033212 */ /* 0x000fe200078e3cff */
[----:B------:R-:W-:-:S03]  /*1ba00*/  IMAD.MOV.U32 R13, RZ, RZ, R4 ;  /* 0x000000ffff0d7224 */ /* 0x000fc600078e0004 */
[----:B------:R-:W-:-:S04]  /*1ba10*/  @P3 LOP3.LUT R2, R3, R2, RZ, 0x3c, !PT ;  /* 0x0000000203023212 */ /* 0x000fc800078e3cff */
[----:B------:R-:W-:-:S05]  /*1ba20*/  @P3 LOP3.LUT R3, R3, R2, RZ, 0x3c, !PT ;  /* 0x0000000203033212 */ /* 0x000fca00078e3cff */
[----:B------:R-:W-:Y:S01]  /*1ba30*/  @!PT LDS RZ, [RZ] ;  /* 0x00000000fffff984 */ /* 0x000fe20000000800 */
[----:B------:R-:W-:Y:S01]  /*1ba40*/  @!PT LDS RZ, [RZ] ;  /* 0x00000000fffff984 */ /* 0x000fe20000000800 */
[----:B------:R-:W-:Y:S01]  /*1ba50*/  @!PT LDS RZ, [RZ] ;  /* 0x00000000fffff984 */ /* 0x000fe20000000800 */
[----:B------:R-:W-:Y:S04]  /*1ba60*/  @P3 LDGSTS.E.BYPASS.LTC128B.128 [R9+0x16c00], desc[UR56][R2.64], !P4 ;  /* 0x16c0000002093fae */ /* 0x000fe8000e101d78 */
[----:B------:R-:W-:Y:S04]  /*1ba70*/  @P3 LDGSTS.E.BYPASS.LTC128B.128 [R9+0x18c00], desc[UR56][R2.64+0x40], !P5 ;  /* 0x18c0004002093fae */ /* 0x000fe8000e901d78 */
[----:B------:R0:W-:Y:S02]  /*1ba80*/  @P3 LDGSTS.E.BYPASS.LTC128B.128 [R9+0x1ac00], desc[UR56][R2.64+0x80], !P1 ;  /* 0x1ac0008002093fae */ /* 0x0001e4000c901d78 */
[----:B0-----:R-:W-:-:S07]  /*1ba90*/  IMAD.MOV.U32 R2, RZ, RZ, R14 ;  /* 0x000000ffff027224 */ /* 0x001fce00078e000e */
[----:B------:R-:W-:Y:S05]  /*1baa0*/  WARPSYNC.COLLECTIVE R15, `(.L_x_1518) ;  /* 0x000000000f087348 */ /* 0x000fea0003c00000 */
[----:B------:R0:W1:Y:S02]  /*1bab0*/  SHFL.IDX P6, R14, R13, R12, R11 ;  /* 0x0000000c0d0e7389 */ /* 0x00006400000c000b */
[----:B01----:R-:W-:Y:S01]  /*1bac0*/  ENDCOLLECTIVE ;  /* 0x000000000000791b */ /* 0x003fe20003800000 */
.L_x_1518:
[----:B------:R-:W-:Y:S02]  /*1bad0*/  IMAD.MOV.U32 R13, RZ, RZ, R5 ;  /* 0x000000ffff0d7224 */ /* 0x000fe400078e0005 */
[----:B------:R-:W-:Y:S02]  /*1bae0*/  IMAD.MOV.U32 R12, RZ, RZ, 0x3 ;  /* 0x00000003ff0c7424 */ /* 0x000fe400078e00ff */
[----:B------:R-:W-:-:S07]  /*1baf0*/  IMAD.MOV.U32 R3, RZ, RZ, R14 ;  /* 0x000000ffff037224 */ /* 0x000fce00078e000e */
[----:B------:R-:W-:Y:S05]  /*1bb00*/  WARPSYNC.COLLECTIVE R15, `(.L_x_1519) ;  /* 0x000000000f087348 */ /* 0x000fea0003c00000 */
[----:B------:R0:W1:Y:S02]  /*1bb10*/  SHFL.IDX P6, R14, R13, R12, R11 ;  /* 0x0000000c0d0e7389 */ /* 0x00006400000c000b */
[----:B01----:R-:W-:Y:S01]  /*1bb20*/  ENDCOLLECTIVE ;  /* 0x000000000000791b */ /* 0x003fe20003800000 */
.L_x_1519:
[----:B------:R-:W-:-:S05]  /*1bb30*/  @P2 IADD3 R3, P0, R36, R3, RZ ;  /* 0x0000000324032210 */ /* 0x000fca0007f1e0ff */
[----:B------:R-:W-:-:S05]  /*1bb40*/  @P2 IMAD.X R2, RZ, RZ, R2, P0 ;  /* 0x000000ffff022224 */ /* 0x000fca00000e0602 */
[----:B------:R-:W-:Y:S01]  /*1bb50*/  @P2 LOP3.LUT R3, R3, R2, RZ, 0x3c, !PT ;  /* 0x0000000203032212 */ /* 0x000fe200078e3cff */
[----:B------:R-:W-:-:S03]  /*1bb60*/  IMAD.MOV.U32 R13, RZ, RZ, R4 ;  /* 0x000000ffff0d7224 */ /* 0x000fc600078e0004 */
[----:B------:R-:W-:-:S04]  /*1bb70*/  @P2 LOP3.LUT R2, R3, R2, RZ, 0x3c, !PT ;  /* 0x0000000203022212 */ /* 0x000fc800078e3cff */
[----:B------:R-:W-:Y:S01]  /*1bb80*/  @P2 LOP3.LUT R3, R3, R2, RZ, 0x3c, !PT ;  /* 0x0000000203032212 */ /* 0x000fe200078e3cff */
[----:B------:R-:W-:-:S04]  /*1bb90*/  IMAD.MOV.U32 R5, RZ, RZ, R14 ;  /* 0x000000ffff057224 */ /* 0x000fc800078e000e */
[----:B------:R-:W-:Y:S01]  /*1bba0*/  @!PT LDS RZ, [RZ] ;  /* 0x00000000fffff984 */ /* 0x000fe20000000800 */
[----:B------:R-:W-:Y:S01]  /*1bbb0*/  @!PT LDS RZ, [RZ] ;  /* 0x00000000fffff984 */ /* 0x000fe20000000800 */
[----:B------:R-:W-:Y:S01]  /*1bbc0*/  @!PT LDS RZ, [RZ] ;  /* 0x00000000fffff984 */ /* 0x000fe20000000800 */
[----:B------:R0:W-:Y:S04]  /*1bbd0*/  @P2 LDGSTS.E.BYPASS.LTC128B.128 [R7+0x17400], desc[UR56][R2.64], !P4 ;  /* 0x1740000002072fae */ /* 0x0001e8000e101d78 */
[----:B------:R0:W-:Y:S01]  /*1bbe0*/  @P2 LDGSTS.E.BYPASS.LTC128B.128 [R7+0x19400], desc[UR56][R2.64+0x40], !P5 ;  /* 0x1940004002072fae */ /* 0x0001e2000e901d78 */
[----:B------:R-:W-:-:S03]  /*1bbf0*/  LOP3.LUT P5, RZ, R17, 0x8000000, RZ, 0xc0, !PT ;  /* 0x0800000011ff7812 */ /* 0x000fc600078ac0ff */
[----:B------:R0:W-:Y:S10]  /*1bc00*/  @P2 LDGSTS.E.BYPASS.LTC128B.128 [R7+0x1b400], desc[UR56][R2.64+0x80], !P1 ;  /* 0x1b40008002072fae */ /* 0x0001f4000c901d78 */
[----:B0-----:R-:W-:Y:S05]  /*1bc10*/  WARPSYNC.COLLECTIVE R15, `(.L_x_1520) ;  /* 0x000000000f087348 */ /* 0x001fea0003c00000 */
[----:B------:R1:W2:Y:S02]  /*1bc20*/  SHFL.IDX P6, R14, R13, R12, R11 ;  /* 0x0000000c0d0e7389 */ /* 0x0002a400000c000b */
[----:B012---:R-:W-:Y:S01]  /*1bc30*/  ENDCOLLECTIVE ;  /* 0x000000000000791b */ /* 0x007fe20003800000 */
.L_x_1520:
[----:B------:R-:W-:Y:S05]  /*1bc40*/  BRA `(.L_x_1521) ;  /* 0xffffffb400ac7947 */ /* 0x000fea000383ffff */
.L_x_1434:
[----:B------:R-:W-:Y:S02]  /*1bc50*/  IMAD.MOV.U32 R13, RZ, RZ, R5 ;  /* 0x000000ffff0d7224 */ /* 0x000fe400078e0005 */
[----:B------:R-:W-:Y:S02]  /*1bc60*/  IMAD.MOV.U32 R12, RZ, RZ, RZ ;  /* 0x000000ffff0c7224 */ /* 0x000fe400078e00ff */
[----:B------:R-:W-:Y:S02]  /*1bc70*/  IMAD.MOV.U32 R11, RZ, RZ, 0x1c1f ;  /* 0x00001c1fff0b7424 */ /* 0x000fe400078e00ff */
[----:B------:R-:W-:Y:S02]  /*1bc80*/  IMAD.MOV.U32 R15, RZ, RZ, -0x1 ;  /* 0xffffffffff0f7424 */ /* 0x000fe400078e00ff */
[----:B------:R-:W-:Y:S02]  /*1bc90*/  IMAD R4, R7, UR41, RZ ;  /* 0x0000002907047c24 */ /* 0x000fe4000f8e02ff */
[----:B------:R-:W-:-:S07]  /*1bca0*/  IMAD.IADD R18, R9, 0x1, R18 ;  /* 0x0000000109127824 */ /* 0x000fce00078e0212 */
[----:B-----5:R-:W-:Y:S05]  /*1bcb0*/  WARPSYNC.COLLECTIVE R15, `(.L_x_1522) ;  /* 0x000000000f087348 */ /* 0x020fea0003c00000 */
[----:B------:R0:W1:Y:S02]  /*1bcc0*/  SHFL.IDX P6, R14, R13, R12, R11 ;  /* 0x0000000c0d0e7389 */ /* 0x00006400000c000b */
[----:B01---5:R-:W-:Y:S01]  /*1bcd0*/  ENDCOLLECTIVE ;  /* 0x000000000000791b */ /* 0x023fe20003800000 */
.L_x_1522:
[C---:B------:R-:W-:Y:S01]  /*1bce0*/  VIADD R7, R18.reuse, 0x20 ;  /* 0x0000002012077836 */ /* 0x040fe20000000000 */
[----:B------:R-:W-:Y:S01]  /*1bcf0*/  ISETP.GE.AND P0, PT, R18, R4, PT ;  /* 0x000000041200720c */ /* 0x000fe20003f06270 */
[----:B------:R-:W-:Y:S02]  /*1bd00*/  IMAD.MOV.U32 R13, RZ, RZ, R0 ;  /* 0x000000ffff0d7224 */ /* 0x000fe400078e0000 */
[----:B------:R-:W-:-:S10]  /*1bd10*/  IMAD.MOV.U32 R2, RZ, RZ, R14 ;  /* 0x000000ffff027224 */ /* 0x000fd400078e000e */
[----:B------:R-:W-:Y:S05]  /*1bd20*/  WARPSYNC.COLLECTIVE R15, `(.L_x_1523) ;  /* 0x000000000f087348 */ /* 0x000fea0003c00000 */
[----:B------:R0:W1:Y:S02]  /*1bd30*/  SHFL.IDX P6, R14, R13, R12, R11 ;  /* 0x0000000c0d0e7389 */ /* 0x00006400000c000b */
[----:B01----:R-:W-:Y:S01]  /*1bd40*/  ENDCOLLECTIVE ;  /* 0x000000000000791b */ /* 0x003fe20003800000 */
.L_x_1523:
[----:B------:R-:W-:Y:S02]  /*1bd50*/  IMAD.MOV.U32 R13, RZ, RZ, R5 ;  /* 0x000000ffff0d7224 */ /* 0x000fe400078e0005 */
[----:B------:R-:W-:Y:S02]  /*1bd60*/  IMAD.MOV.U32 R12, RZ, RZ, 0x1 ;  /* 0x00000001ff0c7424 */ /* 0x000fe400078e00ff */
[----:B------:R-:W-:-:S07]  /*1bd70*/  IMAD.MOV.U32 R3, RZ, RZ, R14 ;  /* 0x000000ffff037224 */ /* 0x000fce00078e000e */
[----:B------:R-:W-:Y:S05]  /*1bd80*/  WARPSYNC.COLLECTIVE R15, `(.L_x_1524) ;  /* 0x000000000f087348 */ /* 0x000fea0003c00000 */
[----:B------:R0:W1:Y:S02]  /*1bd90*/  SHFL.IDX P6, R14, R13, R12, R11 ;  /* 0x0000000c0d0e7389 */ /* 0x00006400000c000b */
[----:B01----:R-:W-:Y:S01]  /*1bda0*/  ENDCOLLECTIVE ;  /* 0x000000000000791b */ /* 0x003fe20003800000 */
.L_x_1524:
        /* <DEDUP_REMOVED lines=15> */
.L_x_1525:
[----:B------:R-:W-:Y:S02]  /*1bea0*/  IMAD.MOV.U32 R13, RZ, RZ, R5 ;  /* 0x000000ffff0d7224 */ /* 0x000fe400078e0005 */
[----:B------:R-:W-:Y:S01]  /*1beb0*/  IMAD.MOV.U32 R12, RZ, RZ, 0x2 ;  /* 0x00000002ff0c7424 */ /* 0x000fe200078e00ff */
[----:B------:R-:W-:-:S13]  /*1bec0*/  @!P0 IADD3 R6, P4, R36, R14, RZ ;  /* 0x0000000e24068210 */ /* 0x000fda0007f9e0ff */
[----:B------:R-:W-:Y:S05]  /*1bed0*/  WARPSYNC.COLLECTIVE R15, `(.L_x_1526) ;  /* 0x000000000f087348 */ /* 0x000fea0003c00000 */
[----:B------:R0:W1:Y:S02]  /*1bee0*/  SHFL.IDX P6, R14, R13, R12, R11 ;  /* 0x0000000c0d0e7389 */ /* 0x00006400000c000b */
[----:B01----:R-:W-:Y:S01]  /*1bef0*/  ENDCOLLECTIVE ;  /* 0x000000000000791b */ /* 0x003fe20003800000 */
.L_x_1526:
        /* <DEDUP_REMOVED lines=16> */
.L_x_1527:
[----:B------:R-:W-:Y:S02]  /*1c000*/  IMAD.MOV.U32 R13, RZ, RZ, R5 ;  /* 0x000000ffff0d7224 */ /* 0x000fe400078e0005 */
[----:B------:R-:W-:Y:S01]  /*1c010*/  IMAD.MOV.U32 R12, RZ, RZ, 0x3 ;  /* 0x00000003ff0c7424 */ /* 0x000fe200078e00ff */
[----:B------:R-:W-:-:S13]  /*1c020*/  @!P0 IADD3 R6, P4, R36, R14, RZ ;  /* 0x0000000e24068210 */ /* 0x000fda0007f9e0ff */
[----:B------:R-:W-:Y:S05]  /*1c030*/  WARPSYNC.COLLECTIVE R15, `(.L_x_1528) ;  /* 0x000000000f087348 */ /* 0x000fea0003c00000 */
[----:B------:R0:W1:Y:S02]  /*1c040*/  SHFL.IDX P6, R14, R13, R12, R11 ;  /* 0x0000000c0d0e7389 */ /* 0x00006400000c000b */
[----:B01----:R-:W-:Y:S01]  /*1c050*/  ENDCOLLECTIVE ;  /* 0x000000000000791b */ /* 0x003fe20003800000 */
.L_x_1528:
        /* <DEDUP_REMOVED lines=14> */
.L_x_1529:
[----:B------:R-:W-:Y:S05]  /*1c140*/  BRA `(.L_x_1530) ;  /* 0xffffffb800cc7947 */ /* 0x000fea000383ffff */
.L_x_1439:
[----:B0-----:R0:W1:Y:S02]  /*1c150*/  SYNCS.PHASECHK.TRANS64.TRYWAIT P0, [R16+URZ+0x22820], R3 ;  /* 0x02282003100075a7 */ /* 0x001064000800017f */
[----:B-1----:R-:W-:Y:S05]  /*1c160*/  @!P0 NANOSLEEP.SYNCS 0x989680 ;  /* 0x009896800000895d */ /* 0x002fea0003900000 */
[----:B------:R-:W1:Y:S02]  /*1c170*/  @!P0 SYNCS.PHASECHK.TRANS64 P0, [R16+URZ+0x22820], R3 ;  /* 0x02282003100085a7 */ /* 0x000e64000800007f */
[----:B-1----:R-:W-:Y:S05]  /*1c180*/  @!P0 BRA `(.L_x_1439) ;  /* 0xfffffffc00f08947 */ /* 0x002fea000383ffff */
[----:B------:R-:W-:Y:S05]  /*1c190*/  BRA `(.L_x_1531) ;  /* 0xffffffbc00407947 */ /* 0x000fea000383ffff */
.L_x_1443:
[----:B0-----:R0:W1:Y:S02]  /*1c1a0*/  SYNCS.PHASECHK.TRANS64.TRYWAIT P0, [R0+URZ+0x22880], R10 ;  /* 0x0228800a000075a7 */ /* 0x001064000800017f */
[----:B-1----:R-:W-:Y:S05]  /*1c1b0*/  @!P0 NANOSLEEP.SYNCS 0x989680 ;  /* 0x009896800000895d */ /* 0x002fea0003900000 */
[----:B------:R-:W1:Y:S02]  /*1c1c0*/  @!P0 SYNCS.PHASECHK.TRANS64 P0, [R0+URZ+0x22880], R10 ;  /* 0x0228800a000085a7 */ /* 0x000e64000800007f */
[----:B-1----:R-:W-:Y:S05]  /*1c1d0*/  @!P0 BRA `(.L_x_1443) ;  /* 0xfffffffc00f08947 */ /* 0x002fea000383ffff */
[----:B------:R-:W-:Y:S05]  /*1c1e0*/  BRA `(.L_x_1532) ;  /* 0xffffffbc00fc7947 */ /* 0x000fea000383ffff */
.L_x_1444:
        /* <DEDUP_REMOVED lines=8> */
.L_x_1534:
[----:B------:R-:W-:Y:S05]  /*1c270*/  BSYNC B0 ;  /* 0x0000000000007941 */ /* 0x000fea0003800000 */
.L_x_1533:
[----:B------:R-:W-:Y:S01]  /*1c280*/  IMAD.MOV.U32 R13, RZ, RZ, R26 ;  /* 0x000000ffff0d7224 */ /* 0x000fe200078e001a */
[----:B------:R-:W-:Y:S01]  /*1c290*/  IADD3 R18, R16, R18, R29 ;  /* 0x0000001210127210 */ /* 0x000fe20007ffe01d */
        /* <DEDUP_REMOVED lines=8> */
.L_x_1535:
[----:B------:R-:W-:Y:S02]  /*1c320*/  IMAD.MOV.U32 R13, RZ, RZ, R27 ;  /* 0x000000ffff0d7224 */ /* 0x000fe400078e001b */
[----:B------:R-:W-:Y:S02]  /*1c330*/  IMAD.MOV.U32 R12, RZ, RZ, 0x1 ;  /* 0x00000001ff0c7424 */ /* 0x000fe400078e00ff */
[----:B------:R-:W-:-:S07]  /*1c340*/  IMAD.MOV.U32 R2, RZ, RZ, R14 ;  /* 0x000000ffff027224 */ /* 0x000fce00078e000e */
[----:B------:R-:W-:Y:S05]  /*1c350*/  WARPSYNC.COLLECTIVE R15, `(.L_x_1536) ;  /* 0x000000000f087348 */ /* 0x000fea0003c00000 */
[----:B------:R0:W1:Y:S02]  /*1c360*/  SHFL.IDX P6, R14, R13, R12, R11 ;  /* 0x0000000c0d0e7389 */ /* 0x00006400000c000b */
[----:B01----:R-:W-:Y:S01]  /*1c370*/  ENDCOLLECTIVE ;  /* 0x000000000000791b */ /* 0x003fe20003800000 */
.L_x_1536:
        /* <DEDUP_REMOVED lines=12> */
.L_x_1537:
[----:B------:R-:W-:Y:S02]  /*1c440*/  IMAD.MOV.U32 R13, RZ, RZ, R27 ;  /* 0x000000ffff0d7224 */ /* 0x000fe400078e001b */
[----:B------:R-:W-:Y:S02]  /*1c450*/  IMAD.MOV.U32 R12, RZ, RZ, 0x2 ;  /* 0x00000002ff0c7424 */ /* 0x000fe400078e00ff */
[----:B------:R-:W-:-:S07]  /*1c460*/  IMAD.MOV.U32 R2, RZ, RZ, R14 ;  /* 0x000000ffff027224 */ /* 0x000fce00078e000e */
[----:B------:R-:W-:Y:S05]  /*1c470*/  WARPSYNC.COLLECTIVE R15, `(.L_x_1538) ;  /* 0x000000000f087348 */ /* 0x000fea0003c00000 */
[----:B------:R0:W1:Y:S02]  /*1c480*/  SHFL.IDX P6, R14, R13, R12, R11 ;  /* 0x0000000c0d0e7389 */ /* 0x00006400000c000b */
[----:B01----:R-:W-:Y:S01]  /*1c490*/  ENDCOLLECTIVE ;  /* 0x000000000000791b */ /* 0x003fe20003800000 */
.L_x_1538:
        /* <DEDUP_REMOVED lines=12> */
.L_x_1539:
[----:B------:R-:W-:Y:S02]  /*1c560*/  IMAD.MOV.U32 R13, RZ, RZ, R27 ;  /* 0x000000ffff0d7224 */ /* 0x000fe400078e001b */
[----:B------:R-:W-:Y:S02]  /*1c570*/  IMAD.MOV.U32 R12, RZ, RZ, 0x3 ;  /* 0x00000003ff0c7424 */ /* 0x000fe400078e00ff */
[----:B------:R-:W-:-:S07]  /*1c580*/  IMAD.MOV.U32 R2, RZ, RZ, R14 ;  /* 0x000000ffff027224 */ /* 0x000fce00078e000e */
[----:B------:R-:W-:Y:S05]  /*1c590*/  WARPSYNC.COLLECTIVE R15, `(.L_x_1540) ;  /* 0x000000000f087348 */ /* 0x000fea0003c00000 */
[----:B------:R0:W1:Y:S02]  /*1c5a0*/  SHFL.IDX P6, R14, R13, R12, R11 ;  /* 0x0000000c0d0e7389 */ /* 0x00006400000c000b */
[----:B01----:R-:W-:Y:S01]  /*1c5b0*/  ENDCOLLECTIVE ;  /* 0x000000000000791b */ /* 0x003fe20003800000 */
.L_x_1540:
        /* <DEDUP_REMOVED lines=12> */
.L_x_1541:
[----:B------:R-:W-:Y:S01]  /*1c680*/  IMAD.MOV.U32 R2, RZ, RZ, R14 ;  /* 0x000000ffff027224 */ /* 0x000fe200078e000e */
[----:B------:R-:W-:Y:S06]  /*1c690*/  BRA `(.L_x_1542) ;  /* 0xffffffbc00947947 */ /* 0x000fec000383ffff */
.L_x_1449:
[----:B---3--:R3:W4:Y:S02]  /*1c6a0*/  SYNCS.PHASECHK.TRANS64.TRYWAIT P0, [R0+URZ+0x22840], R10 ;  /* 0x0228400a000075a7 */ /* 0x008724000800017f */
[----:B----4-:R-:W-:Y:S05]  /*1c6b0*/  @!P0 NANOSLEEP.SYNCS 0x989680 ;  /* 0x009896800000895d */ /* 0x010fea0003900000 */
[----:B------:R-:W4:Y:S02]  /*1c6c0*/  @!P0 SYNCS.PHASECHK.TRANS64 P0, [R0+URZ+0x22840], R10 ;  /* 0x0228400a000085a7 */ /* 0x000f24000800007f */
[----:B----4-:R-:W-:Y:S05]  /*1c6d0*/  @!P0 BRA `(.L_x_1449) ;  /* 0xfffffffc00f08947 */ /* 0x010fea000383ffff */
[----:B------:R-:W-:Y:S05]  /*1c6e0*/  BRA `(.L_x_1543) ;  /* 0xffffffbc00e87947 */ /* 0x000fea000383ffff */
.L_x_1450:
        /* <DEDUP_REMOVED lines=8> */
.L_x_1545:
[----:B------:R-:W-:Y:S05]  /*1c770*/  BSYNC B0 ;  /* 0x0000000000007941 */ /* 0x000fea0003800000 */
.L_x_1544:
        /* <DEDUP_REMOVED lines=9> */
.L_x_1546:
[----:B------:R-:W-:Y:S02]  /*1c810*/  IMAD.MOV.U32 R13, RZ, RZ, R8 ;  /* 0x000000ffff0d7224 */ /* 0x000fe400078e0008 */
[----:B------:R-:W-:Y:S02]  /*1c820*/  IMAD.MOV.U32 R12, RZ, RZ, 0x1 ;  /* 0x00000001ff0c7424 */ /* 0x000fe400078e00ff */
[----:B------:R-:W-:-:S07]  /*1c830*/  IMAD.MOV.U32 R2, RZ, RZ, R14 ;  /* 0x000000ffff027224 */ /* 0x000fce00078e000e */
[----:B------:R-:W-:Y:S05]  /*1c840*/  WARPSYNC.COLLECTIVE R15, `(.L_x_1547) ;  /* 0x000000000f087348 */ /* 0x000fea0003c00000 */
[----:B------:R0:W1:Y:S02]  /*1c850*/  SHFL.IDX P6, R14, R13, R12, R11 ;  /* 0x0000000c0d0e7389 */ /* 0x00006400000c000b */
[----:B01----:R-:W-:Y:S01]  /*1c860*/  ENDCOLLECTIVE ;  /* 0x000000000000791b */ /* 0x003fe20003800000 */
.L_x_1547:
        /* <DEDUP_REMOVED lines=13> */
.L_x_1548:
[----:B------:R-:W-:Y:S02]  /*1c940*/  IMAD.MOV.U32 R13, RZ, RZ, R8 ;  /* 0x000000ffff0d7224 */ /* 0x000fe400078e0008 */
[----:B------:R-:W-:Y:S02]  /*1c950*/  IMAD.MOV.U32 R12, RZ, RZ, 0x2 ;  /* 0x00000002ff0c7424 */ /* 0x000fe400078e00ff */
[----:B------:R-:W-:-:S07]  /*1c960*/  IMAD.MOV.U32 R2, RZ, RZ, R14 ;  /* 0x000000ffff027224 */ /* 0x000fce00078e000e */
[----:B------:R-:W-:Y:S05]  /*1c970*/  WARPSYNC.COLLECTIVE R15, `(.L_x_1549) ;  /* 0x000000000f087348 */ /* 0x000fea0003c00000 */
[----:B------:R0:W1:Y:S02]  /*1c980*/  SHFL.IDX P6, R14, R13, R12, R11 ;  /* 0x0000000c0d0e7389 */ /* 0x00006400000c000b */
[----:B01----:R-:W-:Y:S01]  /*1c990*/  ENDCOLLECTIVE ;  /* 0x000000000000791b */ /* 0x003fe20003800000 */
.L_x_1549:
        /* <DEDUP_REMOVED lines=13> */
.L_x_1550:
[----:B------:R-:W-:Y:S02]  /*1ca70*/  IMAD.MOV.U32 R13, RZ, RZ, R8 ;  /* 0x000000ffff0d7224 */ /* 0x000fe400078e0008 */
[----:B------:R-:W-:Y:S02]  /*1ca80*/  IMAD.MOV.U32 R12, RZ, RZ, 0x3 ;  /* 0x00000003ff0c7424 */ /* 0x000fe400078e00ff */
[----:B------:R-:W-:-:S07]  /*1ca90*/  IMAD.MOV.U32 R2, RZ, RZ, R14 ;  /* 0x000000ffff027224 */ /* 0x000fce00078e000e */
[----:B------:R-:W-:Y:S05]  /*1caa0*/  WARPSYNC.COLLECTIVE R15, `(.L_x_1551) ;  /* 0x000000000f087348 */ /* 0x000fea0003c00000 */
[----:B------:R0:W1:Y:S02]  /*1cab0*/  SHFL.IDX P6, R14, R13, R12, R11 ;  /* 0x0000000c0d0e7389 */ /* 0x00006400000c000b */
[----:B01----:R-:W-:Y:S01]  /*1cac0*/  ENDCOLLECTIVE ;  /* 0x000000000000791b */ /* 0x003fe20003800000 */
.L_x_1551:
        /* <DEDUP_REMOVED lines=13> */
.L_x_1552:
[----:B------:R-:W-:Y:S01]  /*1cba0*/  IMAD.MOV.U32 R2, RZ, RZ, R14 ;  /* 0x000000ffff027224 */ /* 0x000fe200078e000e */
[----:B------:R-:W-:Y:S06]  /*1cbb0*/  BRA `(.L_x_1553) ;  /* 0xffffffbc00747947 */ /* 0x000fec000383ffff */
.L_x_1455:
[----:B0-----:R0:W2:Y:S02]  /*1cbc0*/  SYNCS.PHASECHK.TRANS64.TRYWAIT P1, [R0+URZ+0x22870], R3 ;  /* 0x02287003000075a7 */ /* 0x0010a4000802017f */
[----:B--2---:R-:W-:Y:S05]  /*1cbd0*/  @!P1 NANOSLEEP.SYNCS 0x989680 ;  /* 0x009896800000995d */ /* 0x004fea0003900000 */
[----:B------:R-:W2:Y:S02]  /*1cbe0*/  @!P1 SYNCS.PHASECHK.TRANS64 P1, [R0+URZ+0x22870], R3 ;  /* 0x02287003000095a7 */ /* 0x000ea4000802007f */
[----:B--2---:R-:W-:Y:S05]  /*1cbf0*/  @!P1 BRA `(.L_x_1455) ;  /* 0xfffffffc00f09947 */ /* 0x004fea000383ffff */
[----:B------:R-:W-:Y:S05]  /*1cc00*/  BRA `(.L_x_1554) ;  /* 0xffffffbc00e07947 */ /* 0x000fea000383ffff */
.L_x_1457:
[----:B0-----:R0:W2:Y:S02]  /*1cc10*/  SYNCS.PHASECHK.TRANS64.TRYWAIT P1, [R0+URZ+0x22860], R3 ;  /* 0x02286003000075a7 */ /* 0x0010a4000802017f */
[----:B--2---:R-:W-:Y:S05]  /*1cc20*/  @!P1 NANOSLEEP.SYNCS 0x989680 ;  /* 0x009896800000995d */ /* 0x004fea0003900000 */
[----:B------:R-:W2:Y:S02]  /*1cc30*/  @!P1 SYNCS.PHASECHK.TRANS64 P1, [R0+URZ+0x22860], R3 ;  /* 0x02286003000095a7 */ /* 0x000ea4000802007f */
[----:B--2---:R-:W-:Y:S05]  /*1cc40*/  @!P1 BRA `(.L_x_1457) ;  /* 0xfffffffc00f09947 */ /* 0x004fea000383ffff */
[----:B------:R-:W-:Y:S05]  /*1cc50*/  BRA `(.L_x_1555) ;  /* 0xffffffbc00f07947 */ /* 0x000fea000383ffff */
.L_x_1465:
[----:B0-----:R0:W2:Y:S02]  /*1cc60*/  SYNCS.PHASECHK.TRANS64.TRYWAIT P1, [R18+URZ+0x22870], R3 ;  /* 0x02287003120075a7 */ /* 0x0010a4000802017f */
[----:B--2---:R-:W-:Y:S05]  /*1cc70*/  @!P1 NANOSLEEP.SYNCS 0x989680 ;  /* 0x009896800000995d */ /* 0x004fea0003900000 */
[----:B------:R-:W2:Y:S02]  /*1cc80*/  @!P1 SYNCS.PHASECHK.TRANS64 P1, [R18+URZ+0x22870], R3 ;  /* 0x02287003120095a7 */ /* 0x000ea4000802007f */
[----:B--2---:R-:W-:Y:S05]  /*1cc90*/  @!P1 BRA `(.L_x_1465) ;  /* 0xfffffffc00f09947 */ /* 0x004fea000383ffff */
[----:B------:R-:W-:Y:S05]  /*1cca0*/  BRA `(.L_x_1556) ;  /* 0xffffffc400847947 */ /* 0x000fea000383ffff */
.L_x_1467:
[----:B0-----:R0:W2:Y:S02]  /*1ccb0*/  SYNCS.PHASECHK.TRANS64.TRYWAIT P1, [R18+URZ+0x22860], R3 ;  /* 0x02286003120075a7 */ /* 0x0010a4000802017f */
[----:B--2---:R-:W-:Y:S05]  /*1ccc0*/  @!P1 NANOSLEEP.SYNCS 0x989680 ;  /* 0x009896800000995d */ /* 0x004fea0003900000 */
[----:B------:R-:W2:Y:S02]  /*1ccd0*/  @!P1 SYNCS.PHASECHK.TRANS64 P1, [R18+URZ+0x22860], R3 ;  /* 0x02286003120095a7 */ /* 0x000ea4000802007f */
[----:B--2---:R-:W-:Y:S05]  /*1cce0*/  @!P1 BRA `(.L_x_1467) ;  /* 0xfffffffc00f09947 */ /* 0x004fea000383ffff */
[----:B------:R-:W-:Y:S05]  /*1ccf0*/  BRA `(.L_x_1557) ;  /* 0xffffffc400907947 */ /* 0x000fea000383ffff */
.L_x_1481:
[----:B0-----:R0:W2:Y:S02]  /*1cd00*/  SYNCS.PHASECHK.TRANS64.TRYWAIT P0, [R5+URZ+0x22820], R0 ;  /* 0x02282000050075a7 */ /* 0x0010a4000800017f */
[----:B--2---:R-:W-:Y:S05]  /*1cd10*/  @!P0 NANOSLEEP.SYNCS 0x989680 ;  /* 0x009896800000895d */ /* 0x004fea0003900000 */
[----:B------:R-:W2:Y:S02]  /*1cd20*/  @!P0 SYNCS.PHASECHK.TRANS64 P0, [R5+URZ+0x22820], R0 ;  /* 0x02282000050085a7 */ /* 0x000ea4000800007f */
[----:B--2---:R-:W-:Y:S05]  /*1cd30*/  @!P0 BRA `(.L_x_1481) ;  /* 0xfffffffc00f08947 */ /* 0x004fea000383ffff */
[----:B------:R-:W-:Y:S05]  /*1cd40*/  BRA `(.L_x_1558) ;  /* 0xffffffd800e07947 */ /* 0x000fea000383ffff */
.L_x_1482:
        /* <DEDUP_REMOVED lines=11> */
.L_x_1560:
[----:B------:R-:W-:Y:S05]  /*1ce00*/  BSYNC B0 ;  /* 0x0000000000007941 */ /* 0x000fea0003800000 */
.L_x_1559:
[----:B------:R-:W-:Y:S05]  /*1ce10*/  BRA `(.L_x_1561) ;  /* 0xffffffd800c87947 */ /* 0x000fea000383ffff */
.L_x_1485:
[----:B------:R-:W-:Y:S01]  /*1ce20*/  BSSY B1, `(.L_x_1562) ;  /* 0x0000006000017945 */ /* 0x000fe20003800000 */
[----:B------:R-:W-:-:S07]  /*1ce30*/  IMAD.MOV.U32 R15, RZ, RZ, -0x1 ;  /* 0xffffffffff0f7424 */ /* 0x000fce00078e00ff */
[----:B01----:R-:W-:Y:S05]  /*1ce40*/  WARPSYNC.COLLECTIVE R15, `(.L_x_1563) ;  /* 0x000000000f0c7348 */ /* 0x003fea0003c00000 */
[----:B------:R-:W-:Y:S02]  /*1ce50*/  ELECT P6, UR62, PT ;  /* 0x00000000003e782f */ /* 0x000fe400038c0000 */
[----:B------:R-:W-:Y:S01]  /*1ce60*/  MOV R14, UR62 ;  /* 0x0000003e000e7c02 */ /* 0x000fe20008000f00 */
[----:B01----:R-:W-:Y:S10]  /*1ce70*/  ENDCOLLECTIVE ;  /* 0x000000000000791b */ /* 0x003ff40003800000 */
.L_x_1563:
[----:B------:R-:W-:Y:S05]  /*1ce80*/  BSYNC B1 ;  /* 0x0000000000017941 */ /* 0x000fea0003800000 */
.L_x_1562:
[----:B------:R-:W-:Y:S05]  /*1ce90*/  BRA `(.L_x_1564) ;  /* 0xffffffd800c07947 */ /* 0x000fea000383ffff */
.L_x_1487:
[----:B0-----:R0:W2:Y:S02]  /*1cea0*/  SYNCS.PHASECHK.TRANS64.TRYWAIT P1, [R3+URZ+0x22840], R2 ;  /* 0x02284002030075a7 */ /* 0x0010a4000802017f */
[----:B--2---:R-:W-:Y:S05]  /*1ceb0*/  @!P1 NANOSLEEP.SYNCS 0x989680 ;  /* 0x009896800000995d */ /* 0x004fea0003900000 */
[----:B------:R-:W2:Y:S02]  /*1cec0*/  @!P1 SYNCS.PHASECHK.TRANS64 P1, [R3+URZ+0x22840], R2 ;  /* 0x02284002030095a7 */ /* 0x000ea4000802007f */
[----:B--2---:R-:W-:Y:S05]  /*1ced0*/  @!P1 BRA `(.L_x_1487) ;  /* 0xfffffffc00f09947 */ /* 0x004fea000383ffff */
[----:B------:R-:W-:Y:S05]  /*1cee0*/  BRA `(.L_x_1565) ;  /* 0xffffffd800e07947 */ /* 0x000fea000383ffff */
.L_x_1489:
[----:B--2---:R2:W3:Y:S02]  /*1cef0*/  SYNCS.PHASECHK.TRANS64.TRYWAIT P1, [R19+URZ+0x22840], R0 ;  /* 0x02284000130075a7 */ /* 0x0044e4000802017f */
[----:B---3--:R-:W-:Y:S05]  /*1cf00*/  @!P1 NANOSLEEP.SYNCS 0x989680 ;  /* 0x009896800000995d */ /* 0x008fea0003900000 */
[----:B------:R-:W3:Y:S02]  /*1cf10*/  @!P1 SYNCS.PHASECHK.TRANS64 P1, [R19+URZ+0x22840], R0 ;  /* 0x02284000130095a7 */ /* 0x000ee4000802007f */
[----:B---3--:R-:W-:Y:S05]  /*1cf20*/  @!P1 BRA `(.L_x_1489) ;  /* 0xfffffffc00f09947 */ /* 0x008fea000383ffff */
[----:B------:R-:W-:Y:S05]  /*1cf30*/  BRA `(.L_x_1566) ;  /* 0xffffffd800ec7947 */ /* 0x000fea000383ffff */
.L_x_1491:
[----:B---3--:R3:W4:Y:S02]  /*1cf40*/  SYNCS.PHASECHK.TRANS64.TRYWAIT P1, [R3+URZ+0x22860], R2 ;  /* 0x02286002030075a7 */ /* 0x008724000802017f */
[----:B----4-:R-:W-:Y:S05]  /*1cf50*/  @!P1 NANOSLEEP.SYNCS 0x989680 ;  /* 0x009896800000995d */ /* 0x010fea0003900000 */
[----:B------:R-:W4:Y:S02]  /*1cf60*/  @!P1 SYNCS.PHASECHK.TRANS64 P1, [R3+URZ+0x22860], R2 ;  /* 0x02286002030095a7 */ /* 0x000f24000802007f */
[----:B----4-:R-:W-:Y:S05]  /*1cf70*/  @!P1 BRA `(.L_x_1491) ;  /* 0xfffffffc00f09947 */ /* 0x010fea000383ffff */
[----:B------:R-:W-:Y:S05]  /*1cf80*/  BRA `(.L_x_1567) ;  /* 0xffffffd800e87947 */ /* 0x000fea000383ffff */
.L_x_1493:
[----:B----4-:R4:W0:Y:S02]  /*1cf90*/  SYNCS.PHASECHK.TRANS64.TRYWAIT P1, [R19+URZ+0x22860], R0 ;  /* 0x02286000130075a7 */ /* 0x010824000802017f */
[----:B0-----:R-:W-:Y:S05]  /*1cfa0*/  @!P1 NANOSLEEP.SYNCS 0x989680 ;  /* 0x009896800000995d */ /* 0x001fea0003900000 */
[----:B------:R-:W0:Y:S02]  /*1cfb0*/  @!P1 SYNCS.PHASECHK.TRANS64 P1, [R19+URZ+0x22860], R0 ;  /* 0x02286000130095a7 */ /* 0x000e24000802007f */
[----:B0-----:R-:W-:Y:S05]  /*1cfc0*/  @!P1 BRA `(.L_x_1493) ;  /* 0xfffffffc00f09947 */ /* 0x001fea000383ffff */
[----:B------:R-:W-:Y:S05]  /*1cfd0*/  BRA `(.L_x_1568) ;  /* 0xffffffd800e47947 */ /* 0x000fea000383ffff */
.L_x_1495:
[----:B------:R0:W0:Y:S02]  /*1cfe0*/  SYNCS.PHASECHK.TRANS64.TRYWAIT P1, [R3+URZ+0x22880], R2 ;  /* 0x02288002030075a7 */ /* 0x000024000802017f */
[----:B0-----:R-:W-:Y:S05]  /*1cff0*/  @!P1 NANOSLEEP.SYNCS 0x989680 ;  /* 0x009896800000995d */ /* 0x001fea0003900000 */
[----:B------:R-:W0:Y:S02]  /*1d000*/  @!P1 SYNCS.PHASECHK.TRANS64 P1, [R3+URZ+0x22880], R2 ;  /* 0x02288002030095a7 */ /* 0x000e24000802007f */
[----:B0-----:R-:W-:Y:S05]  /*1d010*/  @!P1 BRA `(.L_x_1495) ;  /* 0xfffffffc00f09947 */ /* 0x001fea000383ffff */
[----:B------:R-:W-:Y:S05]  /*1d020*/  BRA `(.L_x_1569) ;  /* 0xffffffd800e07947 */ /* 0x000fea000383ffff */
.L_x_1570:
        /* <DEDUP_REMOVED lines=13> */
.L_x_3318:


//--------------------- .text._ZN7cutlass13device_kernelIN5flash11enable_sm90INS1_16FlashAttnFwdSm90INS1_25CollectiveMainloopFwdSm90ILi2EN4cute5tupleIJNS5_1CILi1EEES8_S8_EEENS6_IJNS7_ILi128EEESA_NS7_ILi192EEEEEELi128ENS_12float_e4m3_tEfNS_4arch4Sm90ELb0ELb1ELb1ELb1ELb1ELb1ELb0ELb1ELb1ELb1ELb1ELb0EEENS1_21CollectiveEpilogueFwdINS6_IJSA_SA_SA_EEES9_NS_10bfloat16_tESF_Li256ELb1ELb1ELb1ELb1EEENS1_36VarlenDynamicPersistentTileSchedulerILi128ELi128ELi256ELi128ELb1ELb1ELb1ELb1ELb0ELb1EEEEEEEEEvNT_6ParamsE --------------------------
	.section	.text._ZN7cutlass13device_kernelIN5flash11enable_sm90INS1_16FlashAttnFwdSm90INS1_25CollectiveMainloopFwdSm90ILi2EN4cute5tupleIJNS5_1CILi1EEES8_S8_EEENS6_IJNS7_ILi128EEESA_NS7_ILi192EEEEEELi128ENS_12float_e4m3_tEfNS_4arch4Sm90ELb0ELb1ELb1ELb1ELb1ELb1ELb0ELb1ELb1ELb1ELb1ELb0EEENS1_21CollectiveEpilogueFwdINS6_IJSA_SA_SA_EEES9_NS_10bfloat16_tESF_Li256ELb1ELb1ELb1ELb1EEENS1_36VarlenDynamicPersistentTileSchedulerILi128ELi128ELi256ELi128ELb1ELb1ELb1ELb1ELb0ELb1EEEEEEEEEvNT_6ParamsE,"ax",@progbits
	.align	128
.text._ZN7cutlass13device_kernelIN5flash11enable_sm90INS1_16FlashAttnFwdSm90INS1_25CollectiveMainloopFwdSm90ILi2EN4cute5tupleIJNS5_1CILi1EEES8_S8_EEENS6_IJNS7_ILi128EEESA_NS7_ILi192EEEEEELi128ENS_12float_e4m3_tEfNS_4arch4Sm90ELb0ELb1ELb1ELb1ELb1ELb1ELb0ELb1ELb1ELb1ELb1ELb0EEENS1_21CollectiveEpilogueFwdINS6_IJSA_SA_SA_EEES9_NS_10bfloat16_tESF_Li256ELb1ELb1ELb1ELb1EEENS1_36VarlenDynamicPersistentTileSchedulerILi128ELi128ELi256ELi128ELb1ELb1ELb1ELb1ELb0ELb1EEEEEEEEEvNT_6ParamsE:
        .type           _ZN7cutlass13device_kernelIN5flash11enable_sm90INS1_16FlashAttnFwdSm90INS1_25CollectiveMainloopFwdSm90ILi2EN4cute5tupleIJNS5_1CILi1EEES8_S8_EEENS6_IJNS7_ILi128EEESA_NS7_ILi192EEEEEELi128ENS_12float_e4m3_tEfNS_4arch4Sm90ELb0ELb1ELb1ELb1ELb1ELb1ELb0ELb1ELb1ELb1ELb1ELb0EEENS1_21CollectiveEpilogueFwdINS6_IJSA_SA_SA_EEES9_NS_10bfloat16_tESF_Li256ELb1ELb1ELb1ELb1EEENS1_36VarlenDynamicPersistentTileSchedulerILi128ELi128ELi256ELi128ELb1ELb1ELb1ELb1ELb0ELb1EEEEEEEEEvNT_6ParamsE,@function
        .size           _ZN7cutlass13device_kernelIN5flash11enable_sm90INS1_16FlashAttnFwdSm90INS1_25CollectiveMainloopFwdSm90ILi2EN4cute5tupleIJNS5_1CILi1EEES8_S8_EEENS6_IJNS7_ILi128EEESA_NS7_ILi192EEEEEELi128ENS_12float_e4m3_tEfNS_4arch4Sm90ELb0ELb1ELb1ELb1ELb1ELb1ELb0ELb1ELb1ELb1ELb1ELb0EEENS1_21CollectiveEpilogueFwdINS6_IJSA_SA_SA_EEES9_NS_10bfloat16_tESF_Li256ELb1ELb1ELb1ELb1EEENS1_36VarlenDynamicPersistentTileSchedulerILi128ELi128ELi256ELi128ELb1ELb1ELb1ELb1ELb0ELb1EEEEEEEEEvNT_6ParamsE,(.L_x_3319 - _ZN7cutlass13device_kernelIN5flash11enable_sm90INS1_16FlashAttnFwdSm90INS1_25CollectiveMainloopFwdSm90ILi2EN4cute5tupleIJNS5_1CILi1EEES8_S8_EEENS6_IJNS7_ILi128EEESA_NS7_ILi192EEEEEELi128ENS_12float_e4m3_tEfNS_4arch4Sm90ELb0ELb1ELb1ELb1ELb1ELb1ELb0ELb1ELb1ELb1ELb1ELb0EEENS1_21CollectiveEpilogueFwdINS6_IJSA_SA_SA_EEES9_NS_10bfloat16_tESF_Li256ELb1ELb1ELb1ELb1EEENS1_36VarlenDynamicPersistentTileSchedulerILi128ELi128ELi256ELi128ELb1ELb1ELb1ELb1ELb0ELb1EEEEEEEEEvNT_6ParamsE)
        .other          _ZN7cutlass13device_kernelIN5flash11enable_sm90INS1_16FlashAttnFwdSm90INS1_25CollectiveMainloopFwdSm90ILi2EN4cute5tupleIJNS5_1CILi1EEES8_S8_EEENS6_IJNS7_ILi128EEESA_NS7_ILi192EEEEEELi128ENS_12float_e4m3_tEfNS_4arch4Sm90ELb0ELb1ELb1ELb1ELb1ELb1ELb0ELb1ELb1ELb1ELb1ELb0EEENS1_21CollectiveEpilogueFwdINS6_IJSA_SA_SA_EEES9_NS_10bfloat16_tESF_Li256ELb1ELb1ELb1ELb1EEENS1_36VarlenDynamicPersistentTileSchedulerILi128ELi128ELi256ELi128ELb1ELb1ELb1ELb1ELb0ELb1EEEEEEEEEvNT_6ParamsE,@"STO_CUDA_ENTRY STV_DEFAULT"
_ZN7cutlass13device_kernelIN5flash11enable_sm90INS1_16FlashAttnFwdSm90INS1_25CollectiveMainloopFwdSm90ILi2EN4cute5tupleIJNS5_1CILi1EEES8_S8_EEENS6_IJNS7_ILi128EEESA_NS7_ILi192EEEEEELi128ENS_12float_e4m3_tEfNS_4arch4Sm90ELb0ELb1ELb1ELb1ELb1ELb1ELb0ELb1ELb1ELb1ELb1ELb0EEENS1_21CollectiveEpilogueFwdINS6_IJSA_SA_SA_EEES9_NS_10bfloat16_tESF_Li256ELb1ELb1ELb1ELb1EEENS1_36VarlenDynamicPersistentTileSchedulerILi128ELi128ELi256ELi128ELb1ELb1ELb1ELb1ELb0ELb1EEEEEEEEEvNT_6ParamsE:
        /* <DEDUP_REMOVED lines=18> */
.L_x_1572:
[----:B------:R-:W-:Y:S05]  /*0120*/  BSYNC B0 ;  /* 0x0000000000007941 */ /* 0x000fea0003800000 */
.L_x_1571:
        /* <DEDUP_REMOVED lines=41> */
.L_x_1573:
        /* <DEDUP_REMOVED lines=22> */
.L_x_1574:
        /* <DEDUP_REMOVED lines=18> */
.L_x_1575:
        /* <DEDUP_REMOVED lines=22> */
.L_x_1576:
        /* <DEDUP_REMOVED lines=23> */
.L_x_1577:
        /* <DEDUP_REMOVED lines=8> */
.L_x_1580:
        /* <DEDUP_REMOVED lines=8> */
[----:B-1----:R-:W-:-:S06]  /*0a10*/  ULEA UR4, UR38, UR4, 0x18 ;  /* 0x0000000426047291 */ /* 0x002fcc000f8ec03f */
[----:B------:R-:W-:Y:S01]  /*0a20*/  IMAD.U32 R16, RZ, RZ, UR4 ;  /* 0x00000004ff107e24 */ /* 0x000fe2000f8e00ff */
[----:B0-----:R-:W-:Y:S01]  /*0a30*/  SHF.R.U32.HI R0, RZ, 0x7, R0 ;  /* 0x00000007ff007819 */ /* 0x001fe20000011600 */
[----:B------:R-:W-:-:S03]  /*0a40*/  ULDC UR4, c[0x0][0xc3c] ;  /* 0x00030f0000047ab9 */ /* 0x000fc60000000800 */
[----:B------:R-:W-:-:S13]  /*0a50*/  ISETP.NE.AND P0, PT, R0, 0x1, PT ;  /* 0x000000010000780c */ /* 0x000fda0003f05270 */
[----:B------:R-:W-:Y:S08]  /*0a60*/  @!P0 BAR.ARV 0x9, 0x100 ;  /* 0x0244000000008b1d */ /* 0x000ff00000002000 */
[----:B------:R-:W-:Y:S06]  /*0a70*/  BAR.SYNC.DEFER_BLOCKING 0x5, 0x180 ;  /* 0x0146000000007b1d */ /* 0x000fec0000010000 */
[----:B------:R-:W0:Y:S02]  /*0a80*/  LDS.128 R188, [R16+0x228d0] ;  /* 0x0228d00010bc7984 */ /* 0x000e240000000c00 */
[----:B------:R-:W-:Y:S06]  /*0a90*/  BAR.ARV 0x4, 0x180 ;  /* 0x0106000000007b1d */ /* 0x000fec0000002000 */
[----:B0-----:R-:W-:-:S13]  /*0aa0*/  ISETP.GE.AND P0, PT, R191, UR4, PT ;  /* 0x00000004bf007c0c */ /* 0x001fda000bf06270 */
[----:B------:R-:W-:Y:S05]  /*0ab0*/  @P0 BRA `(.L_x_1581) ;  /* 0x000002b800bc0947 */ /* 0x000fea0003800000 */
[----:B------:R-:W0:Y:S01]  /*0ac0*/  S2R R0, SR_TID.X ;  /* 0x0000000000007919 */ /* 0x000e220000002100 */
[----:B------:R-:W-:Y:S01]  /*0ad0*/  R2UR UR39, R16 ;  /* 0x00000000102772ca */ /* 0x000fe200000e0000 */
[----:B------:R-:W-:Y:S01]  /*0ae0*/  IMAD.MOV.U32 R224, RZ, RZ, 0x20 ;  /* 0x00000020ffe07424 */ /* 0x000fe200078e00ff */
[----:B------:R-:W-:Y:S01]  /*0af0*/  CS2R R22, SRZ ;  /* 0x0000000000167805 */ /* 0x000fe2000001ff00 */
        /* <DEDUP_REMOVED lines=8> */
[CC--:B------:R-:W-:Y:S02]  /*0b80*/  LEA.HI R3, R0.reuse, R15.reuse, RZ, 0x5 ;  /* 0x0000000f00037211 */ /* 0x0c0fe400078f28ff */
[----:B------:R-:W-:Y:S02]  /*0b90*/  LEA.HI R2, R0, R15, RZ, 0x2 ;  /* 0x0000000f00027211 */ /* 0x000fe400078f10ff */
[----:B------:R-:W-:Y:S01]  /*0ba0*/  SHF.R.S32.HI R203, RZ, 0x4, R5 ;  /* 0x00000004ffcb7819 */ /* 0x000fe20000011405 */
[----:B------:R-:W-:Y:S01]  /*0bb0*/  IMAD.SHL.U32 R8, R3, 0x20, RZ ;  /* 0x0000002003087824 */ /* 0x000fe200078e00ff */
[----:B------:R-:W-:-:S02]  /*0bc0*/  LOP3.LUT R7, R5, 0x3fffff0, RZ, 0xc0, !PT ;  /* 0x03fffff005077812 */ /* 0x000fc400078ec0ff */
[--C-:B------:R-:W-:Y:S02]  /*0bd0*/  SHF.R.S32.HI R3, RZ, 0x2, R2.reuse ;  /* 0x00000002ff037819 */ /* 0x100fe40000011402 */
[----:B------:R-:W-:Y:S01]  /*0be0*/  SHF.R.S32.HI R6, RZ, 0x1f, R2 ;  /* 0x0000001fff067819 */ /* 0x000fe20000011402 */
[----:B------:R-:W-:Y:S01]  /*0bf0*/  IMAD.IADD R7, R15, 0x1, -R7 ;  /* 0x000000010f077824 */ /* 0x000fe200078e0a07 */
[----:B------:R-:W-:Y:S02]  /*0c00*/  LEA.HI R5, R5, R203, RZ, 0x1 ;  /* 0x000000cb05057211 */ /* 0x000fe400078f08ff */
[----:B------:R-:W-:Y:S02]  /*0c10*/  LOP3.LUT R10, R8, 0xfffffc00, RZ, 0xc0, !PT ;  /* 0xfffffc00080a7812 */ /* 0x000fe400078ec0ff */
[----:B------:R-:W-:Y:S02]  /*0c20*/  LEA.HI R6, R6, R3, RZ, 0x2 ;  /* 0x0000000306067211 */ /* 0x000fe400078f10ff */
[----:B------:R-:W-:Y:S01]  /*0c30*/  LOP3.LUT R8, R5, 0x1ffffffe, RZ, 0xc0, !PT ;  /* 0x1ffffffe05087812 */ /* 0x000fe200078ec0ff */
[----:B------:R-:W-:Y:S01]  /*0c40*/  IMAD R7, R7, 0x40, R10 ;  /* 0x0000004007077824 */ /* 0x000fe200078e020a */
[----:B------:R-:W-:-:S02]  /*0c50*/  LOP3.LUT R6, R6, 0xfffffffc, RZ, 0xc0, !PT ;  /* 0xfffffffc06067812 */ /* 0x000fc400078ec0ff */
[----:B------:R-:W-:Y:S01]  /*0c60*/  LOP3.LUT R2, R2, 0xfffffffc, RZ, 0xc0, !PT ;  /* 0xfffffffc02027812 */ /* 0x000fe200078ec0ff */
[----:B------:R-:W-:Y:S01]  /*0c70*/  IMAD.IADD R8, R203, 0x1, -R8 ;  /* 0x00000001cb087824 */ /* 0x000fe200078e0a08 */
[----:B------:R-:W-:Y:S01]  /*0c80*/  LOP3.LUT R226, R4, 0xfffffffe, RZ, 0xc0, !PT ;  /* 0xfffffffe04e27812 */ /* 0x000fe200078ec0ff */
[----:B------:R-:W-:Y:S01]  /*0c90*/  IMAD.IADD R6, R3, 0x1, -R6 ;  /* 0x0000000103067824 */ /* 0x000fe200078e0a06 */
[--C-:B------:R-:W-:Y:S01]  /*0ca0*/  SHF.R.S32.HI R175, RZ, 0x1, R4.reuse ;  /* 0x00000001ffaf7819 */ /* 0x100fe20000011404 */
[----:B------:R-:W-:Y:S01]  /*0cb0*/  IMAD R5, R8, 0x8, R7 ;  /* 0x0000000808057824 */ /* 0x000fe200078e0207 */
[----:B------:R-:W-:Y:S01]  /*0cc0*/  SHF.R.S32.HI R8, RZ, 0x1f, R4 ;  /* 0x0000001fff087819 */ /* 0x000fe20000011404 */
[C---:B------:R-:W-:Y:S01]  /*0cd0*/  IMAD.IADD R3, R15.reuse, 0x1, -R2 ;  /* 0x000000010f037824 */ /* 0x040fe200078e0a02 */
[----:B------:R-:W-:Y:S01]  /*0ce0*/  LEA.HI R2, R0, R15, RZ, 0x7 ;  /* 0x0000000f00027211 */ /* 0x000fe200078f38ff */
[C---:B------:R-:W-:Y:S01]  /*0cf0*/  IMAD.IADD R226, R15.reuse, 0x1, -R226 ;  /* 0x000000010fe27824 */ /* 0x040fe200078e0ae2 */
[----:B------:R0:W-:Y:S01]  /*0d00*/  STL [R1+0x50], R5 ;  /* 0x0000500501007387 */ /* 0x0001e20000100800 */
[-C--:B------:R-:W-:Y:S01]  /*0d10*/  LEA.HI R8, R8, R175.reuse, RZ, 0x3 ;  /* 0x000000af08087211 */ /* 0x080fe200078f18ff */
[----:B------:R-:W-:Y:S01]  /*0d20*/  IMAD.SHL.U32 R180, R6, 0x80, RZ ;  /* 0x0000008006b47824 */ /* 0x000fe200078e00ff */
[----:B------:R-:W-:Y:S01]  /*0d30*/  LOP3.LUT R227, R2, 0xffffff80, RZ, 0xc0, !PT ;  /* 0xffffff8002e37812 */ /* 0x000fe200078ec0ff */
[----:B------:R-:W-:Y:S01]  /*0d40*/  IMAD.SHL.U32 R172, R226, 0x8, RZ ;  /* 0x00000008e2ac7824 */ /* 0x000fe200078e00ff */
[----:B------:R-:W-:Y:S01]  /*0d50*/  LOP3.LUT R8, R8, 0xfffffff8, RZ, 0xc0, !PT ;  /* 0xfffffff808087812 */ /* 0x000fe200078ec0ff */
[----:B------:R-:W-:Y:S01]  /*0d60*/  IMAD.SHL.U32 R18, R226, 0x10, RZ ;  /* 0x00000010e2127824 */ /* 0x000fe200078e00ff */
[----:B------:R-:W-:Y:S01]  /*0d70*/  LEA.HI R4, R4, R175, RZ, 0x1 ;  /* 0x000000af04047211 */ /* 0x000fe200078f08ff */
[C---:B------:R-:W-:Y:S01]  /*0d80*/  VIADD R193, R172.reuse, 0x20 ;  /* 0x00000020acc17836 */ /* 0x040fe20000000000 */
[----:B------:R-:W-:Y:S01]  /*0d90*/  SHF.R.S32.HI R17, RZ, 0x7, R2 ;  /* 0x00000007ff117819 */ /* 0x000fe20000011402 */
[----:B------:R-:W-:Y:S01]  /*0da0*/  IMAD.IADD R227, R15, 0x1, -R227 ;  /* 0x000000010fe37824 */ /* 0x000fe200078e0ae3 */
[----:B0-----:R-:W-:Y:S01]  /*0db0*/  LEA.HI R5, R3, R3, RZ, 0x1 ;  /* 0x0000000303057211 */ /* 0x001fe200078f08ff */
[----:B------:R-:W-:Y:S01]  /*0dc0*/  IMAD.IADD R7, R172, 0x1, R193 ;  /* 0x00000001ac077824 */ /* 0x000fe200078e02c1 */
[----:B------:R-:W-:Y:S01]  /*0dd0*/  LOP3.LUT R4, R4, 0x3fffffe, RZ, 0xc0, !PT ;  /* 0x03fffffe04047812 */ /* 0x000fe200078ec0ff */
[C---:B------:R-:W-:Y:S01]  /*0de0*/  VIADD R194, R172.reuse, 0x40 ;  /* 0x00000040acc27836 */ /* 0x040fe20000000000 */
[----:B------:R-:W-:Y:S01]  /*0df0*/  LOP3.LUT R10, R5, 0x1ffffffe, RZ, 0xc0, !PT ;  /* 0x1ffffffe050a7812 */ /* 0x000fe200078ec0ff */
[----:B------:R-:W-:Y:S01]  /*0e00*/  IMAD.IADD R186, R175, 0x1, -R8 ;  /* 0x00000001afba7824 */ /* 0x000fe200078e0a08 */
[----:B------:R-:W-:Y:S01]  /*0e10*/  SHF.R.S32.HI R12, RZ, 0x1f, R7 ;  /* 0x0000001fff0c7819 */ /* 0x000fe20000011407 */
[----:B------:R-:W-:Y:S01]  /*0e20*/  IMAD.IADD R11, R172, 0x1, R194 ;  /* 0x00000001ac0b7824 */ /* 0x000fe200078e02c2 */
[----:B------:R-:W-:Y:S01]  /*0e30*/  LEA.HI R0, R0, R15, RZ, 0x3 ;  /* 0x0000000f00007211 */ /* 0x000fe200078f18ff */
[----:B------:R-:W-:Y:S01]  /*0e40*/  IMAD.IADD R197, R3, 0x1, -R10 ;  /* 0x0000000103c57824 */ /* 0x000fe200078e0a0a */
[----:B------:R-:W-:Y:S01]  /*0e50*/  SHF.R.S32.HI R10, RZ, 0x1f, R227 ;  /* 0x0000001fff0a7819 */ /* 0x000fe200000114e3 */
[----:B------:R-:W-:Y:S01]  /*0e60*/  IMAD.SHL.U32 R3, R186, 0x80, RZ ;  /* 0x00000080ba037824 */ /* 0x000fe200078e00ff */
[----:B------:R-:W-:Y:S01]  /*0e70*/  LEA.HI R13, R12, R7, RZ, 0x4 ;  /* 0x000000070c0d7211 */ /* 0x000fe200078f20ff */
[----:B------:R-:W-:Y:S01]  /*0e80*/  IMAD.IADD R4, R175, 0x1, -R4 ;  /* 0x00000001af047824 */ /* 0x000fe200078e0a04 */
[----:B------:R-:W-:Y:S01]  /*0e90*/  LEA.HI R5, R10, R227, RZ, 0x2 ;  /* 0x000000e30a057211 */ /* 0x000fe200078f10ff */
[----:B------:R-:W-:Y:S01]  /*0ea0*/  VIADD R195, R172, 0x30 ;  /* 0x00000030acc37836 */ /* 0x000fe20000000000 */
[----:B------:R-:W-:Y:S01]  /*0eb0*/  LEA.HI R14, R12, R7, RZ, 0x6 ;  /* 0x000000070c0e7211 */ /* 0x000fe200078f30ff */
[----:B------:R-:W-:Y:S01]  /*0ec0*/  VIADD R196, R172, 0x50 ;  /* 0x00000050acc47836 */ /* 0x000fe20000000000 */
[--C-:B------:R-:W-:Y:S01]  /*0ed0*/  SHF.R.S32.HI R7, RZ, 0x2, R5.reuse ;  /* 0x00000002ff077819 */ /* 0x100fe20000011405 */
[----:B------:R-:W-:Y:S01]  /*0ee0*/  VIADD R176, R18, 0x60 ;  /* 0x0000006012b07836 */ /* 0x000fe20000000000 */
[----:B------:R-:W-:Y:S01]  /*0ef0*/  SHF.R.S32.HI R8, RZ, 0x1f, R5 ;  /* 0x0000001fff087819 */ /* 0x000fe20000011405 */
[----:B------:R-:W-:Y:S01]  /*0f00*/  IMAD.SHL.U32 R14, R14, 0x80, RZ ;  /* 0x000000800e0e7824 */ /* 0x000fe200078e00ff */
[----:B------:R-:W-:Y:S01]  /*0f10*/  SHF.R.S32.HI R12, RZ, 0x1f, R11 ;  /* 0x0000001fff0c7819 */ /* 0x000fe2000001140b */
[----:B------:R-:W-:Y:S01]  /*0f20*/  VIADD R184, R18, 0x80 ;  /* 0x0000008012b87836 */ /* 0x000fe20000000000 */
[----:B------:R-:W-:Y:S01]  /*0f30*/  LEA.HI R9, R8, R7, RZ, 0x3 ;  /* 0x0000000708097211 */ /* 0x000fe200078f18ff */
[----:B------:R-:W-:Y:S01]  /*0f40*/  VIADD R185, R18, 0xa0 ;  /* 0x000000a012b97836 */ /* 0x000fe20000000000 */
[----:B------:R-:W-:Y:S01]  /*0f50*/  LEA.HI R179, R12, R11, RZ, 0x4 ;  /* 0x0000000b0cb37211 */ /* 0x000fe200078f20ff */
[----:B------:R-:W-:Y:S01]  /*0f60*/  VIADD R192, R172, 0x10 ;  /* 0x00000010acc07836 */ /* 0x000fe20000000000 */
[----:B------:R-:W-:-:S02]  /*0f70*/  LOP3.LUT R3, R3, 0x380, RZ, 0xc0, !PT ;  /* 0x0000038003037812 */ /* 0x000fc400078ec0ff */
[----:B------:R-:W-:Y:S02]  /*0f80*/  LEA.HI R11, R12, R11, RZ, 0x6 ;  /* 0x0000000b0c0b7211 */ /* 0x000fe400078f30ff */
[----:B------:R-:W-:Y:S02]  /*0f90*/  LEA R4, R203, R4, 0x3 ;  /* 0x00000004cb047211 */ /* 0x000fe400078e18ff */
[----:B------:R-:W-:Y:S01]  /*0fa0*/  LOP3.LUT R12, R9, 0xfffffff8, RZ, 0xc0, !PT ;  /* 0xfffffff8090c7812 */ /* 0x000fe200078ec0ff */
[----:B------:R-:W-:Y:S01]  /*0fb0*/  IMAD.SHL.U32 R11, R11, 0x80, RZ ;  /* 0x000000800b0b7824 */ /* 0x000fe200078e00ff */
[----:B------:R-:W-:Y:S01]  /*0fc0*/  LEA.HI R10, R10, R227, RZ, 0x5 ;  /* 0x000000e30a0a7211 */ /* 0x000fe200078f28ff */
[----:B------:R-:W-:Y:S01]  /*0fd0*/  IMAD.SHL.U32 R182, R4, 0x40, RZ ;  /* 0x0000004004b67824 */ /* 0x000fe200078e00ff */
[----:B------:R-:W-:Y:S01]  /*0fe0*/  LEA.HI R2, R2, R17, RZ, 0x1 ;  /* 0x0000001102027211 */ /* 0x000fe200078f08ff */
[----:B------:R-:W-:Y:S01]  /*0ff0*/  IMAD.IADD R7, R7, 0x1, -R12 ;  /* 0x0000000107077824 */ /* 0x000fe200078e0a0c */
[----:B------:R-:W-:-:S02]  /*1000*/  LOP3.LUT R180, R180, 0x180, RZ, 0xc0, !PT ;  /* 0x00000180b4b47812 */ /* 0x000fc400078ec0ff */
[----:B------:R-:W-:Y:S02]  /*1010*/  LOP3.LUT R205, R0, 0xfffffff8, RZ, 0xc0, !PT ;  /* 0xfffffff800cd7812 */ /* 0x000fe400078ec0ff */
[----:B------:R-:W-:Y:S02]  /*1020*/  SHF.R.U32.HI R8, RZ, 0x3, R3 ;  /* 0x00000003ff087819 */ /* 0x000fe40000011603 */
[----:B------:R-:W-:Y:S01]  /*1030*/  LOP3.LUT R3, R3, 0x10, R18, 0xf8, !PT ;  /* 0x0000001003037812 */ /* 0x000fe200078ef812 */
[----:B------:R-:W-:Y:S01]  /*1040*/  IMAD.IADD R205, R15, 0x1, -R205 ;  /* 0x000000010fcd7824 */ /* 0x000fe200078e0acd */
[----:B------:R-:W-:Y:S02]  /*1050*/  SHF.R.S32.HI R10, RZ, 0x5, R10 ;  /* 0x00000005ff0a7819 */ /* 0x000fe4000001140a */
[----:B------:R-:W-:Y:S01]  /*1060*/  LOP3.LUT R2, R2, 0x3fffffe, RZ, 0xc0, !PT ;  /* 0x03fffffe02027812 */ /* 0x000fe200078ec0ff */
[----:B------:R-:W-:Y:S01]  /*1070*/  IMAD.SHL.U32 R200, R205, 0x8, RZ ;  /* 0x00000008cdc87824 */ /* 0x000fe200078e00ff */
[----:B------:R-:W-:Y:S01]  /*1080*/  LOP3.LUT R4, R180, 0x30, R13, 0xf8, !PT ;  /* 0x00000030b4047812 */ /* 0x000fe200078ef80d */
[----:B------:R-:W-:Y:S01]  /*1090*/  IMAD R7, R10, 0x10, R7 ;  /* 0x000000100a077824 */ /* 0x000fe200078e0207 */
[----:B------:R-:W-:Y:S01]  /*10a0*/  SHF.R.U32.HI R181, RZ, 0x3, R180 ;  /* 0x00000003ffb57819 */ /* 0x000fe200000116b4 */
[----:B------:R-:W-:Y:S01]  /*10b0*/  IMAD.IADD R2, R17, 0x1, -R2 ;  /* 0x0000000111027824 */ /* 0x000fe200078e0a02 */
[----:B------:R-:W-:Y:S01]  /*10c0*/  LOP3.LUT R8, R3, R8, RZ, 0x3c, !PT ;  /* 0x0000000803087212 */ /* 0x000fe200078e3cff */
[----:B------:R-:W-:Y:S01]  /*10d0*/  VIADD R204, R200, 0x40 ;  /* 0x00000040c8cc7836 */ /* 0x000fe20000000000 */
[----:B------:R-:W-:Y:S01]  /*10e0*/  LOP3.LUT R3, R14, 0xffffe000, RZ, 0xc0, !PT ;  /* 0xffffe0000e037812 */ /* 0x000fe200078ec0ff */
[----:B------:R-:W-:Y:S01]  /*10f0*/  IMAD R7, R2, 0x40, R7 ;  /* 0x0000004002077824 */ /* 0x000fe200078e0207 */
[----:B------:R-:W-:Y:S01]  /*1100*/  LOP3.LUT R4, R4, R181, RZ, 0x3c, !PT ;  /* 0x000000b504047212 */ /* 0x000fe200078e3cff */
[----:B------:R-:W-:Y:S01]  /*1110*/  IMAD R203, R203, 0x400, R8 ;  /* 0x00000400cbcb7824 */ /* 0x000fe200078e0208 */
[----:B------:R-:W-:Y:S01]  /*1120*/  SHF.R.S32.HI R2, RZ, 0x1f, R200 ;  /* 0x0000001fff027819 */ /* 0x000fe200000114c8 */
[----:B------:R-:W-:Y:S01]  /*1130*/  IMAD.MOV.U32 R17, RZ, RZ, RZ ;  /* 0x000000ffff117224 */ /* 0x000fe200078e00ff */
[----:B------:R-:W-:Y:S01]  /*1140*/  IADD3 R9, R4, R182, R3 ;  /* 0x000000b604097210 */ /* 0x000fe20007ffe003 */
[----:B------:R-:W-:Y:S01]  /*1150*/  STL [R1+0x4c], R7 ;  /* 0x00004c0701007387 */ /* 0x000fe20000100800 */
[----:B------:R-:W-:Y:S01]  /*1160*/  SHF.R.S32.HI R4, RZ, 0x1f, R193 ;  /* 0x0000001fff047819 */ /* 0x000fe200000114c1 */
[----:B------:R-:W-:Y:S01]  /*1170*/  IMAD R197, R197, 0x8, R7 ;  /* 0x00000008c5c57824 */ /* 0x000fe200078e0207 */
[----:B------:R-:W-:-:S02]  /*1180*/  SHF.R.S32.HI R3, RZ, 0x1f, R195 ;  /* 0x0000001fff037819 */ /* 0x000fc400000114c3 */
[----:B------:R-:W-:Y:S01]  /*1190*/  SHF.R.S32.HI R2, RZ, 0x1f, R194 ;  /* 0x0000001fff027819 */ /* 0x000fe200000114c2 */
[----:B------:R-:W-:Y:S01]  /*11a0*/  STL [R1+0x3c], R4 ;  /* 0x00003c0401007387 */ /* 0x000fe20000100800 */
[----:B------:R-:W-:Y:S02]  /*11b0*/  SHF.R.S32.HI R225, RZ, 0x3, R0 ;  /* 0x00000003ffe17819 */ /* 0x000fe40000011400 */
[----:B------:R-:W-:Y:S01]  /*11c0*/  LOP3.LUT R0, R5, 0x7ffffffc, RZ, 0xc0, !PT ;  /* 0x7ffffffc05007812 */ /* 0x000fe200078ec0ff */
[----:B------:R0:W-:Y:S01]  /*11d0*/  STL [R1+0x38], R3 ;  /* 0x0000380301007387 */ /* 0x0001e20000100800 */
[----:B------:R-:W-:Y:S02]  /*11e0*/  LOP3.LUT P0, RZ, R6, 0x2, RZ, 0xc0, !PT ;  /* 0x0000000206ff7812 */ /* 0x000fe4000780c0ff */
[----:B------:R-:W-:Y:S01]  /*11f0*/  LOP3.LUT R6, R180, 0x30, R179, 0xf8, !PT ;  /* 0x00000030b4067812 */ /* 0x000fe200078ef8b3 */
[----:B------:R1:W-:Y:S01]  /*1200*/  STL [R1+0x34], R2 ;  /* 0x0000340201007387 */ /* 0x0003e20000100800 */
[----:B------:R-:W-:Y:S01]  /*1210*/  IMAD.IADD R0, R227, 0x1, -R0 ;  /* 0x00000001e3007824 */ /* 0x000fe200078e0a00 */
[----:B------:R-:W-:-:S02]  /*1220*/  LOP3.LUT R11, R11, 0xffffe000, RZ, 0xc0, !PT ;  /* 0xffffe0000b0b7812 */ /* 0x000fc400078ec0ff */
[-C--:B------:R-:W-:Y:S01]  /*1230*/  LOP3.LUT R6, R6, R181.reuse, RZ, 0x3c, !PT ;  /* 0x000000b506067212 */ /* 0x080fe200078e3cff */
[----:B------:R-:W-:Y:S01]  /*1240*/  IMAD.SHL.U32 R170, R0, 0x2, RZ ;  /* 0x0000000200aa7824 */ /* 0x000fe200078e00ff */
[----:B0-----:R-:W-:Y:S02]  /*1250*/  SHF.R.S32.HI R3, RZ, 0x1f, R196 ;  /* 0x0000001fff037819 */ /* 0x001fe400000114c4 */
[----:B------:R-:W-:Y:S01]  /*1260*/  LOP3.LUT R0, R180, 0x10, R18, 0xf8, !PT ;  /* 0x00000010b4007812 */ /* 0x000fe200078ef812 */
[----:B------:R-:W-:Y:S01]  /*1270*/  VIADD R223, R170, 0x8 ;  /* 0x00000008aadf7836 */ /* 0x000fe20000000000 */
[----:B-1----:R-:W-:Y:S01]  /*1280*/  SHF.R.S32.HI R2, RZ, 0x1f, R204 ;  /* 0x0000001fff027819 */ /* 0x002fe200000114cc */
[----:B------:R0:W-:Y:S01]  /*1290*/  STL [R1+0x2c], R3 ;  /* 0x00002c0301007387 */ /* 0x0001e20000100800 */
[----:B------:R-:W-:Y:S01]  /*12a0*/  LOP3.LUT R2, R180, 0x30, R18, 0xf8, !PT ;  /* 0x00000030b4027812 */ /* 0x000fe200078ef812 */
[C---:B------:R-:W-:Y:S01]  /*12b0*/  VIADD R221, R170.reuse, 0x18 ;  /* 0x00000018aadd7836 */ /* 0x040fe20000000000 */
[C---:B------:R-:W-:Y:S01]  /*12c0*/  IADD3 R220, R170.reuse, 0x20, RZ ;  /* 0x00000020aadc7810 */ /* 0x040fe20007ffe0ff */
[----:B------:R-:W-:Y:S01]  /*12d0*/  VIADD R218, R170, 0x30 ;  /* 0x00000030aada7836 */ /* 0x000fe20000000000 */
[-C--:B------:R-:W-:Y:S01]  /*12e0*/  LOP3.LUT R201, R0, R181.reuse, RZ, 0x3c, !PT ;  /* 0x000000b500c97212 */ /* 0x080fe200078e3cff */
[C---:B------:R-:W-:Y:S01]  /*12f0*/  VIADD R217, R170.reuse, 0x38 ;  /* 0x00000038aad97836 */ /* 0x040fe20000000000 */
[----:B------:R-:W-:Y:S01]  /*1300*/  SHF.R.S32.HI R0, RZ, 0x1f, R170 ;  /* 0x0000001fff007819 */ /* 0x000fe200000114aa */
[----:B------:R-:W-:Y:S01]  /*1310*/  VIADD R215, R170, 0x48 ;  /* 0x00000048aad77836 */ /* 0x000fe20000000000 */
[-C--:B------:R-:W-:Y:S01]  /*1320*/  IADD3 R11, R6, R182.reuse, R11 ;  /* 0x000000b6060b7210 */ /* 0x080fe20007ffe00b */
[----:B------:R-:W-:Y:S01]  /*1330*/  VIADD R214, R170, 0x50 ;  /* 0x00000050aad67836 */ /* 0x000fe20000000000 */
[----:B0-----:R-:W-:Y:S01]  /*1340*/  LOP3.LUT R3, R2, R181, RZ, 0x3c, !PT ;  /* 0x000000b502037212 */ /* 0x001fe200078e3cff */
[C---:B------:R-:W-:Y:S01]  /*1350*/  VIADD R212, R170.reuse, 0x60 ;  /* 0x00000060aad47836 */ /* 0x040fe20000000000 */
[----:B------:R-:W-:Y:S01]  /*1360*/  SHF.R.S32.HI R0, RZ, 0x1f, R223 ;  /* 0x0000001fff007819 */ /* 0x000fe200000114df */
[----:B------:R-:W-:Y:S01]  /*1370*/  VIADD R211, R170, 0x68 ;  /* 0x00000068aad37836 */ /* 0x000fe20000000000 */
[----:B------:R-:W-:Y:S01]  /*1380*/  IADD3 R2, R16, R182, R3 ;  /* 0x000000b610027210 */ /* 0x000fe20007ffe003 */
[C---:B------:R-:W-:Y:S01]  /*1390*/  VIADD R222, R170.reuse, 0x10 ;  /* 0x00000010aade7836 */ /* 0x040fe20000000000 */
[----:B------:R-:W-:Y:S01]  /*13a0*/  SHF.R.S32.HI R0, RZ, 0x1f, R220 ;  /* 0x0000001fff007819 */ /* 0x000fe200000114dc */
[C---:B------:R-:W-:Y:S01]  /*13b0*/  VIADD R219, R170.reuse, 0x28 ;  /* 0x00000028aadb7836 */ /* 0x040fe20000000000 */
[----:B------:R-:W-:Y:S01]  /*13c0*/  SHF.R.S32.HI R0, RZ, 0x1f, R217 ;  /* 0x0000001fff007819 */ /* 0x000fe200000114d9 */
[----:B------:R0:W-:Y:S01]  /*13d0*/  STL [R1+0x48], R2 ;  /* 0x0000480201007387 */ /* 0x0001e20000100800 */
[----:B------:R-:W-:Y:S01]  /*13e0*/  SHF.R.S32.HI R0, RZ, 0x1f, R214 ;  /* 0x0000001fff007819 */ /* 0x000fe200000114d6 */
[----:B------:R-:W-:Y:S01]  /*13f0*/  VIADD R216, R170, 0x40 ;  /* 0x00000040aad87836 */ /* 0x000fe20000000000 */
[----:B------:R-:W-:Y:S01]  /*1400*/  SHF.R.S32.HI R0, RZ, 0x1f, R211 ;  /* 0x0000001fff007819 */ /* 0x000fe200000114d3 */
[----:B------:R-:W-:Y:S01]  /*1410*/  IMAD.IADD R0, R16, 0x1, R11 ;  /* 0x0000000110007824 */ /* 0x000fe200078e020b */
[----:B------:R-:W-:Y:S01]  /*1420*/  SEL R224, R224, 0xffffffe0, !P0 ;  /* 0xffffffe0e0e07807 */ /* 0x000fe20004000000 */
[C---:B------:R-:W-:Y:S01]  /*1430*/  VIADD R213, R170.reuse, 0x58 ;  /* 0x00000058aad57836 */ /* 0x040fe20000000000 */
[----:B------:R-:W-:Y:S01]  /*1440*/  SHF.R.S32.HI R3, RZ, 0x1f, R222 ;  /* 0x0000001fff037819 */ /* 0x000fe200000114de */
[C---:B------:R-:W-:Y:S01]  /*1450*/  VIADD R210, R170.reuse, 0x70 ;  /* 0x00000070aad27836 */ /* 0x040fe20000000000 */
[----:B------:R-:W-:Y:S01]  /*1460*/  SHF.R.S32.HI R3, RZ, 0x1f, R219 ;  /* 0x0000001fff037819 */ /* 0x000fe200000114db */
[----:B------:R-:W-:Y:S01]  /*1470*/  VIADD R209, R170, 0x78 ;  /* 0x00000078aad17836 */ /* 0x000fe20000000000 */
[----:B0-----:R-:W-:Y:S01]  /*1480*/  SHF.R.S32.HI R2, RZ, 0x1f, R221 ;  /* 0x0000001fff027819 */ /* 0x001fe200000114dd */
[----:B------:R-:W-:Y:S01]  /*1490*/  IMAD.IADD R201, R182, 0x1, R201 ;  /* 0x00000001b6c97824 */ /* 0x000fe200078e02c9 */
[----:B------:R-:W-:-:S02]  /*14a0*/  SHF.R.S32.HI R2, RZ, 0x1f, R218 ;  /* 0x0000001fff027819 */ /* 0x000fc400000114da */
[----:B------:R-:W-:Y:S01]  /*14b0*/  SHF.R.S32.HI R2, RZ, 0x1f, R215 ;  /* 0x0000001fff027819 */ /* 0x000fe200000114d7 */
[----:B------:R-:W-:Y:S01]  /*14c0*/  IMAD.IADD R202, R224, 0x1, R201 ;  /* 0x00000001e0ca7824 */ /* 0x000fe200078e02c9 */
[----:B------:R-:W-:Y:S01]  /*14d0*/  SHF.R.S32.HI R2, RZ, 0x1f, R212 ;  /* 0x0000001fff027819 */ /* 0x000fe200000114d4 */
[----:B------:R-:W-:Y:S01]  /*14e0*/  IMAD.IADD R2, R16, 0x1, R9 ;  /* 0x0000000110027824 */ /* 0x000fe200078e0209 */
[----:B------:R-:W-:Y:S02]  /*14f0*/  SHF.R.S32.HI R3, RZ, 0x1f, R216 ;  /* 0x0000001fff037819 */ /* 0x000fe400000114d8 */
[----:B------:R-:W-:Y:S02]  /*1500*/  SHF.R.S32.HI R187, RZ, 0x1f, R176 ;  /* 0x0000001fffbb7819 */ /* 0x000fe400000114b0 */
[----:B------:R0:W-:Y:S01]  /*1510*/  STL [R1+0x44], R2 ;  /* 0x0000440201007387 */ /* 0x0001e20000100800 */
[----:B------:R-:W-:Y:S02]  /*1520*/  SHF.R.S32.HI R199, RZ, 0x1f, R184 ;  /* 0x0000001fffc77819 */ /* 0x000fe400000114b8 */
[----:B------:R-:W-:Y:S01]  /*1530*/  SHF.R.S32.HI R198, RZ, 0x1f, R185 ;  /* 0x0000001fffc67819 */ /* 0x000fe200000114b9 */
[----:B------:R0:W-:Y:S01]  /*1540*/  STL [R1+0x40], R0 ;  /* 0x0000400001007387 */ /* 0x0001e20000100800 */
[----:B------:R-:W-:-:S02]  /*1550*/  SHF.R.S32.HI R178, RZ, 0x4, R13 ;  /* 0x00000004ffb27819 */ /* 0x000fc4000001140d */
[----:B------:R-:W-:Y:S02]  /*1560*/  SHF.R.S32.HI R179, RZ, 0x4, R179 ;  /* 0x00000004ffb37819 */ /* 0x000fe400000114b3 */
[----:B------:R-:W-:Y:S02]  /*1570*/  SHF.R.S32.HI R3, RZ, 0x1f, R213 ;  /* 0x0000001fff037819 */ /* 0x000fe400000114d5 */
[----:B------:R-:W-:Y:S02]  /*1580*/  SHF.R.S32.HI R229, RZ, 0x1f, R210 ;  /* 0x0000001fffe57819 */ /* 0x000fe400000114d2 */
[----:B------:R-:W-:Y:S02]  /*1590*/  SHF.R.S32.HI R228, RZ, 0x1f, R209 ;  /* 0x0000001fffe47819 */ /* 0x000fe400000114d1 */
[----:B0-----:R-:W-:-:S07]  /*15a0*/  IADD3 R224, R224, UR39, R201 ;  /* 0x00000027e0e07c10 */ /* 0x001fce000fffe0c9 */
.L_x_1824:
[----:B------:R-:W-:Y:S05]  /*15b0*/  YIELD ;  /* 0x0000000000007946 */ /* 0x000fea0003800000 */
[----:B------:R-:W-:Y:S01]  /*15c0*/  ULDC.64 UR4, c[0x0][0xa28] ;  /* 0x00028a0000047ab9 */ /* 0x000fe20000000a00 */
[----:B0---4-:R-:W0:Y:S01]  /*15d0*/  LDC.64 R4, c[0x0][0xa08] ;  /* 0x00028200ff047b82 */ /* 0x011e220000000a00 */
[----:B------:R-:W-:Y:S01]  /*15e0*/  ISETP.NE.U32.AND P1, PT, RZ, UR4, PT ;  /* 0x00000004ff007c0c */ /* 0x000fe2000bf25070 */
[----:B------:R-:W-:Y:S02]  /*15f0*/  IMAD.MOV.U32 R79, RZ, RZ, RZ ;  /* 0x000000ffff4f7224 */ /* 0x000fe400078e00ff */
[----:B------:R-:W-:Y:S01]  /*1600*/  IMAD.MOV.U32 R11, RZ, RZ, RZ ;  /* 0x000000ffff0b7224 */ /* 0x000fe200078e00ff */
[----:B------:R-:W-:Y:S01]  /*1610*/  ISETP.NE.AND.EX P1, PT, RZ, UR5, PT, P1 ;  /* 0x00000005ff007c0c */ /* 0x000fe2000bf25310 */
[----:B------:R-:W-:-:S02]  /*1620*/  ULDC.64 UR4, c[0x0][0xa18] ;  /* 0x0002860000047ab9 */ /* 0x000fc40000000a00 */
[----:B------:R-:W-:-:S04]  /*1630*/  ISETP.NE.U32.AND P2, PT, RZ, UR4, PT ;  /* 0x00000004ff007c0c */ /* 0x000fc8000bf45070 */
[----:B------:R-:W-:Y:S01]  /*1640*/  ISETP.NE.AND.EX P2, PT, RZ, UR5, PT, P2 ;  /* 0x00000005ff007c0c */ /* 0x000fe2000bf45320 */
[----:B------:R-:W-:Y:S02]  /*1650*/  ULDC.64 UR4, c[0x0][0xa08] ;  /* 0x0002820000047ab9 */ /* 0x000fe40000000a00 */
[----:B------:R-:W-:-:S03]  /*1660*/  ISETP.NE.U32.AND P0, PT, RZ, UR4, PT ;  /* 0x00000004ff007c0c */ /* 0x000fc6000bf05070 */
[----:B-1----:R-:W1:Y:S01]  /*1670*/  @P1 LDC.64 R2, c[0x0][0xa28] ;  /* 0x00028a00ff021b82 */ /* 0x002e620000000a00 */
[----:B------:R-:W-:Y:S01]  /*1680*/  ISETP.NE.AND.EX P0, PT, RZ, UR5, PT, P0 ;  /* 0x00000005ff007c0c */ /* 0x000fe2000bf05300 */
[----:B0-----:R-:W-:-:S06]  /*1690*/  IMAD.WIDE R8, R191, 0x4, R4 ;  /* 0x00000004bf087825 */ /* 0x001fcc00078e0204 */
[----:B------:R-:W0:Y:S01]  /*16a0*/  @P2 LDC.64 R6, c[0x0][0xa18] ;  /* 0x00028600ff062b82 */ /* 0x000e220000000a00 */
[----:B------:R-:W-:Y:S02]  /*16b0*/  ULDC UR4, c[0x0][0x288] ;  /* 0x0000a20000047ab9 */ /* 0x000fe40000000800 */
[----:B------:R-:W-:Y:S01]  /*16c0*/  IMAD.U32 R169, RZ, RZ, UR4 ;  /* 0x00000004ffa97e24 */ /* 0x000fe2000f8e00ff */
[----:B------:R-:W-:Y:S02]  /*16d0*/  ULDC.64 UR4, c[0x0][0x418] ;  /* 0x0001060000047ab9 */ /* 0x000fe40000000a00 */
[----:B------:R-:W5:Y:S01]  /*16e0*/  @P0 LDG.E R79, desc[UR42][R8.64] ;  /* 0x0000002a084f0981 */ /* 0x000f62000c1e1900 */
[----:B-1----:R-:W-:-:S04]  /*16f0*/  @P1 IMAD.WIDE R2, R191, 0x4, R2 ;  /* 0x00000004bf021825 */ /* 0x002fc800078e0202 */
[----:B0-----:R-:W-:Y:S01]  /*1700*/  @P2 IMAD.WIDE R4, R191, 0x4, R6 ;  /* 0x00000004bf042825 */ /* 0x001fe200078e0206 */
[----:B------:R-:W-:Y:S01]  /*1710*/  UISETP.NE.U32.AND UP0, UPT, UR4, URZ, UPT ;  /* 0x0000003f0400728c */ /* 0x000fe2000bf05070 */
[----:B------:R0:W5:Y:S02]  /*1720*/  @P1 LDG.E R11, desc[UR42][R2.64] ;  /* 0x0000002a020b1981 */ /* 0x000164000c1e1900 */
[----:B------:R-:W-:Y:S02]  /*1730*/  ULDC UR4, c[0x0][0x424] ;  /* 0x0001090000047ab9 */ /* 0x000fe40000000800 */
[----:B------:R1:W5:Y:S01]  /*1740*/  @P2 LDG.E R169, desc[UR42][R4.64] ;  /* 0x0000002a04a92981 */ /* 0x000362000c1e1900 */
[----:B------:R-:W-:-:S03]  /*1750*/  UISETP.NE.AND.EX UP0, UPT, UR5, URZ, UPT, UP0 ;  /* 0x0000003f0500728c */ /* 0x000fc6000bf05300 */
[----:B------:R-:W-:Y:S01]  /*1760*/  ULDC UR5, c[0x0][0x2f0] ;  /* 0x0000bc0000057ab9 */ /* 0x000fe20000000800 */
[----:B------:R-:W-:-:S04]  /*1770*/  USEL UR4, UR4, 0x1, UP0 ;  /* 0x0000000104047887 */ /* 0x000fc80008000000 */
[----:B------:R-:W-:-:S03]  /*1780*/  UIMAD UR4, UR4, UR5, URZ ;  /* 0x00000005040472a4 */ /* 0x000fc6000f8e023f */
[----:B------:R-:W-:Y:S02]  /*1790*/  ULDC UR5, c[0x0][0x348] ;  /* 0x0000d20000057ab9 */ /* 0x000fe40000000800 */
[----:B0-----:R-:W-:Y:S02]  /*17a0*/  IMAD.U32 R2, RZ, RZ, UR5 ;  /* 0x00000005ff027e24 */ /* 0x001fe4000f8e00ff */
[----:B------:R-:W-:Y:S01]  /*17b0*/  IMAD.U32 R28, RZ, RZ, UR4 ;  /* 0x00000004ff1c7e24 */ /* 0x000fe2000f8e00ff */
[----:B-12---:R-:W-:Y:S06]  /*17c0*/  @P2 BRA `(.L_x_1582) ;  /* 0x0000000000242947 */ /* 0x006fec0003800000 */
        /* <DEDUP_REMOVED lines=9> */
.L_x_1582:
        /* <DEDUP_REMOVED lines=10> */
[----:B------:R-:W0:Y:S02]  /*1900*/  LDC.64 R28, c[0x0][0xa20] ;  /* 0x00028800ff1c7b82 */ /* 0x000e240000000a00 */
[----:B0-----:R-:W-:-:S06]  /*1910*/  IMAD.WIDE R28, R191, 0x4, R28 ;  /* 0x00000004bf1c7825 */ /* 0x001fcc00078e021c */
[----:B------:R0:W5:Y:S01]  /*1920*/  LDG.E R28, desc[UR42][R28.64] ;  /* 0x0000002a1c1c7981 */ /* 0x000162000c1e1900 */
[----:B------:R-:W-:Y:S05]  /*1930*/  BRA `(.L_x_1584) ;  /* 0x0000000000107947 */ /* 0x000fea0003800000 */
.L_x_1583:
[----:B------:R-:W-:Y:S05]  /*1940*/  @!P0 BRA `(.L_x_1584) ;  /* 0x00000000000c8947 */ /* 0x000fea0003800000 */
[----:B------:R-:W2:Y:S04]  /*1950*/  LDG.E R3, desc[UR42][R8.64] ;  /* 0x0000002a08037981 */ /* 0x000ea8000c1e1900 */
[----:B------:R-:W2:Y:S02]  /*1960*/  LDG.E R28, desc[UR42][R8.64+0x4] ;  /* 0x0000042a081c7981 */ /* 0x000ea4000c1e1900 */
[----:B--2---:R-:W-:-:S07]  /*1970*/  IMAD.IADD R28, R28, 0x1, -R3 ;  /* 0x000000011c1c7824 */ /* 0x004fce00078e0a03 */
.L_x_1584:
[----:B------:R-:W-:Y:S01]  /*1980*/  ULDC.64 UR4, c[0x0][0xa10] ;  /* 0x0002840000047ab9 */ /* 0x000fe20000000a00 */
[----:B------:R-:W1:Y:S01]  /*1990*/  LDC R4, c[0x0][0x448] ;  /* 0x00011200ff047b82 */ /* 0x000e620000000800 */
[----:B------:R-:W-:-:S04]  /*19a0*/  ISETP.NE.U32.AND P0, PT, RZ, UR4, PT ;  /* 0x00000004ff007c0c */ /* 0x000fc8000bf05070 */
[----:B------:R-:W-:Y:S01]  /*19b0*/  ISETP.NE.AND.EX P0, PT, RZ, UR5, PT, P0 ;  /* 0x00000005ff007c0c */ /* 0x000fe2000bf05300 */
[----:B------:R-:W-:Y:S02]  /*19c0*/  ULDC.64 UR4, c[0x0][0xa30] ;  /* 0x00028c0000047ab9 */ /* 0x000fe40000000a00 */
[----:B------:R-:W-:-:S04]  /*19d0*/  ISETP.NE.U32.AND P1, PT, RZ, UR4, PT ;  /* 0x00000004ff007c0c */ /* 0x000fc8000bf25070 */
[----:B------:R-:W-:-:S06]  /*19e0*/  ISETP.NE.AND.EX P1, PT, RZ, UR5, PT, P1 ;  /* 0x00000005ff007c0c */ /* 0x000fcc000bf25310 */
[----:B------:R-:W2:Y:S08]  /*19f0*/  @P0 LDC.64 R6, c[0x0][0xa10] ;  /* 0x00028400ff060b82 */ /* 0x000eb00000000a00 */
[----:B------:R-:W3:Y:S01]  /*1a00*/  @P1 LDC.64 R8, c[0x0][0xa30] ;  /* 0x00028c00ff081b82 */ /* 0x000ee20000000a00 */
[----:B--2---:R-:W-:-:S05]  /*1a10*/  @P0 IMAD.WIDE R6, R191, 0x4, R6 ;  /* 0x00000004bf060825 */ /* 0x004fca00078e0206 */
[----:B------:R-:W2:Y:S04]  /*1a20*/  @P0 LDG.E R0, desc[UR42][R6.64] ;  /* 0x0000002a06000981 */ /* 0x000ea8000c1e1900 */
[----:B------:R-:W2:Y:S01]  /*1a30*/  @P0 LDG.E R3, desc[UR42][R6.64+0x4] ;  /* 0x0000042a06030981 */ /* 0x000ea2000c1e1900 */
[----:B-----5:R-:W-:Y:S01]  /*1a40*/  MOV R24, R28 ;  /* 0x0000001c00187202 */ /* 0x020fe20000000f00 */
[----:B---3--:R-:W-:-:S05]  /*1a50*/  @P1 IMAD.WIDE R8, R191, 0x4, R8 ;  /* 0x00000004bf081825 */ /* 0x008fca00078e0208 */
[----:B------:R3:W5:Y:S01]  /*1a60*/  @P1 LDG.E R24, desc[UR42][R8.64] ;  /* 0x0000002a08181981 */ /* 0x000762000c1e1900 */
[----:B-1----:R-:W-:Y:S01]  /*1a70*/  ISETP.NE.AND P1, PT, R4, 0x1, PT ;  /* 0x000000010400780c */ /* 0x002fe20003f25270 */
[----:B------:R-:W-:Y:S01]  /*1a80*/  IMAD.SHL.U32 R177, R189, 0x80, RZ ;  /* 0x00000080bdb17824 */ /* 0x000fe200078e00ff */
[----:B------:R-:W1:Y:S01]  /*1a90*/  LDC.64 R4, c[0x0][0x9e0] ;  /* 0x00027800ff047b82 */ /* 0x000e620000000a00 */
[----:B------:R-:W-:-:S10]  /*1aa0*/  IMAD.IADD R11, R28, 0x1, -R11 ;  /* 0x000000011c0b7824 */ /* 0x000fd400078e0a0b */
[----:B------:R-:W4:Y:S08]  /*1ab0*/  @P1 LDC R13, c[0x0][0x44c] ;  /* 0x00011300ff0d1b82 */ /* 0x000f300000000800 */
[----:B------:R-:W0:Y:S01]  /*1ac0*/  @P1 LDC R10, c[0x0][0x450] ;  /* 0x00011400ff0a1b82 */ /* 0x000e220000000800 */
[----:B-1----:R-:W-:Y:S01]  /*1ad0*/  ISETP.GE.AND P2, PT, R5, 0x1, PT ;  /* 0x000000010500780c */ /* 0x002fe20003f46270 */
[----:B--2---:R-:W-:-:S02]  /*1ae0*/  @P0 IMAD.IADD R2, R3, 0x1, -R0 ;  /* 0x0000000103020824 */ /* 0x004fc400078e0a00 */
[----:B------:R-:W-:Y:S02]  /*1af0*/  VIADD R0, R177, 0x7f ;  /* 0x0000007fb1007836 */ /* 0x000fe40000000000 */
[----:B------:R-:W-:Y:S02]  /*1b00*/  IMAD.IADD R171, R11, 0x1, R2 ;  /* 0x000000010bab7824 */ /* 0x000fe400078e0202 */
[----:B----4-:R-:W-:-:S03]  /*1b10*/  @P1 IMAD.HI.U32 R3, R0, R13, RZ ;  /* 0x0000000d00031227 */ /* 0x010fc600078e00ff */
[C---:B------:R-:W-:Y:S01]  /*1b20*/  IADD3 R7, R171.reuse, 0x1, -R169 ;  /* 0x00000001ab077810 */ /* 0x040fe20007ffe8a9 */
[----:B------:R-:W-:Y:S01]  /*1b30*/  IMAD.MOV.U32 R6, RZ, RZ, R0 ;  /* 0x000000ffff067224 */ /* 0x000fe200078e0000 */
[----:B0-----:R-:W-:Y:S01]  /*1b40*/  @P1 SHF.R.U32.HI R6, RZ, R10, R3 ;  /* 0x0000000aff061219 */ /* 0x001fe20000011603 */
[----:B------:R-:W-:-:S04]  /*1b50*/  VIADD R0, R171, 0x7f ;  /* 0x0000007fab007836 */ /* 0x000fc80000000000 */
[----:B---3--:R-:W-:Y:S01]  /*1b60*/  IMAD.IADD R9, R7, 0x1, R6 ;  /* 0x0000000107097824 */ /* 0x008fe200078e0206 */
[----:B------:R-:W-:-:S03]  /*1b70*/  SHF.R.S32.HI R3, RZ, 0x1f, R0 ;  /* 0x0000001fff037819 */ /* 0x000fc60000011400 */
[----:B------:R-:W-:Y:S01]  /*1b80*/  IMAD.IADD R4, R9, 0x1, R4 ;  /* 0x0000000109047824 */ /* 0x000fe200078e0204 */
[----:B------:R-:W-:-:S04]  /*1b90*/  LEA.HI R3, R3, R0, RZ, 0x7 ;  /* 0x0000000003037211 */ /* 0x000fc800078f38ff */
[----:B------:R-:W-:Y:S01]  /*1ba0*/  SHF.R.S32.HI R27, RZ, 0x7, R3 ;  /* 0x00000007ff1b7819 */ /* 0x000fe20000011403 */
[----:B------:R-:W-:Y:S06]  /*1bb0*/  @!P2 BRA `(.L_x_1585) ;  /* 0x000000000048a947 */ /* 0x000fec0003800000 */
[C---:B------:R-:W-:Y:S01]  /*1bc0*/  ISETP.GT.AND P0, PT, R9.reuse, RZ, PT ;  /* 0x000000ff0900720c */ /* 0x040fe20003f04270 */
[----:B------:R-:W-:Y:S01]  /*1bd0*/  BSSY B0, `(.L_x_1586) ;  /* 0x000000e000007945 */ /* 0x000fe20003800000 */
[----:B------:R-:W-:-:S11]  /*1be0*/  VIADD R0, R9, 0xffffffff ;  /* 0xffffffff09007836 */ /* 0x000fd60000000000 */
[----:B------:R-:W-:Y:S05]  /*1bf0*/  @P0 BRA `(.L_x_1587) ;  /* 0x00000000001c0947 */ /* 0x000fea0003800000 */
[----:B------:R-:W-:Y:S01]  /*1c00*/  ISETP.NE.AND P0, PT, R5, 0x1, PT ;  /* 0x000000010500780c */ /* 0x000fe20003f05270 */
[----:B------:R-:W-:-:S12]  /*1c10*/  IMAD.MOV R3, RZ, RZ, -R9 ;  /* 0x000000ffff037224 */ /* 0x000fd800078e0a09 */
[----:B------:R-:W0:Y:S02]  /*1c20*/  @P0 LDC.64 R6, c[0x0][0x9e8] ;  /* 0x00027a00ff060b82 */ /* 0x000e240000000a00 */
[----:B0-----:R-:W-:-:S05]  /*1c30*/  @P0 IMAD.HI.U32 R0, R3, R6, RZ ;  /* 0x0000000603000227 */ /* 0x001fca00078e00ff */
[----:B------:R-:W-:-:S04]  /*1c40*/  @P0 SHF.R.U32.HI R3, RZ, R7, R0 ;  /* 0x00000007ff030219 */ /* 0x000fc80000011600 */
[----:B------:R-:W-:Y:S01]  /*1c50*/  LOP3.LUT R0, RZ, R3, RZ, 0x33, !PT ;  /* 0x00000003ff007212 */ /* 0x000fe200078e33ff */
[----:B------:R-:W-:Y:S06]  /*1c60*/  BRA `(.L_x_1588) ;  /* 0x0000000000107947 */ /* 0x000fec0003800000 */
.L_x_1587:
[----:B------:R-:W-:-:S13]  /*1c70*/  ISETP.NE.AND P0, PT, R5, 0x1, PT ;  /* 0x000000010500780c */ /* 0x000fda0003f05270 */
[----:B------:R-:W0:Y:S02]  /*1c80*/  @P0 LDC.64 R6, c[0x0][0x9e8] ;  /* 0x00027a00ff060b82 */ /* 0x000e240000000a00 */
[----:B0-----:R-:W-:-:S05]  /*1c90*/  @P0 IMAD.HI.U32 R6, R0, R6, RZ ;  /* 0x0000000600060227 */ /* 0x001fca00078e00ff */
[----:B------:R-:W-:-:S07]  /*1ca0*/  @P0 SHF.R.U32.HI R0, RZ, R7, R6 ;  /* 0x00000007ff000219 */ /* 0x000fce0000011606 */
.L_x_1588:
[----:B------:R-:W-:Y:S05]  /*1cb0*/  BSYNC B0 ;  /* 0x0000000000007941 */ /* 0x000fea0003800000 */
.L_x_1586:
[----:B------:R-:W-:-:S05]  /*1cc0*/  IMAD R3, R0, R5, R5 ;  /* 0x0000000500037224 */ /* 0x000fca00078e0205 */
[----:B------:R-:W-:-:S07]  /*1cd0*/  VIMNMX R4, R4, R3, PT ;  /* 0x0000000304047248 */ /* 0x000fce0003fe0100 */
.L_x_1585:
[----:B------:R-:W0:Y:S01]  /*1ce0*/  @P1 LDC R0, c[0x0][0x44c] ;  /* 0x00011300ff001b82 */ /* 0x000e220000000800 */
[----:B------:R-:W-:Y:S01]  /*1cf0*/  VIADD R4, R4, 0x7f ;  /* 0x0000007f04047836 */ /* 0x000fe20000000000 */
[----:B------:R-:W-:Y:S01]  /*1d00*/  ULDC UR4, c[0x0][0x9dc] ;  /* 0x0002770000047ab9 */ /* 0x000fe20000000800 */
[----:B------:R-:W-:Y:S02]  /*1d10*/  IMAD.MOV.U32 R7, RZ, RZ, R177 ;  /* 0x000000ffff077224 */ /* 0x000fe400078e00b1 */
[----:B------:R-:W-:Y:S01]  /*1d20*/  IMAD.IADD R88, R171, 0x1, -R169 ;  /* 0x00000001ab587824 */ /* 0x000fe200078e0aa9 */
[----:B------:R-:W-:Y:S02]  /*1d30*/  SHF.R.S32.HI R3, RZ, 0x1f, R4 ;  /* 0x0000001fff037819 */ /* 0x000fe40000011404 */
[----:B------:R-:W1:Y:S02]  /*1d40*/  @P1 LDC R9, c[0x0][0x450] ;  /* 0x00011400ff091b82 */ /* 0x000e640000000800 */
[----:B------:R-:W-:Y:S01]  /*1d50*/  LEA.HI R3, R3, R4, RZ, 0x7 ;  /* 0x0000000403037211 */ /* 0x000fe200078f38ff */
[----:B0-----:R-:W-:-:S05]  /*1d60*/  @P1 IMAD.HI.U32 R0, R177, R0, RZ ;  /* 0x00000000b1001227 */ /* 0x001fca00078e00ff */
[----:B-1----:R-:W-:Y:S02]  /*1d70*/  @P1 SHF.R.U32.HI R7, RZ, R9, R0 ;  /* 0x00000009ff071219 */ /* 0x002fe40000011600 */
[----:B------:R-:W-:-:S03]  /*1d80*/  SHF.R.S32.HI R0, RZ, 0x7, R3 ;  /* 0x00000007ff007819 */ /* 0x000fc60000011403 */
[----:B------:R-:W-:Y:S01]  /*1d90*/  IMAD.IADD R3, R88, 0x1, R7 ;  /* 0x0000000158037824 */ /* 0x000fe200078e0207 */
[----:B------:R-:W-:-:S03]  /*1da0*/  VIMNMX R8, R27, R0, PT ;  /* 0x000000001b087248 */ /* 0x000fc60003fe0100 */
[----:B------:R-:W-:Y:S01]  /*1db0*/  VIADD R0, R3, -UR4 ;  /* 0x8000000403007c36 */ /* 0x000fe20008000000 */
[----:B------:R-:W-:Y:S06]  /*1dc0*/  @!P2 BRA `(.L_x_1589) ;  /* 0x000000000044a947 */ /* 0x000fec0003800000 */
[----:B------:R-:W-:Y:S01]  /*1dd0*/  ISETP.GT.AND P0, PT, R3, -0x1, PT ;  /* 0xffffffff0300780c */ /* 0x000fe20003f04270 */
[----:B------:R-:W-:-:S12]  /*1de0*/  BSSY B0, `(.L_x_1590) ;  /* 0x000000d000007945 */ /* 0x000fd80003800000 */
        /* <DEDUP_REMOVED lines=8> */
.L_x_1591:
[----:B------:R-:W-:-:S13]  /*1e70*/  ISETP.NE.AND P0, PT, R5, 0x1, PT ;  /* 0x000000010500780c */ /* 0x000fda0003f05270 */
[----:B------:R-:W0:Y:S02]  /*1e80*/  @P0 LDC.64 R6, c[0x0][0x9e8] ;  /* 0x00027a00ff060b82 */ /* 0x000e240000000a00 */
[----:B0-----:R-:W-:-:S05]  /*1e90*/  @P0 IMAD.HI.U32 R4, R3, R6, RZ ;  /* 0x0000000603040227 */ /* 0x001fca00078e00ff */
[----:B------:R-:W-:-:S07]  /*1ea0*/  @P0 SHF.R.U32.HI R3, RZ, R7, R4 ;  /* 0x00000007ff030219 */ /* 0x000fce0000011604 */
.L_x_1592:
[----:B------:R-:W-:Y:S05]  /*1eb0*/  BSYNC B0 ;  /* 0x0000000000007941 */ /* 0x000fea0003800000 */
.L_x_1590:
[----:B------:R-:W-:-:S05]  /*1ec0*/  IMAD R3, R3, R5, RZ ;  /* 0x0000000503037224 */ /* 0x000fca00078e02ff */
[----:B------:R-:W-:-:S07]  /*1ed0*/  VIMNMX R0, R0, R3, !PT ;  /* 0x0000000300007248 */ /* 0x000fce0007fe0100 */
.L_x_1589:
[----:B------:R-:W-:Y:S01]  /*1ee0*/  SHF.R.S32.HI R3, RZ, 0x1f, R0 ;  /* 0x0000001fff037819 */ /* 0x000fe20000011400 */
[----:B------:R-:W-:Y:S01]  /*1ef0*/  BSSY B0, `(.L_x_1593) ;  /* 0x0000028000007945 */ /* 0x000fe20003800000 */
[----:B------:R-:W-:Y:S02]  /*1f00*/  LOP3.LUT R208, R206, 0xff, RZ, 0xc0, !PT ;  /* 0x000000ffced07812 */ /* 0x000fe400078ec0ff */
[----:B------:R-:W-:Y:S02]  /*1f10*/  LEA.HI R3, R3, R0, RZ, 0x7 ;  /* 0x0000000003037211 */ /* 0x000fe400078f38ff */
[----:B------:R-:W-:Y:S02]  /*1f20*/  SHF.R.U32.HI R206, RZ, 0x10, R206 ;  /* 0x00000010ffce7819 */ /* 0x000fe400000116ce */
[----:B------:R-:W-:-:S04]  /*1f30*/  SHF.R.S32.HI R3, RZ, 0x7, R3 ;  /* 0x00000007ff037819 */ /* 0x000fc80000011403 */
[----:B------:R-:W-:Y:S01]  /*1f40*/  VIMNMX R9, RZ, R3, !PT ;  /* 0x00000003ff097248 */ /* 0x000fe20007fe0100 */
[----:B------:R-:W-:-:S03]  /*1f50*/  IMAD.MOV.U32 R3, RZ, RZ, RZ ;  /* 0x000000ffff037224 */ /* 0x000fc600078e00ff */
[----:B------:R-:W-:-:S13]  /*1f60*/  ISETP.GT.AND P0, PT, R8, R9, PT ;  /* 0x000000090800720c */ /* 0x000fda0003f04270 */
[----:B------:R-:W-:Y:S05]  /*1f70*/  @!P0 BRA `(.L_x_1594) ;  /* 0x00000000007c8947 */ /* 0x000fea0003800000 */
[----:B------:R-:W-:Y:S01]  /*1f80*/  ISETP.NE.AND P0, PT, R206, RZ, PT ;  /* 0x000000ffce00720c */ /* 0x000fe20003f05270 */
[----:B------:R-:W-:-:S03]  /*1f90*/  ULDC UR4, c[0x0][0x9f0] ;  /* 0x00027c0000047ab9 */ /* 0x000fc60000000800 */
[----:B------:R-:W-:-:S04]  /*1fa0*/  SEL R13, R206, UR4, P0 ;  /* 0x00000004ce0d7c07 */ /* 0x000fc80008000000 */
[-C--:B------:R-:W-:Y:S02]  /*1fb0*/  IABS R6, R13.reuse ;  /* 0x0000000d00067213 */ /* 0x080fe40000000000 */
[----:B------:R-:W-:Y:S02]  /*1fc0*/  IADD3 R0, R13, -0x1, R8 ;  /* 0xffffffff0d007810 */ /* 0x000fe40007ffe008 */
[----:B------:R-:W0:Y:S01]  /*1fd0*/  I2F.RP R3, R6 ;  /* 0x0000000600037306 */ /* 0x000e220000209400 */
[----:B------:R-:W-:Y:S02]  /*1fe0*/  IABS R12, R13 ;  /* 0x0000000d000c7213 */ /* 0x000fe40000000000 */
[----:B------:R-:W-:-:S05]  /*1ff0*/  IMAD.IADD R0, R0, 0x1, -R9 ;  /* 0x0000000100007824 */ /* 0x000fca00078e0a09 */
[----:B------:R-:W-:Y:S02]  /*2000*/  IABS R10, R0 ;  /* 0x00000000000a7213 */ /* 0x000fe40000000000 */
[----:B------:R-:W-:-:S04]  /*2010*/  LOP3.LUT R0, R0, R13, RZ, 0x3c, !PT ;  /* 0x0000000d00007212 */ /* 0x000fc800078e3cff */
[----:B------:R-:W-:Y:S01]  /*2020*/  ISETP.GE.AND P2, PT, R0, RZ, PT ;  /* 0x000000ff0000720c */ /* 0x000fe20003f46270 */
[----:B0-----:R-:W0:Y:S02]  /*2030*/  MUFU.RCP R3, R3 ;  /* 0x0000000300037308 */ /* 0x001e240000001000 */
[----:B0-----:R-:W-:Y:S02]  /*2040*/  VIADD R4, R3, 0xffffffe ;  /* 0x0ffffffe03047836 */ /* 0x001fe40000000000 */
[----:B------:R-:W-:-:S04]  /*2050*/  IMAD.MOV R3, RZ, RZ, -R12 ;  /* 0x000000ffff037224 */ /* 0x000fc800078e0a0c */
[----:B------:R0:W1:Y:S02]  /*2060*/  F2I.FTZ.U32.TRUNC.NTZ R5, R4 ;  /* 0x0000000400057305 */ /* 0x000064000021f000 */
[----:B0-----:R-:W-:Y:S02]  /*2070*/  IMAD.MOV.U32 R4, RZ, RZ, RZ ;  /* 0x000000ffff047224 */ /* 0x001fe400078e00ff */
[----:B-1----:R-:W-:-:S04]  /*2080*/  IMAD.MOV R7, RZ, RZ, -R5 ;  /* 0x000000ffff077224 */ /* 0x002fc800078e0a05 */
[----:B------:R-:W-:-:S04]  /*2090*/  IMAD R7, R7, R6, RZ ;  /* 0x0000000607077224 */ /* 0x000fc800078e02ff */
[----:B------:R-:W-:-:S04]  /*20a0*/  IMAD.HI.U32 R5, R5, R7, R4 ;  /* 0x0000000705057227 */ /* 0x000fc800078e0004 */
[----:B------:R-:W-:-:S04]  /*20b0*/  IMAD.MOV.U32 R4, RZ, RZ, R10 ;  /* 0x000000ffff047224 */ /* 0x000fc800078e000a */
        /* <DEDUP_REMOVED lines=11> */
.L_x_1594:
[----:B------:R-:W-:Y:S05]  /*2170*/  BSYNC B0 ;  /* 0x0000000000007941 */ /* 0x000fea0003800000 */
.L_x_1593:
[----:B------:R-:W-:-:S05]  /*2180*/  IMAD R0, R208, R3, R9 ;  /* 0x00000003d0007224 */ /* 0x000fca00078e0209 */
[C---:B------:R-:W-:Y:S01]  /*2190*/  VIADDMNMX R3, R0.reuse, R3, R8, PT ;  /* 0x0000000300037246 */ /* 0x040fe20003800108 */
[----:B------:R-:W-:-:S04]  /*21a0*/  IMAD R0, R0, 0x80, -R11 ;  /* 0x0000008000007824 */ /* 0x000fc800078e0a0b */
[----:B------:R-:W-:Y:S01]  /*21b0*/  IMAD R3, R3, 0x80, -R11 ;  /* 0x0000008003037824 */ /* 0x000fe200078e0a0b */
[----:B------:R-:W-:-:S04]  /*21c0*/  VIMNMX R0, RZ, R0, !PT ;  /* 0x00000000ff007248 */ /* 0x000fc80007fe0100 */
[----:B------:R-:W-:Y:S02]  /*21d0*/  VIMNMX R3, R3, R2, PT ;  /* 0x0000000203037248 */ /* 0x000fe40003fe0100 */
[----:B------:R-:W-:Y:S02]  /*21e0*/  SHF.R.U32.HI R26, RZ, 0x7, R0 ;  /* 0x00000007ff1a7819 */ /* 0x000fe40000011600 */
[----:B------:R-:W-:-:S03]  /*21f0*/  ISETP.GT.AND P0, PT, R3, R0, PT ;  /* 0x000000000300720c */ /* 0x000fc60003f04270 */
[----:B------:R-:W-:-:S10]  /*2200*/  IMAD.MOV.U32 R25, RZ, RZ, R26 ;  /* 0x000000ffff197224 */ /* 0x000fd400078e001a */
[----:B------:R-:W-:-:S05]  /*2210*/  @P0 VIADD R3, R3, 0x7f ;  /* 0x0000007f03030836 */ /* 0x000fca0000000000 */
[----:B------:R-:W-:-:S04]  /*2220*/  @P0 SHF.R.S32.HI R0, RZ, 0x1f, R3 ;  /* 0x0000001fff000819 */ /* 0x000fc80000011403 */
[----:B------:R-:W-:-:S04]  /*2230*/  @P0 LEA.HI R0, R0, R3, RZ, 0x7 ;  /* 0x0000000300000211 */ /* 0x000fc800078f38ff */
[----:B------:R-:W-:Y:S02]  /*2240*/  @P0 SHF.R.S32.HI R25, RZ, 0x7, R0 ;  /* 0x00000007ff190819 */ /* 0x000fe40000011400 */
        /* <DEDUP_REMOVED lines=22> */
[----:B-1---5:R-:W-:Y:S05]  /*23b0*/  CALL.ABS.NOINC R14 ;  /* 0x000000000e007343 */ /* 0x022fea0003c00000 */
.L_x_1597:
[----:B------:R-:W-:Y:S05]  /*23c0*/  BSYNC B6 ;  /* 0x0000000000067941 */ /* 0x000fea0003800000 */
.L_x_1596:
        /* <DEDUP_REMOVED lines=12> */
[----:B------:R-:W-:Y:S01]  /*2490*/  MOV R8, 0x70 ;  /* 0x0000007000087802 */ /* 0x000fe20000000f00 */
[----:B------:R-:W-:Y:S02]  /*24a0*/  IMAD.U32 R7, RZ, RZ, UR7 ;  /* 0x00000007ff077e24 */ /* 0x000fe4000f8e00ff */
[----:B------:R-:W-:-:S02]  /*24b0*/  IMAD.U32 R10, RZ, RZ, UR4 ;  /* 0x00000004ff0a7e24 */ /* 0x000fc4000f8e00ff */
[----:B------:R-:W-:Y:S02]  /*24c0*/  IMAD.U32 R11, RZ, RZ, UR5 ;  /* 0x00000005ff0b7e24 */ /* 0x000fe4000f8e00ff */
[----:B------:R-:W-:Y:S02]  /*24d0*/  IMAD.MOV.U32 R12, RZ, RZ, 0x1 ;  /* 0x00000001ff0c7424 */ /* 0x000fe400078e00ff */
[----:B0-----:R-:W-:-:S07]  /*24e0*/  IMAD.MOV.U32 R13, RZ, RZ, RZ ;  /* 0x000000ffff0d7224 */ /* 0x001fce00078e00ff */
[----:B------:R-:W-:-:S07]  /*24f0*/  LEPC R20, `(.L_x_1599) ;  /* 0x000000001014794e */ /* 0x000fce0000000000 */
[----:B-1---5:R-:W-:Y:S05]  /*2500*/  CALL.ABS.NOINC R14 ;  /* 0x000000000e007343 */ /* 0x022fea0003c00000 */
.L_x_1599:
[----:B------:R-:W-:Y:S05]  /*2510*/  BSYNC B6 ;  /* 0x0000000000067941 */ /* 0x000fea0003800000 */
.L_x_1598:
[----:B------:R-:W-:Y:S01]  /*2520*/  ULDC.64 UR4, c[0x0][0x9f8] ;  /* 0x00027e0000047ab9 */ /* 0x000fe20000000a00 */
[----:B------:R-:W-:Y:S01]  /*2530*/  IMAD.MOV.U32 R82, RZ, RZ, R191 ;  /* 0x000000ffff527224 */ /* 0x000fe200078e00bf */
[----:B------:R-:W-:Y:S01]  /*2540*/  ISETP.NE.U32.AND P0, PT, RZ, UR4, PT ;  /* 0x00000004ff007c0c */ /* 0x000fe2000bf05070 */
[----:B------:R-:W0:Y:S01]  /*2550*/  S2R R20, SR_TID.X ;  /* 0x0000000000147919 */ /* 0x000e220000002100 */
[C---:B------:R-:W-:Y:S01]  /*2560*/  VIADD R81, R18.reuse, 0x20 ;  /* 0x0000002012517836 */ /* 0x040fe20000000000 */
[----:B------:R-:W1:Y:S01]  /*2570*/  LDC R65, c[0x0][0x3f4] ;  /* 0x0000fd00ff417b82 */ /* 0x000e620000000800 */
[----:B------:R-:W-:Y:S01]  /*2580*/  ISETP.NE.AND.EX P0, PT, RZ, UR5, PT, P0 ;  /* 0x00000005ff007c0c */ /* 0x000fe2000bf05300 */
[----:B------:R-:W-:-:S06]  /*2590*/  VIADD R80, R18, 0x40 ;  /* 0x0000004012507836 */ /* 0x000fcc0000000000 */
[----:B------:R-:W2:Y:S08]  /*25a0*/  LDC.64 R68, c[0x0][0x3f8] ;  /* 0x0000fe00ff447b82 */ /* 0x000eb00000000a00 */
[----:B------:R-:W3:Y:S08]  /*25b0*/  @P0 LDC.64 R4, c[0x0][0x9f8] ;  /* 0x00027e00ff040b82 */ /* 0x000ef00000000a00 */
[----:B------:R-:W4:Y:S01]  /*25c0*/  LDC.64 R70, c[0x0][0x408] ;  /* 0x00010200ff467b82 */ /* 0x000f220000000a00 */
[----:B0-----:R-:W-:-:S04]  /*25d0*/  SHF.R.U32.HI R29, RZ, 0x7, R20 ;  /* 0x00000007ff1d7819 */ /* 0x001fc80000011614 */
[----:B------:R-:W-:Y:S01]  /*25e0*/  ISETP.NE.AND P6, PT, R29, 0x1, PT ;  /* 0x000000011d00780c */ /* 0x000fe20003fc5270 */
[----:B---3--:R-:W-:-:S05]  /*25f0*/  @P0 IMAD.WIDE R4, R191, 0x4, R4 ;  /* 0x00000004bf040825 */ /* 0x008fca00078e0204 */
[----:B------:R0:W3:Y:S01]  /*2600*/  @P0 LDG.E R82, desc[UR42][R4.64] ;  /* 0x0000002a04520981 */ /* 0x0000e2000c1e1900 */
[----:B------:R-:W-:-:S06]  /*2610*/  SHF.R.S32.HI R7, RZ, 0x1f, R175 ;  /* 0x0000001fff077819 */ /* 0x000fcc00000114af */
[----:B------:R-:W-:Y:S05]  /*2620*/  @!P6 WARPSYNC.ALL ;  /* 0x000000000000e948 */ /* 0x000fea0003800000 */
[----:B------:R-:W-:Y:S01]  /*2630*/  ULDC UR5, c[0x0][0x2f4] ;  /* 0x0000bd0000057ab9 */ /* 0x000fe20000000800 */
[----:B------:R-:W-:Y:S01]  /*2640*/  ULDC UR4, c[0x0][0x320] ;  /* 0x0000c80000047ab9 */ /* 0x000fe20000000800 */
[----:B------:R-:W-:Y:S01]  /*2650*/  ISETP.GE.AND P1, PT, R81, UR5, PT ;  /* 0x0000000551007c0c */ /* 0x000fe2000bf26270 */
[----:B------:R-:W-:Y:S01]  /*2660*/  IMAD.IADD R79, R79, 0x1, R28 ;  /* 0x000000014f4f7824 */ /* 0x000fe200078e021c */
[----:B------:R-:W-:Y:S01]  /*2670*/  ISETP.GE.AND P0, PT, R18, UR5, PT ;  /* 0x0000000512007c0c */ /* 0x000fe2000bf06270 */
[----:B------:R-:W-:Y:S01]  /*2680*/  IMAD R67, R226, 0x80, R175 ;  /* 0x00000080e2437824 */ /* 0x000fe200078e02af */
[----:B------:R-:W-:Y:S01]  /*2690*/  SEL R3, RZ, 0xffffffff, P1 ;  /* 0xffffffffff037807 */ /* 0x000fe20000800000 */
[----:B------:R-:W-:Y:S01]  /*26a0*/  VIADD R66, R29, 0x8 ;  /* 0x000000081d427836 */ /* 0x000fe20000000000 */
[----:B------:R-:W-:-:S02]  /*26b0*/  SEL R0, RZ, 0x1, P0 ;  /* 0x00000001ff007807 */ /* 0x000fc40000000000 */
[----:B------:R-:W-:Y:S01]  /*26c0*/  ISETP.GE.AND P0, PT, R81, UR4, PT ;  /* 0x0000000451007c0c */ /* 0x000fe2000bf06270 */
[----:B------:R-:W-:Y:S01]  /*26d0*/  IMAD.SHL.U32 R3, R3, 0x2, RZ ;  /* 0x0000000203037824 */ /* 0x000fe200078e00ff */
[----:B------:R-:W-:Y:S02]  /*26e0*/  ISETP.GE.AND P1, PT, R18, UR4, PT ;  /* 0x0000000412007c0c */ /* 0x000fe4000bf26270 */
[----:B------:R-:W-:Y:S02]  /*26f0*/  ISETP.GE.AND P2, PT, R176, UR5, PT ;  /* 0x00000005b0007c0c */ /* 0x000fe4000bf46270 */
[----:B------:R-:W-:Y:S02]  /*2700*/  LOP3.LUT R0, R3, 0x2, R0, 0xe2, !PT ;  /* 0x0000000203007812 */ /* 0x000fe400078ee200 */
[----:B------:R-:W-:Y:S02]  /*2710*/  SEL R3, RZ, 0xffffffff, P0 ;  /* 0xffffffffff037807 */ /* 0x000fe40000000000 */
[----:B------:R-:W-:-:S02]  /*2720*/  ISETP.GE.AND P0, PT, R80, UR5, PT ;  /* 0x0000000550007c0c */ /* 0x000fc4000bf06270 */
[----:B0-----:R-:W-:Y:S01]  /*2730*/  SEL R5, RZ, 0x1, P1 ;  /* 0x00000001ff057807 */ /* 0x001fe20000800000 */
[----:B------:R-:W-:Y:S01]  /*2740*/  IMAD.SHL.U32 R6, R3, 0x2, RZ ;  /* 0x0000000203067824 */ /* 0x000fe200078e00ff */
[----:B------:R-:W-:Y:S02]  /*2750*/  SEL R4, RZ, 0x8, P2 ;  /* 0x00000008ff047807 */ /* 0x000fe40001000000 */
[----:B------:R-:W-:Y:S02]  /*2760*/  SEL R3, RZ, 0x4, P0 ;  /* 0x00000004ff037807 */ /* 0x000fe40000000000 */
[----:B------:R-:W-:Y:S02]  /*2770*/  ISETP.GE.AND P0, PT, R80, UR4, PT ;  /* 0x0000000450007c0c */ /* 0x000fe4000bf06270 */
[----:B------:R-:W-:Y:S02]  /*2780*/  ISETP.GE.AND P1, PT, R184, UR5, PT ;  /* 0x00000005b8007c0c */ /* 0x000fe4000bf26270 */
[----:B------:R-:W-:Y:S01]  /*2790*/  LOP3.LUT R0, R4, R0, R3, 0xfe, !PT ;  /* 0x0000000004007212 */ /* 0x000fe200078efe03 */
[----:B--2---:R-:W-:Y:S01]  /*27a0*/  IMAD R4, R7, R68, RZ ;  /* 0x0000004407047224 */ /* 0x004fe200078e02ff */
[----:B------:R-:W-:-:S02]  /*27b0*/  SEL R78, RZ, 0x4, P0 ;  /* 0x00000004ff4e7807 */ /* 0x000fc40000000000 */
[----:B------:R-:W-:Y:S02]  /*27c0*/  SEL R3, RZ, 0x10, P1 ;  /* 0x00000010ff037807 */ /* 0x000fe40000800000 */
[----:B-1----:R-:W-:Y:S02]  /*27d0*/  ISETP.GE.AND P0, PT, R18, R65, PT ;  /* 0x000000411200720c */ /* 0x002fe40003f06270 */
[----:B------:R-:W-:Y:S01]  /*27e0*/  LOP3.LUT R5, R6, 0x2, R5, 0xe2, !PT ;  /* 0x0000000206057812 */ /* 0x000fe200078ee205 */
[----:B----4-:R-:W-:Y:S01]  /*27f0*/  IMAD R6, R7, R70, RZ ;  /* 0x0000004607067224 */ /* 0x010fe200078e02ff */
[----:B------:R-:W-:Y:S02]  /*2800*/  SHF.R.S32.HI R19, RZ, 0x1f, R18 ;  /* 0x0000001fff137819 */ /* 0x000fe40000011412 */
[----:B------:R-:W-:Y:S01]  /*2810*/  SHF.R.S32.HI R173, RZ, 0x1f, R172 ;  /* 0x0000001fffad7819 */ /* 0x000fe200000114ac */
[C---:B------:R-:W-:Y:S01]  /*2820*/  IMAD R9, R175.reuse, R71, R6 ;  /* 0x00000047af097224 */ /* 0x040fe200078e0206 */
[----:B------:R-:W-:Y:S01]  /*2830*/  LOP3.LUT R0, R0, R3, RZ, 0xfc, !PT ;  /* 0x0000000300007212 */ /* 0x000fe200078efcff */
[----:B------:R-:W-:Y:S01]  /*2840*/  IMAD.WIDE.U32 R50, R175, R68, R18 ;  /* 0x00000044af327225 */ /* 0x000fe200078e0012 */
[----:B------:R-:W-:-:S02]  /*2850*/  ISETP.GE.AND P4, PT, R81, R65, PT ;  /* 0x000000415100720c */ /* 0x000fc40003f86270 */
[----:B------:R-:W-:Y:S01]  /*2860*/  SEL R3, R65, RZ, P0 ;  /* 0x000000ff41037207 */ /* 0x000fe20000000000 */
[----:B------:R-:W-:Y:S01]  /*2870*/  IMAD.WIDE.U32 R52, R175, R68, R172 ;  /* 0x00000044af347225 */ /* 0x000fe200078e00ac */
[----:B------:R-:W-:Y:S02]  /*2880*/  LOP3.LUT R78, R5, R78, RZ, 0xfc, !PT ;  /* 0x0000004e054e7212 */ /* 0x000fe400078efcff */
[----:B------:R-:W-:Y:S01]  /*2890*/  ISETP.GE.AND P3, PT, R80, R65, PT ;  /* 0x000000415000720c */ /* 0x000fe20003f66270 */
[----:B------:R-:W-:Y:S01]  /*28a0*/  IMAD R5, R175, R69, R4 ;  /* 0x00000045af057224 */ /* 0x000fe200078e0204 */
[C---:B------:R-:W-:Y:S01]  /*28b0*/  SEL R4, R65.reuse, RZ, P4 ;  /* 0x000000ff41047207 */ /* 0x040fe20002000000 */
[----:B------:R-:W-:Y:S01]  /*28c0*/  IMAD.IADD R3, R18, 0x1, R3 ;  /* 0x0000000112037824 */ /* 0x000fe200078e0203 */
[----:B------:R-:W-:Y:S01]  /*28d0*/  SEL R7, R65, RZ, P3 ;  /* 0x000000ff41077207 */ /* 0x000fe20001800000 */
[----:B------:R-:W-:Y:S01]  /*28e0*/  IMAD.IADD R51, R51, 0x1, R5 ;  /* 0x0000000133337824 */ /* 0x000fe200078e0205 */
[----:B------:R-:W-:Y:S01]  /*28f0*/  ISETP.GE.AND P2, PT, R185, UR5, PT ;  /* 0x00000005b9007c0c */ /* 0x000fe2000bf46270 */
[----:B------:R-:W-:Y:S01]  /*2900*/  IMAD.IADD R53, R5, 0x1, R53 ;  /* 0x0000000105357824 */ /* 0x000fe200078e0235 */
[----:B------:R-:W-:Y:S01]  /*2910*/  ISETP.GE.AND P1, PT, R176, UR4, PT ;  /* 0x00000004b0007c0c */ /* 0x000fe2000bf26270 */
[----:B------:R-:W-:Y:S01]  /*2920*/  IMAD.IADD R5, R81, 0x1, R4 ;  /* 0x0000000151057824 */ /* 0x000fe200078e0204 */
[----:B------:R-:W-:Y:S01]  /*2930*/  SHF.R.S32.HI R4, RZ, 0x1f, R3 ;  /* 0x0000001fff047819 */ /* 0x000fe20000011403 */
[----:B------:R-:W-:Y:S01]  /*2940*/  IMAD.IADD R7, R80, 0x1, R7 ;  /* 0x0000000150077824 */ /* 0x000fe200078e0207 */
[----:B------:R-:W-:Y:S01]  /*2950*/  SEL R57, RZ, 0x20, P2 ;  /* 0x00000020ff397807 */ /* 0x000fe20001000000 */
[----:B------:R-:W-:Y:S01]  /*2960*/  IMAD.WIDE.U32 R20, R175, R70, R18 ;  /* 0x00000046af147225 */ /* 0x000fe200078e0012 */
[----:B------:R-:W-:-:S02]  /*2970*/  LEA.HI R77, R4, R3, RZ, 0x4 ;  /* 0x00000003044d7211 */ /* 0x000fc400078f20ff */
[----:B------:R-:W-:Y:S01]  /*2980*/  LEA.HI R3, R4, R3, RZ, 0x6 ;  /* 0x0000000304037211 */ /* 0x000fe200078f30ff */
[-C--:B------:R-:W-:Y:S01]  /*2990*/  IMAD.WIDE.U32 R48, R175, R70.reuse, R172 ;  /* 0x00000046af307225 */ /* 0x080fe200078e00ac */
[----:B------:R-:W-:Y:S02]  /*29a0*/  SHF.R.S32.HI R6, RZ, 0x1f, R5 ;  /* 0x0000001fff067819 */ /* 0x000fe40000011405 */
[----:B------:R-:W-:Y:S01]  /*29b0*/  SHF.R.S32.HI R8, RZ, 0x1f, R7 ;  /* 0x0000001fff087819 */ /* 0x000fe20000011407 */
[----:B------:R-:W-:Y:S01]  /*29c0*/  IMAD.IADD R21, R21, 0x1, R9 ;  /* 0x0000000115157824 */ /* 0x000fe200078e0209 */
[----:B------:R-:W-:Y:S01]  /*29d0*/  LEA.HI R76, R6, R5, RZ, 0x4 ;  /* 0x00000005064c7211 */ /* 0x000fe200078f20ff */
[----:B------:R-:W-:Y:S01]  /*29e0*/  IMAD.IADD R49, R9, 0x1, R49 ;  /* 0x0000000109317824 */ /* 0x000fe200078e0231 */
[----:B------:R-:W-:Y:S01]  /*29f0*/  LEA.HI R75, R8, R7, RZ, 0x4 ;  /* 0x00000007084b7211 */ /* 0x000fe200078f20ff */
[----:B------:R-:W-:Y:S01]  /*2a00*/  IMAD.SHL.U32 R3, R3, 0x80, RZ ;  /* 0x0000008003037824 */ /* 0x000fe200078e00ff */
[----:B-----5:R-:W-:Y:S01]  /*2a10*/  SHF.R.S32.HI R9, RZ, 0x1f, R24 ;  /* 0x0000001fff097819 */ /* 0x020fe20000011418 */
[----:B------:R-:W-:Y:S01]  /*2a20*/  IMAD.WIDE.U32 R48, R24, R70, R48 ;  /* 0x0000004618307225 */ /* 0x000fe200078e0030 */
[----:B------:R-:W-:-:S02]  /*2a30*/  LOP3.LUT R4, R180, 0x30, R77, 0xf8, !PT ;  /* 0x00000030b4047812 */ /* 0x000fc400078ef84d */
[----:B------:R-:W-:Y:S01]  /*2a40*/  LEA.HI R5, R6, R5, RZ, 0x6 ;  /* 0x0000000506057211 */ /* 0x000fe200078f30ff */
[C---:B------:R-:W-:Y:S01]  /*2a50*/  IMAD R10, R9.reuse, R70, RZ ;  /* 0x00000046090a7224 */ /* 0x040fe200078e02ff */
[----:B------:R-:W-:Y:S01]  /*2a60*/  LEA.HI R7, R8, R7, RZ, 0x6 ;  /* 0x0000000708077211 */ /* 0x000fe200078f30ff */
[----:B------:R-:W-:Y:S01]  /*2a70*/  IMAD R9, R9, R68, RZ ;  /* 0x0000004409097224 */ /* 0x000fe200078e02ff */
[----:B------:R-:W-:Y:S01]  /*2a80*/  LOP3.LUT R3, R3, 0xffffe000, RZ, 0xc0, !PT ;  /* 0xffffe00003037812 */ /* 0x000fe200078ec0ff */
[----:B------:R-:W-:Y:S01]  /*2a90*/  IMAD.SHL.U32 R5, R5, 0x80, RZ ;  /* 0x0000008005057824 */ /* 0x000fe200078e00ff */
[----:B------:R-:W-:Y:S01]  /*2aa0*/  LOP3.LUT R4, R4, R181, RZ, 0x3c, !PT ;  /* 0x000000b504047212 */ /* 0x000fe200078e3cff */
[----:B------:R-:W-:Y:S01]  /*2ab0*/  IMAD.SHL.U32 R7, R7, 0x80, RZ ;  /* 0x0000008007077824 */ /* 0x000fe200078e00ff */
[----:B------:R-:W-:Y:S01]  /*2ac0*/  LOP3.LUT R6, R180, 0x30, R76, 0xf8, !PT ;  /* 0x00000030b4067812 */ /* 0x000fe200078ef84c */
[----:B------:R-:W-:Y:S01]  /*2ad0*/  IMAD.WIDE.U32 R20, R24, R70, R20 ;  /* 0x0000004618147225 */ /* 0x000fe200078e0014 */
[----:B------:R-:W-:-:S02]  /*2ae0*/  LOP3.LUT R8, R180, 0x30, R75, 0xf8, !PT ;  /* 0x00000030b4087812 */ /* 0x000fc400078ef84b */
[----:B------:R-:W-:Y:S01]  /*2af0*/  IADD3 R74, R4, R3, R182 ;  /* 0x00000003044a7210 */ /* 0x000fe20007ffe0b6 */
[C---:B------:R-:W-:Y:S01]  /*2b00*/  IMAD R3, R24.reuse, R71, R10 ;  /* 0x0000004718037224 */ /* 0x040fe200078e020a */
[----:B------:R-:W-:Y:S01]  /*2b10*/  LOP3.LUT R5, R5, 0xffffe000, RZ, 0xc0, !PT ;  /* 0xffffe00005057812 */ /* 0x000fe200078ec0ff */
[----:B------:R-:W-:Y:S01]  /*2b20*/  IMAD R9, R24, R69, R9 ;  /* 0x0000004518097224 */ /* 0x000fe200078e0209 */
[-C--:B------:R-:W-:Y:S01]  /*2b30*/  LOP3.LUT R6, R6, R181.reuse, RZ, 0x3c, !PT ;  /* 0x000000b506067212 */ /* 0x080fe200078e3cff */
[-C--:B------:R-:W-:Y:S01]  /*2b40*/  IMAD.WIDE.U32 R50, R24, R68.reuse, R50 ;  /* 0x0000004418327225 */ /* 0x080fe200078e0032 */
[----:B------:R-:W-:Y:S02]  /*2b50*/  LOP3.LUT R7, R7, 0xffffe000, RZ, 0xc0, !PT ;  /* 0xffffe00007077812 */ /* 0x000fe400078ec0ff */
[----:B------:R-:W-:Y:S01]  /*2b60*/  LOP3.LUT R8, R8, R181, RZ, 0x3c, !PT ;  /* 0x000000b508087212 */ /* 0x000fe200078e3cff */
[----:B------:R-:W-:Y:S01]  /*2b70*/  IMAD.WIDE.U32 R52, R24, R68, R52 ;  /* 0x0000004418347225 */ /* 0x000fe200078e0034 */
[----:B------:R-:W-:-:S02]  /*2b80*/  SEL R55, RZ, 0x8, P1 ;  /* 0x00000008ff377807 */ /* 0x000fc40000800000 */
[----:B------:R-:W-:Y:S01]  /*2b90*/  LOP3.LUT R57, R0, R57, RZ, 0xfc, !PT ;  /* 0x0000003900397212 */ /* 0x000fe200078efcff */
[----:B------:R-:W-:Y:S01]  /*2ba0*/  IMAD.IADD R63, R21, 0x1, R3 ;  /* 0x00000001153f7824 */ /* 0x000fe200078e0203 */
[C---:B------:R-:W-:Y:S01]  /*2bb0*/  SHF.L.U64.HI R71, R70.reuse, 0x7, R71 ;  /* 0x0000000746477819 */ /* 0x040fe20000010247 */
[----:B------:R-:W-:Y:S01]  /*2bc0*/  IMAD.SHL.U32 R70, R70, 0x80, RZ ;  /* 0x0000008046467824 */ /* 0x000fe200078e00ff */
[C---:B------:R-:W-:Y:S01]  /*2bd0*/  SHF.L.U64.HI R69, R68.reuse, 0x7, R69 ;  /* 0x0000000744457819 */ /* 0x040fe20000010245 */
[----:B------:R-:W-:Y:S01]  /*2be0*/  IMAD.SHL.U32 R68, R68, 0x80, RZ ;  /* 0x0000008044447824 */ /* 0x000fe200078e00ff */
[----:B------:R-:W-:Y:S01]  /*2bf0*/  IADD3 R62, R3, R49, RZ ;  /* 0x00000031033e7210 */ /* 0x000fe20007ffe0ff */
[----:B------:R-:W-:Y:S01]  /*2c00*/  IMAD.SHL.U32 R65, R65, 0x2, RZ ;  /* 0x0000000241417824 */ /* 0x000fe200078e00ff */
[----:B------:R-:W-:Y:S01]  /*2c10*/  LOP3.LUT R54, R0, 0x1, RZ, 0xc0, !PT ;  /* 0x0000000100367812 */ /* 0x000fe200078ec0ff */
[----:B------:R-:W-:Y:S01]  /*2c20*/  IMAD.IADD R61, R51, 0x1, R9 ;  /* 0x00000001333d7824 */ /* 0x000fe200078e0209 */
[----:B------:R-:W-:Y:S01]  /*2c30*/  P2R R84, PR, RZ, 0x10 ;  /* 0x00000010ff547803 */ /* 0x000fe20000000000 */
[----:B------:R-:W-:Y:S01]  /*2c40*/  IMAD.IADD R60, R9, 0x1, R53 ;  /* 0x00000001093c7824 */ /* 0x000fe200078e0235 */
[----:B------:R-:W-:-:S02]  /*2c50*/  P2R R85, PR, RZ, 0x8 ;  /* 0x00000008ff557803 */ /* 0x000fc40000000000 */
[--C-:B------:R-:W-:Y:S02]  /*2c60*/  IADD3 R73, R6, R5, R182.reuse ;  /* 0x0000000506497210 */ /* 0x100fe40007ffe0b6 */
[----:B------:R-:W-:Y:S02]  /*2c70*/  IADD3 R72, R8, R7, R182 ;  /* 0x0000000708487210 */ /* 0x000fe40007ffe0b6 */
[----:B------:R-:W-:Y:S02]  /*2c80*/  LOP3.LUT R59, R77, 0xfffffff0, RZ, 0xc0, !PT ;  /* 0xfffffff04d3b7812 */ /* 0x000fe400078ec0ff */
[----:B------:R-:W-:Y:S02]  /*2c90*/  LOP3.LUT R58, R76, 0xfffffff0, RZ, 0xc0, !PT ;  /* 0xfffffff04c3a7812 */ /* 0x000fe400078ec0ff */
[----:B------:R-:W-:Y:S02]  /*2ca0*/  LOP3.LUT R56, R75, 0xfffffff0, RZ, 0xc0, !PT ;  /* 0xfffffff04b387812 */ /* 0x000fe400078ec0ff */
[----:B------:R-:W-:-:S02]  /*2cb0*/  LOP3.LUT R55, R78, R55, RZ, 0xfc, !PT ;  /* 0x000000374e377212 */ /* 0x000fc400078efcff */
[C---:B------:R-:W-:Y:S02]  /*2cc0*/  LOP3.LUT R3, R57.reuse, 0x2, RZ, 0xc0, !PT ;  /* 0x0000000239037812 */ /* 0x040fe400078ec0ff */
[----:B------:R-:W-:Y:S02]  /*2cd0*/  LOP3.LUT R0, R57, 0x4, RZ, 0xc0, !PT ;  /* 0x0000000439007812 */ /* 0x000fe400078ec0ff */
[----:B---3--:R-:W-:Y:S01]  /*2ce0*/  SHF.R.S32.HI R64, RZ, 0x1f, R82 ;  /* 0x0000001fff407819 */ /* 0x008fe20000011452 */
[----:B------:R-:W-:Y:S06]  /*2cf0*/  @!P6 BAR.SYNC.DEFER_BLOCKING 0x9, 0x100 ;  /* 0x024400000000eb1d */ /* 0x000fec0000010000 */
.L_x_1662:
[----:B0-----:R-:W0:Y:S01]  /*2d00*/  LDC R87, c[0x0][0x430] ;  /* 0x00010c00ff577b82 */ /* 0x001e220000000800 */
[----:B------:R-:W-:Y:S02]  /*2d10*/  VIADD R25, R25, 0xffffffff ;  /* 0xffffffff19197836 */ /* 0x000fe40000000000 */
[----:B------:R-:W-:Y:S02]  /*2d20*/  IMAD.MOV.U32 R86, RZ, RZ, RZ ;  /* 0x000000ffff567224 */ /* 0x000fe400078e00ff */
        /* <DEDUP_REMOVED lines=8> */
[----:B------:R-:W2:Y:S08]  /*2db0*/  @!P1 LDC.64 R4, c[0x0][0x418] ;  /* 0x00010600ff049b82 */ /* 0x000eb00000000a00 */
[----:B---3--:R-:W3:Y:S08]  /*2dc0*/  @P2 LDC R9, c[0x0][0x434] ;  /* 0x00010d00ff092b82 */ /* 0x008ef00000000800 */
[----:B------:R-:W4:Y:S01]  /*2dd0*/  @P2 LDC R10, c[0x0][0x438] ;  /* 0x00010e00ff0a2b82 */ /* 0x000f220000000800 */
[----:B---3--:R-:W-:-:S05]  /*2de0*/  @P2 IMAD.HI.U32 R9, R12, R9, RZ ;  /* 0x000000090c092227 */ /* 0x008fca00078e00ff */
[----:B----4-:R-:W-:Y:S01]  /*2df0*/  @P2 SHF.R.U32.HI R8, RZ, R10, R9 ;  /* 0x0000000aff082219 */ /* 0x010fe20000011609 */
[----:B0-----:R-:W-:-:S03]  /*2e00*/  @!P1 IMAD R10, R64, R6, RZ ;  /* 0x00000006400a9224 */ /* 0x001fc600078e02ff */
[----:B------:R-:W-:Y:S01]  /*2e10*/  @!P1 SHF.R.S32.HI R9, RZ, 0x1f, R8 ;  /* 0x0000001fff099819 */ /* 0x000fe20000011408 */
[C---:B------:R-:W-:Y:S02]  /*2e20*/  @!P1 IMAD R11, R82.reuse, R7, R10 ;  /* 0x00000007520b9224 */ /* 0x040fe400078e020a */
[----:B------:R-:W-:-:S04]  /*2e30*/  @!P1 IMAD.WIDE.U32 R6, R82, R6, R8 ;  /* 0x0000000652069225 */ /* 0x000fc800078e0008 */
[----:B------:R-:W-:Y:S01]  /*2e40*/  @!P1 IMAD.IADD R7, R7, 0x1, R11 ;  /* 0x0000000107079824 */ /* 0x000fe200078e020b */
[----:B--2---:R-:W-:-:S04]  /*2e50*/  @!P1 LEA R4, P2, R6, R4, 0x2 ;  /* 0x0000000406049211 */ /* 0x004fc800078410ff */
[----:B------:R-:W-:-:S05]  /*2e60*/  @!P1 LEA.HI.X R5, R6, R5, R7, 0x2, P2 ;  /* 0x0000000506059211 */ /* 0x000fca00010f1407 */
[----:B------:R0:W5:Y:S01]  /*2e70*/  @!P1 LDG.E R86, desc[UR42][R4.64] ;  /* 0x0000002a04569981 */ /* 0x000162000c1e1900 */
[----:B-1----:R-:W-:Y:S01]  /*2e80*/  ISETP.GE.AND P1, PT, R95, 0x1, PT ;  /* 0x000000015f00780c */ /* 0x002fe20003f26270 */
[----:B------:R-:W-:Y:S01]  /*2e90*/  IMAD.MOV R6, RZ, RZ, -R8 ;  /* 0x000000ffff067224 */ /* 0x000fe200078e0a08 */
[----:B------:R-:W-:Y:S05]  /*2ea0*/  YIELD ;  /* 0x0000000000007946 */ /* 0x000fea0003800000 */
[C---:B------:R-:W-:Y:S01]  /*2eb0*/  IMAD R97, R17.reuse, 0x6000, R201 ;  /* 0x0000600011617824 */ /* 0x040fe200078e02c9 */
[----:B------:R-:W-:Y:S01]  /*2ec0*/  BSSY B0, `(.L_x_1600) ;  /* 0x0000696000007945 */ /* 0x000fe20003800000 */
[----:B------:R-:W-:Y:S01]  /*2ed0*/  IMAD R7, R17, 0x6000, R202 ;  /* 0x0000600011077824 */ /* 0x000fe200078e02ca */
[----:B------:R-:W-:Y:S01]  /*2ee0*/  ISETP.GT.AND P3, PT, R25, R26, PT ;  /* 0x0000001a1900720c */ /* 0x000fe20003f64270 */
[----:B------:R-:W-:-:S02]  /*2ef0*/  IMAD R87, R87, R6, R12 ;  /* 0x0000000657577224 */ /* 0x000fc400078e020c */
[C---:B------:R-:W-:Y:S02]  /*2f00*/  IMAD.IADD R97, R16.reuse, 0x1, R97 ;  /* 0x0000000110617824 */ /* 0x040fe400078e0261 */
[----:B------:R-:W-:Y:S01]  /*2f10*/  IMAD.IADD R96, R16, 0x1, R7 ;  /* 0x0000000110607824 */ /* 0x000fe200078e0207 */
[----:B0-----:R-:W-:Y:S07]  /*2f20*/  @!P1 BRA `(.L_x_1601) ;  /* 0x0000006400289947 */ /* 0x001fee0003800000 */
[----:B------:R-:W-:Y:S01]  /*2f30*/  SHF.R.S32.HI R89, RZ, 0x1f, R87 ;  /* 0x0000001fff597819 */ /* 0x000fe20000011457 */
[----:B------:R-:W-:Y:S01]  /*2f40*/  ULDC.64 UR4, c[0x0][0x300] ;  /* 0x0000c00000047ab9 */ /* 0x000fe20000000a00 */
[----:B-----5:R-:W-:Y:S01]  /*2f50*/  SHF.R.S32.HI R90, RZ, 0x1f, R86 ;  /* 0x0000001fff5a7819 */ /* 0x020fe20000011456 */
[----:B------:R-:W-:Y:S01]  /*2f60*/  IMAD.WIDE.U32 R4, R87, UR4, RZ ;  /* 0x0000000457047c25 */ /* 0x000fe2000f8e00ff */
[----:B------:R-:W-:-:S03]  /*2f70*/  ULDC.64 UR6, c[0x0][0x2e8] ;  /* 0x0000ba0000067ab9 */ /* 0x000fc60000000a00 */
[----:B------:R-:W-:Y:S02]  /*2f80*/  IMAD R6, R89, UR4, RZ ;  /* 0x0000000459067c24 */ /* 0x000fe4000f8e02ff */
[-C--:B------:R-:W-:Y:S02]  /*2f90*/  IMAD R8, R71, R25.reuse, RZ ;  /* 0x0000001947087224 */ /* 0x080fe400078e02ff */
[----:B------:R-:W-:Y:S01]  /*2fa0*/  IMAD R7, R87, UR5, R6 ;  /* 0x0000000557077c24 */ /* 0x000fe2000f8e0206 */
[----:B------:R-:W-:Y:S01]  /*2fb0*/  ULDC.64 UR4, c[0x0][0x310] ;  /* 0x0000c40000047ab9 */ /* 0x000fe20000000a00 */
[----:B------:R-:W-:Y:S02]  /*2fc0*/  IMAD R6, R69, R25, RZ ;  /* 0x0000001945067224 */ /* 0x000fe400078e02ff */
        /* <DEDUP_REMOVED lines=8> */
[C---:B------:R-:W-:Y:S01]  /*3050*/  IMAD.WIDE.U32 R4, R168.reuse, UR4, R4 ;  /* 0x00000004a8047c25 */ /* 0x040fe2000f8e0004 */
[----:B------:R-:W-:Y:S02]  /*3060*/  ULDC.U8 UR4, c[0x0][0x410] ;  /* 0x0001040000047ab9 */ /* 0x000fe40000000000 */
[----:B------:R-:W-:Y:S01]  /*3070*/  ISETP.NE.AND P1, PT, RZ, UR4, PT ;  /* 0x00000004ff007c0c */ /* 0x000fe2000bf25270 */
[----:B------:R-:W-:Y:S01]  /*3080*/  IMAD R14, R168, UR5, R5 ;  /* 0x00000005a80e7c24 */ /* 0x000fe2000f8e0205 */
[----:B------:R-:W-:Y:S01]  /*3090*/  IADD3 R98, P2, R4, UR6, RZ ;  /* 0x0000000604627c10 */ /* 0x000fe2000ff5e0ff */
[----:B------:R-:W-:-:S02]  /*30a0*/  IMAD R91, R25, -0x80, R2 ;  /* 0xffffff80195b7824 */ /* 0x000fc400078e0202 */
[----:B------:R-:W-:Y:S01]  /*30b0*/  IMAD R7, R7, R70, R8 ;  /* 0x0000004607077224 */ /* 0x000fe200078e0208 */
[----:B------:R-:W-:Y:S01]  /*30c0*/  IADD3.X R14, R14, UR7, RZ, P2, !PT ;  /* 0x000000070e0e7c10 */ /* 0x000fe200097fe4ff */
[----:B------:R-:W-:Y:S01]  /*30d0*/  IMAD.WIDE.U32 R12, R68, R25, RZ ;  /* 0x00000019440c7225 */ /* 0x000fe200078e00ff */
[----:B------:R-:W-:-:S03]  /*30e0*/  VIMNMX R91, R91, 0x80, PT ;  /* 0x000000805b5b7848 */ /* 0x000fc60003fe0100 */
[----:B------:R-:W-:-:S04]  /*30f0*/  IMAD.WIDE.U32 R10, R70, R25, RZ ;  /* 0x00000019460a7225 */ /* 0x000fc800078e00ff */
[----:B------:R-:W-:Y:S02]  /*3100*/  IMAD.IADD R15, R13, 0x1, R9 ;  /* 0x000000010d0f7824 */ /* 0x000fe400078e0209 */
[----:B------:R-:W-:Y:S01]  /*3110*/  IMAD.IADD R83, R11, 0x1, R7 ;  /* 0x000000010b537824 */ /* 0x000fe200078e0207 */
[----:B------:R-:W-:Y:S06]  /*3120*/  @!P1 BRA `(.L_x_1602) ;  /* 0x0000003000109947 */ /* 0x000fec0003800000 */
        /* <DEDUP_REMOVED lines=51> */
.L_x_1604:
[----:B------:R-:W-:Y:S05]  /*3460*/  BSYNC B1 ;  /* 0x0000000000017941 */ /* 0x000fea0003800000 */
.L_x_1603:
[----:B------:R-:W-:Y:S01]  /*3470*/  UISETP.NE.AND UP0, UPT, UR40, 0x3, UPT ;  /* 0x000000032800788c */ /* 0x000fe2000bf05270 */
[----:B-----5:R-:W-:Y:S01]  /*3480*/  IMAD.MOV.U32 R100, RZ, RZ, R8 ;  /* 0x000000ffff647224 */ /* 0x020fe200078e0008 */
[----:B------:R-:W-:Y:S01]  /*3490*/  MOV R108, R40 ;  /* 0x00000028006c7202 */ /* 0x000fe20000000f00 */
[----:B------:R-:W-:Y:S02]  /*34a0*/  IMAD.MOV.U32 R103, RZ, RZ, R30 ;  /* 0x000000ffff677224 */ /* 0x000fe400078e001e */
[----:B------:R-:W-:Y:S01]  /*34b0*/  IMAD.MOV.U32 R105, RZ, RZ, R34 ;  /* 0x000000ffff697224 */ /* 0x000fe200078e0022 */
[----:B------:R-:W-:Y:S01]  /*34c0*/  PLOP3.LUT P1, PT, PT, PT, UP0, 0x80, 0x0 ;  /* 0x000000000000781c */ /* 0x000fe20003f2f008 */
[----:B------:R-:W-:Y:S02]  /*34d0*/  IMAD.MOV.U32 R107, RZ, RZ, R38 ;  /* 0x000000ffff6b7224 */ /* 0x000fe400078e0026 */
[----:B------:R-:W-:Y:S02]  /*34e0*/  IMAD.MOV.U32 R109, RZ, RZ, R42 ;  /* 0x000000ffff6d7224 */ /* 0x000fe400078e002a */
[----:B------:R-:W-:-:S02]  /*34f0*/  IMAD.MOV.U32 R111, RZ, RZ, R46 ;  /* 0x000000ffff6f7224 */ /* 0x000fc400078e002e */
[----:B------:R-:W-:Y:S02]  /*3500*/  IMAD.MOV.U32 R102, RZ, RZ, R28 ;  /* 0x000000ffff667224 */ /* 0x000fe400078e001c */
[----:B------:R-:W-:Y:S02]  /*3510*/  IMAD.MOV.U32 R104, RZ, RZ, R32 ;  /* 0x000000ffff687224 */ /* 0x000fe400078e0020 */
[----:B------:R-:W-:Y:S02]  /*3520*/  IMAD.MOV.U32 R106, RZ, RZ, R36 ;  /* 0x000000ffff6a7224 */ /* 0x000fe400078e0024 */
[----:B------:R-:W-:Y:S02]  /*3530*/  IMAD.MOV.U32 R110, RZ, RZ, R44 ;  /* 0x000000ffff6e7224 */ /* 0x000fe400078e002c */
[----:B------:R-:W-:Y:S01]  /*3540*/  IMAD.MOV.U32 R112, RZ, RZ, R92 ;  /* 0x000000ffff707224 */ /* 0x000fe200078e005c */
[----:B------:R-:W-:Y:S06]  /*3550*/  @!P1 BRA `(.L_x_1605) ;  /* 0x0000000000049947 */ /* 0x000fec0003800000 */
[----:B------:R-:W-:Y:S01]  /*3560*/  BPT.TRAP 0x1 ;  /* 0x000000040000795c */ /* 0x000fe20000300000 */
.L_x_1605:
[----:B------:R-:W-:Y:S01]  /*3570*/  IMAD R83, R17, 0x8, R16 ;  /* 0x0000000811537824 */ /* 0x000fe200078e0210 */
[----:B------:R-:W-:Y:S01]  /*3580*/  SHF.L.U32 R94, R174, 0x1f, RZ ;  /* 0x0000001fae5e7819 */ /* 0x000fe200000006ff */
[----:B------:R-:W-:Y:S03]  /*3590*/  BSSY B1, `(.L_x_1606) ;  /* 0x0000003000017945 */ /* 0x000fe60003800000 */
[----:B------:R-:W1:Y:S02]  /*35a0*/  SYNCS.PHASECHK.TRANS64.TRYWAIT P4, [R83+URZ+0x22890], R94 ;  /* 0x0228905e530075a7 */ /* 0x000e64000808017f */
[----:B-1----:R-:W-:Y:S05]  /*35b0*/  @!P4 BRA `(.L_x_1607) ;  /* 0x000002900004c947 */ /* 0x002fea0003800000 */
.L_x_1983:
[----:B------:R-:W-:Y:S05]  /*35c0*/  BSYNC B1 ;  /* 0x0000000000017941 */ /* 0x000fea0003800000 */
.L_x_1606:
[----:B------:R-:W-:-:S03]  /*35d0*/  UMOV UR4, 0xffffffff ;  /* 0xffffffff00047882 */ /* 0x000fc60000000000 */
[----:B------:R-:W-:Y:S05]  /*35e0*/  BRA.DIV UR4, `(.L_x_1608) ;  /* 0x00000292040c7947 */ /* 0x000fea000b800000 */
[----:B------:R2:W3:Y:S04]  /*35f0*/  SHFL.IDX PT, R99, R14, RZ, 0x1e1f ;  /* 0x001e1fff0e637589 */ /* 0x0004e800000e0000 */
[----:B------:R2:W4:Y:S02]  /*3600*/  SHFL.IDX PT, R101, R98, RZ, 0x1e1f ;  /* 0x001e1fff62657589 */ /* 0x00052400000e0000 */
.L_x_1987:
[----:B------:R-:W-:Y:S05]  /*3610*/  @P2 BRA `(.L_x_1609) ;  /* 0x0000006000802947 */ /* 0x000fea0003800000 */
[----:B------:R-:W-:Y:S01]  /*3620*/  ISETP.NE.AND P2, PT, R54, RZ, PT ;  /* 0x000000ff3600720c */ /* 0x000fe20003f45270 */
[----:B------:R-:W-:-:S12]  /*3630*/  BSSY B1, `(.L_x_1610) ;  /* 0x0000072000017945 */ /* 0x000fd80003800000 */
[----:B------:R-:W-:Y:S05]  /*3640*/  @!P2 BRA `(.L_x_1611) ;  /* 0x0000000400c0a947 */ /* 0x000fea0003800000 */
[----:B------:R1:W1:Y:S01]  /*3650*/  LDS.128 R4, [R97+0x16400] ;  /* 0x0164000061047984 */ /* 0x0002620000000c00 */
[----:B0---4-:R-:W-:Y:S01]  /*3660*/  IADD3 R10, P2, R18, R101, RZ ;  /* 0x00000065120a7210 */ /* 0x011fe20007f5e0ff */
[----:B------:R-:W-:Y:S04]  /*3670*/  BSSY B2, `(.L_x_1612) ;  /* 0x000006c000027945 */ /* 0x000fe80003800000 */
[----:B---3--:R-:W-:Y:S01]  /*3680*/  IMAD.X R11, R99, 0x1, R19, P2 ;  /* 0x00000001630b7824 */ /* 0x008fe200010e0613 */
[----:B------:R-:W-:-:S13]  /*3690*/  ISETP.GE.AND P2, PT, R172, R95, PT ;  /* 0x0000005fac00720c */ /* 0x000fda0003f46270 */
[----:B------:R-:W-:Y:S05]  /*36a0*/  @P2 BRA `(.L_x_1613) ;  /* 0x0000000400a02947 */ /* 0x000fea0003800000 */
[----:B------:R-:W-:Y:S01]  /*36b0*/  SHF.R.U32.HI R12, RZ, 0x8, R47 ;  /* 0x00000008ff0c7819 */ /* 0x000fe2000001162f */
[----:B-1----:R-:W-:Y:S01]  /*36c0*/  IMAD.MOV.U32 R13, RZ, RZ, R5 ;  /* 0x000000ffff0d7224 */ /* 0x002fe200078e0005 */
[----:B------:R-:W-:Y:S01]  /*36d0*/  SHF.R.U32.HI R46, RZ, 0x8, R93 ;  /* 0x00000008ff2e7819 */ /* 0x000fe2000001165d */
[----:B--2---:R-:W-:Y:S01]  /*36e0*/  IMAD.MOV.U32 R14, RZ, RZ, R4 ;  /* 0x000000ffff0e7224 */ /* 0x004fe200078e0004 */
[----:B------:R-:W-:Y:S01]  /*36f0*/  SHF.R.U32.HI R113, RZ, 0x10, R47 ;  /* 0x00000010ff717819 */ /* 0x000fe2000001162f */
[----:B------:R-:W-:Y:S01]  /*3700*/  IMAD.SHL.U32 R12, R12, 0x100, RZ ;  /* 0x000001000c0c7824 */ /* 0x000fe200078e00ff */
[----:B------:R-:W-:Y:S01]  /*3710*/  LOP3.LUT R15, R47, 0xff0000ff, RZ, 0xc0, !PT ;  /* 0xff0000ff2f0f7812 */ /* 0x000fe200078ec0ff */
[----:B------:R-:W-:Y:S01]  /*3720*/  IMAD.SHL.U32 R46, R46, 0x100, RZ ;  /* 0x000001002e2e7824 */ /* 0x000fe200078e00ff */
[----:B------:R-:W-:Y:S01]  /*3730*/  SHF.R.U32.HI R98, RZ, 0x10, R93 ;  /* 0x00000010ff627819 */ /* 0x000fe2000001165d */
[----:B------:R-:W-:Y:S01]  /*3740*/  IMAD.U32 R5, R113, 0x10000, RZ ;  /* 0x0001000071057824 */ /* 0x000fe200078e00ff */
[----:B------:R-:W-:-:S02]  /*3750*/  LOP3.LUT R47, R93, 0xff0000ff, RZ, 0xc0, !PT ;  /* 0xff0000ff5d2f7812 */ /* 0x000fc400078ec0ff */
[----:B------:R-:W-:Y:S01]  /*3760*/  LOP3.LUT R12, R15, 0xff00, R12, 0xf8, !PT ;  /* 0x0000ff000f0c7812 */ /* 0x000fe200078ef80c */
[----:B------:R-:W-:Y:S01]  /*3770*/  IMAD.U32 R15, R98, 0x10000, RZ ;  /* 0x00010000620f7824 */ /* 0x000fe200078e00ff */
[----:B------:R-:W-:Y:S02]  /*3780*/  LOP3.LUT R92, R47, 0xff00, R46, 0xf8, !PT ;  /* 0x0000ff002f5c7812 */ /* 0x000fe400078ef82e */
[----:B------:R-:W-:Y:S02]  /*3790*/  F2FP.F16.E4M3.UNPACK_B R46, R112.H1 ;  /* 0x00000070ff2e723e */ /* 0x000fe400030006ff */
[----:B------:R-:W-:Y:S02]  /*37a0*/  F2FP.F16.E4M3.UNPACK_B R4, R13 ;  /* 0x0000000dff04723e */ /* 0x000fe400020006ff */
[----:B------:R-:W-:Y:S01]  /*37b0*/  LOP3.LUT R5, R12, 0xff0000, R5, 0xf8, !PT ;  /* 0x00ff00000c057812 */ /* 0x000fe200078ef805 */
[----:B------:R-:W-:Y:S01]  /*37c0*/  HADD2.F32 R98, -RZ, R46.H0_H0 ;  /* 0x2000002eff627230 */ /* 0x000fe20000004100 */
[----:B------:R-:W-:Y:S01]  /*37d0*/  LOP3.LUT R12, R92, 0xff0000, R15, 0xf8, !PT ;  /* 0x00ff00005c0c7812 */ /* 0x000fe200078ef80f */
[--C-:B------:R-:W-:Y:S01]  /*37e0*/  HADD2.F32 R15, -RZ, R4.reuse.H1_H1 ;  /* 0x30000004ff0f7230 */ /* 0x100fe20000004100 */
[----:B------:R-:W-:Y:S01]  /*37f0*/  F2FP.F16.E4M3.UNPACK_B R92, R111.H1 ;  /* 0x0000006fff5c723e */ /* 0x000fe200030006ff */
[----:B------:R-:W-:Y:S01]  /*3800*/  HADD2.F32 R4, -RZ, R4.H0_H0 ;  /* 0x20000004ff047230 */ /* 0x000fe20000004100 */
[----:B------:R-:W-:Y:S01]  /*3810*/  F2FP.F16.E4M3.UNPACK_B R13, R13.H1 ;  /* 0x0000000dff0d723e */ /* 0x000fe200030006ff */
[----:B------:R-:W-:-:S02]  /*3820*/  HADD2.F32 R113, -RZ, R46.H1_H1 ;  /* 0x3000002eff717230 */ /* 0x000fc40000004100 */
[CC--:B------:R-:W-:Y:S01]  /*3830*/  FMUL.FTZ R115, R15.reuse, R98.reuse ;  /* 0x000000620f737220 */ /* 0x0c0fe20000410000 */
        /* <DEDUP_REMOVED lines=16> */
[----:B------:R-:W-:-:S02]  /*3940*/  HADD2.F32 R47, -RZ, R15.H0_H0 ;  /* 0x2000000fff2f7230 */ /* 0x000fc40000004100 */
[----:B------:R-:W-:Y:S02]  /*3950*/  HADD2.F32 R92, -RZ, R15.H1_H1 ;  /* 0x3000000fff5c7230 */ /* 0x000fe40000004100 */
[----:B------:R-:W-:Y:S02]  /*3960*/  HADD2.F32 R112, -RZ, R112.H0_H0 ;  /* 0x20000070ff707230 */ /* 0x000fe40000004100 */
[-C--:B------:R-:W-:Y:S01]  /*3970*/  FMUL.FTZ R113, R47, R93.reuse ;  /* 0x0000005d2f717220 */ /* 0x080fe20000410000 */
[--C-:B------:R-:W-:Y:S02]  /*3980*/  HADD2.F32 R46, -RZ, R14.reuse.H1_H1 ;  /* 0x3000000eff2e7230 */ /* 0x100fe40000004100 */
[----:B------:R-:W-:Y:S01]  /*3990*/  FMUL.FTZ R114, R92, R93 ;  /* 0x0000005d5c727220 */ /* 0x000fe20000410000 */
[----:B------:R-:W-:Y:S02]  /*39a0*/  HADD2.F32 R15, -RZ, R14.H0_H0 ;  /* 0x2000000eff0f7230 */ /* 0x000fe40000004100 */
[----:B------:R-:W-:-:S02]  /*39b0*/  HADD2.F32 R14, -RZ, R111.H1_H1 ;  /* 0x3000006fff0e7230 */ /* 0x000fc40000004100 */
[-C--:B------:R-:W-:Y:S01]  /*39c0*/  FMUL.FTZ R98, R46, R112.reuse ;  /* 0x000000702e627220 */ /* 0x080fe20000410000 */
[----:B------:R-:W-:Y:S02]  /*39d0*/  HADD2.F32 R111, -RZ, R111.H0_H0 ;  /* 0x2000006fff6f7230 */ /* 0x000fe40000004100 */
[----:B------:R-:W-:Y:S01]  /*39e0*/  FMUL.FTZ R93, R15, R112 ;  /* 0x000000700f5d7220 */ /* 0x000fe20000410000 */
[----:B------:R-:W-:Y:S01]  /*39f0*/  F2FP.F16.E4M3.UNPACK_B R112, R5.H1 ;  /* 0x00000005ff70723e */ /* 0x000fe200030006ff */
[-C--:B------:R-:W-:Y:S01]  /*3a00*/  FFMA.FTZ R47, R47, R14.reuse, -R114 ;  /* 0x0000000e2f2f7223 */ /* 0x080fe20000010872 */
[----:B------:R-:W-:Y:S01]  /*3a10*/  FFMA.FTZ R92, R92, R14, R113 ;  /* 0x0000000e5c5c7223 */ /* 0x000fe20000010071 */
[-C--:B------:R-:W-:Y:S01]  /*3a20*/  FFMA.FTZ R14, R15, R111.reuse, -R98 ;  /* 0x0000006f0f0e7223 */ /* 0x080fe20000010862 */
[----:B------:R-:W-:Y:S01]  /*3a30*/  FFMA.FTZ R15, R46, R111, R93 ;  /* 0x0000006f2e0f7223 */ /* 0x000fe2000001005d */
[----:B------:R-:W-:Y:S01]  /*3a40*/  F2FP.F16.E4M3.UNPACK_B R93, R7.H1 ;  /* 0x00000007ff5d723e */ /* 0x000fe200030006ff */
[--C-:B------:R-:W-:Y:S01]  /*3a50*/  HADD2.F32 R113, -RZ, R112.reuse.H1_H1 ;  /* 0x30000070ff717230 */ /* 0x100fe20000004100 */
        /* <DEDUP_REMOVED lines=12> */
[----:B------:R-:W-:Y:S01]  /*3b20*/  FMUL.FTZ R5, R93, R116 ;  /* 0x000000745d057220 */ /* 0x000fe20000410000 */
[----:B------:R-:W-:Y:S01]  /*3b30*/  HADD2.F32 R117, -RZ, R114.H1_H1 ;  /* 0x30000072ff757230 */ /* 0x000fe20000004100 */
[----:B------:R-:W-:Y:S01]  /*3b40*/  F2FP.F16.E4M3.UNPACK_B R7, R7 ;  /* 0x00000007ff07723e */ /* 0x000fe200020006ff */
[----:B------:R-:W-:Y:S02]  /*3b50*/  HADD2.F32 R92, -RZ, R92.H0_H0 ;  /* 0x2000005cff5c7230 */ /* 0x000fe40000004100 */
[----:B------:R-:W-:Y:S01]  /*3b60*/  FFMA.FTZ R118, R98, R113, -R5 ;  /* 0x0000007162767223 */ /* 0x000fe20000010805 */
[----:B------:R-:W-:Y:S02]  /*3b70*/  HADD2.F32 R5, -RZ, R111.H1_H1 ;  /* 0x3000006fff057230 */ /* 0x000fe40000004100 */
[-C--:B------:R-:W-:Y:S01]  /*3b80*/  FMUL.FTZ R119, R12, R117.reuse ;  /* 0x000000750c777220 */ /* 0x080fe20000410000 */
[----:B------:R-:W-:Y:S01]  /*3b90*/  F2FP.F16.E4M3.UNPACK_B R6, R6 ;  /* 0x00000006ff06723e */ /* 0x000fe200020006ff */
[----:B------:R-:W-:Y:S01]  /*3ba0*/  FMUL.FTZ R117, R92, R117 ;  /* 0x000000755c757220 */ /* 0x000fe20000410000 */
[----:B------:R-:W-:Y:S01]  /*3bb0*/  FMUL.FTZ R116, R98, R116 ;  /* 0x0000007462747220 */ /* 0x000fe20000410000 */
[----:B------:R-:W-:Y:S01]  /*3bc0*/  FFMA.FTZ R119, R92, R5, -R119 ;  /* 0x000000055c777223 */ /* 0x000fe20000010877 */
[----:B------:R-:W-:-:S02]  /*3bd0*/  HADD2.F32 R114, -RZ, R114.H0_H0 ;  /* 0x20000072ff727230 */ /* 0x000fc40000004100 */
[----:B------:R-:W-:Y:S01]  /*3be0*/  FFMA.FTZ R98, R12, R5, R117 ;  /* 0x000000050c627223 */ /* 0x000fe20000010075 */
[--C-:B------:R-:W-:Y:S02]  /*3bf0*/  HADD2.F32 R12, -RZ, R7.reuse.H0_H0 ;  /* 0x20000007ff0c7230 */ /* 0x100fe40000004100 */
[----:B------:R-:W-:Y:S01]  /*3c00*/  FFMA.FTZ R121, R93, R113, R116 ;  /* 0x000000715d797223 */ /* 0x000fe20000010074 */
[--C-:B------:R-:W-:Y:S02]  /*3c10*/  HADD2.F32 R5, -RZ, R6.reuse.H0_H0 ;  /* 0x20000006ff057230 */ /* 0x100fe40000004100 */
[----:B------:R-:W-:Y:S02]  /*3c20*/  HADD2.F32 R7, -RZ, R7.H1_H1 ;  /* 0x30000007ff077230 */ /* 0x000fe40000004100 */
[----:B------:R-:W-:Y:S01]  /*3c30*/  FMUL.FTZ R116, R12, R115 ;  /* 0x000000730c747220 */ /* 0x000fe20000410000 */
[----:B------:R-:W-:Y:S02]  /*3c40*/  HADD2.F32 R6, -RZ, R6.H1_H1 ;  /* 0x30000006ff067230 */ /* 0x000fe40000004100 */
[----:B------:R-:W-:Y:S01]  /*3c50*/  FMUL.FTZ R93, R5, R114 ;  /* 0x00000072055d7220 */ /* 0x000fe20000410000 */
[----:B------:R-:W-:-:S02]  /*3c60*/  HADD2.F32 R111, -RZ, R111.H0_H0 ;  /* 0x2000006fff6f7230 */ /* 0x000fc40000004100 */
[C---:B------:R-:W-:Y:S01]  /*3c70*/  FMUL.FTZ R113, R7.reuse, R115 ;  /* 0x0000007307717220 */ /* 0x040fe20000410000 */
[----:B------:R-:W-:Y:S01]  /*3c80*/  FFMA.FTZ R116, R7, R112, R116 ;  /* 0x0000007007747223 */ /* 0x000fe20000010074 */
[----:B------:R-:W-:Y:S01]  /*3c90*/  FMUL.FTZ R92, R6, R114 ;  /* 0x00000072065c7220 */ /* 0x000fe20000410000 */
[----:B------:R-:W-:Y:S01]  /*3ca0*/  F2FP.SATFINITE.E4M3.F32.PACK_AB_MERGE_C R98, R98, R119, RZ ;  /* 0x000000776262723e */ /* 0x000fe200048070ff */
[----:B------:R-:W-:Y:S01]  /*3cb0*/  FFMA.FTZ R113, R12, R112, -R113 ;  /* 0x000000700c717223 */ /* 0x000fe20000010871 */
[-C--:B------:R-:W-:Y:S01]  /*3cc0*/  FFMA.FTZ R93, R6, R111.reuse, R93 ;  /* 0x0000006f065d7223 */ /* 0x080fe2000001005d */
[----:B------:R-:W-:Y:S01]  /*3cd0*/  FFMA.FTZ R92, R5, R111, -R92 ;  /* 0x0000006f055c7223 */ /* 0x000fe2000001085c */
[----:B------:R-:W-:Y:S02]  /*3ce0*/  F2FP.SATFINITE.E4M3.F32.PACK_AB_MERGE_C R118, R121, R118, RZ ;  /* 0x000000767976723e */ /* 0x000fe400048070ff */
[----:B------:R-:W-:Y:S02]  /*3cf0*/  F2FP.SATFINITE.E4M3.F32.PACK_AB_MERGE_C R5, R13, R4, R46 ;  /* 0x000000040d05723e */ /* 0x000fe4000480702e */
[----:B------:R-:W-:-:S02]  /*3d00*/  F2FP.SATFINITE.E4M3.F32.PACK_AB_MERGE_C R4, R15, R14, R47 ;  /* 0x0000000e0f04723e */ /* 0x000fc4000480702f */
[----:B------:R-:W-:Y:S02]  /*3d10*/  F2FP.SATFINITE.E4M3.F32.PACK_AB_MERGE_C R6, R93, R92, R98 ;  /* 0x0000005c5d06723e */ /* 0x000fe40004807062 */
[----:B------:R-:W-:-:S07]  /*3d20*/  F2FP.SATFINITE.E4M3.F32.PACK_AB_MERGE_C R7, R116, R113, R118 ;  /* 0x000000717407723e */ /* 0x000fce0004807076 */
.L_x_1613:
[----:B------:R-:W-:Y:S05]  /*3d30*/  BSYNC B2 ;  /* 0x0000000000027941 */ /* 0x000fea0003800000 */
.L_x_1612:
[----:B-1----:R0:W-:Y:S02]  /*3d40*/  ST.E.128 desc[UR42][R10.64], R4 ;  /* 0x000000040a007985 */ /* 0x0021e4000c101d2a */
.L_x_1611:
[----:B------:R-:W-:Y:S05]  /*3d50*/  BSYNC B1 ;  /* 0x0000000000017941 */ /* 0x000fea0003800000 */
.L_x_1610:
[----:B------:R-:W-:Y:S01]  /*3d60*/  ISETP.NE.AND P2, PT, R3, RZ, PT ;  /* 0x000000ff0300720c */ /* 0x000fe20003f45270 */
[----:B------:R-:W-:-:S12]  /*3d70*/  BSSY B1, `(.L_x_1614) ;  /* 0x0000072000017945 */ /* 0x000fd80003800000 */
[----:B------:R-:W-:Y:S05]  /*3d80*/  @!P2 BRA `(.L_x_1615) ;  /* 0x0000000400c0a947 */ /* 0x000fea0003800000 */
[----:B0-----:R-:W-:Y:S01]  /*3d90*/  IMAD.SHL.U32 R4, R178, 0x10, RZ ;  /* 0x00000010b2047824 */ /* 0x001fe200078e00ff */
[----:B------:R-:W-:Y:S04]  /*3da0*/  BSSY B2, `(.L_x_1616) ;  /* 0x000006d000027945 */ /* 0x000fe80003800000 */
[----:B----4-:R-:W-:-:S04]  /*3db0*/  IADD3 R10, P2, R101, R4, RZ ;  /* 0x00000004650a7210 */ /* 0x010fc80007f5e0ff */
[----:B---3--:R-:W-:Y:S02]  /*3dc0*/  LEA.HI.X.SX32 R11, R4, R99, 0x1, P2 ;  /* 0x00000063040b7211 */ /* 0x008fe400010f0eff */
[----:B------:R0:W3:Y:S01]  /*3dd0*/  LDS.128 R4, [R96+0x16400] ;  /* 0x0164000060047984 */ /* 0x0000e20000000c00 */
[----:B------:R-:W-:-:S13]  /*3de0*/  ISETP.GE.AND P2, PT, R192, R95, PT ;  /* 0x0000005fc000720c */ /* 0x000fda0003f46270 */
[----:B0-----:R-:W-:Y:S05]  /*3df0*/  @P2 BRA `(.L_x_1617) ;  /* 0x00000004009c2947 */ /* 0x001fea0003800000 */
[----:B------:R-:W-:Y:S01]  /*3e00*/  SHF.R.U32.HI R13, RZ, 0x8, R43 ;  /* 0x00000008ff0d7819 */ /* 0x000fe2000001162b */
[----:B--23--:R-:W-:Y:S01]  /*3e10*/  IMAD.MOV.U32 R14, RZ, RZ, R4 ;  /* 0x000000ffff0e7224 */ /* 0x00cfe200078e0004 */
[----:B------:R-:W-:Y:S02]  /*3e20*/  SHF.R.U32.HI R42, RZ, 0x8, R45 ;  /* 0x00000008ff2a7819 */ /* 0x000fe4000001162d */
[----:B------:R-:W-:Y:S01]  /*3e30*/  LOP3.LUT R12, R43, 0xff0000ff, RZ, 0xc0, !PT ;  /* 0xff0000ff2b0c7812 */ /* 0x000fe200078ec0ff */
[----:B------:R-:W-:Y:S01]  /*3e40*/  IMAD.SHL.U32 R13, R13, 0x100, RZ ;  /* 0x000001000d0d7824 */ /* 0x000fe200078e00ff */
[----:B------:R-:W-:Y:S01]  /*3e50*/  SHF.R.U32.HI R43, RZ, 0x10, R43 ;  /* 0x00000010ff2b7819 */ /* 0x000fe2000001162b */
[----:B------:R-:W-:Y:S01]  /*3e60*/  IMAD.SHL.U32 R42, R42, 0x100, RZ ;  /* 0x000001002a2a7824 */ /* 0x000fe200078e00ff */
[----:B------:R-:W-:Y:S02]  /*3e70*/  SHF.R.U32.HI R44, RZ, 0x10, R45 ;  /* 0x00000010ff2c7819 */ /* 0x000fe4000001162d */
[----:B------:R-:W-:-:S02]  /*3e80*/  LOP3.LUT R15, R45, 0xff0000ff, RZ, 0xc0, !PT ;  /* 0xff0000ff2d0f7812 */ /* 0x000fc400078ec0ff */
[----:B------:R-:W-:Y:S01]  /*3e90*/  LOP3.LUT R12, R12, 0xff00, R13, 0xf8, !PT ;  /* 0x0000ff000c0c7812 */ /* 0x000fe200078ef80d */
[----:B------:R-:W-:Y:S01]  /*3ea0*/  IMAD.U32 R13, R43, 0x10000, RZ ;  /* 0x000100002b0d7824 */ /* 0x000fe200078e00ff */
[----:B------:R-:W-:Y:S01]  /*3eb0*/  LOP3.LUT R15, R15, 0xff00, R42, 0xf8, !PT ;  /* 0x0000ff000f0f7812 */ /* 0x000fe200078ef82a */
[----:B------:R-:W-:Y:S01]  /*3ec0*/  IMAD.U32 R44, R44, 0x10000, RZ ;  /* 0x000100002c2c7824 */ /* 0x000fe200078e00ff */
        /* <DEDUP_REMOVED lines=38> */
[-C--:B------:R-:W-:Y:S01]  /*4130*/  FFMA.FTZ R43, R43, R14.reuse, -R92 ;  /* 0x0000000e2b2b7223 */ /* 0x080fe2000001085c */
[----:B------:R-:W-:Y:S01]  /*4140*/  FFMA.FTZ R44, R44, R14, R47 ;  /* 0x0000000e2c2c7223 */ /* 0x000fe2000001002f */
[-C--:B------:R-:W-:Y:S01]  /*4150*/  FFMA.FTZ R14, R15, R109.reuse, -R46 ;  /* 0x0000006d0f0e7223 */ /* 0x080fe2000001082e */
[----:B------:R-:W-:Y:S01]  /*4160*/  FFMA.FTZ R15, R42, R109, R45 ;  /* 0x0000006d2a0f7223 */ /* 0x000fe2000001002d */
[----:B------:R-:W-:Y:S02]  /*4170*/  F2FP.F16.E4M3.UNPACK_B R45, R7.H1 ;  /* 0x00000007ff2d723e */ /* 0x000fe400030006ff */
[----:B------:R-:W-:-:S02]  /*4180*/  F2FP.SATFINITE.E4M3.F32.PACK_AB_MERGE_C R42, R98, R93, RZ ;  /* 0x0000005d622a723e */ /* 0x000fc400048070ff */
[----:B------:R-:W-:Y:S01]  /*4190*/  F2FP.SATFINITE.E4M3.F32.PACK_AB_MERGE_C R43, R44, R43, RZ ;  /* 0x0000002b2c2b723e */ /* 0x000fe200048070ff */
[--C-:B------:R-:W-:Y:S01]  /*41a0*/  HADD2.F32 R46, -RZ, R45.reuse.H0_H0 ;  /* 0x2000002dff2e7230 */ /* 0x100fe20000004100 */
[-C--:B------:R-:W-:Y:S01]  /*41b0*/  F2FP.F16.E4M3.UNPACK_B R109, R13.reuse.H1 ;  /* 0x0000000dff6d723e */ /* 0x080fe200030006ff */
[----:B------:R-:W-:Y:S01]  /*41c0*/  HADD2.F32 R45, -RZ, R45.H1_H1 ;  /* 0x3000002dff2d7230 */ /* 0x000fe20000004100 */
[----:B------:R-:W-:Y:S02]  /*41d0*/  F2FP.F16.E4M3.UNPACK_B R44, R6.H1 ;  /* 0x00000006ff2c723e */ /* 0x000fe400030006ff */
        /* <DEDUP_REMOVED lines=10> */
[-C--:B------:R-:W-:Y:S01]  /*4280*/  FMUL.FTZ R111, R13, R110.reuse ;  /* 0x0000006e0d6f7220 */ /* 0x080fe20000410000 */
[----:B------:R-:W-:Y:S01]  /*4290*/  F2FP.F16.E4M3.UNPACK_B R7, R7 ;  /* 0x00000007ff07723e */ /* 0x000fe200020006ff */
[C---:B------:R-:W-:Y:S01]  /*42a0*/  FMUL.FTZ R110, R44.reuse, R110 ;  /* 0x0000006e2c6e7220 */ /* 0x040fe20000410000 */
[----:B------:R-:W-:Y:S01]  /*42b0*/  F2FP.F16.E4M3.UNPACK_B R6, R6 ;  /* 0x00000006ff06723e */ /* 0x000fe200020006ff */
[----:B------:R-:W-:Y:S01]  /*42c0*/  FFMA.FTZ R111, R44, R12, -R111 ;  /* 0x0000000c2c6f7223 */ /* 0x000fe2000001086f */
[----:B------:R-:W-:-:S02]  /*42d0*/  HADD2.F32 R93, -RZ, R92.H1_H1 ;  /* 0x3000005cff5d7230 */ /* 0x000fc40000004100 */
[----:B------:R-:W-:Y:S01]  /*42e0*/  FFMA.FTZ R110, R13, R12, R110 ;  /* 0x0000000c0d6e7223 */ /* 0x000fe2000001006e */
[--C-:B------:R-:W-:Y:S01]  /*42f0*/  HADD2.F32 R12, -RZ, R7.reuse.H0_H0 ;  /* 0x20000007ff0c7230 */ /* 0x100fe20000004100 */
[----:B------:R-:W-:Y:S01]  /*4300*/  F2FP.SATFINITE.E4M3.F32.PACK_AB_MERGE_C R5, R5, R4, R42 ;  /* 0x000000040505723e */ /* 0x000fe2000480702a */
[----:B------:R-:W-:Y:S02]  /*4310*/  HADD2.F32 R13, -RZ, R7.H1_H1 ;  /* 0x30000007ff0d7230 */ /* 0x000fe40000004100 */
[-C--:B------:R-:W-:Y:S01]  /*4320*/  FFMA.FTZ R113, R46, R93.reuse, -R113 ;  /* 0x0000005d2e717223 */ /* 0x080fe20000010871 */
[--C-:B------:R-:W-:Y:S02]  /*4330*/  HADD2.F32 R7, -RZ, R6.reuse.H0_H0 ;  /* 0x20000006ff077230 */ /* 0x100fe40000004100 */
[----:B------:R-:W-:Y:S01]  /*4340*/  FFMA.FTZ R112, R45, R93, R112 ;  /* 0x0000005d2d707223 */ /* 0x000fe20000010070 */
[----:B------:R-:W-:Y:S01]  /*4350*/  HADD2.F32 R109, -RZ, R109.H0_H0 ;  /* 0x2000006dff6d7230 */ /* 0x000fe20000004100 */
[----:B------:R-:W-:Y:S01]  /*4360*/  F2FP.SATFINITE.E4M3.F32.PACK_AB_MERGE_C R110, R110, R111, RZ ;  /* 0x0000006f6e6e723e */ /* 0x000fe200048070ff */
[----:B------:R-:W-:Y:S01]  /*4370*/  HADD2.F32 R6, -RZ, R6.H1_H1 ;  /* 0x30000006ff067230 */ /* 0x000fe20000004100 */
[----:B------:R-:W-:Y:S01]  /*4380*/  F2FP.SATFINITE.E4M3.F32.PACK_AB_MERGE_C R4, R15, R14, R43 ;  /* 0x0000000e0f04723e */ /* 0x000fe2000480702b */
        /* <DEDUP_REMOVED lines=11> */
[----:B------:R-:W-:-:S04]  /*4440*/  F2FP.SATFINITE.E4M3.F32.PACK_AB_MERGE_C R112, R112, R113, RZ ;  /* 0x000000717070723e */ /* 0x000fc800048070ff */
[----:B------:R-:W-:Y:S02]  /*4450*/  F2FP.SATFINITE.E4M3.F32.PACK_AB_MERGE_C R6, R45, R44, R110 ;  /* 0x0000002c2d06723e */ /* 0x000fe4000480706e */
[----:B------:R-:W-:-:S07]  /*4460*/  F2FP.SATFINITE.E4M3.F32.PACK_AB_MERGE_C R7, R46, R93, R112 ;  /* 0x0000005d2e07723e */ /* 0x000fce0004807070 */
.L_x_1617:
[----:B------:R-:W-:Y:S05]  /*4470*/  BSYNC B2 ;  /* 0x0000000000027941 */ /* 0x000fea0003800000 */
.L_x_1616:
[----:B---3--:R0:W-:Y:S02]  /*4480*/  ST.E.128 desc[UR42][R10.64], R4 ;  /* 0x000000040a007985 */ /* 0x0081e4000c101d2a */
.L_x_1615:
[----:B------:R-:W-:Y:S05]  /*4490*/  BSYNC B1 ;  /* 0x0000000000017941 */ /* 0x000fea0003800000 */
.L_x_1614:
        /* <DEDUP_REMOVED lines=11> */
[----:B---3--:R-:W-:Y:S01]  /*4550*/  IMAD.MOV.U32 R13, RZ, RZ, R5 ;  /* 0x000000ffff0d7224 */ /* 0x008fe200078e0005 */
[--C-:B--2---:R-:W-:Y:S01]  /*4560*/  SHF.R.U32.HI R14, RZ, 0x8, R39.reuse ;  /* 0x00000008ff0e7819 */ /* 0x104fe20000011627 */
[----:B------:R-:W-:Y:S01]  /*4570*/  IMAD.MOV.U32 R12, RZ, RZ, R4 ;  /* 0x000000ffff0c7224 */ /* 0x000fe200078e0004 */
        /* <DEDUP_REMOVED lines=8> */
[----:B------:R-:W-:Y:S01]  /*4600*/  LOP3.LUT R39, R39, 0xff00, R38, 0xf8, !PT ;  /* 0x0000ff0027277812 */ /* 0x000fe200078ef826 */
[----:B------:R-:W-:Y:S01]  /*4610*/  IMAD.U32 R38, R40, 0x10000, RZ ;  /* 0x0001000028267824 */ /* 0x000fe200078e00ff */
[----:B------:R-:W-:Y:S02]  /*4620*/  F2FP.F16.E4M3.UNPACK_B R4, R13 ;  /* 0x0000000dff04723e */ /* 0x000fe400020006ff */
[----:B------:R-:W-:Y:S02]  /*4630*/  F2FP.F16.E4M3.UNPACK_B R15, R108.H1 ;  /* 0x0000006cff0f723e */ /* 0x000fe400030006ff */
[----:B------:R-:W-:Y:S01]  /*4640*/  LOP3.LUT R5, R14, 0xff0000, R5, 0xf8, !PT ;  /* 0x00ff00000e057812 */ /* 0x000fe200078ef805 */
[--C-:B------:R-:W-:Y:S01]  /*4650*/  HADD2.F32 R14, -RZ, R4.reuse.H1_H1 ;  /* 0x30000004ff0e7230 */ /* 0x100fe20000004100 */
[----:B------:R-:W-:Y:S01]  /*4660*/  LOP3.LUT R42, R39, 0xff0000, R38, 0xf8, !PT ;  /* 0x00ff0000272a7812 */ /* 0x000fe200078ef826 */
[--C-:B------:R-:W-:Y:S01]  /*4670*/  HADD2.F32 R43, -RZ, R15.reuse.H0_H0 ;  /* 0x2000000fff2b7230 */ /* 0x100fe20000004100 */
[----:B------:R-:W-:Y:S01]  /*4680*/  F2FP.F16.E4M3.UNPACK_B R39, R107.H1 ;  /* 0x0000006bff27723e */ /* 0x000fe200030006ff */
[----:B------:R-:W-:Y:S01]  /*4690*/  HADD2.F32 R4, -RZ, R4.H0_H0 ;  /* 0x20000004ff047230 */ /* 0x000fe20000004100 */
[----:B------:R-:W-:Y:S01]  /*46a0*/  F2FP.F16.E4M3.UNPACK_B R13, R13.H1 ;  /* 0x0000000dff0d723e */ /* 0x000fe200030006ff */
[----:B------:R-:W-:-:S02]  /*46b0*/  HADD2.F32 R40, -RZ, R15.H1_H1 ;  /* 0x3000000fff287230 */ /* 0x000fc40000004100 */
[----:B------:R-:W-:Y:S01]  /*46c0*/  FMUL.FTZ R45, R14, R43 ;  /* 0x0000002b0e2d7220 */ /* 0x000fe20000410000 */
[----:B------:R-:W-:Y:S01]  /*46d0*/  HADD2.F32 R41, -RZ, R39.H0_H0 ;  /* 0x20000027ff297230 */ /* 0x000fe20000004100 */
[----:B------:R-:W-:Y:S01]  /*46e0*/  F2FP.F16.E4M3.UNPACK_B R108, R108 ;  /* 0x0000006cff6c723e */ /* 0x000fe200020006ff */
[--C-:B------:R-:W-:Y:S01]  /*46f0*/  HADD2.F32 R38, -RZ, R13.reuse.H1_H1 ;  /* 0x3000000dff267230 */ /* 0x100fe20000004100 */
[----:B------:R-:W-:Y:S01]  /*4700*/  F2FP.F16.E4M3.UNPACK_B R107, R107 ;  /* 0x0000006bff6b723e */ /* 0x000fe200020006ff */
[----:B------:R-:W-:Y:S02]  /*4710*/  HADD2.F32 R15, -RZ, R13.H0_H0 ;  /* 0x2000000dff0f7230 */ /* 0x000fe40000004100 */
[----:B------:R-:W-:Y:S01]  /*4720*/  FMUL.FTZ R13, R4, R43 ;  /* 0x0000002b040d7220 */ /* 0x000fe20000410000 */
[----:B------:R-:W-:Y:S02]  /*4730*/  HADD2.F32 R39, -RZ, R39.H1_H1 ;  /* 0x30000027ff277230 */ /* 0x000fe40000004100 */
[-C--:B------:R-:W-:Y:S01]  /*4740*/  FMUL.FTZ R44, R38, R40.reuse ;  /* 0x00000028262c7220 */ /* 0x080fe20000410000 */
[-C--:B------:R-:W-:Y:S01]  /*4750*/  FFMA.FTZ R4, R4, R41.reuse, -R45 ;  /* 0x0000002904047223 */ /* 0x080fe2000001082d */
[----:B------:R-:W-:Y:S01]  /*4760*/  FFMA.FTZ R13, R14, R41, R13 ;  /* 0x000000290e0d7223 */ /* 0x000fe2000001000d */
[C---:B------:R-:W-:Y:S01]  /*4770*/  FMUL.FTZ R43, R15.reuse, R40 ;  /* 0x000000280f2b7220 */ /* 0x040fe20000410000 */
[-C--:B------:R-:W-:Y:S01]  /*4780*/  F2FP.F16.E4M3.UNPACK_B R14, R12.reuse.H1 ;  /* 0x0000000cff0e723e */ /* 0x080fe200030006ff */
[-C--:B------:R-:W-:Y:S01]  /*4790*/  FFMA.FTZ R44, R15, R39.reuse, -R44 ;  /* 0x000000270f2c7223 */ /* 0x080fe2000001082c */
[----:B------:R-:W-:Y:S01]  /*47a0*/  F2FP.F16.E4M3.UNPACK_B R12, R12 ;  /* 0x0000000cff0c723e */ /* 0x000fe200020006ff */
[----:B------:R-:W-:Y:S01]  /*47b0*/  FFMA.FTZ R45, R38, R39, R43 ;  /* 0x00000027262d7223 */ /* 0x000fe2000001002b */
[----:B------:R-:W-:-:S02]  /*47c0*/  HADD2.F32 R40, -RZ, R108.H1_H1 ;  /* 0x3000006cff287230 */ /* 0x000fc40000004100 */
[--C-:B------:R-:W-:Y:S02]  /*47d0*/  HADD2.F32 R39, -RZ, R14.reuse.H1_H1 ;  /* 0x3000000eff277230 */ /* 0x100fe40000004100 */
[----:B------:R-:W-:Y:S01]  /*47e0*/  HADD2.F32 R38, -RZ, R14.H0_H0 ;  /* 0x2000000eff267230 */ /* 0x000fe20000004100 */
[----:B------:R-:W-:Y:S01]  /*47f0*/  F2FP.SATFINITE.E4M3.F32.PACK_AB_MERGE_C R98, R45, R44, RZ ;  /* 0x0000002c2d62723e */ /* 0x000fe200048070ff */
[----:B------:R-:W-:Y:S02]  /*4800*/  HADD2.F32 R108, -RZ, R108.H0_H0 ;  /* 0x2000006cff6c7230 */ /* 0x000fe40000004100 */
[-C--:B------:R-:W-:Y:S01]  /*4810*/  FMUL.FTZ R43, R39, R40.reuse ;  /* 0x00000028272b7220 */ /* 0x080fe20000410000 */
[--C-:B------:R-:W-:Y:S02]  /*4820*/  HADD2.F32 R15, -RZ, R12.reuse.H1_H1 ;  /* 0x3000000cff0f7230 */ /* 0x100fe40000004100 */
[----:B------:R-:W-:Y:S01]  /*4830*/  FMUL.FTZ R40, R38, R40 ;  /* 0x0000002826287220 */ /* 0x000fe20000410000 */
[----:B------:R-:W-:Y:S01]  /*4840*/  HADD2.F32 R14, -RZ, R12.H0_H0 ;  /* 0x2000000cff0e7230 */ /* 0x000fe20000004100 */
[----:B------:R-:W-:Y:S01]  /*4850*/  F2FP.F16.E4M3.UNPACK_B R44, R42.H1 ;  /* 0x0000002aff2c723e */ /* 0x000fe200030006ff */
[----:B------:R-:W-:-:S02]  /*4860*/  HADD2.F32 R12, -RZ, R107.H1_H1 ;  /* 0x3000006bff0c7230 */ /* 0x000fc40000004100 */
[-C--:B------:R-:W-:Y:S01]  /*4870*/  FMUL.FTZ R41, R15, R108.reuse ;  /* 0x0000006c0f297220 */ /* 0x080fe20000410000 */
[----:B------:R-:W-:Y:S02]  /*4880*/  HADD2.F32 R107, -RZ, R107.H0_H0 ;  /* 0x2000006bff6b7230 */ /* 0x000fe40000004100 */
[----:B------:R-:W-:Y:S01]  /*4890*/  FMUL.FTZ R108, R14, R108 ;  /* 0x0000006c0e6c7220 */ /* 0x000fe20000410000 */
[--C-:B------:R-:W-:Y:S02]  /*48a0*/  HADD2.F32 R46, -RZ, R44.reuse.H1_H1 ;  /* 0x3000002cff2e7230 */ /* 0x100fe40000004100 */
[-C--:B------:R-:W-:Y:S01]  /*48b0*/  FFMA.FTZ R43, R38, R12.reuse, -R43 ;  /* 0x0000000c262b7223 */ /* 0x080fe2000001082b */
[----:B------:R-:W-:Y:S01]  /*48c0*/  FFMA.FTZ R40, R39, R12, R40 ;  /* 0x0000000c27287223 */ /* 0x000fe20000010028 */
[-C--:B------:R-:W-:Y:S01]  /*48d0*/  FFMA.FTZ R12, R14, R107.reuse, -R41 ;  /* 0x0000006b0e0c7223 */ /* 0x080fe20000010829 */
[----:B------:R-:W-:Y:S01]  /*48e0*/  FFMA.FTZ R107, R15, R107, R108 ;  /* 0x0000006b0f6b7223 */ /* 0x000fe2000001006c */
[----:B------:R-:W-:Y:S01]  /*48f0*/  F2FP.F16.E4M3.UNPACK_B R15, R7.H1 ;  /* 0x00000007ff0f723e */ /* 0x000fe200030006ff */
[----:B------:R-:W-:Y:S01]  /*4900*/  HADD2.F32 R44, -RZ, R44.H0_H0 ;  /* 0x2000002cff2c7230 */ /* 0x000fe20000004100 */
[----:B------:R-:W-:-:S02]  /*4910*/  F2FP.F16.E4M3.UNPACK_B R41, R5.H1 ;  /* 0x00000005ff29723e */ /* 0x000fc400030006ff */
[----:B------:R-:W-:Y:S01]  /*4920*/  F2FP.SATFINITE.E4M3.F32.PACK_AB_MERGE_C R93, R40, R43, RZ ;  /* 0x0000002b285d723e */ /* 0x000fe200048070ff */
[--C-:B------:R-:W-:Y:S01]  /*4930*/  HADD2.F32 R39, -RZ, R15.reuse.H1_H1 ;  /* 0x3000000fff277230 */ /* 0x100fe20000004100 */
[----:B------:R-:W-:Y:S01]  /*4940*/  F2FP.F16.E4M3.UNPACK_B R14, R6.H1 ;  /* 0x00000006ff0e723e */ /* 0x000fe200030006ff */
[----:B------:R-:W-:Y:S01]  /*4950*/  HADD2.F32 R38, -RZ, R15.H0_H0 ;  /* 0x2000000fff267230 */ /* 0x000fe20000004100 */
[----:B------:R-:W-:Y:S01]  /*4960*/  F2FP.F16.E4M3.UNPACK_B R43, R42 ;  /* 0x0000002aff2b723e */ /* 0x000fe200020006ff */
[----:B------:R-:W-:Y:S01]  /*4970*/  HADD2.F32 R42, -RZ, R41.H1_H1 ;  /* 0x30000029ff2a7230 */ /* 0x000fe20000004100 */
[----:B------:R-:W-:Y:S01]  /*4980*/  F2FP.F16.E4M3.UNPACK_B R40, R5 ;  /* 0x00000005ff28723e */ /* 0x000fe200020006ff */
[----:B------:R-:W-:Y:S02]  /*4990*/  HADD2.F32 R15, -RZ, R14.H1_H1 ;  /* 0x3000000eff0f7230 */ /* 0x000fe40000004100 */
[----:B------:R-:W-:Y:S01]  /*49a0*/  FMUL.FTZ R5, R39, R46 ;  /* 0x0000002e27057220 */ /* 0x000fe20000410000 */
[----:B------:R-:W-:-:S02]  /*49b0*/  HADD2.F32 R45, -RZ, R43.H1_H1 ;  /* 0x3000002bff2d7230 */ /* 0x000fc40000004100 */
        /* <DEDUP_REMOVED lines=14> */
[----:B------:R-:W-:Y:S01]  /*4aa0*/  HADD2.F32 R7, -RZ, R7.H1_H1 ;  /* 0x30000007ff077230 */ /* 0x000fe20000004100 */
[----:B------:R-:W-:Y:S01]  /*4ab0*/  F2FP.SATFINITE.E4M3.F32.PACK_AB_MERGE_C R42, R42, R47, RZ ;  /* 0x0000002f2a2a723e */ /* 0x000fe200048070ff */
[----:B------:R-:W-:Y:S02]  /*4ac0*/  HADD2.F32 R6, -RZ, R6.H1_H1 ;  /* 0x30000006ff067230 */ /* 0x000fe40000004100 */
[----:B------:R-:W-:Y:S02]  /*4ad0*/  HADD2.F32 R43, -RZ, R43.H0_H0 ;  /* 0x2000002bff2b7230 */ /* 0x000fe40000004100 */
[-C--:B------:R-:W-:Y:S01]  /*4ae0*/  FMUL.FTZ R15, R7, R44.reuse ;  /* 0x0000002c070f7220 */ /* 0x080fe20000410000 */
[----:B------:R-:W-:Y:S02]  /*4af0*/  HADD2.F32 R41, -RZ, R41.H0_H0 ;  /* 0x20000029ff297230 */ /* 0x000fe40000004100 */
[----:B------:R-:W-:Y:S01]  /*4b00*/  FMUL.FTZ R44, R14, R44 ;  /* 0x0000002c0e2c7220 */ /* 0x000fe20000410000 */
[----:B------:R-:W-:-:S02]  /*4b10*/  HADD2.F32 R40, -RZ, R40.H0_H0 ;  /* 0x20000028ff287230 */ /* 0x000fc40000004100 */
[-C--:B------:R-:W-:Y:S01]  /*4b20*/  FMUL.FTZ R38, R6, R43.reuse ;  /* 0x0000002b06267220 */ /* 0x080fe20000410000 */
[----:B------:R-:W-:Y:S01]  /*4b30*/  FMUL.FTZ R43, R5, R43 ;  /* 0x0000002b052b7220 */ /* 0x000fe20000410000 */
        /* <DEDUP_REMOVED lines=8> */
.L_x_1621:
[----:B------:R-:W-:Y:S05]  /*4bc0*/  BSYNC B2 ;  /* 0x0000000000027941 */ /* 0x000fea0003800000 */
.L_x_1620:
[----:B---3--:R0:W-:Y:S02]  /*4bd0*/  ST.E.128 desc[UR42][R10.64], R4 ;  /* 0x000000040a007985 */ /* 0x0081e4000c101d2a */
.L_x_1619:
[----:B------:R-:W-:Y:S05]  /*4be0*/  BSYNC B1 ;  /* 0x0000000000017941 */ /* 0x000fea0003800000 */
.L_x_1618:
[----:B------:R-:W-:Y:S01]  /*4bf0*/  LOP3.LUT P2, RZ, R57, 0x8, RZ, 0xc0, !PT ;  /* 0x0000000839ff7812 */ /* 0x000fe2000784c0ff */
        /* <DEDUP_REMOVED lines=8> */
[----:B--2---:R-:W-:Y:S01]  /*4c80*/  SHF.R.U32.HI R14, RZ, 0x8, R35 ;  /* 0x00000008ff0e7819 */ /* 0x004fe20000011623 */
[----:B0-----:R-:W-:Y:S01]  /*4c90*/  IMAD.MOV.U32 R12, RZ, RZ, R4 ;  /* 0x000000ffff0c7224 */ /* 0x001fe200078e0004 */
[----:B------:R-:W-:Y:S02]  /*4ca0*/  SHF.R.U32.HI R34, RZ, 0x8, R37 ;  /* 0x00000008ff227819 */ /* 0x000fe40000011625 */
[----:B------:R-:W-:Y:S02]  /*4cb0*/  LOP3.LUT R13, R35, 0xff0000ff, RZ, 0xc0, !PT ;  /* 0xff0000ff230d7812 */ /* 0x000fe400078ec0ff */
[----:B------:R-:W-:Y:S01]  /*4cc0*/  SHF.R.U32.HI R36, RZ, 0x10, R35 ;  /* 0x00000010ff247819 */ /* 0x000fe20000011623 */
[----:B------:R-:W-:Y:S01]  /*4cd0*/  IMAD.SHL.U32 R34, R34, 0x100, RZ ;  /* 0x0000010022227824 */ /* 0x000fe200078e00ff */
[----:B------:R-:W-:Y:S02]  /*4ce0*/  SHF.R.U32.HI R35, RZ, 0x10, R37 ;  /* 0x00000010ff237819 */ /* 0x000fe40000011625 */
[----:B------:R-:W-:-:S02]  /*4cf0*/  SHF.L.U32 R14, R14, 0x8, RZ ;  /* 0x000000080e0e7819 */ /* 0x000fc400000006ff */
[----:B------:R-:W-:Y:S01]  /*4d00*/  LOP3.LUT R15, R37, 0xff0000ff, RZ, 0xc0, !PT ;  /* 0xff0000ff250f7812 */ /* 0x000fe200078ec0ff */
[----:B------:R-:W-:Y:S01]  /*4d10*/  IMAD.U32 R35, R35, 0x10000, RZ ;  /* 0x0001000023237824 */ /* 0x000fe200078e00ff */
[----:B------:R-:W-:Y:S01]  /*4d20*/  LOP3.LUT R13, R13, 0xff00, R14, 0xf8, !PT ;  /* 0x0000ff000d0d7812 */ /* 0x000fe200078ef80e */
[----:B------:R-:W-:Y:S01]  /*4d30*/  IMAD.U32 R14, R36, 0x10000, RZ ;  /* 0x00010000240e7824 */ /* 0x000fe200078e00ff */
[----:B------:R-:W-:Y:S02]  /*4d40*/  LOP3.LUT R34, R15, 0xff00, R34, 0xf8, !PT ;  /* 0x0000ff000f227812 */ /* 0x000fe400078ef822 */
        /* <DEDUP_REMOVED lines=10> */
[CC--:B------:R-:W-:Y:S01]  /*4df0*/  FMUL.FTZ R41, R13.reuse, R37.reuse ;  /* 0x000000250d297220 */ /* 0x0c0fe20000410000 */
[--C-:B------:R-:W-:Y:S02]  /*4e00*/  HADD2.F32 R35, -RZ, R34.reuse.H0_H0 ;  /* 0x20000022ff237230 */ /* 0x100fe40000004100 */
[----:B------:R-:W-:Y:S01]  /*4e10*/  FMUL.FTZ R40, R4, R37 ;  /* 0x0000002504287220 */ /* 0x000fe20000410000 */
[--C-:B------:R-:W-:Y:S01]  /*4e20*/  HADD2.F32 R15, -RZ, R5.reuse.H1_H1 ;  /* 0x30000005ff0f7230 */ /* 0x100fe20000004100 */
[----:B------:R-:W-:Y:S01]  /*4e30*/  F2FP.F16.E4M3.UNPACK_B R106, R106 ;  /* 0x0000006aff6a723e */ /* 0x000fe200020006ff */
[----:B------:R-:W-:Y:S02]  /*4e40*/  HADD2.F32 R14, -RZ, R5.H0_H0 ;  /* 0x20000005ff0e7230 */ /* 0x000fe40000004100 */
[-C--:B------:R-:W-:Y:S01]  /*4e50*/  FFMA.FTZ R5, R13, R35.reuse, R40 ;  /* 0x000000230d057223 */ /* 0x080fe20000010028 */
[----:B------:R-:W-:Y:S02]  /*4e60*/  HADD2.F32 R34, -RZ, R34.H1_H1 ;  /* 0x30000022ff227230 */ /* 0x000fe40000004100 */
[C---:B------:R-:W-:Y:S01]  /*4e70*/  FMUL.FTZ R37, R15.reuse, R38 ;  /* 0x000000260f257220 */ /* 0x040fe20000410000 */
[----:B------:R-:W-:Y:S01]  /*4e80*/  F2FP.F16.E4M3.UNPACK_B R13, R12.H1 ;  /* 0x0000000cff0d723e */ /* 0x000fe200030006ff */
[----:B------:R-:W-:Y:S01]  /*4e90*/  FMUL.FTZ R38, R14, R38 ;  /* 0x000000260e267220 */ /* 0x000fe20000410000 */
[----:B------:R-:W-:Y:S01]  /*4ea0*/  FFMA.FTZ R4, R4, R35, -R41 ;  /* 0x0000002304047223 */ /* 0x000fe20000010829 */
[----:B------:R-:W-:Y:S01]  /*4eb0*/  FFMA.FTZ R43, R14, R34, -R37 ;  /* 0x000000220e2b7223 */ /* 0x000fe20000010825 */
[----:B------:R-:W-:Y:S01]  /*4ec0*/  F2FP.F16.E4M3.UNPACK_B R12, R12 ;  /* 0x0000000cff0c723e */ /* 0x000fe200020006ff */
[----:B------:R-:W-:Y:S01]  /*4ed0*/  FFMA.FTZ R44, R15, R34, R38 ;  /* 0x000000220f2c7223 */ /* 0x000fe20000010026 */
[----:B------:R-:W-:Y:S01]  /*4ee0*/  F2FP.F16.E4M3.UNPACK_B R105, R105 ;  /* 0x00000069ff69723e */ /* 0x000fe200020006ff */
[----:B------:R-:W-:-:S02]  /*4ef0*/  HADD2.F32 R35, -RZ, R106.H1_H1 ;  /* 0x3000006aff237230 */ /* 0x000fc40000004100 */
[--C-:B------:R-:W-:Y:S01]  /*4f00*/  HADD2.F32 R14, -RZ, R13.reuse.H0_H0 ;  /* 0x2000000dff0e7230 */ /* 0x100fe20000004100 */
[----:B------:R-:W-:Y:S01]  /*4f10*/  F2FP.SATFINITE.E4M3.F32.PACK_AB_MERGE_C R46, R44, R43, RZ ;  /* 0x0000002b2c2e723e */ /* 0x000fe200048070ff */
[----:B------:R-:W-:Y:S02]  /*4f20*/  HADD2.F32 R15, -RZ, R13.H1_H1 ;  /* 0x3000000dff0f7230 */ /* 0x000fe40000004100 */
[----:B------:R-:W-:Y:S02]  /*4f30*/  HADD2.F32 R13, -RZ, R12.H0_H0 ;  /* 0x2000000cff0d7230 */ /* 0x000fe40000004100 */
[-C--:B------:R-:W-:Y:S01]  /*4f40*/  FMUL.FTZ R40, R14, R35.reuse ;  /* 0x000000230e287220 */ /* 0x080fe20000410000 */
[----:B------:R-:W-:Y:S02]  /*4f50*/  HADD2.F32 R34, -RZ, R105.H1_H1 ;  /* 0x30000069ff227230 */ /* 0x000fe40000004100 */
[----:B------:R-:W-:Y:S01]  /*4f60*/  FMUL.FTZ R37, R15, R35 ;  /* 0x000000230f257220 */ /* 0x000fe20000410000 */
[----:B------:R-:W-:Y:S01]  /*4f70*/  HADD2.F32 R106, -RZ, R106.H0_H0 ;  /* 0x2000006aff6a7230 */ /* 0x000fe20000004100 */
[----:B------:R-:W-:Y:S01]  /*4f80*/  F2FP.SATFINITE.E4M3.F32.PACK_AB_MERGE_C R5, R5, R4, R46 ;  /* 0x000000040505723e */ /* 0x000fe2000480702e */
[----:B------:R-:W-:-:S02]  /*4f90*/  HADD2.F32 R12, -RZ, R12.H1_H1 ;  /* 0x3000000cff0c7230 */ /* 0x000fc40000004100 */
[-C--:B------:R-:W-:Y:S01]  /*4fa0*/  FFMA.FTZ R37, R14, R34.reuse, -R37 ;  /* 0x000000220e257223 */ /* 0x080fe20000010825 */
[----:B------:R-:W-:Y:S02]  /*4fb0*/  HADD2.F32 R105, -RZ, R105.H0_H0 ;  /* 0x20000069ff697230 */ /* 0x000fe40000004100 */
[----:B------:R-:W-:Y:S01]  /*4fc0*/  FFMA.FTZ R40, R15, R34, R40 ;  /* 0x000000220f287223 */ /* 0x000fe20000010028 */
[CC--:B------:R-:W-:Y:S01]  /*4fd0*/  FMUL.FTZ R35, R13.reuse, R106.reuse ;  /* 0x0000006a0d237220 */ /* 0x0c0fe20000410000 */
[----:B------:R-:W-:Y:S01]  /*4fe0*/  FMUL.FTZ R38, R12, R106 ;  /* 0x0000006a0c267220 */ /* 0x000fe20000410000 */
[----:B------:R-:W-:Y:S02]  /*4ff0*/  F2FP.F16.E4M3.UNPACK_B R34, R36.H1 ;  /* 0x00000024ff22723e */ /* 0x000fe400030006ff */
[----:B------:R-:W-:Y:S01]  /*5000*/  F2FP.SATFINITE.E4M3.F32.PACK_AB_MERGE_C R45, R40, R37, RZ ;  /* 0x00000025282d723e */ /* 0x000fe200048070ff */
[----:B------:R-:W-:Y:S01]  /*5010*/  FFMA.FTZ R41, R13, R105, -R38 ;  /* 0x000000690d297223 */ /* 0x000fe20000010826 */
[----:B------:R-:W-:Y:S01]  /*5020*/  F2FP.F16.E4M3.UNPACK_B R13, R7.H1 ;  /* 0x00000007ff0d723e */ /* 0x000fe200030006ff */
[----:B------:R-:W-:Y:S01]  /*5030*/  FFMA.FTZ R42, R12, R105, R35 ;  /* 0x000000690c2a7223 */ /* 0x000fe20000010023 */
[-C--:B------:R-:W-:Y:S01]  /*5040*/  F2FP.F16.E4M3.UNPACK_B R37, R39.reuse.H1 ;  /* 0x00000027ff25723e */ /* 0x080fe200030006ff */
[----:B------:R-:W-:Y:S01]  /*5050*/  HADD2.F32 R35, -RZ, R34.H1_H1 ;  /* 0x30000022ff237230 */ /* 0x000fe20000004100 */
[----:B------:R-:W-:Y:S01]  /*5060*/  F2FP.F16.E4M3.UNPACK_B R12, R6.H1 ;  /* 0x00000006ff0c723e */ /* 0x000fe200030006ff */
[----:B------:R-:W-:Y:S01]  /*5070*/  HADD2.F32 R15, -RZ, R13.H1_H1 ;  /* 0x3000000dff0f7230 */ /* 0x000fe20000004100 */
[----:B------:R-:W-:Y:S01]  /*5080*/  F2FP.F16.E4M3.UNPACK_B R39, R39 ;  /* 0x00000027ff27723e */ /* 0x000fe200020006ff */
[----:B------:R-:W-:Y:S01]  /*5090*/  HADD2.F32 R40, -RZ, R37.H1_H1 ;  /* 0x30000025ff287230 */ /* 0x000fe20000004100 */
[----:B------:R-:W-:Y:S01]  /*50a0*/  F2FP.F16.E4M3.UNPACK_B R36, R36 ;  /* 0x00000024ff24723e */ /* 0x000fe200020006ff */
[----:B------:R-:W-:Y:S01]  /*50b0*/  HADD2.F32 R14, -RZ, R13.H0_H0 ;  /* 0x2000000dff0e7230 */ /* 0x000fe20000004100 */
        /* <DEDUP_REMOVED lines=10> */
[----:B------:R-:W-:Y:S01]  /*5160*/  FMUL.FTZ R38, R12, R38 ;  /* 0x000000260c267220 */ /* 0x000fe20000410000 */
[----:B------:R-:W-:-:S02]  /*5170*/  HADD2.F32 R39, -RZ, R39.H0_H0 ;  /* 0x20000027ff277230 */ /* 0x000fc40000004100 */
[-C--:B------:R-:W-:Y:S01]  /*5180*/  FFMA.FTZ R43, R12, R14.reuse, -R43 ;  /* 0x0000000e0c2b7223 */ /* 0x080fe2000001082b */
[--C-:B------:R-:W-:Y:S02]  /*5190*/  HADD2.F32 R12, -RZ, R7.reuse.H0_H0 ;  /* 0x20000007ff0c7230 */ /* 0x100fe40000004100 */
[----:B------:R-:W-:Y:S01]  /*51a0*/  FFMA.FTZ R38, R13, R14, R38 ;  /* 0x0000000e0d267223 */ /* 0x000fe20000010026 */
[----:B------:R-:W-:Y:S02]  /*51b0*/  HADD2.F32 R13, -RZ, R7.H1_H1 ;  /* 0x30000007ff0d7230 */ /* 0x000fe40000004100 */
[----:B------:R-:W-:Y:S01]  /*51c0*/  FFMA.FTZ R35, R15, R35, R40 ;  /* 0x000000230f237223 */ /* 0x000fe20000010028 */
[--C-:B------:R-:W-:Y:S01]  /*51d0*/  HADD2.F32 R7, -RZ, R6.reuse.H0_H0 ;  /* 0x20000006ff077230 */ /* 0x100fe20000004100 */
[----:B------:R-:W-:Y:S01]  /*51e0*/  F2FP.SATFINITE.E4M3.F32.PACK_AB_MERGE_C R4, R42, R41, R45 ;  /* 0x000000292a04723e */ /* 0x000fe2000480702d */
[----:B------:R-:W-:Y:S01]  /*51f0*/  HADD2.F32 R6, -RZ, R6.H1_H1 ;  /* 0x30000006ff067230 */ /* 0x000fe20000004100 */
[----:B------:R-:W-:Y:S01]  /*5200*/  F2FP.SATFINITE.E4M3.F32.PACK_AB_MERGE_C R38, R38, R43, RZ ;  /* 0x0000002b2626723e */ /* 0x000fe200048070ff */
[----:B------:R-:W-:Y:S01]  /*5210*/  HADD2.F32 R37, -RZ, R37.H0_H0 ;  /* 0x20000025ff257230 */ /* 0x000fe20000004100 */
[----:B------:R-:W-:Y:S01]  /*5220*/  F2FP.SATFINITE.E4M3.F32.PACK_AB_MERGE_C R35, R35, R44, RZ ;  /* 0x0000002c2323723e */ /* 0x000fe200048070ff */
[----:B------:R-:W-:-:S02]  /*5230*/  HADD2.F32 R34, -RZ, R34.H0_H0 ;  /* 0x20000022ff227230 */ /* 0x000fc40000004100 */
[----:B------:R-:W-:Y:S01]  /*5240*/  FMUL.FTZ R14, R6, R39 ;  /* 0x00000027060e7220 */ /* 0x000fe20000410000 */
[----:B------:R-:W-:Y:S02]  /*5250*/  HADD2.F32 R36, -RZ, R36.H0_H0 ;  /* 0x20000024ff247230 */ /* 0x000fe40000004100 */
[-C--:B------:R-:W-:Y:S01]  /*5260*/  FMUL.FTZ R15, R13, R37.reuse ;  /* 0x000000250d0f7220 */ /* 0x080fe20000410000 */
[C---:B------:R-:W-:Y:S01]  /*5270*/  FMUL.FTZ R40, R12.reuse, R37 ;  /* 0x000000250c287220 */ /* 0x040fe20000410000 */
[----:B------:R-:W-:Y:S02]  /*5280*/  FMUL.FTZ R39, R7, R39 ;  /* 0x0000002707277220 */ /* 0x000fe40000410000 */
[-C--:B------:R-:W-:Y:S01]  /*5290*/  FFMA.FTZ R15, R12, R34.reuse, -R15 ;  /* 0x000000220c0f7223 */ /* 0x080fe2000001080f */
[----:B------:R-:W-:Y:S01]  /*52a0*/  FFMA.FTZ R40, R13, R34, R40 ;  /* 0x000000220d287223 */ /* 0x000fe20000010028 */
[-C--:B------:R-:W-:Y:S01]  /*52b0*/  FFMA.FTZ R14, R7, R36.reuse, -R14 ;  /* 0x00000024070e7223 */ /* 0x080fe2000001080e */
[----:B------:R-:W-:-:S03]  /*52c0*/  FFMA.FTZ R39, R6, R36, R39 ;  /* 0x0000002406277223 */ /* 0x000fc60000010027 */
[----:B------:R-:W-:Y:S02]  /*52d0*/  F2FP.SATFINITE.E4M3.F32.PACK_AB_MERGE_C R7, R40, R15, R35 ;  /* 0x0000000f2807723e */ /* 0x000fe40004807023 */
[----:B------:R-:W-:-:S07]  /*52e0*/  F2FP.SATFINITE.E4M3.F32.PACK_AB_MERGE_C R6, R39, R14, R38 ;  /* 0x0000000e2706723e */ /* 0x000fce0004807026 */
.L_x_1625:
[----:B------:R-:W-:Y:S05]  /*52f0*/  BSYNC B2 ;  /* 0x0000000000027941 */ /* 0x000fea0003800000 */
.L_x_1624:
[----:B0-----:R0:W-:Y:S02]  /*5300*/  ST.E.128 desc[UR42][R10.64], R4 ;  /* 0x000000040a007985 */ /* 0x0011e4000c101d2a */
.L_x_1623:
[----:B------:R-:W-:Y:S05]  /*5310*/  BSYNC B1 ;  /* 0x0000000000017941 */ /* 0x000fea0003800000 */
.L_x_1622:
        /* <DEDUP_REMOVED lines=9> */
[----:B------:R-:W-:Y:S01]  /*53b0*/  SHF.R.U32.HI R13, RZ, 0x8, R31 ;  /* 0x00000008ff0d7819 */ /* 0x000fe2000001161f */
[----:B0-----:R-:W-:Y:S01]  /*53c0*/  IMAD.MOV.U32 R12, RZ, RZ, R4 ;  /* 0x000000ffff0c7224 */ /* 0x001fe200078e0004 */
[----:B------:R-:W-:Y:S02]  /*53d0*/  SHF.R.U32.HI R15, RZ, 0x8, R33 ;  /* 0x00000008ff0f7819 */ /* 0x000fe40000011621 */
[----:B------:R-:W-:Y:S01]  /*53e0*/  SHF.R.U32.HI R34, RZ, 0x10, R31 ;  /* 0x00000010ff227819 */ /* 0x000fe2000001161f */
[----:B------:R-:W-:Y:S01]  /*53f0*/  IMAD.SHL.U32 R13, R13, 0x100, RZ ;  /* 0x000001000d0d7824 */ /* 0x000fe200078e00ff */
[----:B--2---:R-:W-:Y:S01]  /*5400*/  LOP3.LUT R14, R31, 0xff0000ff, RZ, 0xc0, !PT ;  /* 0xff0000ff1f0e7812 */ /* 0x004fe200078ec0ff */
[----:B------:R-:W-:Y:S01]  /*5410*/  IMAD.SHL.U32 R15, R15, 0x100, RZ ;  /* 0x000001000f0f7824 */ /* 0x000fe200078e00ff */
[----:B------:R-:W-:Y:S02]  /*5420*/  SHF.R.U32.HI R32, RZ, 0x10, R33 ;  /* 0x00000010ff207819 */ /* 0x000fe40000011621 */
[----:B------:R-:W-:-:S02]  /*5430*/  LOP3.LUT R30, R33, 0xff0000ff, RZ, 0xc0, !PT ;  /* 0xff0000ff211e7812 */ /* 0x000fc400078ec0ff */
[----:B------:R-:W-:Y:S01]  /*5440*/  LOP3.LUT R14, R14, 0xff00, R13, 0xf8, !PT ;  /* 0x0000ff000e0e7812 */ /* 0x000fe200078ef80d */
[----:B------:R-:W-:Y:S01]  /*5450*/  IMAD.U32 R13, R34, 0x10000, RZ ;  /* 0x00010000220d7824 */ /* 0x000fe200078e00ff */
        /* <DEDUP_REMOVED lines=92> */
.L_x_1629:
[----:B------:R-:W-:Y:S05]  /*5a20*/  BSYNC B2 ;  /* 0x0000000000027941 */ /* 0x000fea0003800000 */
.L_x_1628:
[----:B0-----:R0:W-:Y:S02]  /*5a30*/  ST.E.128 desc[UR42][R10.64], R4 ;  /* 0x000000040a007985 */ /* 0x0011e4000c101d2a */
.L_x_1627:
[----:B------:R-:W-:Y:S05]  /*5a40*/  BSYNC B1 ;  /* 0x0000000000017941 */ /* 0x000fea0003800000 */
.L_x_1626:
[----:B------:R-:W-:-:S13]  /*5a50*/  LOP3.LUT P2, RZ, R57, 0x20, RZ, 0xc0, !PT ;  /* 0x0000002039ff7812 */ /* 0x000fda000784c0ff */
[----:B------:R-:W-:Y:S05]  /*5a60*/  @!P2 BRA `(.L_x_1609) ;  /* 0x0000003c006ca947 */ /* 0x000fea0003800000 */
[----:B0-----:R0:W0:Y:S01]  /*5a70*/  LDS.128 R4, [R96+0x1a400] ;  /* 0x01a4000060047984 */ /* 0x0010220000000c00 */
[----:B----4-:R-:W-:Y:S01]  /*5a80*/  IADD3 R10, P2, R185, R101, RZ ;  /* 0x00000065b90a7210 */ /* 0x010fe20007f5e0ff */
[----:B------:R-:W-:Y:S04]  /*5a90*/  BSSY B1, `(.L_x_1630) ;  /* 0x000006b000017945 */ /* 0x000fe80003800000 */
[----:B---3--:R-:W-:Y:S01]  /*5aa0*/  IMAD.X R11, R99, 0x1, R198, P2 ;  /* 0x00000001630b7824 */ /* 0x008fe200010e06c6 */
[----:B------:R-:W-:-:S13]  /*5ab0*/  ISETP.GE.AND P2, PT, R196, R95, PT ;  /* 0x0000005fc400720c */ /* 0x000fda0003f46270 */
[----:B------:R-:W-:Y:S05]  /*5ac0*/  @P2 BRA `(.L_x_1631) ;  /* 0x00000004009c2947 */ /* 0x000fea0003800000 */
[----:B------:R-:W-:Y:S02]  /*5ad0*/  SHF.R.U32.HI R8, RZ, 0x8, R9 ;  /* 0x00000008ff087819 */ /* 0x000fe40000011609 */
[----:B--2---:R-:W-:Y:S02]  /*5ae0*/  SHF.R.U32.HI R14, RZ, 0x8, R29 ;  /* 0x00000008ff0e7819 */ /* 0x004fe4000001161d */
[----:B------:R-:W-:Y:S02]  /*5af0*/  LOP3.LUT R12, R9, 0xff0000ff, RZ, 0xc0, !PT ;  /* 0xff0000ff090c7812 */ /* 0x000fe400078ec0ff */
[----:B------:R-:W-:Y:S01]  /*5b00*/  SHF.R.U32.HI R15, RZ, 0x10, R9 ;  /* 0x00000010ff0f7819 */ /* 0x000fe20000011609 */
[----:B------:R-:W-:Y:S01]  /*5b10*/  IMAD.SHL.U32 R9, R8, 0x100, RZ ;  /* 0x0000010008097824 */ /* 0x000fe200078e00ff */
[----:B------:R-:W-:Y:S01]  /*5b20*/  SHF.R.U32.HI R28, RZ, 0x10, R29 ;  /* 0x00000010ff1c7819 */ /* 0x000fe2000001161d */
[----:B------:R-:W-:Y:S01]  /*5b30*/  IMAD.SHL.U32 R14, R14, 0x100, RZ ;  /* 0x000001000e0e7824 */ /* 0x000fe200078e00ff */
[----:B------:R-:W-:Y:S01]  /*5b40*/  LOP3.LUT R13, R29, 0xff0000ff, RZ, 0xc0, !PT ;  /* 0xff0000ff1d0d7812 */ /* 0x000fe200078ec0ff */
[----:B0-----:R-:W-:Y:S01]  /*5b50*/  IMAD.MOV.U32 R8, RZ, RZ, R4 ;  /* 0x000000ffff087224 */ /* 0x001fe200078e0004 */
[----:B------:R-:W-:Y:S01]  /*5b60*/  LOP3.LUT R9, R12, 0xff00, R9, 0xf8, !PT ;  /* 0x0000ff000c097812 */ /* 0x000fe200078ef809 */
[----:B------:R-:W-:Y:S01]  /*5b70*/  IMAD.U32 R28, R28, 0x10000, RZ ;  /* 0x000100001c1c7824 */ /* 0x000fe200078e00ff */
[----:B------:R-:W-:Y:S01]  /*5b80*/  LOP3.LUT R13, R13, 0xff00, R14, 0xf8, !PT ;  /* 0x0000ff000d0d7812 */ /* 0x000fe200078ef80e */
[----:B------:R-:W-:Y:S01]  /*5b90*/  IMAD.U32 R12, R15, 0x10000, RZ ;  /* 0x000100000f0c7824 */ /* 0x000fe200078e00ff */
[----:B------:R-:W-:-:S02]  /*5ba0*/  F2FP.F16.E4M3.UNPACK_B R4, R5 ;  /* 0x00000005ff04723e */ /* 0x000fc400020006ff */
[----:B------:R-:W-:Y:S02]  /*5bb0*/  F2FP.F16.E4M3.UNPACK_B R14, R102.H1 ;  /* 0x00000066ff0e723e */ /* 0x000fe400030006ff */
[----:B------:R-:W-:Y:S02]  /*5bc0*/  F2FP.F16.E4M3.UNPACK_B R5, R5.H1 ;  /* 0x00000005ff05723e */ /* 0x000fe400030006ff */
[----:B------:R-:W-:Y:S01]  /*5bd0*/  LOP3.LUT R30, R13, 0xff0000, R28, 0xf8, !PT ;  /* 0x00ff00000d1e7812 */ /* 0x000fe200078ef81c */
[--C-:B------:R-:W-:Y:S01]  /*5be0*/  HADD2.F32 R29, -RZ, R14.reuse.H1_H1 ;  /* 0x3000000eff1d7230 */ /* 0x100fe20000004100 */
[----:B------:R-:W-:Y:S01]  /*5bf0*/  F2FP.F16.E4M3.UNPACK_B R13, R100.H1 ;  /* 0x00000064ff0d723e */ /* 0x000fe200030006ff */
[----:B------:R-:W-:Y:S01]  /*5c00*/  HADD2.F32 R28, -RZ, R14.H0_H0 ;  /* 0x2000000eff1c7230 */ /* 0x000fe20000004100 */
[----:B------:R-:W-:Y:S01]  /*5c10*/  LOP3.LUT R15, R9, 0xff0000, R12, 0xf8, !PT ;  /* 0x00ff0000090f7812 */ /* 0x000fe200078ef80c */
[----:B------:R-:W-:Y:S01]  /*5c20*/  HADD2.F32 R12, -RZ, R5.H1_H1 ;  /* 0x30000005ff0c7230 */ /* 0x000fe20000004100 */
[----:B------:R-:W-:Y:S01]  /*5c30*/  F2FP.F16.E4M3.UNPACK_B R102, R102 ;  /* 0x00000066ff66723e */ /* 0x000fe200020006ff */
[----:B------:R-:W-:Y:S01]  /*5c40*/  HADD2.F32 R14, -RZ, R13.H0_H0 ;  /* 0x2000000dff0e7230 */ /* 0x000fe20000004100 */
[----:B------:R-:W-:Y:S01]  /*5c50*/  F2FP.F16.E4M3.UNPACK_B R100, R100 ;  /* 0x00000064ff64723e */ /* 0x000fe200020006ff */
[----:B------:R-:W-:-:S02]  /*5c60*/  HADD2.F32 R9, -RZ, R4.H1_H1 ;  /* 0x30000004ff097230 */ /* 0x000fc40000004100 */
[-C--:B------:R-:W-:Y:S01]  /*5c70*/  FMUL.FTZ R32, R12, R29.reuse ;  /* 0x0000001d0c207220 */ /* 0x080fe20000410000 */
[----:B------:R-:W-:Y:S02]  /*5c80*/  HADD2.F32 R5, -RZ, R5.H0_H0 ;  /* 0x20000005ff057230 */ /* 0x000fe40000004100 */
[----:B------:R-:W-:Y:S02]  /*5c90*/  HADD2.F32 R13, -RZ, R13.H1_H1 ;  /* 0x3000000dff0d7230 */ /* 0x000fe40000004100 */
[----:B------:R-:W-:Y:S01]  /*5ca0*/  FMUL.FTZ R31, R9, R28 ;  /* 0x0000001c091f7220 */ /* 0x000fe20000410000 */
[----:B------:R-:W-:Y:S02]  /*5cb0*/  HADD2.F32 R4, -RZ, R4.H0_H0 ;  /* 0x20000004ff047230 */ /* 0x000fe40000004100 */
[C---:B------:R-:W-:Y:S01]  /*5cc0*/  FMUL.FTZ R29, R5.reuse, R29 ;  /* 0x0000001d051d7220 */ /* 0x040fe20000410000 */
[-C--:B------:R-:W-:Y:S01]  /*5cd0*/  FFMA.FTZ R34, R5, R13.reuse, -R32 ;  /* 0x0000000d05227223 */ /* 0x080fe20000010820 */
[----:B------:R-:W-:Y:S01]  /*5ce0*/  F2FP.F16.E4M3.UNPACK_B R5, R8.H1 ;  /* 0x00000008ff05723e */ /* 0x000fe200030006ff */
[C---:B------:R-:W-:Y:S01]  /*5cf0*/  FMUL.FTZ R28, R4.reuse, R28 ;  /* 0x0000001c041c7220 */ /* 0x040fe20000410000 */
[----:B------:R-:W-:Y:S01]  /*5d00*/  FFMA.FTZ R4, R4, R14, -R31 ;  /* 0x0000000e04047223 */ /* 0x000fe2000001081f */
[----:B------:R-:W-:Y:S01]  /*5d10*/  FFMA.FTZ R37, R12, R13, R29 ;  /* 0x0000000d0c257223 */ /* 0x000fe2000001001d */
[----:B------:R-:W-:Y:S01]  /*5d20*/  F2FP.F16.E4M3.UNPACK_B R8, R8 ;  /* 0x00000008ff08723e */ /* 0x000fe200020006ff */
[----:B------:R-:W-:Y:S01]  /*5d30*/  FFMA.FTZ R35, R9, R14, R28 ;  /* 0x0000000e09237223 */ /* 0x000fe2000001001c */
[----:B------:R-:W-:-:S02]  /*5d40*/  HADD2.F32 R14, -RZ, R102.H1_H1 ;  /* 0x30000066ff0e7230 */ /* 0x000fc40000004100 */
[--C-:B------:R-:W-:Y:S01]  /*5d50*/  HADD2.F32 R9, -RZ, R5.reuse.H0_H0 ;  /* 0x20000005ff097230 */ /* 0x100fe20000004100 */
[----:B------:R-:W-:Y:S01]  /*5d60*/  F2FP.SATFINITE.E4M3.F32.PACK_AB_MERGE_C R39, R37, R34, RZ ;  /* 0x000000222527723e */ /* 0x000fe200048070ff */
[----:B------:R-:W-:Y:S02]  /*5d70*/  HADD2.F32 R12, -RZ, R5.H1_H1 ;  /* 0x30000005ff0c7230 */ /* 0x000fe40000004100 */
[----:B------:R-:W-:Y:S02]  /*5d80*/  HADD2.F32 R13, -RZ, R100.H1_H1 ;  /* 0x30000064ff0d7230 */ /* 0x000fe40000004100 */
[-C--:B------:R-:W-:Y:S01]  /*5d90*/  FMUL.FTZ R31, R9, R14.reuse ;  /* 0x0000000e091f7220 */ /* 0x080fe20000410000 */
[----:B------:R-:W-:Y:S02]  /*5da0*/  HADD2.F32 R102, -RZ, R102.H0_H0 ;  /* 0x20000066ff667230 */ /* 0x000fe40000004100 */
[----:B------:R-:W-:Y:S01]  /*5db0*/  FMUL.FTZ R28, R12, R14 ;  /* 0x0000000e0c1c7220 */ /* 0x000fe20000410000 */
[----:B------:R-:W-:-:S02]  /*5dc0*/  HADD2.F32 R5, -RZ, R8.H0_H0 ;  /* 0x20000008ff057230 */ /* 0x000fc40000004100 */
[-C--:B------:R-:W-:Y:S01]  /*5dd0*/  FFMA.FTZ R31, R12, R13.reuse, R31 ;  /* 0x0000000d0c1f7223 */ /* 0x080fe2000001001f */
[----:B------:R-:W-:Y:S02]  /*5de0*/  HADD2.F32 R8, -RZ, R8.H1_H1 ;  /* 0x30000008ff087230 */ /* 0x000fe40000004100 */
[----:B------:R-:W-:Y:S01]  /*5df0*/  FFMA.FTZ R28, R9, R13, -R28 ;  /* 0x0000000d091c7223 */ /* 0x000fe2000001081c */
[----:B------:R-:W-:Y:S02]  /*5e00*/  HADD2.F32 R100, -RZ, R100.H0_H0 ;  /* 0x20000064ff647230 */ /* 0x000fe40000004100 */
[-C--:B------:R-:W-:Y:S01]  /*5e10*/  FMUL.FTZ R29, R5, R102.reuse ;  /* 0x00000066051d7220 */ /* 0x080fe20000410000 */
[----:B------:R-:W-:Y:S01]  /*5e20*/  F2FP.F16.E4M3.UNPACK_B R13, R15.H1 ;  /* 0x0000000fff0d723e */ /* 0x000fe200030006ff */
[C---:B------:R-:W-:Y:S01]  /*5e30*/  FMUL.FTZ R14, R8.reuse, R102 ;  /* 0x00000066080e7220 */ /* 0x040fe20000410000 */
[----:B------:R-:W-:Y:S01]  /*5e40*/  F2FP.SATFINITE.E4M3.F32.PACK_AB_MERGE_C R38, R31, R28, RZ ;  /* 0x0000001c1f26723e */ /* 0x000fe200048070ff */
[-C--:B------:R-:W-:Y:S01]  /*5e50*/  FFMA.FTZ R33, R8, R100.reuse, R29 ;  /* 0x0000006408217223 */ /* 0x080fe2000001001d */
[----:B------:R-:W-:Y:S01]  /*5e60*/  F2FP.F16.E4M3.UNPACK_B R8, R7.H1 ;  /* 0x00000007ff08723e */ /* 0x000fe200030006ff */
[----:B------:R-:W-:Y:S01]  /*5e70*/  FFMA.FTZ R32, R5, R100, -R14 ;  /* 0x0000006405207223 */ /* 0x000fe2000001080e */
[----:B------:R-:W-:Y:S01]  /*5e80*/  F2FP.F16.E4M3.UNPACK_B R28, R30.H1 ;  /* 0x0000001eff1c723e */ /* 0x000fe200030006ff */
        /* <DEDUP_REMOVED lines=17> */
[----:B------:R-:W-:Y:S01]  /*5fa0*/  FMUL.FTZ R29, R5, R29 ;  /* 0x0000001d051d7220 */ /* 0x000fe20000410000 */
[----:B------:R-:W-:-:S02]  /*5fb0*/  HADD2.F32 R28, -RZ, R28.H0_H0 ;  /* 0x2000001cff1c7230 */ /* 0x000fc40000004100 */
[-C--:B------:R-:W-:Y:S01]  /*5fc0*/  FFMA.FTZ R34, R5, R9.reuse, -R34 ;  /* 0x0000000905227223 */ /* 0x080fe20000010822 */
[----:B------:R-:W-:Y:S02]  /*5fd0*/  HADD2.F32 R30, -RZ, R30.H0_H0 ;  /* 0x2000001eff1e7230 */ /* 0x000fe40000004100 */
[----:B------:R-:W-:Y:S01]  /*5fe0*/  FFMA.FTZ R29, R8, R9, R29 ;  /* 0x00000009081d7223 */ /* 0x000fe2000001001d */
[--C-:B------:R-:W-:Y:S02]  /*5ff0*/  HADD2.F32 R8, -RZ, R7.reuse.H0_H0 ;  /* 0x20000007ff087230 */ /* 0x100fe40000004100 */
[----:B------:R-:W-:Y:S01]  /*6000*/  FFMA.FTZ R37, R12, R14, R31 ;  /* 0x0000000e0c257223 */ /* 0x000fe2000001001f */
[----:B------:R-:W-:Y:S02]  /*6010*/  HADD2.F32 R7, -RZ, R7.H1_H1 ;  /* 0x30000007ff077230 */ /* 0x000fe40000004100 */
[--C-:B------:R-:W-:Y:S01]  /*6020*/  HADD2.F32 R5, -RZ, R6.reuse.H0_H0 ;  /* 0x20000006ff057230 */ /* 0x100fe20000004100 */
[----:B------:R-:W-:Y:S01]  /*6030*/  F2FP.SATFINITE.E4M3.F32.PACK_AB_MERGE_C R29, R29, R34, RZ ;  /* 0x000000221d1d723e */ /* 0x000fe200048070ff */
[----:B------:R-:W-:-:S02]  /*6040*/  HADD2.F32 R6, -RZ, R6.H1_H1 ;  /* 0x30000006ff067230 */ /* 0x000fc40000004100 */
        /* <DEDUP_REMOVED lines=15> */
.L_x_1631:
[----:B------:R-:W-:Y:S05]  /*6140*/  BSYNC B1 ;  /* 0x0000000000017941 */ /* 0x000fea0003800000 */
.L_x_1630:
[----:B0-----:R0:W-:Y:S01]  /*6150*/  ST.E.128 desc[UR42][R10.64], R4 ;  /* 0x000000040a007985 */ /* 0x0011e2000c101d2a */
[----:B------:R-:W-:Y:S05]  /*6160*/  BRA `(.L_x_1609) ;  /* 0x0000003400ac7947 */ /* 0x000fea0003800000 */
.L_x_1602:
        /* <DEDUP_REMOVED lines=42> */
.L_x_1633:
[----:B------:R-:W-:Y:S05]  /*6410*/  BSYNC B1 ;  /* 0x0000000000017941 */ /* 0x000fea0003800000 */
.L_x_1632:
        /* <DEDUP_REMOVED lines=16> */
.L_x_1634:
[----:B------:R-:W-:Y:S01]  /*6520*/  IMAD R83, R17, 0x8, R16 ;  /* 0x0000000811537824 */ /* 0x000fe200078e0210 */
[----:B------:R-:W-:Y:S01]  /*6530*/  SHF.L.U32 R94, R174, 0x1f, RZ ;  /* 0x0000001fae5e7819 */ /* 0x000fe200000006ff */
[----:B------:R-:W-:Y:S03]  /*6540*/  BSSY B1, `(.L_x_1635) ;  /* 0x0000003000017945 */ /* 0x000fe60003800000 */
[----:B------:R-:W1:Y:S02]  /*6550*/  SYNCS.PHASECHK.TRANS64.TRYWAIT P4, [R83+URZ+0x22890], R94 ;  /* 0x0228905e530075a7 */ /* 0x000e64000808017f */
[----:B-1----:R-:W-:Y:S05]  /*6560*/  @!P4 BRA `(.L_x_1636) ;  /* 0x000002600078c947 */ /* 0x002fea0003800000 */
.L_x_1988:
[----:B------:R-:W-:Y:S05]  /*6570*/  BSYNC B1 ;  /* 0x0000000000017941 */ /* 0x000fea0003800000 */
.L_x_1635:
[----:B------:R-:W-:-:S03]  /*6580*/  UMOV UR4, 0xffffffff ;  /* 0xffffffff00047882 */ /* 0x000fc60000000000 */
[----:B------:R-:W-:Y:S05]  /*6590*/  BRA.DIV UR4, `(.L_x_1637) ;  /* 0x0000026204807947 */ /* 0x000fea000b800000 */
[----:B------:R2:W3:Y:S04]  /*65a0*/  SHFL.IDX PT, R99, R14, RZ, 0x1e1f ;  /* 0x001e1fff0e637589 */ /* 0x0004e800000e0000 */
[----:B------:R2:W4:Y:S02]  /*65b0*/  SHFL.IDX PT, R101, R98, RZ, 0x1e1f ;  /* 0x001e1fff62657589 */ /* 0x00052400000e0000 */
.L_x_1992:
[----:B------:R-:W-:Y:S05]  /*65c0*/  @P2 BRA `(.L_x_1609) ;  /* 0x0000003000942947 */ /* 0x000fea0003800000 */
[----:B--2---:R-:W2:Y:S01]  /*65d0*/  LDC R98, c[0x0][0x2f4] ;  /* 0x0000bd00ff627b82 */ /* 0x004ea20000000800 */
[----:B------:R-:W-:Y:S01]  /*65e0*/  ISETP.NE.AND P2, PT, R54, RZ, PT ;  /* 0x000000ff3600720c */ /* 0x000fe20003f45270 */
[----:B------:R-:W-:Y:S01]  /*65f0*/  BSSY B1, `(.L_x_1638) ;  /* 0x00000f5000017945 */ /* 0x000fe20003800000 */
[----:B--2---:R-:W-:-:S11]  /*6600*/  IMAD.IADD R110, R98, 0x1, -R65 ;  /* 0x00000001626e7824 */ /* 0x004fd600078e0a41 */
[----:B------:R-:W-:Y:S05]  /*6610*/  @!P2 BRA `(.L_x_1639) ;  /* 0x0000000c00c8a947 */ /* 0x000fea0003800000 */
[----:B------:R-:W-:Y:S01]  /*6620*/  SEL R8, R65, R110, !P0 ;  /* 0x0000006e41087207 */ /* 0x000fe20004000000 */
[----:B------:R-:W-:Y:S01]  /*6630*/  BSSY B2, `(.L_x_1640) ;  /* 0x00000ee000027945 */ /* 0x000fe20003800000 */
[C---:B----4-:R-:W-:Y:S02]  /*6640*/  IADD3 R92, P2, R59.reuse, R101, RZ ;  /* 0x000000653b5c7210 */ /* 0x050fe40007f5e0ff */
[----:B------:R-:W-:Y:S02]  /*6650*/  SHF.R.S32.HI R9, RZ, 0x1f, R8 ;  /* 0x0000001fff097819 */ /* 0x000fe40000011408 */
[----:B---3--:R-:W-:Y:S02]  /*6660*/  LEA.HI.X.SX32 R93, R59, R99, 0x1, P2 ;  /* 0x000000633b5d7211 */ /* 0x008fe400010f0eff */
[----:B------:R-:W-:-:S04]  /*6670*/  LEA.HI R9, R9, R8, RZ, 0x5 ;  /* 0x0000000809097211 */ /* 0x000fc800078f28ff */
[----:B------:R-:W-:-:S04]  /*6680*/  SHF.R.S32.HI R8, RZ, 0x5, R9 ;  /* 0x00000005ff087819 */ /* 0x000fc80000011409 */
[----:B------:R-:W-:-:S04]  /*6690*/  LEA.HI.SX32 R8, R77, R8, 0x1c ;  /* 0x000000084d087211 */ /* 0x000fc800078fe2ff */
[----:B0-----:R-:W-:Y:S01]  /*66a0*/  SHF.R.S32.HI R11, RZ, 0x1f, R8 ;  /* 0x0000001fff0b7819 */ /* 0x001fe20000011408 */
[----:B------:R-:W-:-:S03]  /*66b0*/  IMAD.SHL.U32 R9, R8, 0x10, RZ ;  /* 0x0000001008097824 */ /* 0x000fc600078e00ff */
[----:B------:R-:W-:Y:S02]  /*66c0*/  LEA.HI R11, R11, R8, RZ, 0x2 ;  /* 0x000000080b0b7211 */ /* 0x000fe400078f10ff */
[----:B------:R-:W-:Y:S02]  /*66d0*/  ISETP.GE.AND P2, PT, R9, R98, PT ;  /* 0x000000620900720c */ /* 0x000fe40003f46270 */
[----:B------:R-:W-:Y:S01]  /*66e0*/  LOP3.LUT R8, R180, 0x30, R9, 0xf8, !PT ;  /* 0x00000030b4087812 */ /* 0x000fe200078ef809 */
[----:B------:R-:W-:-:S03]  /*66f0*/  IMAD.SHL.U32 R11, R11, 0x800, RZ ;  /* 0x000008000b0b7824 */ /* 0x000fc600078e00ff */
[----:B------:R-:W-:Y:S02]  /*6700*/  LOP3.LUT R8, R8, R181, RZ, 0x3c, !PT ;  /* 0x000000b508087212 */ /* 0x000fe400078e3cff */
[----:B------:R-:W-:-:S04]  /*6710*/  LOP3.LUT R11, R11, 0xffffe000, RZ, 0xc0, !PT ;  /* 0xffffe0000b0b7812 */ /* 0x000fc800078ec0ff */
[----:B------:R-:W-:Y:S02]  /*6720*/  IADD3 R8, R8, R11, R182 ;  /* 0x0000000b08087210 */ /* 0x000fe40007ffe0b6 */
[----:B------:R-:W-:-:S03]  /*6730*/  @!P2 IADD3 R96, P4, R101, R9, RZ ;  /* 0x000000096560a210 */ /* 0x000fc60007f9e0ff */
[----:B------:R-:W-:Y:S01]  /*6740*/  IMAD R11, R17, 0x6000, R8 ;  /* 0x00006000110b7824 */ /* 0x000fe200078e0208 */
[----:B------:R-:W-:Y:S01]  /*6750*/  @!P2 LEA.HI.X.SX32 R97, R9, R99, 0x1, P4 ;  /* 0x000000630961a211 */ /* 0x000fe200020f0eff */
[----:B------:R-:W-:Y:S01]  /*6760*/  IMAD R9, R17, 0x6000, R74 ;  /* 0x0000600011097824 */ /* 0x000fe200078e024a */
[----:B------:R-:W-:Y:S01]  /*6770*/  ISETP.GE.AND P4, PT, R18, R95, PT ;  /* 0x0000005f1200720c */ /* 0x000fe20003f86270 */
[C---:B------:R-:W-:Y:S02]  /*6780*/  IMAD.IADD R12, R16.reuse, 0x1, R11 ;  /* 0x00000001100c7824 */ /* 0x040fe400078e020b */
[----:B------:R-:W-:-:S04]  /*6790*/  IMAD.IADD R9, R16, 0x1, R9 ;  /* 0x0000000110097824 */ /* 0x000fc800078e0209 */
[----:B------:R-:W0:Y:S04]  /*67a0*/  LDS.128 R12, [R12+0x16400] ;  /* 0x016400000c0c7984 */ /* 0x000e280000000c00 */
[----:B------:R-:W2:Y:S02]  /*67b0*/  LDS.128 R8, [R9+0x16400] ;  /* 0x0164000009087984 */ /* 0x000ea40000000c00 */
[----:B------:R-:W-:Y:S05]  /*67c0*/  @P4 BRA `(.L_x_1641) ;  /* 0x0000000c00504947 */ /* 0x000fea0003800000 */
[----:B------:R-:W-:Y:S01]  /*67d0*/  SHF.R.U32.HI R34, RZ, 0x8, R33 ;  /* 0x00000008ff227819 */ /* 0x000fe20000011621 */
[----:B--2---:R-:W-:Y:S01]  /*67e0*/  IMAD.MOV.U32 R44, RZ, RZ, R8 ;  /* 0x000000ffff2c7224 */ /* 0x004fe200078e0008 */
[----:B------:R-:W-:Y:S02]  /*67f0*/  SHF.R.U32.HI R114, RZ, 0x8, R45 ;  /* 0x00000008ff727819 */ /* 0x000fe4000001162d */
[----:B------:R-:W-:Y:S01]  /*6800*/  SHF.R.U32.HI R120, RZ, 0x10, R33 ;  /* 0x00000010ff787819 */ /* 0x000fe20000011621 */
[----:B------:R-:W-:Y:S01]  /*6810*/  IMAD.SHL.U32 R8, R34, 0x100, RZ ;  /* 0x0000010022087824 */ /* 0x000fe200078e00ff */
[----:B------:R-:W-:Y:S01]  /*6820*/  SHF.R.U32.HI R32, RZ, 0x10, R45 ;  /* 0x00000010ff207819 */ /* 0x000fe2000001162d */
[----:B------:R-:W-:Y:S01]  /*6830*/  IMAD.MOV.U32 R34, RZ, RZ, R10 ;  /* 0x000000ffff227224 */ /* 0x000fe200078e000a */
[----:B------:R-:W-:Y:S01]  /*6840*/  LOP3.LUT R119, R45, 0xff0000ff, RZ, 0xc0, !PT ;  /* 0xff0000ff2d777812 */ /* 0x000fe200078ec0ff */
[----:B------:R-:W-:Y:S01]  /*6850*/  IMAD.SHL.U32 R10, R114, 0x100, RZ ;  /* 0x00000100720a7824 */ /* 0x000fe200078e00ff */
[----:B------:R-:W-:Y:S01]  /*6860*/  SHF.R.U32.HI R46, RZ, 0x8, R47 ;  /* 0x00000008ff2e7819 */ /* 0x000fe2000001162f */
[----:B0-----:R-:W-:Y:S01]  /*6870*/  IMAD.MOV.U32 R45, RZ, RZ, R12 ;  /* 0x000000ffff2d7224 */ /* 0x001fe200078e000c */
[----:B------:R-:W-:Y:S01]  /*6880*/  LOP3.LUT R115, R33, 0xff0000ff, RZ, 0xc0, !PT ;  /* 0xff0000ff21737812 */ /* 0x000fe200078ec0ff */
[----:B------:R-:W-:Y:S01]  /*6890*/  IMAD.U32 R12, R120, 0x10000, RZ ;  /* 0x00010000780c7824 */ /* 0x000fe200078e00ff */
[----:B------:R-:W-:-:S02]  /*68a0*/  SHF.R.U32.HI R118, RZ, 0x10, R35 ;  /* 0x00000010ff767819 */ /* 0x000fc40000011623 */
[----:B------:R-:W-:Y:S02]  /*68b0*/  SHF.R.U32.HI R116, RZ, 0x8, R35 ;  /* 0x00000008ff747819 */ /* 0x000fe40000011623 */
[----:B------:R-:W-:Y:S01]  /*68c0*/  LOP3.LUT R117, R35, 0xff0000ff, RZ, 0xc0, !PT ;  /* 0xff0000ff23757812 */ /* 0x000fe200078ec0ff */
[----:B------:R-:W-:Y:S01]  /*68d0*/  IMAD.MOV.U32 R35, RZ, RZ, R14 ;  /* 0x000000ffff237224 */ /* 0x000fe200078e000e */
[----:B------:R-:W-:Y:S01]  /*68e0*/  SHF.R.U32.HI R33, RZ, 0x10, R47 ;  /* 0x00000010ff217819 */ /* 0x000fe2000001162f */
[----:B------:R-:W-:Y:S01]  /*68f0*/  IMAD.SHL.U32 R14, R46, 0x100, RZ ;  /* 0x000001002e0e7824 */ /* 0x000fe200078e00ff */
[----:B------:R-:W-:Y:S02]  /*6900*/  LOP3.LUT R121, R119, 0xff00, R10, 0xf8, !PT ;  /* 0x0000ff0077797812 */ /* 0x000fe400078ef80a */
[----:B------:R-:W-:Y:S01]  /*6910*/  LOP3.LUT R47, R47, 0xff0000ff, RZ, 0xc0, !PT ;  /* 0xff0000ff2f2f7812 */ /* 0x000fe200078ec0ff */
[----:B------:R-:W-:Y:S01]  /*6920*/  IMAD.U32 R33, R33, 0x10000, RZ ;  /* 0x0001000021217824 */ /* 0x000fe200078e00ff */
[----:B------:R-:W-:Y:S01]  /*6930*/  LOP3.LUT R115, R115, 0xff00, R8, 0xf8, !PT ;  /* 0x0000ff0073737812 */ /* 0x000fe200078ef808 */
[----:B------:R-:W-:Y:S01]  /*6940*/  IMAD.SHL.U32 R8, R116, 0x100, RZ ;  /* 0x0000010074087824 */ /* 0x000fe200078e00ff */
[----:B------:R-:W-:-:S02]  /*6950*/  F2FP.F16.E4M3.UNPACK_B R119, R113.H1 ;  /* 0x00000071ff77723e */ /* 0x000fc400030006ff */
[----:B------:R-:W-:Y:S02]  /*6960*/  F2FP.F16.E4M3.UNPACK_B R114, R45.H1 ;  /* 0x0000002dff72723e */ /* 0x000fe400030006ff */
[----:B------:R-:W-:Y:S01]  /*6970*/  F2FP.F16.E4M3.UNPACK_B R46, R44.H1 ;  /* 0x0000002cff2e723e */ /* 0x000fe200030006ff */
[----:B------:R-:W-:Y:S01]  /*6980*/  HADD2.F32 R10, -RZ, R119.H0_H0 ;  /* 0x20000077ff0a7230 */ /* 0x000fe20000004100 */
[----:B------:R-:W-:Y:S01]  /*6990*/  LOP3.LUT R120, R47, 0xff00, R14, 0xf8, !PT ;  /* 0x0000ff002f787812 */ /* 0x000fe200078ef80e */
[----:B------:R-:W-:Y:S01]  /*69a0*/  IMAD.U32 R14, R32, 0x10000, RZ ;  /* 0x00010000200e7824 */ /* 0x000fe200078e00ff */
[----:B------:R-:W-:Y:S01]  /*69b0*/  LOP3.LUT R12, R115, 0xff0000, R12, 0xf8, !PT ;  /* 0x00ff0000730c7812 */ /* 0x000fe200078ef80c */
[----:B------:R-:W-:Y:S01]  /*69c0*/  HADD2.F32 R115, -RZ, R114.H0_H0 ;  /* 0x20000072ff737230 */ /* 0x000fe20000004100 */
[----:B------:R-:W-:Y:S01]  /*69d0*/  F2FP.F16.E4M3.UNPACK_B R116, R112.H1 ;  /* 0x00000070ff74723e */ /* 0x000fe200030006ff */
[----:B------:R-:W-:Y:S01]  /*69e0*/  HADD2.F32 R47, -RZ, R46.H0_H0 ;  /* 0x2000002eff2f7230 */ /* 0x000fe20000004100 */
[----:B------:R-:W-:Y:S01]  /*69f0*/  LOP3.LUT R117, R117, 0xff00, R8, 0xf8, !PT ;  /* 0x0000ff0075757812 */ /* 0x000fe200078ef808 */
[----:B------:R-:W-:-:S02]  /*6a00*/  IMAD.U32 R8, R118, 0x10000, RZ ;  /* 0x0001000076087824 */ /* 0x000fc400078e00ff */
[-C--:B------:R-:W-:Y:S01]  /*6a10*/  FMUL.FTZ R32, R115, R10.reuse ;  /* 0x0000000a73207220 */ /* 0x080fe20000410000 */
[----:B------:R-:W-:Y:S02]  /*6a20*/  HADD2.F32 R118, -RZ, R116.H0_H0 ;  /* 0x20000074ff767230 */ /* 0x000fe40000004100 */
        /* <DEDUP_REMOVED lines=9> */
[----:B------:R-:W-:Y:S01]  /*6ac0*/  F2FP.F16.E4M3.UNPACK_B R116, R112 ;  /* 0x00000070ff74723e */ /* 0x000fe200020006ff */
[----:B------:R-:W-:Y:S01]  /*6ad0*/  HADD2.F32 R115, -RZ, R114.H1_H1 ;  /* 0x30000072ff737230 */ /* 0x000fe20000004100 */
[----:B------:R-:W-:Y:S01]  /*6ae0*/  F2FP.F16.E4M3.UNPACK_B R113, R45 ;  /* 0x0000002dff71723e */ /* 0x000fe200020006ff */
[----:B------:R-:W-:Y:S01]  /*6af0*/  HADD2.F32 R119, -RZ, R118.H0_H0 ;  /* 0x20000076ff777230 */ /* 0x000fe20000004100 */
[----:B------:R-:W-:Y:S01]  /*6b00*/  F2FP.F16.E4M3.UNPACK_B R112, R44 ;  /* 0x0000002cff70723e */ /* 0x000fe200020006ff */
[-C--:B------:R-:W-:Y:S01]  /*6b10*/  FMUL.FTZ R44, R46, R47.reuse ;  /* 0x0000002f2e2c7220 */ /* 0x080fe20000410000 */
[----:B------:R-:W-:Y:S01]  /*6b20*/  FMUL.FTZ R45, R115, R47 ;  /* 0x0000002f732d7220 */ /* 0x000fe20000410000 */
[----:B------:R-:W-:Y:S01]  /*6b30*/  HADD2.F32 R114, -RZ, R113.H0_H0 ;  /* 0x20000071ff727230 */ /* 0x000fe20000004100 */
[----:B------:R-:W-:Y:S01]  /*6b40*/  LOP3.LUT R14, R121, 0xff0000, R14, 0xf8, !PT ;  /* 0x00ff0000790e7812 */ /* 0x000fe200078ef80e */
[----:B------:R-:W-:-:S02]  /*6b50*/  HADD2.F32 R47, -RZ, R112.H0_H0 ;  /* 0x20000070ff2f7230 */ /* 0x000fc40000004100 */
[----:B------:R-:W-:Y:S01]  /*6b60*/  FFMA.FTZ R45, R46, R117, -R45 ;  /* 0x000000752e2d7223 */ /* 0x000fe2000001082d */
[----:B------:R-:W-:Y:S02]  /*6b70*/  HADD2.F32 R46, -RZ, R116.H0_H0 ;  /* 0x20000074ff2e7230 */ /* 0x000fe40000004100 */
[-C--:B------:R-:W-:Y:S01]  /*6b80*/  FMUL.FTZ R120, R114, R119.reuse ;  /* 0x0000007772787220 */ /* 0x080fe20000410000 */
[----:B------:R-:W-:Y:S02]  /*6b90*/  HADD2.F32 R118, -RZ, R118.H1_H1 ;  /* 0x30000076ff767230 */ /* 0x000fe40000004100 */
[----:B------:R-:W-:Y:S01]  /*6ba0*/  FMUL.FTZ R119, R47, R119 ;  /* 0x000000772f777220 */ /* 0x000fe20000410000 */
[----:B------:R-:W-:Y:S02]  /*6bb0*/  HADD2.F32 R113, -RZ, R113.H1_H1 ;  /* 0x30000071ff717230 */ /* 0x000fe40000004100 */
[----:B------:R-:W-:Y:S01]  /*6bc0*/  FFMA.FTZ R44, R115, R117, R44 ;  /* 0x00000075732c7223 */ /* 0x000fe2000001002c */
[----:B------:R-:W-:-:S02]  /*6bd0*/  HADD2.F32 R112, -RZ, R112.H1_H1 ;  /* 0x30000070ff707230 */ /* 0x000fc40000004100 */
[-C--:B------:R-:W-:Y:S01]  /*6be0*/  FFMA.FTZ R47, R47, R46.reuse, -R120 ;  /* 0x0000002e2f2f7223 */ /* 0x080fe20000010878 */
[----:B------:R-:W-:Y:S02]  /*6bf0*/  HADD2.F32 R115, -RZ, R116.H1_H1 ;  /* 0x30000074ff737230 */ /* 0x000fe40000004100 */
[----:B------:R-:W-:Y:S01]  /*6c00*/  FFMA.FTZ R46, R114, R46, R119 ;  /* 0x0000002e722e7223 */ /* 0x000fe20000010077 */
[-C--:B------:R-:W-:Y:S01]  /*6c10*/  FMUL.FTZ R117, R113, R118.reuse ;  /* 0x0000007671757220 */ /* 0x080fe20000410000 */
[----:B------:R-:W-:Y:S01]  /*6c20*/  F2FP.F16.E4M3.UNPACK_B R120, R109.H1 ;  /* 0x0000006dff78723e */ /* 0x000fe200030006ff */
[C---:B------:R-:W-:Y:S01]  /*6c30*/  FMUL.FTZ R118, R112.reuse, R118 ;  /* 0x0000007670767220 */ /* 0x040fe20000410000 */
[----:B------:R-:W-:Y:S01]  /*6c40*/  F2FP.F16.E4M3.UNPACK_B R116, R35.H1 ;  /* 0x00000023ff74723e */ /* 0x000fe200030006ff */
[----:B------:R-:W-:Y:S01]  /*6c50*/  FFMA.FTZ R112, R112, R115, -R117 ;  /* 0x0000007370707223 */ /* 0x000fe20000010875 */
[----:B------:R-:W-:Y:S01]  /*6c60*/  F2FP.F16.E4M3.UNPACK_B R114, R34.H1 ;  /* 0x00000022ff72723e */ /* 0x000fe200030006ff */
[----:B------:R-:W-:Y:S01]  /*6c70*/  HADD2.F32 R122, -RZ, R120.H0_H0 ;  /* 0x20000078ff7a7230 */ /* 0x000fe20000004100 */
[----:B------:R-:W-:Y:S01]  /*6c80*/  F2FP.F16.E4M3.UNPACK_B R119, R111.H1 ;  /* 0x0000006fff77723e */ /* 0x000fe200030006ff */
[----:B------:R-:W-:-:S02]  /*6c90*/  HADD2.F32 R117, -RZ, R116.H0_H0 ;  /* 0x20000074ff757230 */ /* 0x000fc40000004100 */
[----:B------:R-:W-:Y:S01]  /*6ca0*/  FFMA.FTZ R113, R113, R115, R118 ;  /* 0x0000007371717223 */ /* 0x000fe20000010076 */
[----:B------:R-:W-:Y:S01]  /*6cb0*/  HADD2.F32 R115, -RZ, R114.H0_H0 ;  /* 0x20000072ff737230 */ /* 0x000fe20000004100 */
[----:B------:R-:W-:Y:S01]  /*6cc0*/  F2FP.F16.E4M3.UNPACK_B R34, R34 ;  /* 0x00000022ff22723e */ /* 0x000fe200020006ff */
[----:B------:R-:W-:Y:S02]  /*6cd0*/  HADD2.F32 R121, -RZ, R120.H1_H1 ;  /* 0x30000078ff797230 */ /* 0x000fe40000004100 */
[-C--:B------:R-:W-:Y:S01]  /*6ce0*/  FMUL.FTZ R124, R117, R122.reuse ;  /* 0x0000007a757c7220 */ /* 0x080fe20000410000 */
[----:B------:R-:W-:Y:S02]  /*6cf0*/  HADD2.F32 R120, -RZ, R119.H0_H0 ;  /* 0x20000077ff787230 */ /* 0x000fe40000004100 */
[----:B------:R-:W-:Y:S01]  /*6d00*/  FMUL.FTZ R122, R115, R122 ;  /* 0x0000007a737a7220 */ /* 0x000fe20000410000 */
[----:B------:R-:W-:Y:S01]  /*6d10*/  HADD2.F32 R118, -RZ, R116.H1_H1 ;  /* 0x30000074ff767230 */ /* 0x000fe20000004100 */
[----:B------:R-:W-:Y:S01]  /*6d20*/  F2FP.SATFINITE.E4M3.F32.PACK_AB_MERGE_C R32, R45, R32, RZ ;  /* 0x000000202d20723e */ /* 0x000fe200048070ff */
[----:B------:R-:W-:-:S02]  /*6d30*/  HADD2.F32 R116, -RZ, R114.H1_H1 ;  /* 0x30000072ff747230 */ /* 0x000fc40000004100 */
[-C--:B------:R-:W-:Y:S01]  /*6d40*/  FFMA.FTZ R114, R115, R120.reuse, -R124 ;  /* 0x0000007873727223 */ /* 0x080fe2000001087c */
[----:B------:R-:W-:Y:S02]  /*6d50*/  HADD2.F32 R119, -RZ, R119.H1_H1 ;  /* 0x30000077ff777230 */ /* 0x000fe40000004100 */
[----:B------:R-:W-:Y:S01]  /*6d60*/  FFMA.FTZ R115, R117, R120, R122 ;  /* 0x0000007875737223 */ /* 0x000fe2000001007a */
[----:B------:R-:W-:Y:S01]  /*6d70*/  FMUL.FTZ R123, R118, R121 ;  /* 0x00000079767b7220 */ /* 0x000fe20000410000 */
[----:B------:R-:W-:Y:S01]  /*6d80*/  F2FP.F16.E4M3.UNPACK_B R117, R109 ;  /* 0x0000006dff75723e */ /* 0x000fe200020006ff */
[C---:B------:R-:W-:Y:S01]  /*6d90*/  FMUL.FTZ R121, R116.reuse, R121 ;  /* 0x0000007974797220 */ /* 0x040fe20000410000 */
[----:B------:R-:W-:Y:S01]  /*6da0*/  F2FP.F16.E4M3.UNPACK_B R109, R35 ;  /* 0x00000023ff6d723e */ /* 0x000fe200020006ff */
[----:B------:R-:W-:Y:S01]  /*6db0*/  FFMA.FTZ R123, R116, R119, -R123 ;  /* 0x00000077747b7223 */ /* 0x000fe2000001087b */
[----:B------:R-:W-:Y:S01]  /*6dc0*/  F2FP.F16.E4M3.UNPACK_B R116, R111 ;  /* 0x0000006fff74723e */ /* 0x000fe200020006ff */
[----:B------:R-:W-:-:S02]  /*6dd0*/  HADD2.F32 R120, -RZ, R117.H0_H0 ;  /* 0x20000075ff787230 */ /* 0x000fc40000004100 */
[----:B------:R-:W-:Y:S01]  /*6de0*/  FFMA.FTZ R126, R118, R119, R121 ;  /* 0x00000077767e7223 */ /* 0x000fe20000010079 */
[----:B------:R-:W-:Y:S01]  /*6df0*/  HADD2.F32 R111, -RZ, R109.H0_H0 ;  /* 0x2000006dff6f7230 */ /* 0x000fe20000004100 */
[----:B------:R-:W-:Y:S01]  /*6e00*/  F2FP.F16.E4M3.UNPACK_B R45, R9 ;  /* 0x00000009ff2d723e */ /* 0x000fe200020006ff */
[--C-:B------:R-:W-:Y:S02]  /*6e10*/  HADD2.F32 R35, -RZ, R34.reuse.H0_H0 ;  /* 0x20000022ff237230 */ /* 0x100fe40000004100 */
[----:B------:R-:W-:Y:S02]  /*6e20*/  HADD2.F32 R117, -RZ, R117.H1_H1 ;  /* 0x30000075ff757230 */ /* 0x000fe40000004100 */
[-C--:B------:R-:W-:Y:S01]  /*6e30*/  FMUL.FTZ R122, R111, R120.reuse ;  /* 0x000000786f7a7220 */ /* 0x080fe20000410000 */
[----:B------:R-:W-:Y:S02]  /*6e40*/  HADD2.F32 R34, -RZ, R34.H1_H1 ;  /* 0x30000022ff227230 */ /* 0x000fe40000004100 */
[----:B------:R-:W-:Y:S01]  /*6e50*/  FMUL.FTZ R120, R35, R120 ;  /* 0x0000007823787220 */ /* 0x000fe20000410000 */
[----:B------:R-:W-:Y:S01]  /*6e60*/  HADD2.F32 R109, -RZ, R109.H1_H1 ;  /* 0x3000006dff6d7230 */ /* 0x000fe20000004100 */
[----:B------:R-:W-:Y:S01]  /*6e70*/  F2FP.SATFINITE.E4M3.F32.PACK_AB_MERGE_C R126, R126, R115, RZ ;  /* 0x000000737e7e723e */ /* 0x000fe200048070ff */
[----:B------:R-:W-:-:S02]  /*6e80*/  HADD2.F32 R118, -RZ, R116.H0_H0 ;  /* 0x20000074ff767230 */ /* 0x000fc40000004100 */
[CC--:B------:R-:W-:Y:S01]  /*6e90*/  FMUL.FTZ R124, R34.reuse, R117.reuse ;  /* 0x00000075227c7220 */ /* 0x0c0fe20000410000 */
[----:B------:R-:W-:Y:S02]  /*6ea0*/  HADD2.F32 R116, -RZ, R116.H1_H1 ;  /* 0x30000074ff747230 */ /* 0x000fe40000004100 */
[----:B------:R-:W-:Y:S01]  /*6eb0*/  FMUL.FTZ R119, R109, R117 ;  /* 0x000000756d777220 */ /* 0x000fe20000410000 */
[-C--:B------:R-:W-:Y:S01]  /*6ec0*/  FFMA.FTZ R122, R35, R118.reuse, -R122 ;  /* 0x00000076237a7223 */ /* 0x080fe2000001087a */
[----:B------:R-:W-:Y:S02]  /*6ed0*/  FFMA.FTZ R120, R111, R118, R120 ;  /* 0x000000766f787223 */ /* 0x000fe40000010078 */
[-C--:B------:R-:W-:Y:S01]  /*6ee0*/  FFMA.FTZ R119, R34, R116.reuse, -R119 ;  /* 0x0000007422777223 */ /* 0x080fe20000010877 */
[----:B------:R-:W-:Y:S01]  /*6ef0*/  FFMA.FTZ R111, R109, R116, R124 ;  /* 0x000000746d6f7223 */ /* 0x000fe2000001007c */
[----:B------:R-:W-:Y:S02]  /*6f00*/  F2FP.SATFINITE.E4M3.F32.PACK_AB_MERGE_C R35, R112, R47, R32 ;  /* 0x0000002f7023723e */ /* 0x000fe40004807020 */
[----:B------:R-:W-:Y:S01]  /*6f10*/  F2FP.SATFINITE.E4M3.F32.PACK_AB_MERGE_C R34, R44, R33, RZ ;  /* 0x000000212c22723e */ /* 0x000fe200048070ff */
[----:B------:R-:W-:Y:S01]  /*6f20*/  HADD2.F32 R44, -RZ, R45.H0_H0 ;  /* 0x2000002dff2c7230 */ /* 0x000fe20000004100 */
[----:B------:R-:W-:-:S02]  /*6f30*/  F2FP.F16.E4M3.UNPACK_B R109, R13 ;  /* 0x0000000dff6d723e */ /* 0x000fc400020006ff */
[----:B------:R-:W-:Y:S02]  /*6f40*/  F2FP.F16.E4M3.UNPACK_B R47, R14 ;  /* 0x0000000eff2f723e */ /* 0x000fe400020006ff */
[----:B------:R-:W-:Y:S01]  /*6f50*/  F2FP.SATFINITE.E4M3.F32.PACK_AB_MERGE_C R34, R113, R46, R34 ;  /* 0x0000002e7122723e */ /* 0x000fe20004807022 */
[----:B------:R-:W-:Y:S01]  /*6f60*/  HADD2.F32 R46, -RZ, R109.H0_H0 ;  /* 0x2000006dff2e7230 */ /* 0x000fe20000004100 */
[----:B------:R-:W-:Y:S01]  /*6f70*/  F2FP.F16.E4M3.UNPACK_B R112, R12 ;  /* 0x0000000cff70723e */ /* 0x000fe200020006ff */
[--C-:B------:R-:W-:Y:S01]  /*6f80*/  HADD2.F32 R115, -RZ, R47.reuse.H0_H0 ;  /* 0x2000002fff737230 */ /* 0x100fe20000004100 */
[----:B------:R-:W-:Y:S01]  /*6f90*/  F2FP.SATFINITE.E4M3.F32.PACK_AB_MERGE_C R33, R123, R114, RZ ;  /* 0x000000727b21723e */ /* 0x000fe200048070ff */
[----:B------:R-:W-:Y:S01]  /*6fa0*/  HADD2.F32 R114, -RZ, R47.H1_H1 ;  /* 0x3000002fff727230 */ /* 0x000fe20000004100 */
[----:B------:R-:W-:Y:S01]  /*6fb0*/  F2FP.SATFINITE.E4M3.F32.PACK_AB_MERGE_C R32, R111, R120, R126 ;  /* 0x000000786f20723e */ /* 0x000fe2000480707e */
        /* <DEDUP_REMOVED lines=8> */
[-C--:B------:R-:W-:Y:S01]  /*7040*/  FMUL.FTZ R116, R111, R114.reuse ;  /* 0x000000726f747220 */ /* 0x080fe20000410000 */
[----:B------:R-:W-:Y:S01]  /*7050*/  FMUL.FTZ R114, R47, R114 ;  /* 0x000000722f727220 */ /* 0x000fe20000410000 */
[----:B------:R-:W-:Y:S02]  /*7060*/  F2FP.F16.E4M3.UNPACK_B R109, R13.H1 ;  /* 0x0000000dff6d723e */ /* 0x000fe400030006ff */
[----:B------:R-:W-:Y:S01]  /*7070*/  F2FP.F16.E4M3.UNPACK_B R113, R14.H1 ;  /* 0x0000000eff71723e */ /* 0x000fe200030006ff */
[-C--:B------:R-:W-:Y:S01]  /*7080*/  FFMA.FTZ R14, R111, R112.reuse, R114 ;  /* 0x000000706f0e7223 */ /* 0x080fe20000010072 */
[----:B------:R-:W-:Y:S01]  /*7090*/  F2FP.F16.E4M3.UNPACK_B R46, R9.H1 ;  /* 0x00000009ff2e723e */ /* 0x000fe200030006ff */
[----:B------:R-:W-:Y:S01]  /*70a0*/  FFMA.FTZ R9, R47, R112, -R116 ;  /* 0x000000702f097223 */ /* 0x000fe20000010874 */
[----:B------:R-:W-:Y:S01]  /*70b0*/  F2FP.F16.E4M3.UNPACK_B R12, R12.H1 ;  /* 0x0000000cff0c723e */ /* 0x000fe200030006ff */
[----:B------:R-:W-:Y:S01]  /*70c0*/  HADD2.F32 R47, -RZ, R109.H0_H0 ;  /* 0x2000006dff2f7230 */ /* 0x000fe20000004100 */
[----:B------:R-:W-:Y:S01]  /*70d0*/  F2FP.SATFINITE.E4M3.F32.PACK_AB_MERGE_C R33, R119, R122, R33 ;  /* 0x0000007a7721723e */ /* 0x000fe20004807021 */
[----:B------:R-:W-:Y:S01]  /*70e0*/  HADD2.F32 R114, -RZ, R113.H0_H0 ;  /* 0x20000071ff727230 */ /* 0x000fe20000004100 */
[-C--:B------:R-:W-:Y:S01]  /*70f0*/  F2FP.F16.E4M3.UNPACK_B R119, R10.reuse ;  /* 0x0000000aff77723e */ /* 0x080fe200020006ff */
[----:B------:R-:W-:Y:S01]  /*7100*/  HADD2.F32 R13, -RZ, R46.H0_H0 ;  /* 0x2000002eff0d7230 */ /* 0x000fe20000004100 */
[----:B------:R-:W-:Y:S01]  /*7110*/  F2FP.F16.E4M3.UNPACK_B R120, R10.H1 ;  /* 0x0000000aff78723e */ /* 0x000fe200030006ff */
[----:B------:R-:W-:-:S02]  /*7120*/  HADD2.F32 R111, -RZ, R109.H1_H1 ;  /* 0x3000006dff6f7230 */ /* 0x000fc40000004100 */
[-C--:B------:R-:W-:Y:S01]  /*7130*/  FMUL.FTZ R116, R47, R114.reuse ;  /* 0x000000722f747220 */ /* 0x080fe20000410000 */
[----:B------:R-:W-:Y:S02]  /*7140*/  HADD2.F32 R112, -RZ, R12.H0_H0 ;  /* 0x2000000cff707230 */ /* 0x000fe40000004100 */
[C---:B------:R-:W-:Y:S01]  /*7150*/  FMUL.FTZ R114, R13.reuse, R114 ;  /* 0x000000720d727220 */ /* 0x040fe20000410000 */
[----:B------:R-:W-:Y:S01]  /*7160*/  HADD2.F32 R109, -RZ, R113.H1_H1 ;  /* 0x30000071ff6d7230 */ /* 0x000fe20000004100 */
[----:B------:R-:W-:Y:S01]  /*7170*/  F2FP.F16.E4M3.UNPACK_B R117, R8.H1 ;  /* 0x00000008ff75723e */ /* 0x000fe200030006ff */
[----:B------:R-:W-:Y:S02]  /*7180*/  HADD2.F32 R46, -RZ, R46.H1_H1 ;  /* 0x3000002eff2e7230 */ /* 0x000fe40000004100 */
[----:B------:R-:W-:Y:S02]  /*7190*/  HADD2.F32 R113, -RZ, R12.H1_H1 ;  /* 0x3000000cff717230 */ /* 0x000fe40000004100 */
[-C--:B------:R-:W-:Y:S01]  /*71a0*/  FFMA.FTZ R12, R13, R112.reuse, -R116 ;  /* 0x000000700d0c7223 */ /* 0x080fe20000010874 */
[-C--:B------:R-:W-:Y:S01]  /*71b0*/  FMUL.FTZ R115, R111, R109.reuse ;  /* 0x0000006d6f737220 */ /* 0x080fe20000410000 */
[----:B------:R-:W-:Y:S01]  /*71c0*/  FFMA.FTZ R13, R47, R112, R114 ;  /* 0x000000702f0d7223 */ /* 0x000fe20000010072 */
[C---:B------:R-:W-:Y:S01]  /*71d0*/  FMUL.FTZ R114, R46.reuse, R109 ;  /* 0x0000006d2e727220 */ /* 0x040fe20000410000 */
[----:B------:R-:W-:Y:S01]  /*71e0*/  F2FP.F16.E4M3.UNPACK_B R112, R15 ;  /* 0x0000000fff70723e */ /* 0x000fe200020006ff */
[----:B------:R-:W-:Y:S01]  /*71f0*/  FFMA.FTZ R47, R46, R113, -R115 ;  /* 0x000000712e2f7223 */ /* 0x000fe20000010873 */
[----:B------:R-:W-:Y:S01]  /*7200*/  F2FP.F16.E4M3.UNPACK_B R109, R11 ;  /* 0x0000000bff6d723e */ /* 0x000fe200020006ff */
[----:B------:R-:W-:Y:S01]  /*7210*/  FFMA.FTZ R46, R111, R113, R114 ;  /* 0x000000716f2e7223 */ /* 0x000fe20000010072 */
[----:B------:R-:W-:Y:S01]  /*7220*/  F2FP.F16.E4M3.UNPACK_B R113, R15.H1 ;  /* 0x0000000fff71723e */ /* 0x000fe200030006ff */
[----:B------:R-:W-:Y:S01]  /*7230*/  HADD2.F32 R114, -RZ, R112.H0_H0 ;  /* 0x20000070ff727230 */ /* 0x000fe20000004100 */
[----:B------:R-:W-:Y:S01]  /*7240*/  F2FP.F16.E4M3.UNPACK_B R116, R8 ;  /* 0x00000008ff74723e */ /* 0x000fe200020006ff */
        /* <DEDUP_REMOVED lines=8> */
[----:B------:R-:W-:Y:S01]  /*72d0*/  HADD2.F32 R10, -RZ, R116.H0_H0 ;  /* 0x20000074ff0a7230 */ /* 0x000fe20000004100 */
[----:B------:R-:W-:Y:S01]  /*72e0*/  F2FP.SATFINITE.E4M3.F32.PACK_AB_MERGE_C R13, R46, R13, RZ ;  /* 0x0000000d2e0d723e */ /* 0x000fe200048070ff */
[----:B------:R-:W-:Y:S02]  /*72f0*/  HADD2.F32 R111, -RZ, R11.H0_H0 ;  /* 0x2000000bff6f7230 */ /* 0x000fe40000004100 */
[----:B------:R-:W-:Y:S01]  /*7300*/  FMUL.FTZ R126, R115, R122 ;  /* 0x0000007a737e7220 */ /* 0x000fe20000410000 */
[----:B------:R-:W-:Y:S02]  /*7310*/  HADD2.F32 R113, -RZ, R113.H1_H1 ;  /* 0x30000071ff717230 */ /* 0x000fe40000004100 */
[----:B------:R-:W-:Y:S01]  /*7320*/  FFMA.FTZ R8, R15, R10, -R124 ;  /* 0x0000000a0f087223 */ /* 0x000fe2000001087c */
[----:B------:R-:W-:-:S02]  /*7330*/  HADD2.F32 R120, -RZ, R120.H1_H1 ;  /* 0x30000078ff787230 */ /* 0x000fc40000004100 */
[----:B------:R-:W-:Y:S01]  /*7340*/  FMUL.FTZ R122, R111, R122 ;  /* 0x0000007a6f7a7220 */ /* 0x000fe20000410000 */
        /* <DEDUP_REMOVED lines=11> */
[CC--:B------:R-:W-:Y:S01]  /*7400*/  FMUL.FTZ R118, R112.reuse, R119.reuse ;  /* 0x0000007770767220 */ /* 0x0c0fe20000410000 */
[----:B------:R-:W-:Y:S02]  /*7410*/  HADD2.F32 R116, -RZ, R116.H1_H1 ;  /* 0x30000074ff747230 */ /* 0x000fe40000004100 */
[----:B------:R-:W-:Y:S01]  /*7420*/  FMUL.FTZ R119, R109, R119 ;  /* 0x000000776d777220 */ /* 0x000fe20000410000 */
[----:B------:R-:W-:Y:S01]  /*7430*/  F2FP.SATFINITE.E4M3.F32.PACK_AB_MERGE_C R9, R9, R44, R12 ;  /* 0x0000002c0909723e */ /* 0x000fe2000480700c */
[-C--:B------:R-:W-:Y:S01]  /*7440*/  FFMA.FTZ R11, R11, R114.reuse, -R124 ;  /* 0x000000720b0b7223 */ /* 0x080fe2000001087c */
[----:B------:R-:W-:Y:S01]  /*7450*/  FFMA.FTZ R113, R113, R114, R120 ;  /* 0x0000007271717223 */ /* 0x000fe20000010078 */
[-C--:B------:R-:W-:Y:S01]  /*7460*/  FFMA.FTZ R109, R109, R116.reuse, -R118 ;  /* 0x000000746d6d7223 */ /* 0x080fe20000010876 */
[----:B------:R-:W-:Y:S01]  /*7470*/  FFMA.FTZ R119, R112, R116, R119 ;  /* 0x0000007470777223 */ /* 0x000fe20000010077 */
[----:B------:R-:W-:Y:S01]  /*7480*/  F2FP.SATFINITE.E4M3.F32.PACK_AB_MERGE_C R13, R14, R45, R13 ;  /* 0x0000002d0e0d723e */ /* 0x000fe2000480700d */
[----:B------:R-:W-:Y:S01]  /*7490*/  IMAD.MOV.U32 R12, RZ, RZ, R34 ;  /* 0x000000ffff0c7224 */ /* 0x000fe200078e0022 */
[----:B------:R-:W-:-:S02]  /*74a0*/  F2FP.SATFINITE.E4M3.F32.PACK_AB_MERGE_C R11, R11, R126, RZ ;  /* 0x0000007e0b0b723e */ /* 0x000fc400048070ff */
[----:B------:R-:W-:Y:S02]  /*74b0*/  F2FP.SATFINITE.E4M3.F32.PACK_AB_MERGE_C R113, R113, R122, RZ ;  /* 0x0000007a7171723e */ /* 0x000fe400048070ff */
[----:B------:R-:W-:Y:S01]  /*74c0*/  F2FP.SATFINITE.E4M3.F32.PACK_AB_MERGE_C R11, R109, R8, R11 ;  /* 0x000000086d0b723e */ /* 0x000fe2000480700b */
[----:B------:R-:W-:Y:S01]  /*74d0*/  IMAD.MOV.U32 R8, RZ, RZ, R35 ;  /* 0x000000ffff087224 */ /* 0x000fe200078e0023 */
[----:B------:R-:W-:Y:S01]  /*74e0*/  F2FP.SATFINITE.E4M3.F32.PACK_AB_MERGE_C R15, R119, R10, R113 ;  /* 0x0000000a770f723e */ /* 0x000fe20004807071 */
[----:B------:R-:W-:Y:S01]  /*74f0*/  IMAD.MOV.U32 R10, RZ, RZ, R33 ;  /* 0x000000ffff0a7224 */ /* 0x000fe200078e0021 */
[----:B------:R-:W-:-:S07]  /*7500*/  MOV R14, R32 ;  /* 0x00000020000e7202 */ /* 0x000fce0000000f00 */
.L_x_1641:
[----:B------:R-:W-:Y:S05]  /*7510*/  BSYNC B2 ;  /* 0x0000000000027941 */ /* 0x000fea0003800000 */
.L_x_1640:
[----:B--2---:R2:W-:Y:S04]  /*7520*/  ST.E.128 desc[UR42][R92.64], R8 ;  /* 0x000000085c007985 */ /* 0x0045e8000c101d2a */
[----:B0-----:R2:W-:Y:S02]  /*7530*/  @!P2 ST.E.128 desc[UR42][R96.64], R12 ;  /* 0x0000000c6000a985 */ /* 0x0015e4000c101d2a */
.L_x_1639:
[----:B------:R-:W-:Y:S05]  /*7540*/  BSYNC B1 ;  /* 0x0000000000017941 */ /* 0x000fea0003800000 */
.L_x_1638:
[----:B------:R-:W-:Y:S01]  /*7550*/  ISETP.NE.AND P2, PT, R3, RZ, PT ;  /* 0x000000ff0300720c */ /* 0x000fe20003f45270 */
[----:B------:R-:W-:-:S12]  /*7560*/  BSSY B1, `(.L_x_1642) ;  /* 0x00000f4000017945 */ /* 0x000fd80003800000 */
[----:B------:R-:W-:Y:S05]  /*7570*/  @!P2 BRA `(.L_x_1643) ;  /* 0x0000000c00c8a947 */ /* 0x000fea0003800000 */
[----:B------:R-:W-:Y:S01]  /*7580*/  ISETP.NE.AND P4, PT, R84, RZ, PT ;  /* 0x000000ff5400720c */ /* 0x000fe20003f85270 */
[----:B------:R-:W-:Y:S01]  /*7590*/  BSSY B2, `(.L_x_1644) ;  /* 0x00000ee000027945 */ /* 0x000fe20003800000 */
[C---:B----4-:R-:W-:Y:S02]  /*75a0*/  IADD3 R32, P2, R58.reuse, R101, RZ ;  /* 0x000000653a207210 */ /* 0x050fe40007f5e0ff */
[----:B--2---:R-:W-:Y:S02]  /*75b0*/  SEL R8, R65, R110, !P4 ;  /* 0x0000006e41087207 */ /* 0x004fe40006000000 */
[----:B---3--:R-:W-:Y:S02]  /*75c0*/  LEA.HI.X.SX32 R33, R58, R99, 0x1, P2 ;  /* 0x000000633a217211 */ /* 0x008fe400010f0eff */
[----:B------:R-:W-:-:S04]  /*75d0*/  SHF.R.S32.HI R9, RZ, 0x1f, R8 ;  /* 0x0000001fff097819 */ /* 0x000fc80000011408 */
[----:B------:R-:W-:-:S04]  /*75e0*/  LEA.HI R9, R9, R8, RZ, 0x5 ;  /* 0x0000000809097211 */ /* 0x000fc800078f28ff */
[----:B------:R-:W-:-:S04]  /*75f0*/  SHF.R.S32.HI R9, RZ, 0x5, R9 ;  /* 0x00000005ff097819 */ /* 0x000fc80000011409 */
[----:B------:R-:W-:-:S04]  /*7600*/  LEA.HI.SX32 R9, R76, R9, 0x1c ;  /* 0x000000094c097211 */ /* 0x000fc800078fe2ff */
[----:B0-----:R-:W-:Y:S01]  /*7610*/  SHF.R.S32.HI R10, RZ, 0x1f, R9 ;  /* 0x0000001fff0a7819 */ /* 0x001fe20000011409 */
[----:B------:R-:W-:-:S03]  /*7620*/  IMAD.SHL.U32 R8, R9, 0x10, RZ ;  /* 0x0000001009087824 */ /* 0x000fc600078e00ff */
[----:B------:R-:W-:Y:S02]  /*7630*/  LEA.HI R10, R10, R9, RZ, 0x2 ;  /* 0x000000090a0a7211 */ /* 0x000fe400078f10ff */
[----:B------:R-:W-:-:S03]  /*7640*/  ISETP.GE.AND P2, PT, R8, R98, PT ;  /* 0x000000620800720c */ /* 0x000fc60003f46270 */
[----:B------:R-:W-:-:S05]  /*7650*/  IMAD.SHL.U32 R10, R10, 0x800, RZ ;  /* 0x000008000a0a7824 */ /* 0x000fca00078e00ff */
[----:B------:R-:W-:-:S05]  /*7660*/  LOP3.LUT R9, R10, 0xffffe000, RZ, 0xc0, !PT ;  /* 0xffffe0000a097812 */ /* 0x000fca00078ec0ff */
[----:B------:R-:W-:-:S04]  /*7670*/  @!P2 IADD3 R34, P4, R101, R8, RZ ;  /* 0x000000086522a210 */ /* 0x000fc80007f9e0ff */
[----:B------:R-:W-:Y:S02]  /*7680*/  @!P2 LEA.HI.X.SX32 R35, R8, R99, 0x1, P4 ;  /* 0x000000630823a211 */ /* 0x000fe400020f0eff */
[----:B------:R-:W-:Y:S02]  /*7690*/  LOP3.LUT R8, R180, 0x30, R8, 0xf8, !PT ;  /* 0x00000030b4087812 */ /* 0x000fe400078ef808 */
[----:B------:R-:W-:Y:S02]  /*76a0*/  ISETP.GE.AND P4, PT, R81, R95, PT ;  /* 0x0000005f5100720c */ /* 0x000fe40003f86270 */
[----:B------:R-:W-:-:S04]  /*76b0*/  LOP3.LUT R8, R8, R181, RZ, 0x3c, !PT ;  /* 0x000000b508087212 */ /* 0x000fc800078e3cff */
[----:B------:R-:W-:Y:S01]  /*76c0*/  IADD3 R8, R8, R9, R182 ;  /* 0x0000000908087210 */ /* 0x000fe20007ffe0b6 */
[----:B------:R-:W-:-:S04]  /*76d0*/  IMAD R9, R17, 0x6000, R73 ;  /* 0x0000600011097824 */ /* 0x000fc800078e0249 */
[----:B------:R-:W-:Y:S02]  /*76e0*/  IMAD R11, R17, 0x6000, R8 ;  /* 0x00006000110b7824 */ /* 0x000fe400078e0208 */
[C---:B------:R-:W-:Y:S02]  /*76f0*/  IMAD.IADD R9, R16.reuse, 0x1, R9 ;  /* 0x0000000110097824 */ /* 0x040fe400078e0209 */
[----:B------:R-:W-:-:S04]  /*7700*/  IMAD.IADD R12, R16, 0x1, R11 ;  /* 0x00000001100c7824 */ /* 0x000fc800078e020b */
[----:B------:R-:W0:Y:S04]  /*7710*/  LDS.128 R8, [R9+0x16400] ;  /* 0x0164000009087984 */ /* 0x000e280000000c00 */
[----:B------:R-:W2:Y:S01]  /*7720*/  LDS.128 R12, [R12+0x16400] ;  /* 0x016400000c0c7984 */ /* 0x000ea20000000c00 */
[----:B------:R-:W-:Y:S05]  /*7730*/  @P4 BRA `(.L_x_1645) ;  /* 0x0000000c004c4947 */ /* 0x000fea0003800000 */
[----:B------:R-:W-:Y:S01]  /*7740*/  SHF.R.U32.HI R111, RZ, 0x8, R29 ;  /* 0x00000008ff6f7819 */ /* 0x000fe2000001161d */
[----:B0-----:R-:W-:Y:S01]  /*7750*/  IMAD.MOV.U32 R28, RZ, RZ, R9 ;  /* 0x000000ffff1c7224 */ /* 0x001fe200078e0009 */
[----:B------:R-:W-:Y:S01]  /*7760*/  SHF.R.U32.HI R109, RZ, 0x10, R29 ;  /* 0x00000010ff6d7819 */ /* 0x000fe2000001161d */
[----:B------:R-:W-:Y:S01]  /*7770*/  IMAD.MOV.U32 R40, RZ, RZ, R8 ;  /* 0x000000ffff287224 */ /* 0x000fe200078e0008 */
[----:B------:R-:W-:Y:S01]  /*7780*/  SHF.R.U32.HI R97, RZ, 0x8, R31 ;  /* 0x00000008ff617819 */ /* 0x000fe2000001161f */
[----:B------:R-:W-:Y:S01]  /*7790*/  IMAD.SHL.U32 R9, R111, 0x100, RZ ;  /* 0x000001006f097824 */ /* 0x000fe200078e00ff */
[----:B------:R-:W-:Y:S02]  /*77a0*/  SHF.R.U32.HI R92, RZ, 0x8, R41 ;  /* 0x00000008ff5c7819 */ /* 0x000fe40000011629 */
[----:B------:R-:W-:Y:S01]  /*77b0*/  LOP3.LUT R30, R29, 0xff0000ff, RZ, 0xc0, !PT ;  /* 0xff0000ff1d1e7812 */ /* 0x000fe200078ec0ff */
[----:B------:R-:W-:Y:S01]  /*77c0*/  IMAD.MOV.U32 R29, RZ, RZ, R10 ;  /* 0x000000ffff1d7224 */ /* 0x000fe200078e000a */
[----:B------:R-:W-:Y:S01]  /*77d0*/  LOP3.LUT R42, R31, 0xff0000ff, RZ, 0xc0, !PT ;  /* 0xff0000ff1f2a7812 */ /* 0x000fe200078ec0ff */
[----:B------:R-:W-:Y:S01]  /*77e0*/  IMAD.U32 R10, R109, 0x10000, RZ ;  /* 0x000100006d0a7824 */ /* 0x000fe200078e00ff */
[----:B------:R-:W-:Y:S01]  /*77f0*/  SHF.R.U32.HI R96, RZ, 0x10, R31 ;  /* 0x00000010ff607819 */ /* 0x000fe2000001161f */
[----:B------:R-:W-:Y:S01]  /*7800*/  IMAD.SHL.U32 R31, R97, 0x100, RZ ;  /* 0x00000100611f7824 */ /* 0x000fe200078e00ff */
[----:B------:R-:W-:-:S02]  /*7810*/  SHF.R.U32.HI R46, RZ, 0x8, R43 ;  /* 0x00000008ff2e7819 */ /* 0x000fc4000001162b */
[----:B------:R-:W-:Y:S02]  /*7820*/  LOP3.LUT R45, R43, 0xff0000ff, RZ, 0xc0, !PT ;  /* 0xff0000ff2b2d7812 */ /* 0x000fe400078ec0ff */
[----:B------:R-:W-:Y:S01]  /*7830*/  SHF.R.U32.HI R93, RZ, 0x10, R43 ;  /* 0x00000010ff5d7819 */ /* 0x000fe2000001162b */
[----:B------:R-:W-:Y:S01]  /*7840*/  IMAD.SHL.U32 R43, R92, 0x100, RZ ;  /* 0x000001005c2b7824 */ /* 0x000fe200078e00ff */
[----:B------:R-:W-:Y:S02]  /*7850*/  LOP3.LUT R44, R41, 0xff0000ff, RZ, 0xc0, !PT ;  /* 0xff0000ff292c7812 */ /* 0x000fe400078ec0ff */
[----:B------:R-:W-:Y:S01]  /*7860*/  SHF.R.U32.HI R47, RZ, 0x10, R41 ;  /* 0x00000010ff2f7819 */ /* 0x000fe20000011629 */
[----:B--2---:R-:W-:Y:S01]  /*7870*/  IMAD.MOV.U32 R41, RZ, RZ, R12 ;  /* 0x000000ffff297224 */ /* 0x004fe200078e000c */
[----:B------:R-:W-:Y:S01]  /*7880*/  LOP3.LUT R9, R30, 0xff00, R9, 0xf8, !PT ;  /* 0x0000ff001e097812 */ /* 0x000fe200078ef809 */
[----:B------:R-:W-:Y:S01]  /*7890*/  IMAD.SHL.U32 R30, R46, 0x100, RZ ;  /* 0x000001002e1e7824 */ /* 0x000fe200078e00ff */
[----:B------:R-:W-:Y:S01]  /*78a0*/  LOP3.LUT R8, R42, 0xff00, R31, 0xf8, !PT ;  /* 0x0000ff002a087812 */ /* 0x000fe200078ef81f */
[----:B------:R-:W-:Y:S01]  /*78b0*/  IMAD.U32 R93, R93, 0x10000, RZ ;  /* 0x000100005d5d7824 */ /* 0x000fe200078e00ff */
[----:B------:R-:W-:Y:S01]  /*78c0*/  LOP3.LUT R10, R9, 0xff0000, R10, 0xf8, !PT ;  /* 0x00ff0000090a7812 */ /* 0x000fe200078ef80a */
[----:B------:R-:W-:Y:S01]  /*78d0*/  IMAD.U32 R9, R96, 0x10000, RZ ;  /* 0x0001000060097824 */ /* 0x000fe200078e00ff */
[----:B------:R-:W-:Y:S01]  /*78e0*/  LOP3.LUT R12, R44, 0xff00, R43, 0xf8, !PT ;  /* 0x0000ff002c0c7812 */ /* 0x000fe200078ef82b */
[----:B------:R-:W-:Y:S01]  /*78f0*/  IMAD.U32 R47, R47, 0x10000, RZ ;  /* 0x000100002f2f7824 */ /* 0x000fe200078e00ff */
[----:B------:R-:W-:-:S02]  /*7900*/  F2FP.F16.E4M3.UNPACK_B R46, R108.H1 ;  /* 0x0000006cff2e723e */ /* 0x000fc400030006ff */
[----:B------:R-:W-:Y:S02]  /*7910*/  F2FP.F16.E4M3.UNPACK_B R44, R41.H1 ;  /* 0x00000029ff2c723e */ /* 0x000fe400030006ff */
[----:B------:R-:W-:Y:S02]  /*7920*/  F2FP.F16.E4M3.UNPACK_B R42, R40.H1 ;  /* 0x00000028ff2a723e */ /* 0x000fe400030006ff */
[----:B------:R-:W-:Y:S01]  /*7930*/  LOP3.LUT R92, R45, 0xff00, R30, 0xf8, !PT ;  /* 0x0000ff002d5c7812 */ /* 0x000fe200078ef81e */
[----:B------:R-:W-:Y:S01]  /*7940*/  HADD2.F32 R31, -RZ, R44.H0_H0 ;  /* 0x2000002cff1f7230 */ /* 0x000fe20000004100 */
[----:B------:R-:W-:Y:S01]  /*7950*/  LOP3.LUT R8, R8, 0xff0000, R9, 0xf8, !PT ;  /* 0x00ff000008087812 */ /* 0x000fe200078ef809 */
[----:B------:R-:W-:Y:S01]  /*7960*/  HADD2.F32 R9, -RZ, R46.H0_H0 ;  /* 0x2000002eff097230 */ /* 0x000fe20000004100 */
[----:B------:R-:W-:Y:S01]  /*7970*/  F2FP.F16.E4M3.UNPACK_B R43, R106.H1 ;  /* 0x0000006aff2b723e */ /* 0x000fe200030006ff */
[----:B------:R-:W-:Y:S01]  /*7980*/  HADD2.F32 R30, -RZ, R42.H0_H0 ;  /* 0x2000002aff1e7230 */ /* 0x000fe20000004100 */
[----:B------:R-:W-:Y:S01]  /*7990*/  LOP3.LUT R12, R12, 0xff0000, R47, 0xf8, !PT ;  /* 0x00ff00000c0c7812 */ /* 0x000fe200078ef82f */
[----:B------:R-:W-:-:S02]  /*79a0*/  HADD2.F32 R46, -RZ, R46.H1_H1 ;  /* 0x3000002eff2e7230 */ /* 0x000fc40000004100 */
[CC--:B------:R-:W-:Y:S01]  /*79b0*/  FMUL.FTZ R97, R31.reuse, R9.reuse ;  /* 0x000000091f617220 */ /* 0x0c0fe20000410000 */
[--C-:B------:R-:W-:Y:S02]  /*79c0*/  HADD2.F32 R45, -RZ, R43.reuse.H0_H0 ;  /* 0x2000002bff2d7230 */ /* 0x100fe40000004100 */
[----:B------:R-:W-:Y:S01]  /*79d0*/  FMUL.FTZ R96, R30, R9 ;  /* 0x000000091e607220 */ /* 0x000fe20000410000 */
[----:B------:R-:W-:Y:S01]  /*79e0*/  LOP3.LUT R9, R92, 0xff0000, R93, 0xf8, !PT ;  /* 0x00ff00005c097812 */ /* 0x000fe200078ef85d */
[----:B------:R-:W-:Y:S01]  /*79f0*/  HADD2.F32 R92, -RZ, R43.H1_H1 ;  /* 0x3000002bff5c7230 */ /* 0x000fe20000004100 */
[----:B------:R-:W-:Y:S01]  /*7a00*/  F2FP.F16.E4M3.UNPACK_B R108, R108 ;  /* 0x0000006cff6c723e */ /* 0x000fe200020006ff */
[-C--:B------:R-:W-:Y:S01]  /*7a10*/  FFMA.FTZ R30, R30, R45.reuse, -R97 ;  /* 0x0000002d1e1e7223 */ /* 0x080fe20000010861 */
[----:B------:R-:W-:Y:S01]  /*7a20*/  FFMA.FTZ R31, R31, R45, R96 ;  /* 0x0000002d1f1f7223 */ /* 0x000fe20000010060 */
        /* <DEDUP_REMOVED lines=8> */
[----:B------:R-:W-:-:S02]  /*7ab0*/  HADD2.F32 R46, -RZ, R45.H0_H0 ;  /* 0x2000002dff2e7230 */ /* 0x000fc40000004100 */
[----:B------:R-:W-:Y:S02]  /*7ac0*/  HADD2.F32 R42, -RZ, R44.H0_H0 ;  /* 0x2000002cff2a7230 */ /* 0x000fe40000004100 */
[-C--:B------:R-:W-:Y:S01]  /*7ad0*/  FFMA.FTZ R41, R43, R92.reuse, -R40 ;  /* 0x0000005c2b297223 */ /* 0x080fe20000010828 */
[----:B------:R-:W-:Y:S02]  /*7ae0*/  HADD2.F32 R43, -RZ, R106.H0_H0 ;  /* 0x2000006aff2b7230 */ /* 0x000fe40000004100 */
[-C--:B------:R-:W-:Y:S01]  /*7af0*/  FMUL.FTZ R97, R46, R93.reuse ;  /* 0x0000005d2e617220 */ /* 0x080fe20000410000 */
[----:B------:R-:W-:Y:S01]  /*7b00*/  FFMA.FTZ R40, R47, R92, R96 ;  /* 0x0000005c2f287223 */ /* 0x000fe20000010060 */
[C---:B------:R-:W-:Y:S01]  /*7b10*/  FMUL.FTZ R93, R42.reuse, R93 ;  /* 0x0000005d2a5d7220 */ /* 0x040fe20000410000 */
[----:B------:R-:W-:Y:S02]  /*7b20*/  HADD2.F32 R108, -RZ, R108.H1_H1 ;  /* 0x3000006cff6c7230 */ /* 0x000fe40000004100 */
[----:B------:R-:W-:Y:S01]  /*7b30*/  FFMA.FTZ R42, R42, R43, -R97 ;  /* 0x0000002b2a2a7223 */ /* 0x000fe20000010861 */
[----:B------:R-:W-:Y:S01]  /*7b40*/  HADD2.F32 R47, -RZ, R45.H1_H1 ;  /* 0x3000002dff2f7230 */ /* 0x000fe20000004100 */
[----:B------:R-:W-:Y:S01]  /*7b50*/  F2FP.F16.E4M3.UNPACK_B R97, R107.H1 ;  /* 0x0000006bff61723e */ /* 0x000fe200030006ff */
[----:B------:R-:W-:Y:S01]  /*7b60*/  HADD2.F32 R44, -RZ, R44.H1_H1 ;  /* 0x3000002cff2c7230 */ /* 0x000fe20000004100 */
[----:B------:R-:W-:Y:S01]  /*7b70*/  F2FP.F16.E4M3.UNPACK_B R92, R14.H1 ;  /* 0x0000000eff5c723e */ /* 0x000fe200030006ff */
[----:B------:R-:W-:-:S02]  /*7b80*/  HADD2.F32 R106, -RZ, R106.H1_H1 ;  /* 0x3000006aff6a7230 */ /* 0x000fc40000004100 */
[----:B------:R-:W-:Y:S01]  /*7b90*/  FFMA.FTZ R43, R46, R43, R93 ;  /* 0x0000002b2e2b7223 */ /* 0x000fe2000001005d */
        /* <DEDUP_REMOVED lines=16> */
[-C--:B------:R-:W-:Y:S01]  /*7ca0*/  FFMA.FTZ R112, R47, R106.reuse, -R112 ;  /* 0x0000006a2f707223 */ /* 0x080fe20000010870 */
[----:B------:R-:W-:Y:S01]  /*7cb0*/  HADD2.F32 R46, -RZ, R46.H1_H1 ;  /* 0x3000002eff2e7230 */ /* 0x000fe20000004100 */
[----:B------:R-:W-:Y:S01]  /*7cc0*/  F2FP.F16.E4M3.UNPACK_B R105, R105 ;  /* 0x00000069ff69723e */ /* 0x000fe200020006ff */
[----:B------:R-:W-:Y:S02]  /*7cd0*/  HADD2.F32 R47, -RZ, R96.H1_H1 ;  /* 0x30000060ff2f7230 */ /* 0x000fe40000004100 */
[-C--:B------:R-:W-:Y:S01]  /*7ce0*/  FMUL.FTZ R109, R92, R97.reuse ;  /* 0x000000615c6d7220 */ /* 0x080fe20000410000 */
[----:B------:R-:W-:Y:S01]  /*7cf0*/  FFMA.FTZ R108, R93, R106, R108 ;  /* 0x0000006a5d6c7223 */ /* 0x000fe2000001006c */
[----:B------:R-:W-:Y:S01]  /*7d00*/  FMUL.FTZ R97, R46, R97 ;  /* 0x000000612e617220 */ /* 0x000fe20000410000 */
[----:B------:R-:W-:-:S02]  /*7d10*/  HADD2.F32 R93, -RZ, R107.H0_H0 ;  /* 0x2000006bff5d7230 */ /* 0x000fc40000004100 */
[-C--:B------:R-:W-:Y:S01]  /*7d20*/  FFMA.FTZ R109, R46, R47.reuse, -R109 ;  /* 0x0000002f2e6d7223 */ /* 0x080fe2000001086d */
[----:B------:R-:W-:Y:S01]  /*7d30*/  F2FP.F16.E4M3.UNPACK_B R46, R14 ;  /* 0x0000000eff2e723e */ /* 0x000fe200020006ff */
[----:B------:R-:W-:Y:S01]  /*7d40*/  FFMA.FTZ R111, R92, R47, R97 ;  /* 0x0000002f5c6f7223 */ /* 0x000fe20000010061 */
[----:B------:R-:W-:Y:S01]  /*7d50*/  HADD2.F32 R107, -RZ, R107.H1_H1 ;  /* 0x3000006bff6b7230 */ /* 0x000fe20000004100 */
[----:B------:R-:W-:Y:S01]  /*7d60*/  F2FP.SATFINITE.E4M3.F32.PACK_AB_MERGE_C R30, R41, R30, RZ ;  /* 0x0000001e291e723e */ /* 0x000fe200048070ff */
[--C-:B------:R-:W-:Y:S01]  /*7d70*/  HADD2.F32 R14, -RZ, R29.reuse.H0_H0 ;  /* 0x2000001dff0e7230 */ /* 0x100fe20000004100 */
[----:B------:R-:W-:Y:S01]  /*7d80*/  F2FP.SATFINITE.E4M3.F32.PACK_AB_MERGE_C R40, R40, R31, RZ ;  /* 0x0000001f2828723e */ /* 0x000fe200048070ff */
[--C-:B------:R-:W-:Y:S01]  /*7d90*/  HADD2.F32 R47, -RZ, R46.reuse.H0_H0 ;  /* 0x2000002eff2f7230 */ /* 0x100fe20000004100 */
[----:B------:R-:W-:Y:S01]  /*7da0*/  F2FP.SATFINITE.E4M3.F32.PACK_AB_MERGE_C R31, R45, R42, R30 ;  /* 0x0000002a2d1f723e */ /* 0x000fe2000480701e */
[----:B------:R-:W-:Y:S02]  /*7db0*/  HADD2.F32 R46, -RZ, R46.H1_H1 ;  /* 0x3000002eff2e7230 */ /* 0x000fe40000004100 */
[----:B------:R-:W-:Y:S01]  /*7dc0*/  FMUL.FTZ R96, R14, R93 ;  /* 0x0000005d0e607220 */ /* 0x000fe20000410000 */
[----:B------:R-:W-:-:S02]  /*7dd0*/  HADD2.F32 R29, -RZ, R29.H1_H1 ;  /* 0x3000001dff1d7230 */ /* 0x000fc40000004100 */
[----:B------:R-:W-:Y:S01]  /*7de0*/  FMUL.FTZ R97, R47, R93 ;  /* 0x0000005d2f617220 */ /* 0x000fe20000410000 */
[--C-:B------:R-:W-:Y:S02]  /*7df0*/  HADD2.F32 R92, -RZ, R105.reuse.H0_H0 ;  /* 0x20000069ff5c7230 */ /* 0x100fe40000004100 */
[-C--:B------:R-:W-:Y:S01]  /*7e00*/  FMUL.FTZ R106, R46, R107.reuse ;  /* 0x0000006b2e6a7220 */ /* 0x080fe20000410000 */
[----:B------:R-:W-:Y:S02]  /*7e10*/  HADD2.F32 R105, -RZ, R105.H1_H1 ;  /* 0x30000069ff697230 */ /* 0x000fe40000004100 */
[----:B------:R-:W-:Y:S01]  /*7e20*/  FMUL.FTZ R107, R29, R107 ;  /* 0x0000006b1d6b7220 */ /* 0x000fe20000410000 */
[----:B------:R-:W-:Y:S01]  /*7e30*/  F2FP.F16.E4M3.UNPACK_B R42, R12 ;  /* 0x0000000cff2a723e */ /* 0x000fe200020006ff */
[----:B------:R-:W-:Y:S01]  /*7e40*/  FFMA.FTZ R97, R14, R92, -R97 ;  /* 0x0000005c0e617223 */ /* 0x000fe20000010861 */
[----:B------:R-:W-:Y:S01]  /*7e50*/  F2FP.F16.E4M3.UNPACK_B R41, R28 ;  /* 0x0000001cff29723e */ /* 0x000fe200020006ff */
[----:B------:R-:W-:Y:S01]  /*7e60*/  FFMA.FTZ R107, R46, R105, R107 ;  /* 0x000000692e6b7223 */ /* 0x000fe2000001006b */
[----:B------:R-:W-:Y:S01]  /*7e70*/  F2FP.F16.E4M3.UNPACK_B R46, R13 ;  /* 0x0000000dff2e723e */ /* 0x000fe200020006ff */
[----:B------:R-:W-:Y:S01]  /*7e80*/  FFMA.FTZ R14, R47, R92, R96 ;  /* 0x0000005c2f0e7223 */ /* 0x000fe20000010060 */
[----:B------:R-:W-:Y:S01]  /*7e90*/  F2FP.SATFINITE.E4M3.F32.PACK_AB_MERGE_C R30, R44, R43, R40 ;  /* 0x0000002b2c1e723e */ /* 0x000fe20004807028 */
[----:B------:R-:W-:Y:S01]  /*7ea0*/  HADD2.F32 R47, -RZ, R42.H0_H0 ;  /* 0x2000002aff2f7230 */ /* 0x000fe20000004100 */
[----:B------:R-:W-:Y:S01]  /*7eb0*/  F2FP.F16.E4M3.UNPACK_B R44, R10 ;  /* 0x0000000aff2c723e */ /* 0x000fe200020006ff */
[----:B------:R-:W-:Y:S01]  /*7ec0*/  HADD2.F32 R43, -RZ, R46.H0_H0 ;  /* 0x2000002eff2b7230 */ /* 0x000fe20000004100 */
[----:B------:R-:W-:Y:S01]  /*7ed0*/  F2FP.F16.E4M3.UNPACK_B R28, R28.H1 ;  /* 0x0000001cff1c723e */ /* 0x000fe200030006ff */
[----:B------:R-:W-:Y:S01]  /*7ee0*/  HADD2.F32 R40, -RZ, R41.H0_H0 ;  /* 0x20000029ff287230 */ /* 0x000fe20000004100 */
[----:B------:R-:W-:Y:S01]  /*7ef0*/  F2FP.F16.E4M3.UNPACK_B R10, R10.H1 ;  /* 0x0000000aff0a723e */ /* 0x000fe200030006ff */
        /* <DEDUP_REMOVED lines=14> */
[----:B------:R-:W-:Y:S02]  /*7fe0*/  HADD2.F32 R42, -RZ, R28.H0_H0 ;  /* 0x2000001cff2a7230 */ /* 0x000fe40000004100 */
[----:B------:R-:W-:Y:S01]  /*7ff0*/  FFMA.FTZ R12, R46, R43, R93 ;  /* 0x0000002b2e0c7223 */ /* 0x000fe2000001005d */
[----:B------:R-:W-:Y:S02]  /*8000*/  HADD2.F32 R45, -RZ, R44.H0_H0 ;  /* 0x2000002cff2d7230 */ /* 0x000fe40000004100 */
[----:B------:R-:W-:Y:S01]  /*8010*/  FFMA.FTZ R106, R29, R105, -R106 ;  /* 0x000000691d6a7223 */ /* 0x000fe2000001086a */
[----:B------:R-:W-:Y:S01]  /*8020*/  HADD2.F32 R46, -RZ, R47.H0_H0 ;  /* 0x2000002fff2e7230 */ /* 0x000fe20000004100 */
[----:B------:R-:W-:Y:S01]  /*8030*/  F2FP.SATFINITE.E4M3.F32.PACK_AB_MERGE_C R29, R109, R112, RZ ;  /* 0x000000706d1d723e */ /* 0x000fe200048070ff */
[----:B------:R-:W-:Y:S01]  /*8040*/  HADD2.F32 R43, -RZ, R28.H1_H1 ;  /* 0x3000001cff2b7230 */ /* 0x000fe20000004100 */
[----:B------:R-:W-:Y:S01]  /*8050*/  F2FP.SATFINITE.E4M3.F32.PACK_AB_MERGE_C R108, R111, R108, RZ ;  /* 0x0000006c6f6c723e */ /* 0x000fe200048070ff */
[----:B------:R-:W-:-:S02]  /*8060*/  HADD2.F32 R44, -RZ, R44.H1_H1 ;  /* 0x3000002cff2c7230 */ /* 0x000fc40000004100 */
[-C--:B------:R-:W-:Y:S01]  /*8070*/  FMUL.FTZ R93, R45, R46.reuse ;  /* 0x0000002e2d5d7220 */ /* 0x080fe20000410000 */
[----:B------:R-:W-:Y:S02]  /*8080*/  HADD2.F32 R47, -RZ, R47.H1_H1 ;  /* 0x3000002fff2f7230 */ /* 0x000fe40000004100 */
[----:B------:R-:W-:Y:S01]  /*8090*/  FMUL.FTZ R92, R42, R46 ;  /* 0x0000002e2a5c7220 */ /* 0x000fe20000410000 */
[--C-:B------:R-:W-:Y:S01]  /*80a0*/  HADD2.F32 R28, -RZ, R10.reuse.H0_H0 ;  /* 0x2000000aff1c7230 */ /* 0x100fe20000004100 */
[----:B------:R-:W-:Y:S01]  /*80b0*/  F2FP.SATFINITE.E4M3.F32.PACK_AB_MERGE_C R29, R106, R97, R29 ;  /* 0x000000616a1d723e */ /* 0x000fe2000480701d */
[----:B------:R-:W-:Y:S02]  /*80c0*/  HADD2.F32 R46, -RZ, R10.H1_H1 ;  /* 0x3000000aff2e7230 */ /* 0x000fe40000004100 */
[-C--:B------:R-:W-:Y:S01]  /*80d0*/  FMUL.FTZ R96, R44, R47.reuse ;  /* 0x0000002f2c607220 */ /* 0x080fe20000410000 */
[----:B------:R-:W-:Y:S01]  /*80e0*/  FMUL.FTZ R47, R43, R47 ;  /* 0x0000002f2b2f7220 */ /* 0x000fe20000410000 */
[-C--:B------:R-:W-:Y:S01]  /*80f0*/  FFMA.FTZ R10, R42, R28.reuse, -R93 ;  /* 0x0000001c2a0a7223 */ /* 0x080fe2000001085d */
[-C--:B------:R-:W-:Y:S01]  /*8100*/  F2FP.F16.E4M3.UNPACK_B R42, R11.reuse ;  /* 0x0000000bff2a723e */ /* 0x080fe200020006ff */
[----:B------:R-:W-:Y:S01]  /*8110*/  FFMA.FTZ R28, R45, R28, R92 ;  /* 0x0000001c2d1c7223 */ /* 0x000fe2000001005c */
[----:B------:R-:W-:Y:S01]  /*8120*/  F2FP.F16.E4M3.UNPACK_B R11, R11.H1 ;  /* 0x0000000bff0b723e */ /* 0x000fe200030006ff */
[----:B------:R-:W-:Y:S01]  /*8130*/  FFMA.FTZ R109, R44, R46, R47 ;  /* 0x0000002e2c6d7223 */ /* 0x000fe2000001002f */
[----:B------:R-:W-:-:S02]  /*8140*/  F2FP.F16.E4M3.UNPACK_B R97, R9.H1 ;  /* 0x00000009ff61723e */ /* 0x000fc400030006ff */
[----:B------:R-:W-:Y:S01]  /*8150*/  F2FP.SATFINITE.E4M3.F32.PACK_AB_MERGE_C R14, R107, R14, R108 ;  /* 0x0000000e6b0e723e */ /* 0x000fe2000480706c */
[----:B------:R-:W-:Y:S01]  /*8160*/  FFMA.FTZ R107, R43, R46, -R96 ;  /* 0x0000002e2b6b7223 */ /* 0x000fe20000010860 */
[-C--:B------:R-:W-:Y:S01]  /*8170*/  F2FP.F16.E4M3.UNPACK_B R45, R15.reuse ;  /* 0x0000000fff2d723e */ /* 0x080fe200020006ff */
[----:B------:R-:W-:Y:S01]  /*8180*/  HADD2.F32 R43, -RZ, R11.H0_H0 ;  /* 0x2000000bff2b7230 */ /* 0x000fe20000004100 */
[----:B------:R-:W-:Y:S01]  /*8190*/  F2FP.F16.E4M3.UNPACK_B R44, R15.H1 ;  /* 0x0000000fff2c723e */ /* 0x000fe200030006ff */
[----:B------:R-:W-:Y:S01]  /*81a0*/  HADD2.F32 R106, -RZ, R97.H0_H0 ;  /* 0x20000061ff6a7230 */ /* 0x000fe20000004100 */
[----:B------:R-:W-:Y:S01]  /*81b0*/  F2FP.F16.E4M3.UNPACK_B R96, R9 ;  /* 0x00000009ff60723e */ /* 0x000fe200020006ff */
[----:B------:R-:W-:Y:S01]  /*81c0*/  HADD2.F32 R46, -RZ, R45.H0_H0 ;  /* 0x2000002dff2e7230 */ /* 0x000fe20000004100 */
[-C--:B------:R-:W-:Y:S01]  /*81d0*/  F2FP.F16.E4M3.UNPACK_B R47, R8.reuse.H1 ;  /* 0x00000008ff2f723e */ /* 0x080fe200030006ff */
[----:B------:R-:W-:Y:S01]  /*81e0*/  HADD2.F32 R97, -RZ, R97.H1_H1 ;  /* 0x30000061ff617230 */ /* 0x000fe20000004100 */
[----:B------:R-:W-:Y:S01]  /*81f0*/  F2FP.F16.E4M3.UNPACK_B R9, R8 ;  /* 0x00000008ff09723e */ /* 0x000fe200020006ff */
[----:B------:R-:W-:-:S02]  /*8200*/  HADD2.F32 R105, -RZ, R96.H0_H0 ;  /* 0x20000060ff697230 */ /* 0x000fc40000004100 */
[----:B------:R-:W-:Y:S01]  /*8210*/  FMUL.FTZ R111, R43, R106 ;  /* 0x0000006a2b6f7220 */ /* 0x000fe20000410000 */
[--C-:B------:R-:W-:Y:S01]  /*8220*/  HADD2.F32 R8, -RZ, R44.reuse.H0_H0 ;  /* 0x2000002cff087230 */ /* 0x100fe20000004100 */
[----:B------:R-:W-:Y:S01]  /*8230*/  F2FP.SATFINITE.E4M3.F32.PACK_AB_MERGE_C R10, R107, R10, RZ ;  /* 0x0000000a6b0a723e */ /* 0x000fe200048070ff */
[----:B------:R-:W-:Y:S02]  /*8240*/  HADD2.F32 R93, -RZ, R47.H0_H0 ;  /* 0x2000002fff5d7230 */ /* 0x000fe40000004100 */
[----:B------:R-:W-:Y:S01]  /*8250*/  FMUL.FTZ R108, R46, R105 ;  /* 0x000000692e6c7220 */ /* 0x000fe20000410000 */
[----:B------:R-:W-:Y:S02]  /*8260*/  HADD2.F32 R44, -RZ, R44.H1_H1 ;  /* 0x3000002cff2c7230 */ /* 0x000fe40000004100 */
[C---:B------:R-:W-:Y:S01]  /*8270*/  FMUL.FTZ R112, R8.reuse, R106 ;  /* 0x0000006a08707220 */ /* 0x040fe20000410000 */
[----:B------:R-:W-:Y:S02]  /*8280*/  HADD2.F32 R11, -RZ, R11.H1_H1 ;  /* 0x3000000bff0b7230 */ /* 0x000fe40000004100 */
[----:B------:R-:W-:Y:S01]  /*8290*/  FFMA.FTZ R111, R8, R93, R111 ;  /* 0x0000005d086f7223 */ /* 0x000fe2000001006f */
[----:B------:R-:W-:-:S02]  /*82a0*/  HADD2.F32 R15, -RZ, R42.H0_H0 ;  /* 0x2000002aff0f7230 */ /* 0x000fc40000004100 */
[-C--:B------:R-:W-:Y:S01]  /*82b0*/  FMUL.FTZ R8, R44, R97.reuse ;  /* 0x000000612c087220 */ /* 0x080fe20000410000 */
[----:B------:R-:W-:Y:S02]  /*82c0*/  HADD2.F32 R92, -RZ, R9.H0_H0 ;  /* 0x20000009ff5c7230 */ /* 0x000fe40000004100 */
[----:B------:R-:W-:Y:S01]  /*82d0*/  FMUL.FTZ R97, R11, R97 ;  /* 0x000000610b617220 */ /* 0x000fe20000410000 */
[----:B------:R-:W-:Y:S02]  /*82e0*/  HADD2.F32 R45, -RZ, R45.H1_H1 ;  /* 0x3000002dff2d7230 */ /* 0x000fe40000004100 */
[C---:B------:R-:W-:Y:S01]  /*82f0*/  FMUL.FTZ R105, R15.reuse, R105 ;  /* 0x000000690f697220 */ /* 0x040fe20000410000 */
[----:B------:R-:W-:Y:S02]  /*8300*/  HADD2.F32 R96, -RZ, R96.H1_H1 ;  /* 0x30000060ff607230 */ /* 0x000fe40000004100 */
[----:B------:R-:W-:Y:S01]  /*8310*/  FFMA.FTZ R108, R15, R92, -R108 ;  /* 0x0000005c0f6c7223 */ /* 0x000fe2000001086c */
[----:B------:R-:W-:-:S02]  /*8320*/  HADD2.F32 R47, -RZ, R47.H1_H1 ;  /* 0x3000002fff2f7230 */ /* 0x000fc40000004100 */
[----:B------:R-:W-:Y:S01]  /*8330*/  FFMA.FTZ R112, R43, R93, -R112 ;  /* 0x0000005d2b707223 */ /* 0x000fe20000010870 */
[----:B------:R-:W-:Y:S02]  /*8340*/  HADD2.F32 R42, -RZ, R42.H1_H1 ;  /* 0x3000002aff2a7230 */ /* 0x000fe40000004100 */
[-C--:B------:R-:W-:Y:S01]  /*8350*/  FMUL.FTZ R15, R45, R96.reuse ;  /* 0x000000602d0f7220 */ /* 0x080fe20000410000 */
[----:B------:R-:W-:Y:S02]  /*8360*/  HADD2.F32 R9, -RZ, R9.H1_H1 ;  /* 0x30000009ff097230 */ /* 0x000fe40000004100 */
[-C--:B------:R-:W-:Y:S01]  /*8370*/  FFMA.FTZ R11, R11, R47.reuse, -R8 ;  /* 0x0000002f0b0b7223 */ /* 0x080fe20000010808 */
[----:B------:R-:W-:Y:S01]  /*8380*/  FFMA.FTZ R44, R44, R47, R97 ;  /* 0x0000002f2c2c7223 */ /* 0x000fe20000010061 */
[----:B------:R-:W-:Y:S01]  /*8390*/  FMUL.FTZ R96, R42, R96 ;  /* 0x000000602a607220 */ /* 0x000fe20000410000 */
[----:B------:R-:W-:Y:S01]  /*83a0*/  FFMA.FTZ R105, R46, R92, R105 ;  /* 0x0000005c2e697223 */ /* 0x000fe20000010069 */
[-C--:B------:R-:W-:Y:S01]  /*83b0*/  FFMA.FTZ R15, R42, R9.reuse, -R15 ;  /* 0x000000092a0f7223 */ /* 0x080fe2000001080f */
[----:B------:R-:W-:Y:S01]  /*83c0*/  F2FP.SATFINITE.E4M3.F32.PACK_AB_MERGE_C R11, R11, R112, RZ ;  /* 0x000000700b0b723e */ /* 0x000fe200048070ff */
[----:B------:R-:W-:Y:S01]  /*83d0*/  FFMA.FTZ R96, R45, R9, R96 ;  /* 0x000000092d607223 */ /* 0x000fe20000010060 */
[----:B------:R-:W-:Y:S01]  /*83e0*/  F2FP.SATFINITE.E4M3.F32.PACK_AB_MERGE_C R28, R109, R28, RZ ;  /* 0x0000001c6d1c723e */ /* 0x000fe200048070ff */
[----:B------:R-:W-:Y:S01]  /*83f0*/  IMAD.MOV.U32 R8, RZ, RZ, R31 ;  /* 0x000000ffff087224 */ /* 0x000fe200078e001f */
[----:B------:R-:W-:-:S02]  /*8400*/  F2FP.SATFINITE.E4M3.F32.PACK_AB_MERGE_C R44, R44, R111, RZ ;  /* 0x0000006f2c2c723e */ /* 0x000fc400048070ff */
[----:B------:R-:W-:Y:S01]  /*8410*/  F2FP.SATFINITE.E4M3.F32.PACK_AB_MERGE_C R9, R13, R40, R10 ;  /* 0x000000280d09723e */ /* 0x000fe2000480700a */
[----:B------:R-:W-:Y:S01]  /*8420*/  IMAD.MOV.U32 R10, RZ, RZ, R29 ;  /* 0x000000ffff0a7224 */ /* 0x000fe200078e001d */
[----:B------:R-:W-:Y:S02]  /*8430*/  F2FP.SATFINITE.E4M3.F32.PACK_AB_MERGE_C R11, R15, R108, R11 ;  /* 0x0000006c0f0b723e */ /* 0x000fe4000480700b */
[----:B------:R-:W-:Y:S01]  /*8440*/  F2FP.SATFINITE.E4M3.F32.PACK_AB_MERGE_C R13, R12, R41, R28 ;  /* 0x000000290c0d723e */ /* 0x000fe2000480701c */
[----:B------:R-:W-:Y:S01]  /*8450*/  IMAD.MOV.U32 R12, RZ, RZ, R30 ;  /* 0x000000ffff0c7224 */ /* 0x000fe200078e001e */
[----:B------:R-:W-:-:S07]  /*8460*/  F2FP.SATFINITE.E4M3.F32.PACK_AB_MERGE_C R15, R96, R105, R44 ;  /* 0x00000069600f723e */ /* 0x000fce000480702c */
.L_x_1645:
[----:B------:R-:W-:Y:S05]  /*8470*/  BSYNC B2 ;  /* 0x0000000000027941 */ /* 0x000fea0003800000 */
.L_x_1644:
[----:B0-----:R0:W-:Y:S04]  /*8480*/  ST.E.128 desc[UR42][R32.64], R8 ;  /* 0x0000000820007985 */ /* 0x0011e8000c101d2a */
[----:B--2---:R0:W-:Y:S02]  /*8490*/  @!P2 ST.E.128 desc[UR42][R34.64], R12 ;  /* 0x0000000c2200a985 */ /* 0x0041e4000c101d2a */
.L_x_1643:
[----:B------:R-:W-:Y:S05]  /*84a0*/  BSYNC B1 ;  /* 0x0000000000017941 */ /* 0x000fea0003800000 */
.L_x_1642:
[----:B------:R-:W-:-:S13]  /*84b0*/  ISETP.NE.AND P2, PT, R0, RZ, PT ;  /* 0x000000ff0000720c */ /* 0x000fda0003f45270 */
[----:B------:R-:W-:Y:S05]  /*84c0*/  @!P2 BRA `(.L_x_1609) ;  /* 0x0000001000d4a947 */ /* 0x000fea0003800000 */
[----:B------:R-:W-:Y:S01]  /*84d0*/  ISETP.NE.AND P4, PT, R85, RZ, PT ;  /* 0x000000ff5500720c */ /* 0x000fe20003f85270 */
[----:B------:R-:W-:Y:S01]  /*84e0*/  BSSY B1, `(.L_x_1646) ;  /* 0x00000e7000017945 */ /* 0x000fe20003800000 */
[C---:B----4-:R-:W-:Y:S02]  /*84f0*/  IADD3 R28, P2, R56.reuse, R101, RZ ;  /* 0x00000065381c7210 */ /* 0x050fe40007f5e0ff */
[----:B------:R-:W-:Y:S02]  /*8500*/  SEL R110, R65, R110, !P4 ;  /* 0x0000006e416e7207 */ /* 0x000fe40006000000 */
[----:B---3--:R-:W-:Y:S02]  /*8510*/  LEA.HI.X.SX32 R29, R56, R99, 0x1, P2 ;  /* 0x00000063381d7211 */ /* 0x008fe400010f0eff */
[----:B0-2---:R-:W-:Y:S02]  /*8520*/  SHF.R.S32.HI R9, RZ, 0x1f, R110 ;  /* 0x0000001fff097819 */ /* 0x005fe4000001146e */
[----:B------:R-:W-:-:S02]  /*8530*/  ISETP.GE.AND P2, PT, R80, R95, PT ;  /* 0x0000005f5000720c */ /* 0x000fc40003f46270 */
[----:B------:R-:W-:-:S04]  /*8540*/  LEA.HI R9, R9, R110, RZ, 0x5 ;  /* 0x0000006e09097211 */ /* 0x000fc800078f28ff */
[----:B------:R-:W-:-:S04]  /*8550*/  SHF.R.S32.HI R8, RZ, 0x5, R9 ;  /* 0x00000005ff087819 */ /* 0x000fc80000011409 */
[----:B------:R-:W-:-:S04]  /*8560*/  LEA.HI.SX32 R8, R75, R8, 0x1c ;  /* 0x000000084b087211 */ /* 0x000fc800078fe2ff */
[----:B------:R-:W-:Y:S01]  /*8570*/  SHF.R.S32.HI R9, RZ, 0x1f, R8 ;  /* 0x0000001fff097819 */ /* 0x000fe20000011408 */
[----:B------:R-:W-:-:S03]  /*8580*/  IMAD.SHL.U32 R30, R8, 0x10, RZ ;  /* 0x00000010081e7824 */ /* 0x000fc600078e00ff */
[----:B------:R-:W-:Y:S02]  /*8590*/  LEA.HI R9, R9, R8, RZ, 0x2 ;  /* 0x0000000809097211 */ /* 0x000fe400078f10ff */
[----:B------:R-:W-:-:S03]  /*85a0*/  LOP3.LUT R8, R180, 0x30, R30, 0xf8, !PT ;  /* 0x00000030b4087812 */ /* 0x000fc600078ef81e */
[----:B------:R-:W-:Y:S01]  /*85b0*/  IMAD.SHL.U32 R9, R9, 0x800, RZ ;  /* 0x0000080009097824 */ /* 0x000fe200078e00ff */
[----:B------:R-:W-:-:S04]  /*85c0*/  LOP3.LUT R8, R8, R181, RZ, 0x3c, !PT ;  /* 0x000000b508087212 */ /* 0x000fc800078e3cff */
[----:B------:R-:W-:-:S04]  /*85d0*/  LOP3.LUT R9, R9, 0xffffe000, RZ, 0xc0, !PT ;  /* 0xffffe00009097812 */ /* 0x000fc800078ec0ff */
        /* <DEDUP_REMOVED lines=10> */
[----:B------:R-:W-:Y:S02]  /*8680*/  SHF.R.U32.HI R6, RZ, 0x8, R39 ;  /* 0x00000008ff067819 */ /* 0x000fe40000011627 */
[----:B------:R-:W-:Y:S01]  /*8690*/  SHF.R.U32.HI R38, RZ, 0x10, R5 ;  /* 0x00000010ff267819 */ /* 0x000fe20000011605 */
[----:B------:R-:W-:Y:S01]  /*86a0*/  IMAD.SHL.U32 R4, R4, 0x100, RZ ;  /* 0x0000010004047824 */ /* 0x000fe200078e00ff */
[----:B------:R-:W-:Y:S02]  /*86b0*/  LOP3.LUT R5, R5, 0xff0000ff, RZ, 0xc0, !PT ;  /* 0xff0000ff05057812 */ /* 0x000fe400078ec0ff */
[----:B------:R-:W-:Y:S02]  /*86c0*/  SHF.R.U32.HI R36, RZ, 0x8, R7 ;  /* 0x00000008ff247819 */ /* 0x000fe40000011607 */
[----:B------:R-:W-:-:S02]  /*86d0*/  SHF.R.U32.HI R32, RZ, 0x8, R37 ;  /* 0x00000008ff207819 */ /* 0x000fc40000011625 */
[----:B--2---:R-:W-:Y:S01]  /*86e0*/  MOV R34, R12 ;  /* 0x0000000c00227202 */ /* 0x004fe20000000f00 */
[----:B------:R-:W-:Y:S01]  /*86f0*/  IMAD.SHL.U32 R12, R6, 0x100, RZ ;  /* 0x00000100060c7824 */ /* 0x000fe200078e00ff */
[----:B------:R-:W-:Y:S01]  /*8700*/  LOP3.LUT R35, R39, 0xff0000ff, RZ, 0xc0, !PT ;  /* 0xff0000ff27237812 */ /* 0x000fe200078ec0ff */
[----:B------:R-:W-:Y:S01]  /*8710*/  IMAD.SHL.U32 R8, R32, 0x100, RZ ;  /* 0x0000010020087824 */ /* 0x000fe200078e00ff */
[----:B------:R-:W-:Y:S01]  /*8720*/  LOP3.LUT R5, R5, 0xff00, R4, 0xf8, !PT ;  /* 0x0000ff0005057812 */ /* 0x000fe200078ef804 */
[----:B------:R-:W-:Y:S01]  /*8730*/  IMAD.SHL.U32 R4, R36, 0x100, RZ ;  /* 0x0000010024047824 */ /* 0x000fe200078e00ff */
[----:B------:R-:W-:Y:S01]  /*8740*/  SHF.R.U32.HI R42, RZ, 0x10, R7 ;  /* 0x00000010ff2a7819 */ /* 0x000fe20000011607 */
[----:B------:R-:W-:Y:S01]  /*8750*/  IMAD.U32 R6, R38, 0x10000, RZ ;  /* 0x0001000026067824 */ /* 0x000fe200078e00ff */
[----:B------:R-:W-:Y:S02]  /*8760*/  LOP3.LUT R7, R7, 0xff0000ff, RZ, 0xc0, !PT ;  /* 0xff0000ff07077812 */ /* 0x000fe400078ec0ff */
[----:B------:R-:W-:-:S02]  /*8770*/  LOP3.LUT R33, R37, 0xff0000ff, RZ, 0xc0, !PT ;  /* 0xff0000ff25217812 */ /* 0x000fc400078ec0ff */
[----:B------:R-:W-:Y:S02]  /*8780*/  LOP3.LUT R40, R35, 0xff00, R12, 0xf8, !PT ;  /* 0x0000ff0023287812 */ /* 0x000fe400078ef80c */
[----:B------:R-:W-:Y:S02]  /*8790*/  F2FP.F16.E4M3.UNPACK_B R36, R104.H1 ;  /* 0x00000068ff24723e */ /* 0x000fe400030006ff */
[----:B------:R-:W-:Y:S02]  /*87a0*/  F2FP.F16.E4M3.UNPACK_B R35, R34.H1 ;  /* 0x00000022ff23723e */ /* 0x000fe400030006ff */
[----:B------:R-:W-:Y:S02]  /*87b0*/  F2FP.F16.E4M3.UNPACK_B R32, R31.H1 ;  /* 0x0000001fff20723e */ /* 0x000fe400030006ff */
[----:B------:R-:W-:Y:S01]  /*87c0*/  LOP3.LUT R7, R7, 0xff00, R4, 0xf8, !PT ;  /* 0x0000ff0007077812 */ /* 0x000fe200078ef804 */
[----:B------:R-:W-:Y:S01]  /*87d0*/  IMAD.U32 R4, R42, 0x10000, RZ ;  /* 0x000100002a047824 */ /* 0x000fe200078e00ff */
[----:B------:R-:W-:Y:S01]  /*87e0*/  SHF.R.U32.HI R41, RZ, 0x10, R37 ;  /* 0x00000010ff297819 */ /* 0x000fe20000011625 */
[----:B------:R-:W-:Y:S01]  /*87f0*/  HADD2.F32 R12, -RZ, R35.H0_H0 ;  /* 0x20000023ff0c7230 */ /* 0x000fe20000004100 */
[----:B------:R-:W-:-:S02]  /*8800*/  SHF.R.U32.HI R37, RZ, 0x10, R39 ;  /* 0x00000010ff257819 */ /* 0x000fc40000011627 */
[----:B------:R-:W-:Y:S01]  /*8810*/  LOP3.LUT R38, R33, 0xff00, R8, 0xf8, !PT ;  /* 0x0000ff0021267812 */ /* 0x000fe200078ef808 */
[----:B------:R-:W-:Y:S01]  /*8820*/  HADD2.F32 R8, -RZ, R32.H0_H0 ;  /* 0x20000020ff087230 */ /* 0x000fe20000004100 */
[----:B------:R-:W-:Y:S01]  /*8830*/  LOP3.LUT R6, R5, 0xff0000, R6, 0xf8, !PT ;  /* 0x00ff000005067812 */ /* 0x000fe200078ef806 */
[----:B------:R-:W-:Y:S01]  /*8840*/  HADD2.F32 R5, -RZ, R36.H0_H0 ;  /* 0x20000024ff057230 */ /* 0x000fe20000004100 */
[----:B------:R-:W-:Y:S01]  /*8850*/  F2FP.F16.E4M3.UNPACK_B R33, R102.H1 ;  /* 0x00000066ff21723e */ /* 0x000fe200030006ff */
[----:B------:R-:W-:Y:S01]  /*8860*/  IMAD.U32 R39, R37, 0x10000, RZ ;  /* 0x0001000025277824 */ /* 0x000fe200078e00ff */
[----:B------:R-:W-:Y:S01]  /*8870*/  LOP3.LUT R4, R7, 0xff0000, R4, 0xf8, !PT ;  /* 0x00ff000007047812 */ /* 0x000fe200078ef804 */
[----:B------:R-:W-:Y:S02]  /*8880*/  IMAD.U32 R7, R41, 0x10000, RZ ;  /* 0x0001000029077824 */ /* 0x000fe400078e00ff */
[----:B------:R-:W-:Y:S01]  /*8890*/  FMUL.FTZ R41, R12, R5 ;  /* 0x000000050c297220 */ /* 0x000fe20000410000 */
[----:B------:R-:W-:-:S02]  /*88a0*/  HADD2.F32 R37, -RZ, R33.H0_H0 ;  /* 0x20000021ff257230 */ /* 0x000fc40000004100 */
[----:B------:R-:W-:Y:S01]  /*88b0*/  FMUL.FTZ R43, R8, R5 ;  /* 0x00000005082b7220 */ /* 0x000fe20000410000 */
[----:B------:R-:W-:Y:S01]  /*88c0*/  HADD2.F32 R36, -RZ, R36.H1_H1 ;  /* 0x30000024ff247230 */ /* 0x000fe20000004100 */
[----:B------:R-:W-:Y:S01]  /*88d0*/  LOP3.LUT R7, R38, 0xff0000, R7, 0xf8, !PT ;  /* 0x00ff000026077812 */ /* 0x000fe200078ef807 */
[----:B------:R-:W-:Y:S02]  /*88e0*/  HADD2.F32 R38, -RZ, R33.H1_H1 ;  /* 0x30000021ff267230 */ /* 0x000fe40000004100 */
[-C--:B------:R-:W-:Y:S01]  /*88f0*/  FFMA.FTZ R8, R8, R37.reuse, -R41 ;  /* 0x0000002508087223 */ /* 0x080fe20000010829 */
[----:B------:R-:W-:Y:S01]  /*8900*/  FFMA.FTZ R12, R12, R37, R43 ;  /* 0x000000250c0c7223 */ /* 0x000fe2000001002b */
[----:B------:R-:W-:Y:S01]  /*8910*/  HADD2.F32 R33, -RZ, R32.H1_H1 ;  /* 0x30000020ff217230 */ /* 0x000fe20000004100 */
[----:B------:R-:W-:Y:S01]  /*8920*/  F2FP.F16.E4M3.UNPACK_B R104, R104 ;  /* 0x00000068ff68723e */ /* 0x000fe200020006ff */
[----:B------:R-:W-:Y:S01]  /*8930*/  HADD2.F32 R37, -RZ, R35.H1_H1 ;  /* 0x30000023ff257230 */ /* 0x000fe20000004100 */
[----:B------:R-:W-:-:S02]  /*8940*/  F2FP.F16.E4M3.UNPACK_B R35, R34 ;  /* 0x00000022ff23723e */ /* 0x000fc400020006ff */
[----:B------:R-:W-:Y:S01]  /*8950*/  F2FP.F16.E4M3.UNPACK_B R32, R31 ;  /* 0x0000001fff20723e */ /* 0x000fe200020006ff */
[-C--:B------:R-:W-:Y:S01]  /*8960*/  FMUL.FTZ R42, R33, R36.reuse ;  /* 0x00000024212a7220 */ /* 0x080fe20000410000 */
[----:B------:R-:W-:Y:S01]  /*8970*/  LOP3.LUT R5, R40, 0xff0000, R39, 0xf8, !PT ;  /* 0x00ff000028057812 */ /* 0x000fe200078ef827 */
[----:B------:R-:W-:Y:S01]  /*8980*/  FMUL.FTZ R40, R37, R36 ;  /* 0x0000002425287220 */ /* 0x000fe20000410000 */
[----:B------:R-:W-:Y:S01]  /*8990*/  F2FP.F16.E4M3.UNPACK_B R102, R102 ;  /* 0x00000066ff66723e */ /* 0x000fe200020006ff */
[----:B------:R-:W-:Y:S02]  /*89a0*/  HADD2.F32 R39, -RZ, R104.H0_H0 ;  /* 0x20000068ff277230 */ /* 0x000fe40000004100 */
[----:B------:R-:W-:Y:S02]  /*89b0*/  HADD2.F32 R36, -RZ, R35.H0_H0 ;  /* 0x20000023ff247230 */ /* 0x000fe40000004100 */
[----:B------:R-:W-:Y:S01]  /*89c0*/  FFMA.FTZ R31, R33, R38, -R40 ;  /* 0x00000026211f7223 */ /* 0x000fe20000010828 */
[----:B------:R-:W-:-:S02]  /*89d0*/  HADD2.F32 R34, -RZ, R32.H0_H0 ;  /* 0x20000020ff227230 */ /* 0x000fc40000004100 */
[----:B------:R-:W-:Y:S01]  /*89e0*/  FFMA.FTZ R33, R37, R38, R42 ;  /* 0x0000002625217223 */ /* 0x000fe2000001002a */
        /* <DEDUP_REMOVED lines=19> */
[----:B------:R-:W-:Y:S01]  /*8b20*/  HADD2.F32 R41, -RZ, R34.H1_H1 ;  /* 0x30000022ff297230 */ /* 0x000fe20000004100 */
[----:B------:R-:W-:Y:S01]  /*8b30*/  F2FP.F16.E4M3.UNPACK_B R103, R103 ;  /* 0x00000067ff67723e */ /* 0x000fe200020006ff */
[----:B------:R-:W-:Y:S02]  /*8b40*/  HADD2.F32 R34, -RZ, R32.H0_H0 ;  /* 0x20000020ff227230 */ /* 0x000fe40000004100 */
[-C--:B------:R-:W-:Y:S01]  /*8b50*/  FMUL.FTZ R47, R37, R39.reuse ;  /* 0x00000027252f7220 */ /* 0x080fe20000410000 */
[----:B------:R-:W-:Y:S01]  /*8b60*/  HADD2.F32 R35, -RZ, R38.H0_H0 ;  /* 0x20000026ff237230 */ /* 0x000fe20000004100 */
[----:B------:R-:W-:Y:S01]  /*8b70*/  F2FP.F16.E4M3.UNPACK_B R10, R10 ;  /* 0x0000000aff0a723e */ /* 0x000fe200020006ff */
[----:B------:R-:W-:Y:S02]  /*8b80*/  HADD2.F32 R36, -RZ, R36.H1_H1 ;  /* 0x30000024ff247230 */ /* 0x000fe40000004100 */
[----:B------:R-:W-:Y:S01]  /*8b90*/  FMUL.FTZ R46, R34, R39 ;  /* 0x00000027222e7220 */ /* 0x000fe20000410000 */
[----:B------:R-:W-:-:S02]  /*8ba0*/  HADD2.F32 R32, -RZ, R32.H1_H1 ;  /* 0x30000020ff207230 */ /* 0x000fc40000004100 */
[----:B------:R-:W-:Y:S01]  /*8bb0*/  FFMA.FTZ R44, R34, R35, -R47 ;  /* 0x00000023222c7223 */ /* 0x000fe2000001082f */
[----:B------:R-:W-:Y:S02]  /*8bc0*/  HADD2.F32 R39, -RZ, R38.H1_H1 ;  /* 0x30000026ff277230 */ /* 0x000fe40000004100 */
[-C--:B------:R-:W-:Y:S01]  /*8bd0*/  FMUL.FTZ R47, R36, R41.reuse ;  /* 0x00000029242f7220 */ /* 0x080fe20000410000 */
[----:B------:R-:W-:Y:S01]  /*8be0*/  F2FP.F16.E4M3.UNPACK_B R100, R100 ;  /* 0x00000064ff64723e */ /* 0x000fe200020006ff */
[C---:B------:R-:W-:Y:S01]  /*8bf0*/  FMUL.FTZ R41, R32.reuse, R41 ;  /* 0x0000002920297220 */ /* 0x040fe20000410000 */
[----:B------:R-:W-:Y:S01]  /*8c00*/  FFMA.FTZ R46, R37, R35, R46 ;  /* 0x00000023252e7223 */ /* 0x000fe2000001002e */
[-C--:B------:R-:W-:Y:S01]  /*8c10*/  FFMA.FTZ R93, R32, R39.reuse, -R47 ;  /* 0x00000027205d7223 */ /* 0x080fe2000001082f */
[----:B------:R-:W-:Y:S01]  /*8c20*/  F2FP.F16.E4M3.UNPACK_B R32, R14 ;  /* 0x0000000eff20723e */ /* 0x000fe200020006ff */
[----:B------:R-:W-:Y:S01]  /*8c30*/  FFMA.FTZ R95, R36, R39, R41 ;  /* 0x00000027245f7223 */ /* 0x000fe20000010029 */
[--C-:B------:R-:W-:Y:S01]  /*8c40*/  HADD2.F32 R39, -RZ, R103.reuse.H0_H0 ;  /* 0x20000067ff277230 */ /* 0x100fe20000004100 */
[----:B------:R-:W-:Y:S01]  /*8c50*/  F2FP.SATFINITE.E4M3.F32.PACK_AB_MERGE_C R12, R33, R12, RZ ;  /* 0x0000000c210c723e */ /* 0x000fe200048070ff */
[----:B------:R-:W-:Y:S01]  /*8c60*/  HADD2.F32 R103, -RZ, R103.H1_H1 ;  /* 0x30000067ff677230 */ /* 0x000fe20000004100 */
[----:B------:R-:W-:Y:S01]  /*8c70*/  F2FP.SATFINITE.E4M3.F32.PACK_AB_MERGE_C R8, R31, R8, RZ ;  /* 0x000000081f08723e */ /* 0x000fe200048070ff */
[----:B------:R-:W-:Y:S01]  /*8c80*/  HADD2.F32 R34, -RZ, R32.H0_H0 ;  /* 0x20000020ff227230 */ /* 0x000fe20000004100 */
[----:B------:R-:W-:Y:S01]  /*8c90*/  F2FP.F16.E4M3.UNPACK_B R33, R13 ;  /* 0x0000000dff21723e */ /* 0x000fe200020006ff */
[----:B------:R-:W-:Y:S01]  /*8ca0*/  HADD2.F32 R14, -RZ, R10.H0_H0 ;  /* 0x2000000aff0e7230 */ /* 0x000fe20000004100 */
[----:B------:R-:W-:Y:S01]  /*8cb0*/  F2FP.SATFINITE.E4M3.F32.PACK_AB_MERGE_C R8, R43, R40, R8 ;  /* 0x000000282b08723e */ /* 0x000fe20004807008 */
[----:B------:R-:W-:-:S02]  /*8cc0*/  HADD2.F32 R32, -RZ, R32.H1_H1 ;  /* 0x30000020ff207230 */ /* 0x000fc40000004100 */
[-C--:B------:R-:W-:Y:S01]  /*8cd0*/  FMUL.FTZ R41, R34, R39.reuse ;  /* 0x0000002722297220 */ /* 0x080fe20000410000 */
[----:B------:R-:W-:Y:S02]  /*8ce0*/  HADD2.F32 R10, -RZ, R10.H1_H1 ;  /* 0x3000000aff0a7230 */ /* 0x000fe40000004100 */
[----:B------:R-:W-:Y:S01]  /*8cf0*/  FMUL.FTZ R39, R14, R39 ;  /* 0x000000270e277220 */ /* 0x000fe20000410000 */
[--C-:B------:R-:W-:Y:S02]  /*8d00*/  HADD2.F32 R35, -RZ, R100.reuse.H0_H0 ;  /* 0x20000064ff237230 */ /* 0x100fe40000004100 */
[-C--:B------:R-:W-:Y:S01]  /*8d10*/  FMUL.FTZ R47, R32, R103.reuse ;  /* 0x00000067202f7220 */ /* 0x080fe20000410000 */
[----:B------:R-:W-:Y:S02]  /*8d20*/  HADD2.F32 R37, -RZ, R100.H1_H1 ;  /* 0x30000064ff257230 */ /* 0x000fe40000004100 */
[----:B------:R-:W-:Y:S01]  /*8d30*/  FMUL.FTZ R103, R10, R103 ;  /* 0x000000670a677220 */ /* 0x000fe20000410000 */
[----:B------:R-:W-:Y:S01]  /*8d40*/  F2FP.SATFINITE.E4M3.F32.PACK_AB_MERGE_C R12, R45, R42, R12 ;  /* 0x0000002a2d0c723e */ /* 0x000fe2000480700c */
[-C--:B------:R-:W-:Y:S01]  /*8d50*/  FFMA.FTZ R41, R14, R35.reuse, -R41 ;  /* 0x000000230e297223 */ /* 0x080fe20000010829 */
[----:B------:R-:W-:Y:S01]  /*8d60*/  FFMA.FTZ R14, R34, R35, R39 ;  /* 0x00000023220e7223 */ /* 0x000fe20000010027 */
[----:B------:R-:W-:Y:S01]  /*8d70*/  FFMA.FTZ R103, R32, R37, R103 ;  /* 0x0000002520677223 */ /* 0x000fe20000010067 */
[----:B------:R-:W-:Y:S01]  /*8d80*/  F2FP.F16.E4M3.UNPACK_B R34, R7 ;  /* 0x00000007ff22723e */ /* 0x000fe200020006ff */
[----:B------:R-:W-:Y:S01]  /*8d90*/  FFMA.FTZ R10, R10, R37, -R47 ;  /* 0x000000250a0a7223 */ /* 0x000fe2000001082f */
[-C--:B------:R-:W-:Y:S01]  /*8da0*/  F2FP.F16.E4M3.UNPACK_B R32, R9.reuse ;  /* 0x00000009ff20723e */ /* 0x080fe200020006ff */
[--C-:B------:R-:W-:Y:S01]  /*8db0*/  HADD2.F32 R35, -RZ, R33.reuse.H0_H0 ;  /* 0x20000021ff237230 */ /* 0x100fe20000004100 */
[----:B------:R-:W-:Y:S01]  /*8dc0*/  F2FP.F16.E4M3.UNPACK_B R37, R6 ;  /* 0x00000006ff25723e */ /* 0x000fe200020006ff */
[----:B------:R-:W-:Y:S01]  /*8dd0*/  HADD2.F32 R40, -RZ, R34.H0_H0 ;  /* 0x20000022ff287230 */ /* 0x000fe20000004100 */
[----:B------:R-:W-:Y:S01]  /*8de0*/  F2FP.F16.E4M3.UNPACK_B R9, R9.H1 ;  /* 0x00000009ff09723e */ /* 0x000fe200030006ff */
[----:B------:R-:W-:Y:S01]  /*8df0*/  HADD2.F32 R31, -RZ, R32.H0_H0 ;  /* 0x20000020ff1f7230 */ /* 0x000fe20000004100 */
[----:B------:R-:W-:Y:S01]  /*8e00*/  F2FP.SATFINITE.E4M3.F32.PACK_AB_MERGE_C R44, R93, R44, RZ ;  /* 0x0000002c5d2c723e */ /* 0x000fe200048070ff */
[----:B------:R-:W-:-:S02]  /*8e10*/  HADD2.F32 R36, -RZ, R33.H1_H1 ;  /* 0x30000021ff247230 */ /* 0x000fc40000004100 */
[-C--:B------:R-:W-:Y:S01]  /*8e20*/  FMUL.FTZ R42, R35, R40.reuse ;  /* 0x00000028232a7220 */ /* 0x080fe20000410000 */
[--C-:B------:R-:W-:Y:S02]  /*8e30*/  HADD2.F32 R38, -RZ, R37.reuse.H0_H0 ;  /* 0x20000025ff267230 */ /* 0x100fe40000004100 */
[----:B------:R-:W-:Y:S01]  /*8e40*/  FMUL.FTZ R40, R31, R40 ;  /* 0x000000281f287220 */ /* 0x000fe20000410000 */
[----:B------:R-:W-:Y:S01]  /*8e50*/  HADD2.F32 R33, -RZ, R34.H1_H1 ;  /* 0x30000022ff217230 */ /* 0x000fe20000004100 */
[----:B------:R-:W-:Y:S01]  /*8e60*/  F2FP.F16.E4M3.UNPACK_B R6, R6.H1 ;  /* 0x00000006ff06723e */ /* 0x000fe200030006ff */
[----:B------:R-:W-:Y:S02]  /*8e70*/  HADD2.F32 R34, -RZ, R32.H1_H1 ;  /* 0x30000020ff227230 */ /* 0x000fe40000004100 */
[-C--:B------:R-:W-:Y:S01]  /*8e80*/  FFMA.FTZ R32, R35, R38.reuse, R40 ;  /* 0x0000002623207223 */ /* 0x080fe20000010028 */
[----:B------:R-:W-:Y:S01]  /*8e90*/  FFMA.FTZ R31, R31, R38, -R42 ;  /* 0x000000261f1f7223 */ /* 0x000fe2000001082a */
[----:B------:R-:W-:-:S02]  /*8ea0*/  HADD2.F32 R37, -RZ, R37.H1_H1 ;  /* 0x30000025ff257230 */ /* 0x000fc40000004100 */
[-C--:B------:R-:W-:Y:S01]  /*8eb0*/  FMUL.FTZ R35, R36, R33.reuse ;  /* 0x0000002124237220 */ /* 0x080fe20000410000 */
[C---:B------:R-:W-:Y:S01]  /*8ec0*/  FMUL.FTZ R39, R34.reuse, R33 ;  /* 0x0000002122277220 */ /* 0x040fe20000410000 */
[----:B------:R-:W-:Y:S01]  /*8ed0*/  F2FP.F16.E4M3.UNPACK_B R33, R13.H1 ;  /* 0x0000000dff21723e */ /* 0x000fe200030006ff */
[----:B------:R-:W-:Y:S01]  /*8ee0*/  HADD2.F32 R13, -RZ, R9.H0_H0 ;  /* 0x20000009ff0d7230 */ /* 0x000fe20000004100 */
[----:B------:R-:W-:Y:S01]  /*8ef0*/  F2FP.F16.E4M3.UNPACK_B R38, R7.H1 ;  /* 0x00000007ff26723e */ /* 0x000fe200030006ff */
[----:B------:R-:W-:Y:S01]  /*8f00*/  FFMA.FTZ R34, R34, R37, -R35 ;  /* 0x0000002522227223 */ /* 0x000fe20000010823 */
[----:B------:R-:W-:Y:S01]  /*8f10*/  F2FP.SATFINITE.E4M3.F32.PACK_AB_MERGE_C R10, R10, R41, R44 ;  /* 0x000000290a0a723e */ /* 0x000fe2000480702c */
[--C-:B------:R-:W-:Y:S02]  /*8f20*/  HADD2.F32 R35, -RZ, R33.reuse.H0_H0 ;  /* 0x20000021ff237230 */ /* 0x100fe40000004100 */
[----:B------:R-:W-:Y:S01]  /*8f30*/  FFMA.FTZ R7, R36, R37, R39 ;  /* 0x0000002524077223 */ /* 0x000fe20000010027 */
[--C-:B------:R-:W-:Y:S01]  /*8f40*/  HADD2.F32 R40, -RZ, R38.reuse.H0_H0 ;  /* 0x20000026ff287230 */ /* 0x100fe20000004100 */
[----:B------:R-:W-:Y:S01]  /*8f50*/  F2FP.SATFINITE.E4M3.F32.PACK_AB_MERGE_C R46, R95, R46, RZ ;  /* 0x0000002e5f2e723e */ /* 0x000fe200048070ff */
[----:B------:R-:W-:Y:S01]  /*8f60*/  HADD2.F32 R33, -RZ, R33.H1_H1 ;  /* 0x30000021ff217230 */ /* 0x000fe20000004100 */
[----:B------:R-:W-:Y:S01]  /*8f70*/  F2FP.F16.E4M3.UNPACK_B R39, R5 ;  /* 0x00000005ff27723e */ /* 0x000fe200020006ff */
[----:B------:R-:W-:-:S02]  /*8f80*/  HADD2.F32 R42, -RZ, R38.H1_H1 ;  /* 0x30000026ff2a7230 */ /* 0x000fc40000004100 */
[-C--:B------:R-:W-:Y:S01]  /*8f90*/  FMUL.FTZ R44, R35, R40.reuse ;  /* 0x00000028232c7220 */ /* 0x080fe20000410000 */
[--C-:B------:R-:W-:Y:S02]  /*8fa0*/  HADD2.F32 R36, -RZ, R6.reuse.H0_H0 ;  /* 0x20000006ff247230 */ /* 0x100fe40000004100 */
[----:B------:R-:W-:Y:S01]  /*8fb0*/  FMUL.FTZ R40, R13, R40 ;  /* 0x000000280d287220 */ /* 0x000fe20000410000 */
[----:B------:R-:W-:Y:S01]  /*8fc0*/  HADD2.F32 R9, -RZ, R9.H1_H1 ;  /* 0x30000009ff097230 */ /* 0x000fe20000004100 */
[----:B------:R-:W-:Y:S01]  /*8fd0*/  F2FP.SATFINITE.E4M3.F32.PACK_AB_MERGE_C R14, R103, R14, R46 ;  /* 0x0000000e670e723e */ /* 0x000fe2000480702e */
[----:B------:R-:W-:Y:S02]  /*8fe0*/  HADD2.F32 R38, -RZ, R6.H1_H1 ;  /* 0x30000006ff267230 */ /* 0x000fe40000004100 */
[----:B------:R-:W-:Y:S01]  /*8ff0*/  FMUL.FTZ R6, R33, R42 ;  /* 0x0000002a21067220 */ /* 0x000fe20000410000 */
[----:B------:R-:W-:Y:S01]  /*9000*/  FFMA.FTZ R43, R35, R36, R40 ;  /* 0x00000024232b7223 */ /* 0x000fe20000010028 */
[C---:B------:R-:W-:Y:S01]  /*9010*/  FMUL.FTZ R42, R9.reuse, R42 ;  /* 0x0000002a092a7220 */ /* 0x040fe20000410000 */
[----:B------:R-:W-:Y:S01]  /*9020*/  F2FP.F16.E4M3.UNPACK_B R35, R15 ;  /* 0x0000000fff23723e */ /* 0x000fe200020006ff */
[-C--:B------:R-:W-:Y:S01]  /*9030*/  FFMA.FTZ R45, R9, R38.reuse, -R6 ;  /* 0x00000026092d7223 */ /* 0x080fe20000010806 */
[----:B------:R-:W-:Y:S01]  /*9040*/  F2FP.F16.E4M3.UNPACK_B R6, R11 ;  /* 0x0000000bff06723e */ /* 0x000fe200020006ff */
[----:B------:R-:W-:Y:S01]  /*9050*/  FFMA.FTZ R46, R33, R38, R42 ;  /* 0x00000026212e7223 */ /* 0x000fe2000001002a */
[----:B------:R-:W-:Y:S01]  /*9060*/  F2FP.F16.E4M3.UNPACK_B R40, R5.H1 ;  /* 0x00000005ff28723e */ /* 0x000fe200030006ff */
[----:B------:R-:W-:Y:S01]  /*9070*/  HADD2.F32 R33, -RZ, R35.H0_H0 ;  /* 0x20000023ff217230 */ /* 0x000fe20000004100 */
[----:B------:R-:W-:Y:S01]  /*9080*/  F2FP.F16.E4M3.UNPACK_B R15, R15.H1 ;  /* 0x0000000fff0f723e */ /* 0x000fe200030006ff */
[----:B------:R-:W-:Y:S01]  /*9090*/  HADD2.F32 R42, -RZ, R39.H0_H0 ;  /* 0x20000027ff2a7230 */ /* 0x000fe20000004100 */
[----:B------:R-:W-:Y:S01]  /*90a0*/  F2FP.F16.E4M3.UNPACK_B R5, R4 ;  /* 0x00000004ff05723e */ /* 0x000fe200020006ff */
[----:B------:R-:W-:Y:S01]  /*90b0*/  HADD2.F32 R9, -RZ, R6.H0_H0 ;  /* 0x20000006ff097230 */ /* 0x000fe20000004100 */
[----:B------:R-:W-:Y:S01]  /*90c0*/  F2FP.F16.E4M3.UNPACK_B R11, R11.H1 ;  /* 0x0000000bff0b723e */ /* 0x000fe200030006ff */
[----:B------:R-:W-:Y:S01]  /*90d0*/  FFMA.FTZ R44, R13, R36, -R44 ;  /* 0x000000240d2c7223 */ /* 0x000fe2000001082c */
[----:B------:R-:W-:Y:S01]  /*90e0*/  F2FP.F16.E4M3.UNPACK_B R36, R4.H1 ;  /* 0x00000004ff24723e */ /* 0x000fe200030006ff */
[----:B------:R-:W-:-:S02]  /*90f0*/  HADD2.F32 R4, -RZ, R15.H0_H0 ;  /* 0x2000000fff047230 */ /* 0x000fc40000004100 */
[-C--:B------:R-:W-:Y:S01]  /*9100*/  FMUL.FTZ R92, R33, R42.reuse ;  /* 0x0000002a215c7220 */ /* 0x080fe20000410000 */
[--C-:B------:R-:W-:Y:S02]  /*9110*/  HADD2.F32 R41, -RZ, R40.reuse.H0_H0 ;  /* 0x20000028ff297230 */ /* 0x100fe40000004100 */
        /* <DEDUP_REMOVED lines=8> */
[----:B------:R-:W-:Y:S01]  /*91a0*/  FFMA.FTZ R42, R33, R38, R42 ;  /* 0x00000026212a7223 */ /* 0x000fe2000001002a */
[----:B------:R-:W-:Y:S02]  /*91b0*/  HADD2.F32 R11, -RZ, R11.H1_H1 ;  /* 0x3000000bff0b7230 */ /* 0x000fe40000004100 */
        /* <DEDUP_REMOVED lines=12> */
[-C--:B------:R-:W-:Y:S01]  /*9280*/  FFMA.FTZ R11, R11, R36.reuse, -R38 ;  /* 0x000000240b0b7223 */ /* 0x080fe20000010826 */
[----:B------:R-:W-:Y:S01]  /*9290*/  FFMA.FTZ R40, R15, R36, R40 ;  /* 0x000000240f287223 */ /* 0x000fe20000010028 */
[----:B------:R-:W-:Y:S01]  /*92a0*/  FMUL.FTZ R4, R6, R39 ;  /* 0x0000002706047220 */ /* 0x000fe20000410000 */
[----:B------:R-:W-:Y:S01]  /*92b0*/  F2FP.SATFINITE.E4M3.F32.PACK_AB_MERGE_C R31, R34, R31, R44 ;  /* 0x0000001f221f723e */ /* 0x000fe2000480702c */
[-C--:B------:R-:W-:Y:S01]  /*92c0*/  FFMA.FTZ R9, R6, R5.reuse, -R9 ;  /* 0x0000000506097223 */ /* 0x080fe20000010809 */
[----:B------:R-:W-:Y:S01]  /*92d0*/  F2FP.SATFINITE.E4M3.F32.PACK_AB_MERGE_C R11, R11, R96, RZ ;  /* 0x000000600b0b723e */ /* 0x000fe200048070ff */
[----:B------:R-:W-:Y:S01]  /*92e0*/  FFMA.FTZ R5, R35, R5, R4 ;  /* 0x0000000523057223 */ /* 0x000fe20000010004 */
[----:B------:R-:W-:-:S02]  /*92f0*/  F2FP.SATFINITE.E4M3.F32.PACK_AB_MERGE_C R43, R46, R43, RZ ;  /* 0x0000002b2e2b723e */ /* 0x000fc400048070ff */
[----:B------:R-:W-:Y:S02]  /*9300*/  F2FP.SATFINITE.E4M3.F32.PACK_AB_MERGE_C R40, R40, R41, RZ ;  /* 0x000000292828723e */ /* 0x000fe400048070ff */
[----:B------:R-:W-:Y:S01]  /*9310*/  F2FP.SATFINITE.E4M3.F32.PACK_AB_MERGE_C R11, R9, R92, R11 ;  /* 0x0000005c090b723e */ /* 0x000fe2000480700b */
[----:B------:R-:W-:Y:S01]  /*9320*/  IMAD.MOV.U32 R9, RZ, RZ, R31 ;  /* 0x000000ffff097224 */ /* 0x000fe200078e001f */
[----:B------:R-:W-:Y:S02]  /*9330*/  F2FP.SATFINITE.E4M3.F32.PACK_AB_MERGE_C R13, R7, R32, R43 ;  /* 0x00000020070d723e */ /* 0x000fe4000480702b */
[----:B------:R-:W-:-:S07]  /*9340*/  F2FP.SATFINITE.E4M3.F32.PACK_AB_MERGE_C R15, R5, R42, R40 ;  /* 0x0000002a050f723e */ /* 0x000fce0004807028 */
.L_x_1647:
[----:B------:R-:W-:Y:S05]  /*9350*/  BSYNC B1 ;  /* 0x0000000000017941 */ /* 0x000fea0003800000 */
.L_x_1646:
[----:B0-----:R0:W-:Y:S01]  /*9360*/  ST.E.128 desc[UR42][R28.64], R8 ;  /* 0x000000081c007985 */ /* 0x0011e2000c101d2a */
[----:B------:R-:W-:-:S13]  /*9370*/  ISETP.GE.AND P2, PT, R30, R98, PT ;  /* 0x000000621e00720c */ /* 0x000fda0003f46270 */
[----:B------:R-:W-:Y:S05]  /*9380*/  @P2 BRA `(.L_x_1609) ;  /* 0x0000000400242947 */ /* 0x000fea0003800000 */
[----:B------:R-:W-:-:S04]  /*9390*/  IADD3 R4, P2, R101, R30, RZ ;  /* 0x0000001e65047210 */ /* 0x000fc80007f5e0ff */
[----:B------:R-:W-:-:S05]  /*93a0*/  LEA.HI.X.SX32 R5, R30, R99, 0x1, P2 ;  /* 0x000000631e057211 */ /* 0x000fca00010f0eff */
[----:B--2---:R2:W-:Y:S01]  /*93b0*/  ST.E.128 desc[UR42][R4.64], R12 ;  /* 0x0000000c04007985 */ /* 0x0045e2000c101d2a */
[----:B------:R-:W-:Y:S05]  /*93c0*/  BRA `(.L_x_1609) ;  /* 0x0000000400147947 */ /* 0x000fea0003800000 */
.L_x_1601:
[----:B------:R-:W-:-:S06]  /*93d0*/  UISETP.NE.AND UP0, UPT, UR40, 0x3, UPT ;  /* 0x000000032800788c */ /* 0x000fcc000bf05270 */
[----:B------:R-:W-:-:S13]  /*93e0*/  PLOP3.LUT P1, PT, PT, PT, UP0, 0x80, 0x0 ;  /* 0x000000000000781c */ /* 0x000fda0003f2f008 */
[----:B------:R-:W-:Y:S05]  /*93f0*/  @!P1 BRA `(.L_x_1648) ;  /* 0x0000000000049947 */ /* 0x000fea0003800000 */
[----:B------:R-:W-:Y:S01]  /*9400*/  BPT.TRAP 0x1 ;  /* 0x000000040000795c */ /* 0x000fe20000300000 */
.L_x_1648:
[----:B------:R-:W-:Y:S01]  /*9410*/  IMAD R83, R17, 0x8, R16 ;  /* 0x0000000811537824 */ /* 0x000fe200078e0210 */
[----:B------:R-:W-:Y:S01]  /*9420*/  SHF.L.U32 R94, R174, 0x1f, RZ ;  /* 0x0000001fae5e7819 */ /* 0x000fe200000006ff */
[----:B------:R-:W-:Y:S01]  /*9430*/  BSSY B1, `(.L_x_1649) ;  /* 0x0000004000017945 */ /* 0x000fe20003800000 */
[----:B------:R-:W-:Y:S02]  /*9440*/  SHF.R.S32.HI R89, RZ, 0x1f, R87 ;  /* 0x0000001fff597819 */ /* 0x000fe40000011457 */
[----:B------:R-:W0:Y:S02]  /*9450*/  SYNCS.PHASECHK.TRANS64.TRYWAIT P2, [R83+URZ+0x22890], R94 ;  /* 0x0228905e530075a7 */ /* 0x000e24000804017f */
[----:B0-----:R-:W-:Y:S05]  /*9460*/  @!P2 BRA `(.L_x_1650) ;  /* 0x000002340018a947 */ /* 0x001fea0003800000 */
.L_x_1993:
[----:B------:R-:W-:Y:S05]  /*9470*/  BSYNC B1 ;  /* 0x0000000000017941 */ /* 0x000fea0003800000 */
.L_x_1649:
[----:B------:R-:W-:Y:S01]  /*9480*/  ULDC.64 UR4, c[0x0][0x300] ;  /* 0x0000c00000047ab9 */ /* 0x000fe20000000a00 */
[----:B-----5:R-:W-:Y:S01]  /*9490*/  SHF.R.S32.HI R90, RZ, 0x1f, R86 ;  /* 0x0000001fff5a7819 */ /* 0x020fe20000011456 */
[----:B------:R-:W-:Y:S01]  /*94a0*/  IMAD R6, R89, UR4, RZ ;  /* 0x0000000459067c24 */ /* 0x000fe2000f8e02ff */
[----:B------:R-:W-:Y:S01]  /*94b0*/  ULDC.64 UR6, c[0x0][0x2e8] ;  /* 0x0000ba0000067ab9 */ /* 0x000fe20000000a00 */
[----:B------:R-:W-:-:S04]  /*94c0*/  IMAD.WIDE.U32 R4, R87, UR4, RZ ;  /* 0x0000000457047c25 */ /* 0x000fc8000f8e00ff */
        /* <DEDUP_REMOVED lines=14> */
[----:B------:R-:W-:Y:S02]  /*95b0*/  IADD3.X R13, R13, UR7, RZ, P2, !PT ;  /* 0x000000070d0d7c10 */ /* 0x000fe400097fe4ff */
[----:B------:R-:W-:Y:S01]  /*95c0*/  ISETP.GT.AND P2, PT, R91, R175, PT ;  /* 0x000000af5b00720c */ /* 0x000fe20003f44270 */
[----:B------:R-:W-:-:S12]  /*95d0*/  BRA.DIV UR4, `(.L_x_1651) ;  /* 0x0000023204d07947 */ /* 0x000fd8000b800000 */
[----:B------:R1:W2:Y:S04]  /*95e0*/  SHFL.IDX PT, R28, R13, RZ, 0x1e1f ;  /* 0x001e1fff0d1c7589 */ /* 0x0002a800000e0000 */
[----:B------:R1:W3:Y:S02]  /*95f0*/  SHFL.IDX PT, R14, R4, RZ, 0x1e1f ;  /* 0x001e1fff040e7589 */ /* 0x0002e400000e0000 */
.L_x_1997:
[----:B------:R-:W-:Y:S05]  /*9600*/  @!P2 BRA `(.L_x_1609) ;  /* 0x000000000084a947 */ /* 0x000fea0003800000 */
[----:B------:R-:W-:Y:S02]  /*9610*/  ULDC UR4, c[0x0][0x2f4] ;  /* 0x0000bd0000047ab9 */ /* 0x000fe40000000800 */
[----:B------:R-:W-:-:S13]  /*9620*/  ISETP.GE.AND P5, PT, R18, UR4, PT ;  /* 0x0000000412007c0c */ /* 0x000fda000bfa6270 */
[----:B-1----:R-:W1:Y:S01]  /*9630*/  @!P5 LDS.128 R4, [R97+0x16400] ;  /* 0x016400006104d984 */ /* 0x002e620000000c00 */
[----:B---3--:R-:W-:-:S05]  /*9640*/  @!P5 IADD3 R12, P2, R18, R14, RZ ;  /* 0x0000000e120cd210 */ /* 0x008fca0007f5e0ff */
[----:B--2---:R-:W-:Y:S01]  /*9650*/  @!P5 IMAD.X R13, R28, 0x1, R19, P2 ;  /* 0x000000011c0dd824 */ /* 0x004fe200010e0613 */
[----:B------:R-:W-:-:S13]  /*9660*/  ISETP.GE.AND P2, PT, R176, UR4, PT ;  /* 0x00000004b0007c0c */ /* 0x000fda000bf46270 */
[----:B------:R-:W-:-:S05]  /*9670*/  @!P2 IADD3 R10, P4, R176, R14, RZ ;  /* 0x0000000eb00aa210 */ /* 0x000fca0007f9e0ff */
[----:B------:R-:W-:Y:S01]  /*9680*/  @!P2 IMAD.X R11, R28, 0x1, R187, P4 ;  /* 0x000000011c0ba824 */ /* 0x000fe200020e06bb */
[----:B------:R-:W-:-:S13]  /*9690*/  ISETP.GE.AND P4, PT, R184, UR4, PT ;  /* 0x00000004b8007c0c */ /* 0x000fda000bf86270 */
[----:B------:R-:W-:Y:S01]  /*96a0*/  @!P4 IADD3 R8, P6, R184, R14, RZ ;  /* 0x0000000eb808c210 */ /* 0x000fe20007fde0ff */
[----:B-1----:R1:W-:Y:S01]  /*96b0*/  @!P5 ST.E.128 desc[UR42][R12.64], R4 ;  /* 0x000000040c00d985 */ /* 0x0023e2000c101d2a */
[----:B------:R-:W-:-:S03]  /*96c0*/  ISETP.GE.AND P5, PT, R81, UR4, PT ;  /* 0x0000000451007c0c */ /* 0x000fc6000bfa6270 */
[----:B------:R-:W-:-:S10]  /*96d0*/  @!P4 IMAD.X R9, R28, 0x1, R199, P6 ;  /* 0x000000011c09c824 */ /* 0x000fd400030e06c7 */
[----:B------:R-:W2:Y:S01]  /*96e0*/  @!P5 LDS.128 R4, [R96+0x16400] ;  /* 0x016400006004d984 */ /* 0x000ea20000000c00 */
[----:B------:R-:W-:-:S05]  /*96f0*/  @!P5 IMAD.SHL.U32 R15, R178, 0x10, RZ ;  /* 0x00000010b20fd824 */ /* 0x000fca00078e00ff */
[----:B-1----:R-:W-:-:S04]  /*9700*/  @!P5 IADD3 R12, P6, R15, R14, RZ ;  /* 0x0000000e0f0cd210 */ /* 0x002fc80007fde0ff */
[----:B------:R-:W-:-:S05]  /*9710*/  @!P5 LEA.HI.X.SX32 R13, R15, R28, 0x1, P6 ;  /* 0x0000001c0f0dd211 */ /* 0x000fca00030f0eff */
[----:B--2---:R1:W-:Y:S01]  /*9720*/  @!P5 ST.E.128 desc[UR42][R12.64], R4 ;  /* 0x000000040c00d985 */ /* 0x0043e2000c101d2a */
[----:B------:R-:W-:-:S13]  /*9730*/  ISETP.GE.AND P5, PT, R80, UR4, PT ;  /* 0x0000000450007c0c */ /* 0x000fda000bfa6270 */
[----:B------:R-:W2:Y:S01]  /*9740*/  @!P5 LDS.128 R4, [R97+0x18400] ;  /* 0x018400006104d984 */ /* 0x000ea20000000c00 */
[----:B------:R-:W-:-:S05]  /*9750*/  @!P5 IMAD.SHL.U32 R15, R179, 0x10, RZ ;  /* 0x00000010b30fd824 */ /* 0x000fca00078e00ff */
[----:B-1----:R-:W-:-:S04]  /*9760*/  @!P5 IADD3 R12, P6, R15, R14, RZ ;  /* 0x0000000e0f0cd210 */ /* 0x002fc80007fde0ff */
[----:B------:R-:W-:-:S05]  /*9770*/  @!P5 LEA.HI.X.SX32 R13, R15, R28, 0x1, P6 ;  /* 0x0000001c0f0dd211 */ /* 0x000fca00030f0eff */
[----:B--2---:R1:W-:Y:S01]  /*9780*/  @!P5 ST.E.128 desc[UR42][R12.64], R4 ;  /* 0x000000040c00d985 */ /* 0x0043e2000c101d2a */
[----:B------:R-:W-:-:S03]  /*9790*/  ISETP.GE.AND P5, PT, R185, UR4, PT ;  /* 0x00000004b9007c0c */ /* 0x000fc6000bfa6270 */
[----:B------:R-:W2:Y:S10]  /*97a0*/  @!P2 LDS.128 R4, [R96+0x18400] ;  /* 0x018400006004a984 */ /* 0x000eb40000000c00 */
[----:B-1----:R-:W-:-:S05]  /*97b0*/  @!P5 IADD3 R12, P6, R185, R14, RZ ;  /* 0x0000000eb90cd210 */ /* 0x002fca0007fde0ff */
[----:B------:R-:W-:Y:S01]  /*97c0*/  @!P5 IMAD.X R13, R28, 0x1, R198, P6 ;  /* 0x000000011c0dd824 */ /* 0x000fe200030e06c6 */
[----:B--2---:R-:W-:Y:S04]  /*97d0*/  @!P2 ST.E.128 desc[UR42][R10.64], R4 ;  /* 0x000000040a00a985 */ /* 0x004fe8000c101d2a */
[----:B------:R-:W1:Y:S04]  /*97e0*/  @!P4 LDS.128 R4, [R97+0x1a400] ;  /* 0x01a400006104c984 */ /* 0x000e680000000c00 */
[----:B-1----:R-:W-:Y:S04]  /*97f0*/  @!P4 ST.E.128 desc[UR42][R8.64], R4 ;  /* 0x000000040800c985 */ /* 0x002fe8000c101d2a */
[----:B------:R-:W1:Y:S04]  /*9800*/  @!P5 LDS.128 R4, [R96+0x1a400] ;  /* 0x01a400006004d984 */ /* 0x000e680000000c00 */
[----:B-1----:R4:W-:Y:S02]  /*9810*/  @!P5 ST.E.128 desc[UR42][R12.64], R4 ;  /* 0x000000040c00d985 */ /* 0x0029e4000c101d2a */
.L_x_1609:
[----:B------:R-:W-:Y:S05]  /*9820*/  BSYNC B0 ;  /* 0x0000000000007941 */ /* 0x000fea0003800000 */
.L_x_1600:
[----:B012-4-:R-:W0:Y:S01]  /*9830*/  S2R R4, SR_TID.X ;  /* 0x0000000000047919 */ /* 0x017e220000002100 */
[----:B------:R-:W-:Y:S01]  /*9840*/  @!PT LDS RZ, [RZ] ;  /* 0x00000000fffff984 */ /* 0x000fe20000000800 */
[----:B------:R-:W-:Y:S01]  /*9850*/  @!PT LDS RZ, [RZ] ;  /* 0x00000000fffff984 */ /* 0x000fe20000000800 */
[----:B------:R-:W-:Y:S01]  /*9860*/  @!PT LDS RZ, [RZ] ;  /* 0x00000000fffff984 */ /* 0x000fe20000000800 */
[----:B------:R-:W-:Y:S01]  /*9870*/  @!PT LDS RZ, [RZ] ;  /* 0x00000000fffff984 */ /* 0x000fe20000000800 */
[----:B------:R1:W-:Y:S06]  /*9880*/  MEMBAR.ALL.CTA ;  /* 0x0000000000007992 */ /* 0x0003ec0000008000 */
[----:B-1----:R-:W1:Y:S01]  /*9890*/  FENCE.VIEW.ASYNC.S ;  /* 0x00000000000073c6 */ /* 0x002e620000000000 */
[----:B------:R-:W-:Y:S05]  /*98a0*/  WARPSYNC.ALL ;  /* 0x0000000000007948 */ /* 0x000fea0003800000 */
[----:B------:R-:W-:Y:S01]  /*98b0*/  BSSY B0, `(.L_x_1652) ;  /* 0x0000008000007945 */ /* 0x000fe20003800000 */
[----:B-1----:R1:W-:Y:S01]  /*98c0*/  BAR.SYNC.DEFER_BLOCKING R66, 0x80 ;  /* 0x000200420000751d */ /* 0x0023e20000010000 */
[----:B0-----:R-:W-:-:S13]  /*98d0*/  LOP3.LUT P4, RZ, R4, 0x7f, RZ, 0xc0, !PT ;  /* 0x0000007f04ff7812 */ /* 0x001fda000788c0ff */
[----:B------:R-:W-:-:S05]  /*98e0*/  @!P4 VIADD R4, R83, 0x228a0 ;  /* 0x000228a05304c836 */ /* 0x000fca0000000000 */
[----:B------:R-:W-:-:S04]  /*98f0*/  @!P4 PRMT R4, RZ, 0x654, R4 ;  /* 0x00000654ff04c816 */ /* 0x000fc80000000004 */
[----:B------:R1:W-:Y:S01]  /*9900*/  @!P4 SYNCS.ARRIVE.TRANS64.RED.A1T0 RZ, [R4+URZ], RZ ;  /* 0x000000ff04ffc9a7 */ /* 0x0003e2000810043f */
[----:B------:R-:W-:Y:S05]  /*9910*/  @!P1 BRA `(.L_x_1653) ;  /* 0x0000000000049947 */ /* 0x000fea0003800000 */
[----:B------:R-:W-:Y:S01]  /*9920*/  BPT.TRAP 0x1 ;  /* 0x000000040000795c */ /* 0x000fe20000300000 */
.L_x_1653:
[----:B------:R-:W-:Y:S05]  /*9930*/  BSYNC B0 ;  /* 0x0000000000007941 */ /* 0x000fea0003800000 */
.L_x_1652:
[----:B------:R-:W0:Y:S01]  /*9940*/  SYNCS.PHASECHK.TRANS64.TRYWAIT P1, [R83+URZ+0x228b0], R94 ;  /* 0x0228b05e530075a7 */ /* 0x000e22000802017f */
[----:B------:R-:W-:Y:S04]  /*9950*/  BSSY B0, `(.L_x_1654) ;  /* 0x0000002000007945 */ /* 0x000fe80003800000 */
[----:B0-----:R-:W-:Y:S05]  /*9960*/  @!P1 BRA `(.L_x_1655) ;  /* 0x0000023000309947 */ /* 0x001fea0003800000 */
.L_x_1998:
[----:B------:R-:W-:Y:S05]  /*9970*/  BSYNC B0 ;  /* 0x0000000000007941 */ /* 0x000fea0003800000 */
.L_x_1654:
[----:B------:R-:W-:Y:S01]  /*9980*/  ULDC.64 UR4, c[0x0][0x328] ;  /* 0x0000ca0000047ab9 */ /* 0x000fe20000000a00 */
[----:B------:R-:W-:Y:S01]  /*9990*/  ULDC.64 UR6, c[0x0][0x318] ;  /* 0x0000c60000067ab9 */ /* 0x000fe20000000a00 */
[----:B------:R-:W-:Y:S01]  /*99a0*/  IMAD R6, R89, UR4, RZ ;  /* 0x0000000459067c24 */ /* 0x000fe2000f8e02ff */
[----:B------:R-:W-:Y:S01]  /*99b0*/  BSSY B0, `(.L_x_1656) ;  /* 0x0000041000007945 */ /* 0x000fe20003800000 */
[----:B-1----:R-:W-:-:S04]  /*99c0*/  IMAD.WIDE.U32 R4, R87, UR4, RZ ;  /* 0x0000000457047c25 */ /* 0x002fc8000f8e00ff */
        /* <DEDUP_REMOVED lines=8> */
[----:B------:R-:W-:-:S04]  /*9a50*/  IMAD.WIDE.U32 R4, R168, UR4, R4 ;  /* 0x00000004a8047c25 */ /* 0x000fc8000f8e0004 */
[----:B------:R-:W-:Y:S01]  /*9a60*/  IMAD R5, R168, UR5, R5 ;  /* 0x00000005a8057c24 */ /* 0x000fe2000f8e0205 */
[----:B------:R-:W-:-:S04]  /*9a70*/  IADD3 R4, P1, R4, UR6, RZ ;  /* 0x0000000604047c10 */ /* 0x000fc8000ff3e0ff */
[----:B------:R-:W-:Y:S01]  /*9a80*/  IADD3.X R5, R5, UR7, RZ, P1, !PT ;  /* 0x0000000705057c10 */ /* 0x000fe20008ffe4ff */
[----:B------:R1:W2:Y:S01]  /*9a90*/  SHFL.IDX PT, R13, R4, RZ, 0x1e1f ;  /* 0x001e1fff040d7589 */ /* 0x0002a200000e0000 */
[----:B------:R-:W-:-:S03]  /*9aa0*/  ISETP.GT.AND P1, PT, R91, R175, PT ;  /* 0x000000af5b00720c */ /* 0x000fc60003f24270 */
[----:B------:R1:W4:Y:S10]  /*9ab0*/  SHFL.IDX PT, R10, R5, RZ, 0x1e1f ;  /* 0x001e1fff050a7589 */ /* 0x00033400000e0000 */
[----:B-1----:R-:W-:Y:S05]  /*9ac0*/  @!P1 BRA `(.L_x_1657) ;  /* 0x0000000000bc9947 */ /* 0x002fea0003800000 */
[----:B------:R-:W-:Y:S01]  /*9ad0*/  LOP3.LUT P1, RZ, R78, 0x1, RZ, 0xc0, !PT ;  /* 0x000000014eff7812 */ /* 0x000fe2000782c0ff */
[----:B------:R-:W-:Y:S01]  /*9ae0*/  IMAD R11, R17, 0x4000, R203 ;  /* 0x00004000110b7824 */ /* 0x000fe200078e02cb */
[----:B------:R-:W-:Y:S11]  /*9af0*/  BSSY B1, `(.L_x_1658) ;  /* 0x0000011000017945 */ /* 0x000ff60003800000 */
[----:B------:R-:W-:Y:S01]  /*9b00*/  @P1 IMAD.IADD R4, R16, 0x1, R11 ;  /* 0x0000000110041824 */ /* 0x000fe200078e020b */
[----:B--2---:R-:W-:-:S05]  /*9b10*/  @P1 IADD3 R8, P2, R18, R13, RZ ;  /* 0x0000000d12081210 */ /* 0x004fca0007f5e0ff */
[----:B------:R-:W1:Y:S01]  /*9b20*/  @P1 LDS.128 R4, [R4+0x8400] ;  /* 0x0084000004041984 */ /* 0x000e620000000c00 */
[----:B----4-:R-:W-:-:S05]  /*9b30*/  @P1 IMAD.X R9, R10, 0x1, R19, P2 ;  /* 0x000000010a091824 */ /* 0x010fca00010e0613 */
[----:B-1----:R1:W-:Y:S01]  /*9b40*/  @P1 ST.E.128 desc[UR42][R8.64], R4 ;  /* 0x0000000408001985 */ /* 0x0023e2000c101d2a */
[----:B------:R-:W-:-:S13]  /*9b50*/  LOP3.LUT P1, RZ, R55, 0x2, RZ, 0xc0, !PT ;  /* 0x0000000237ff7812 */ /* 0x000fda000782c0ff */
[----:B------:R-:W-:Y:S05]  /*9b60*/  @!P1 BRA `(.L_x_1659) ;  /* 0x0000000000249947 */ /* 0x000fea0003800000 */
[----:B------:R-:W-:Y:S01]  /*9b70*/  LOP3.LUT P1, RZ, R186, 0x2, RZ, 0xc0, !PT ;  /* 0x00000002baff7812 */ /* 0x000fe2000782c0ff */
[----:B-1----:R-:W-:Y:S01]  /*9b80*/  IMAD.SHL.U32 R9, R178, 0x10, RZ ;  /* 0x00000010b2097824 */ /* 0x002fe200078e00ff */
[----:B------:R-:W-:-:S11]  /*9b90*/  IADD3 R5, R11, 0x20, RZ ;  /* 0x000000200b057810 */ /* 0x000fd60007ffe0ff */
[----:B------:R-:W-:Y:S01]  /*9ba0*/  @P1 VIADD R5, R11, 0xffffffe0 ;  /* 0xffffffe00b051836 */ /* 0x000fe20000000000 */
[----:B------:R-:W-:-:S03]  /*9bb0*/  IADD3 R8, P1, R9, R13, RZ ;  /* 0x0000000d09087210 */ /* 0x000fc60007f3e0ff */
[----:B------:R-:W-:Y:S01]  /*9bc0*/  IMAD.IADD R5, R16, 0x1, R5 ;  /* 0x0000000110057824 */ /* 0x000fe200078e0205 */
[----:B------:R-:W-:-:S05]  /*9bd0*/  LEA.HI.X.SX32 R9, R9, R10, 0x1, P1 ;  /* 0x0000000a09097211 */ /* 0x000fca00008f0eff */
[----:B------:R-:W1:Y:S04]  /*9be0*/  LDS.128 R4, [R5+0x8400] ;  /* 0x0084000005047984 */ /* 0x000e680000000c00 */
[----:B-1----:R2:W-:Y:S02]  /*9bf0*/  ST.E.128 desc[UR42][R8.64], R4 ;  /* 0x0000000408007985 */ /* 0x0025e4000c101d2a */
.L_x_1659:
[----:B------:R-:W-:Y:S05]  /*9c00*/  BSYNC B1 ;  /* 0x0000000000017941 */ /* 0x000fea0003800000 */
.L_x_1658:
[----:B------:R-:W-:Y:S01]  /*9c10*/  LOP3.LUT P1, RZ, R55, 0x4, RZ, 0xc0, !PT ;  /* 0x0000000437ff7812 */ /* 0x000fe2000782c0ff */
[----:B------:R-:W-:-:S12]  /*9c20*/  BSSY B1, `(.L_x_1660) ;  /* 0x000000b000017945 */ /* 0x000fd80003800000 */
[----:B------:R-:W-:Y:S05]  /*9c30*/  @!P1 BRA `(.L_x_1661) ;  /* 0x0000000000249947 */ /* 0x000fea0003800000 */
[----:B------:R-:W-:Y:S01]  /*9c40*/  LOP3.LUT P1, RZ, R186, 0x4, RZ, 0xc0, !PT ;  /* 0x00000004baff7812 */ /* 0x000fe2000782c0ff */
[----:B-12---:R-:W-:Y:S02]  /*9c50*/  VIADD R5, R11, 0x40 ;  /* 0x000000400b057836 */ /* 0x006fe40000000000 */
[----:B------:R-:W-:-:S10]  /*9c60*/  IMAD.SHL.U32 R9, R179, 0x10, RZ ;  /* 0x00000010b3097824 */ /* 0x000fd400078e00ff */
[----:B------:R-:W-:Y:S01]  /*9c70*/  @P1 VIADD R5, R11, 0xffffffc0 ;  /* 0xffffffc00b051836 */ /* 0x000fe20000000000 */
[----:B------:R-:W-:-:S03]  /*9c80*/  IADD3 R8, P1, R9, R13, RZ ;  /* 0x0000000d09087210 */ /* 0x000fc60007f3e0ff */
[----:B------:R-:W-:Y:S01]  /*9c90*/  IMAD.IADD R5, R16, 0x1, R5 ;  /* 0x0000000110057824 */ /* 0x000fe200078e0205 */
[----:B------:R-:W-:-:S05]  /*9ca0*/  LEA.HI.X.SX32 R9, R9, R10, 0x1, P1 ;  /* 0x0000000a09097211 */ /* 0x000fca00008f0eff */
[----:B------:R-:W1:Y:S04]  /*9cb0*/  LDS.128 R4, [R5+0x8400] ;  /* 0x0084000005047984 */ /* 0x000e680000000c00 */
[----:B-1----:R4:W-:Y:S02]  /*9cc0*/  ST.E.128 desc[UR42][R8.64], R4 ;  /* 0x0000000408007985 */ /* 0x0029e4000c101d2a */
.L_x_1661:
[----:B------:R-:W-:Y:S05]  /*9cd0*/  BSYNC B1 ;  /* 0x0000000000017941 */ /* 0x000fea0003800000 */
.L_x_1660:
[----:B------:R-:W-:-:S13]  /*9ce0*/  LOP3.LUT P1, RZ, R55, 0x8, RZ, 0xc0, !PT ;  /* 0x0000000837ff7812 */ /* 0x000fda000782c0ff */
[----:B------:R-:W-:Y:S05]  /*9cf0*/  @!P1 BRA `(.L_x_1657) ;  /* 0x0000000000309947 */ /* 0x000fea0003800000 */
[----:B------:R-:W-:Y:S01]  /*9d00*/  R2P PR, R186, 0x6 ;  /* 0x00000006ba007804 */ /* 0x000fe20000000000 */
[----:B-12-4-:R-:W-:Y:S02]  /*9d10*/  IMAD.MOV.U32 R4, RZ, RZ, -0x40 ;  /* 0xffffffc0ff047424 */ /* 0x016fe400078e00ff */
[----:B------:R-:W-:Y:S02]  /*9d20*/  IMAD.MOV.U32 R6, RZ, RZ, 0x40 ;  /* 0x00000040ff067424 */ /* 0x000fe400078e00ff */
[----:B------:R-:W-:Y:S01]  /*9d30*/  IMAD.MOV.U32 R5, RZ, RZ, 0x60 ;  /* 0x00000060ff057424 */ /* 0x000fe200078e00ff */
[----:B------:R-:W-:-:S07]  /*9d40*/  SEL R4, R4, 0x40, P2 ;  /* 0x0000004004047807 */ /* 0x000fce0001000000 */
[----:B------:R-:W-:Y:S01]  /*9d50*/  @P2 IADD3 R5, -R6, 0x20, RZ ;  /* 0x0000002006052810 */ /* 0x000fe20007ffe1ff */
[----:B------:R-:W-:Y:S01]  /*9d60*/  @P1 VIADD R5, R4, 0xffffffe0 ;  /* 0xffffffe004051836 */ /* 0x000fe20000000000 */
[----:B------:R-:W-:-:S04]  /*9d70*/  IADD3 R8, P1, R176, R13, RZ ;  /* 0x0000000db0087210 */ /* 0x000fc80007f3e0ff */
[----:B------:R-:W-:Y:S01]  /*9d80*/  IADD3 R5, R16, R11, R5 ;  /* 0x0000000b10057210 */ /* 0x000fe20007ffe005 */
[----:B------:R-:W-:-:S05]  /*9d90*/  IMAD.X R9, R10, 0x1, R187, P1 ;  /* 0x000000010a097824 */ /* 0x000fca00008e06bb */
[----:B------:R-:W1:Y:S04]  /*9da0*/  LDS.128 R4, [R5+0x8400] ;  /* 0x0084000005047984 */ /* 0x000e680000000c00 */
[----:B-1----:R1:W-:Y:S02]  /*9db0*/  ST.E.128 desc[UR42][R8.64], R4 ;  /* 0x0000000408007985 */ /* 0x0023e4000c101d2a */
.L_x_1657:
[----:B------:R-:W-:Y:S05]  /*9dc0*/  BSYNC B0 ;  /* 0x0000000000007941 */ /* 0x000fea0003800000 */
.L_x_1656:
[----:B------:R-:W-:Y:S01]  /*9dd0*/  @!PT LDS RZ, [RZ] ;  /* 0x00000000fffff984 */ /* 0x000fe20000000800 */
[----:B------:R-:W-:Y:S01]  /*9de0*/  @!PT LDS RZ, [RZ] ;  /* 0x00000000fffff984 */ /* 0x000fe20000000800 */
[----:B------:R-:W-:Y:S01]  /*9df0*/  @!PT LDS RZ, [RZ] ;  /* 0x00000000fffff984 */ /* 0x000fe20000000800 */
[----:B------:R-:W-:Y:S01]  /*9e00*/  @!PT LDS RZ, [RZ] ;  /* 0x00000000fffff984 */ /* 0x000fe20000000800 */
[----:B------:R5:W-:Y:S06]  /*9e10*/  MEMBAR.ALL.CTA ;  /* 0x0000000000007992 */ /* 0x000bec0000008000 */
[----:B-----5:R-:W5:Y:S01]  /*9e20*/  FENCE.VIEW.ASYNC.S ;  /* 0x00000000000073c6 */ /* 0x020f620000000000 */
[----:B------:R-:W-:Y:S02]  /*9e30*/  VIADD R17, R17, 0x1 ;  /* 0x0000000111117836 */ /* 0x000fe40000000000 */
[----:B0-----:R-:W-:Y:S01]  /*9e40*/  @!P4 VIADD R83, R83, 0x228c0 ;  /* 0x000228c05353c836 */ /* 0x001fe20000000000 */
[----:B-----5:R0:W-:Y:S02]  /*9e50*/  BAR.SYNC.DEFER_BLOCKING R66, 0x80 ;  /* 0x000200420000751d */ /* 0x0201e40000010000 */
[----:B------:R-:W-:-:S02]  /*9e60*/  ISETP.NE.AND P1, PT, R17, 0x2, PT ;  /* 0x000000021100780c */ /* 0x000fc40003f25270 */
[----:B------:R-:W-:Y:S02]  /*9e70*/  @!P4 PRMT R83, RZ, 0x654, R83 ;  /* 0x00000654ff53c816 */ /* 0x000fe40000000053 */
[----:B-12-4-:R-:W-:Y:S02]  /*9e80*/  SEL R5, RZ, 0x1, P1 ;  /* 0x00000001ff057807 */ /* 0x016fe40000800000 */
[----:B------:R-:W-:Y:S02]  /*9e90*/  SEL R17, R17, RZ, P1 ;  /* 0x000000ff11117207 */ /* 0x000fe40000800000 */
[----:B------:R-:W-:Y:S01]  /*9ea0*/  LOP3.LUT R174, R174, R5, RZ, 0x3c, !PT ;  /* 0x00000005aeae7212 */ /* 0x000fe200078e3cff */
[----:B------:R0:W-:Y:S01]  /*9eb0*/  @!P4 SYNCS.ARRIVE.TRANS64.RED.A1T0 RZ, [R83+URZ], RZ ;  /* 0x000000ff53ffc9a7 */ /* 0x0001e2000810043f */
[----:B------:R-:W-:Y:S05]  /*9ec0*/  @P3 BRA `(.L_x_1662) ;  /* 0xffffff8c008c3947 */ /* 0x000fea000383ffff */
[----:B------:R-:W1:Y:S01]  /*9ed0*/  S2R R4, SR_TID.X ;  /* 0x0000000000047919 */ /* 0x000e620000002100 */
[----:B------:R-:W-:Y:S02]  /*9ee0*/  PLOP3.LUT P0, PT, PT, PT, PT, 0x8, 0x0 ;  /* 0x000000000000781c */ /* 0x000fe40003f0e170 */
[----:B-1----:R-:W-:-:S04]  /*9ef0*/  SHF.R.U32.HI R4, RZ, 0x7, R4 ;  /* 0x00000007ff047819 */ /* 0x002fc80000011604 */
[----:B------:R-:W-:-:S13]  /*9f00*/  ISETP.NE.AND P2, PT, R4, 0x1, PT ;  /* 0x000000010400780c */ /* 0x000fda0003f45270 */
[----:B------:R-:W-:Y:S06]  /*9f10*/  @!P2 BAR.ARV 0x9, 0x100 ;  /* 0x024400000000ab1d */ /* 0x000fec0000002000 */
.L_x_1595:
[----:B------:R-:W1:Y:S01]  /*9f20*/  LDC R0, c[0x0][0x448] ;  /* 0x00011200ff007b82 */ /* 0x000e620000000800 */
[----:B------:R-:W-:-:S07]  /*9f30*/  IADD3 R7, R171, 0x1, -R169 ;  /* 0x00000001ab077810 */ /* 0x000fce0007ffe8a9 */
[----:B------:R-:W2:Y:S01]  /*9f40*/  LDC.64 R2, c[0x0][0x9e0] ;  /* 0x00027800ff027b82 */ /* 0x000ea20000000a00 */
[----:B-1----:R-:W-:Y:S01]  /*9f50*/  ISETP.NE.AND P1, PT, R0, 0x1, PT ;  /* 0x000000010000780c */ /* 0x002fe20003f25270 */
[----:B------:R-:W-:Y:S01]  /*9f60*/  VIADD R0, R177, 0x7f ;  /* 0x0000007fb1007836 */ /* 0x000fe20000000000 */
[----:B--2---:R-:W-:-:S11]  /*9f70*/  ISETP.GE.AND P2, PT, R3, 0x1, PT ;  /* 0x000000010300780c */ /* 0x004fd60003f46270 */
[----:B------:R-:W1:Y:S08]  /*9f80*/  @P1 LDC R5, c[0x0][0x44c] ;  /* 0x00011300ff051b82 */ /* 0x000e700000000800 */
[----:B------:R-:W2:Y:S01]  /*9f90*/  @P1 LDC R4, c[0x0][0x450] ;  /* 0x00011400ff041b82 */ /* 0x000ea20000000800 */
[----:B-1----:R-:W-:-:S05]  /*9fa0*/  @P1 IMAD.HI.U32 R5, R0, R5, RZ ;  /* 0x0000000500051227 */ /* 0x002fca00078e00ff */
[----:B--2---:R-:W-:-:S05]  /*9fb0*/  @P1 SHF.R.U32.HI R0, RZ, R4, R5 ;  /* 0x00000004ff001219 */ /* 0x004fca0000011605 */
[----:B------:R-:W-:Y:S01]  /*9fc0*/  IMAD.IADD R5, R7, 0x1, R0 ;  /* 0x0000000107057824 */ /* 0x000fe200078e0200 */
[----:B------:R-:W-:Y:S06]  /*9fd0*/  @P0 BRA `(.L_x_1663) ;  /* 0x00000000000c0947 */ /* 0x000fec0003800000 */
[----:B------:R-:W1:Y:S01]  /*9fe0*/  FENCE.VIEW.ASYNC.G ;  /* 0x00000000000073c6 */ /* 0x000e620000000100 */
[----:B------:R-:W-:Y:S05]  /*9ff0*/  WARPSYNC.ALL ;  /* 0x0000000000007948 */ /* 0x000fea0003800000 */
[----:B-1----:R-:W-:Y:S06]  /*a000*/  BAR.ARV 0xc, 0x180 ;  /* 0x0306000000007b1d */ /* 0x002fec0000002000 */
.L_x_1663:
[----:B------:R-:W-:Y:S01]  /*a010*/  IMAD.IADD R2, R5, 0x1, R2 ;  /* 0x0000000105027824 */ /* 0x000fe200078e0202 */
[----:B------:R-:W-:Y:S06]  /*a020*/  @!P2 BRA `(.L_x_1664) ;  /* 0x000000000048a947 */ /* 0x000fec0003800000 */
[C---:B------:R-:W-:Y:S01]  /*a030*/  ISETP.GT.AND P0, PT, R5.reuse, RZ, PT ;  /* 0x000000ff0500720c */ /* 0x040fe20003f04270 */
[----:B------:R-:W-:Y:S01]  /*a040*/  BSSY B0, `(.L_x_1665) ;  /* 0x000000e000007945 */ /* 0x000fe20003800000 */
[----:B------:R-:W-:-:S11]  /*a050*/  VIADD R0, R5, 0xffffffff ;  /* 0xffffffff05007836 */ /* 0x000fd60000000000 */
        /* <DEDUP_REMOVED lines=8> */
.L_x_1666:
[----:B------:R-:W-:-:S13]  /*a0e0*/  ISETP.NE.AND P0, PT, R3, 0x1, PT ;  /* 0x000000010300780c */ /* 0x000fda0003f05270 */
[----:B------:R-:W1:Y:S02]  /*a0f0*/  @P0 LDC.64 R4, c[0x0][0x9e8] ;  /* 0x00027a00ff040b82 */ /* 0x000e640000000a00 */
[----:B-1----:R-:W-:-:S05]  /*a100*/  @P0 IMAD.HI.U32 R4, R0, R4, RZ ;  /* 0x0000000400040227 */ /* 0x002fca00078e00ff */
[----:B------:R-:W-:-:S07]  /*a110*/  @P0 SHF.R.U32.HI R0, RZ, R5, R4 ;  /* 0x00000005ff000219 */ /* 0x000fce0000011604 */
.L_x_1667:
[----:B------:R-:W-:Y:S05]  /*a120*/  BSYNC B0 ;  /* 0x0000000000007941 */ /* 0x000fea0003800000 */
.L_x_1665:
[----:B------:R-:W-:-:S05]  /*a130*/  IMAD R5, R0, R3, R3 ;  /* 0x0000000300057224 */ /* 0x000fca00078e0203 */
[----:B------:R-:W-:-:S07]  /*a140*/  VIMNMX R2, R2, R5, PT ;  /* 0x0000000502027248 */ /* 0x000fce0003fe0100 */
.L_x_1664:
[----:B------:R-:W1:Y:S01]  /*a150*/  @P1 LDC R0, c[0x0][0x44c] ;  /* 0x00011300ff001b82 */ /* 0x000e620000000800 */
[----:B------:R-:W-:Y:S01]  /*a160*/  VIADD R2, R2, 0x7f ;  /* 0x0000007f02027836 */ /* 0x000fe20000000000 */
[----:B------:R-:W-:Y:S01]  /*a170*/  ULDC UR4, c[0x0][0x9dc] ;  /* 0x0002770000047ab9 */ /* 0x000fe20000000800 */
[----:B------:R-:W-:-:S03]  /*a180*/  IMAD.MOV.U32 R7, RZ, RZ, R177 ;  /* 0x000000ffff077224 */ /* 0x000fc600078e00b1 */
[----:B------:R-:W-:Y:S02]  /*a190*/  SHF.R.S32.HI R5, RZ, 0x1f, R2 ;  /* 0x0000001fff057819 */ /* 0x000fe40000011402 */
[----:B------:R-:W2:Y:S02]  /*a1a0*/  @P1 LDC R9, c[0x0][0x450] ;  /* 0x00011400ff091b82 */ /* 0x000ea40000000800 */
[----:B------:R-:W-:Y:S01]  /*a1b0*/  LEA.HI R5, R5, R2, RZ, 0x7 ;  /* 0x0000000205057211 */ /* 0x000fe200078f38ff */
[----:B-1----:R-:W-:-:S05]  /*a1c0*/  @P1 IMAD.HI.U32 R0, R177, R0, RZ ;  /* 0x00000000b1001227 */ /* 0x002fca00078e00ff */
[----:B--2---:R-:W-:Y:S02]  /*a1d0*/  @P1 SHF.R.U32.HI R7, RZ, R9, R0 ;  /* 0x00000009ff071219 */ /* 0x004fe40000011600 */
        /* <DEDUP_REMOVED lines=10> */
[----:B------:R-:W1:Y:S02]  /*a280*/  @P0 LDC.64 R6, c[0x0][0x9e8] ;  /* 0x00027a00ff060b82 */ /* 0x000e640000000a00 */
[----:B-1----:R-:W-:-:S05]  /*a290*/  @P0 IMAD.HI.U32 R2, R5, R6, RZ ;  /* 0x0000000605020227 */ /* 0x002fca00078e00ff */
[----:B------:R-:W-:-:S04]  /*a2a0*/  @P0 SHF.R.U32.HI R5, RZ, R7, R2 ;  /* 0x00000007ff050219 */ /* 0x000fc80000011602 */
[----:B------:R-:W-:Y:S01]  /*a2b0*/  LOP3.LUT R2, RZ, R5, RZ, 0x33, !PT ;  /* 0x00000005ff027212 */ /* 0x000fe200078e33ff */
[----:B------:R-:W-:Y:S06]  /*a2c0*/  BRA `(.L_x_1671) ;  /* 0x0000000000107947 */ /* 0x000fec0003800000 */
.L_x_1670:
[----:B------:R-:W-:-:S13]  /*a2d0*/  ISETP.NE.AND P0, PT, R3, 0x1, PT ;  /* 0x000000010300780c */ /* 0x000fda0003f05270 */
[----:B------:R-:W1:Y:S02]  /*a2e0*/  @P0 LDC.64 R4, c[0x0][0x9e8] ;  /* 0x00027a00ff040b82 */ /* 0x000e640000000a00 */
[----:B-1----:R-:W-:-:S05]  /*a2f0*/  @P0 IMAD.HI.U32 R4, R2, R4, RZ ;  /* 0x0000000402040227 */ /* 0x002fca00078e00ff */
[----:B------:R-:W-:-:S07]  /*a300*/  @P0 SHF.R.U32.HI R2, RZ, R5, R4 ;  /* 0x00000005ff020219 */ /* 0x000fce0000011604 */
.L_x_1671:
[----:B------:R-:W-:Y:S05]  /*a310*/  BSYNC B0 ;  /* 0x0000000000007941 */ /* 0x000fea0003800000 */
.L_x_1669:
[----:B------:R-:W-:-:S05]  /*a320*/  IMAD R3, R2, R3, RZ ;  /* 0x0000000302037224 */ /* 0x000fca00078e02ff */
[----:B------:R-:W-:-:S07]  /*a330*/  VIMNMX R0, R0, R3, !PT ;  /* 0x0000000300007248 */ /* 0x000fce0007fe0100 */
.L_x_1668:
[----:B------:R-:W-:Y:S01]  /*a340*/  SHF.R.S32.HI R3, RZ, 0x1f, R0 ;  /* 0x0000001fff037819 */ /* 0x000fe20000011400 */
[----:B------:R-:W-:Y:S01]  /*a350*/  BSSY B0, `(.L_x_1672) ;  /* 0x0000026000007945 */ /* 0x000fe20003800000 */
[----:B------:R-:W-:Y:S02]  /*a360*/  IMAD.MOV.U32 R89, RZ, RZ, RZ ;  /* 0x000000ffff597224 */ /* 0x000fe400078e00ff */
[----:B------:R-:W-:-:S04]  /*a370*/  LEA.HI R3, R3, R0, RZ, 0x7 ;  /* 0x0000000003037211 */ /* 0x000fc800078f38ff */
[----:B------:R-:W-:-:S04]  /*a380*/  SHF.R.S32.HI R3, RZ, 0x7, R3 ;  /* 0x00000007ff037819 */ /* 0x000fc80000011403 */
[----:B------:R-:W-:-:S04]  /*a390*/  VIMNMX R188, RZ, R3, !PT ;  /* 0x00000003ffbc7248 */ /* 0x000fc80007fe0100 */
[----:B------:R-:W-:-:S13]  /*a3a0*/  ISETP.GT.AND P0, PT, R27, R188, PT ;  /* 0x000000bc1b00720c */ /* 0x000fda0003f04270 */
[----:B------:R-:W-:Y:S05]  /*a3b0*/  @!P0 BRA `(.L_x_1673) ;  /* 0x00000000007c8947 */ /* 0x000fea0003800000 */
[----:B------:R-:W-:Y:S01]  /*a3c0*/  ISETP.NE.AND P0, PT, R206, RZ, PT ;  /* 0x000000ffce00720c */ /* 0x000fe20003f05270 */
[----:B------:R-:W-:-:S03]  /*a3d0*/  ULDC UR4, c[0x0][0x9f0] ;  /* 0x00027c0000047ab9 */ /* 0x000fc60000000800 */
[----:B------:R-:W-:-:S04]  /*a3e0*/  SEL R6, R206, UR4, P0 ;  /* 0x00000004ce067c07 */ /* 0x000fc80008000000 */
[-C--:B------:R-:W-:Y:S02]  /*a3f0*/  IABS R5, R6.reuse ;  /* 0x0000000600057213 */ /* 0x080fe40000000000 */
[----:B------:R-:W-:Y:S02]  /*a400*/  IADD3 R0, R6, -0x1, R27 ;  /* 0xffffffff06007810 */ /* 0x000fe40007ffe01b */
[----:B------:R-:W1:Y:S01]  /*a410*/  I2F.RP R4, R5 ;  /* 0x0000000500047306 */ /* 0x000e620000209400 */
[----:B------:R-:W-:Y:S02]  /*a420*/  IABS R9, R6 ;  /* 0x0000000600097213 */ /* 0x000fe40000000000 */
[----:B------:R-:W-:-:S05]  /*a430*/  IMAD.IADD R0, R0, 0x1, -R188 ;  /* 0x0000000100007824 */ /* 0x000fca00078e0abc */
[----:B-1----:R-:W1:Y:S02]  /*a440*/  MUFU.RCP R4, R4 ;  /* 0x0000000400047308 */ /* 0x002e640000001000 */
[----:B-1----:R-:W-:Y:S01]  /*a450*/  IADD3 R2, R4, 0xffffffe, RZ ;  /* 0x0ffffffe04027810 */ /* 0x002fe20007ffe0ff */
[----:B------:R-:W-:-:S05]  /*a460*/  IMAD.MOV R4, RZ, RZ, -R9 ;  /* 0x000000ffff047224 */ /* 0x000fca00078e0a09 */
[----:B------:R1:W2:Y:S02]  /*a470*/  F2I.FTZ.U32.TRUNC.NTZ R3, R2 ;  /* 0x0000000200037305 */ /* 0x0002a4000021f000 */
[----:B-1----:R-:W-:Y:S02]  /*a480*/  IMAD.MOV.U32 R2, RZ, RZ, RZ ;  /* 0x000000ffff027224 */ /* 0x002fe400078e00ff */
[----:B--2---:R-:W-:-:S04]  /*a490*/  IMAD.MOV R8, RZ, RZ, -R3 ;  /* 0x000000ffff087224 */ /* 0x004fc800078e0a03 */
[----:B------:R-:W-:Y:S01]  /*a4a0*/  IMAD R7, R8, R5, RZ ;  /* 0x0000000508077224 */ /* 0x000fe200078e02ff */
[----:B------:R-:W-:Y:S02]  /*a4b0*/  IABS R8, R0 ;  /* 0x0000000000087213 */ /* 0x000fe40000000000 */
[----:B------:R-:W-:Y:S01]  /*a4c0*/  LOP3.LUT R0, R0, R6, RZ, 0x3c, !PT ;  /* 0x0000000600007212 */ /* 0x000fe200078e3cff */
[----:B------:R-:W-:-:S03]  /*a4d0*/  IMAD.HI.U32 R3, R3, R7, R2 ;  /* 0x0000000703037227 */ /* 0x000fc600078e0002 */
[----:B------:R-:W-:Y:S01]  /*a4e0*/  ISETP.GE.AND P2, PT, R0, RZ, PT ;  /* 0x000000ff0000720c */ /* 0x000fe20003f46270 */
        /* <DEDUP_REMOVED lines=12> */
.L_x_1673:
[----:B------:R-:W-:Y:S05]  /*a5b0*/  BSYNC B0 ;  /* 0x0000000000007941 */ /* 0x000fea0003800000 */
.L_x_1672:
[-C--:B------:R-:W-:Y:S01]  /*a5c0*/  IMAD R188, R208, R89.reuse, R188 ;  /* 0x00000059d0bc7224 */ /* 0x080fe200078e02bc */
[----:B------:R-:W-:Y:S01]  /*a5d0*/  PLOP3.LUT P0, PT, PT, PT, PT, 0x80, 0x0 ;  /* 0x000000000000781c */ /* 0x000fe20003f0f070 */
[----:B------:R-:W-:Y:S01]  /*a5e0*/  IMAD.MOV.U32 R7, RZ, RZ, RZ ;  /* 0x000000ffff077224 */ /* 0x000fe200078e00ff */
[----:B------:R-:W-:Y:S01]  /*a5f0*/  CS2R R74, SRZ ;  /* 0x00000000004a7805 */ /* 0x000fe2000001ff00 */
[----:B------:R-:W-:Y:S01]  /*a600*/  IMAD.MOV.U32 R0, RZ, RZ, RZ ;  /* 0x000000ffff007224 */ /* 0x000fe200078e00ff */
[----:B------:R-:W-:Y:S01]  /*a610*/  VIADDMNMX R89, R188, R89, R27, PT ;  /* 0x00000059bc597246 */ /* 0x000fe2000380011b */
[----:B------:R-:W-:Y:S01]  /*a620*/  IMAD.MOV.U32 R94, RZ, RZ, RZ ;  /* 0x000000ffff5e7224 */ /* 0x000fe200078e00ff */
[----:B------:R-:W-:Y:S01]  /*a630*/  CS2R R40, SRZ ;  /* 0x0000000000287805 */ /* 0x000fe2000001ff00 */
[----:B------:R-:W-:Y:S01]  /*a640*/  IMAD.MOV.U32 R2, RZ, RZ, RZ ;  /* 0x000000ffff027224 */ /* 0x000fe200078e00ff */
[----:B------:R-:W-:Y:S01]  /*a650*/  ISETP.GT.AND P1, PT, R89, R188, PT ;  /* 0x000000bc5900720c */ /* 0x000fe20003f24270 */
[----:B------:R-:W-:Y:S01]  /*a660*/  IMAD.MOV.U32 R9, RZ, RZ, RZ ;  /* 0x000000ffff097224 */ /* 0x000fe200078e00ff */
[----:B------:R-:W-:Y:S01]  /*a670*/  CS2R R42, SRZ ;  /* 0x00000000002a7805 */ /* 0x000fe2000001ff00 */
[----:B------:R-:W-:Y:S01]  /*a680*/  IMAD.MOV.U32 R91, RZ, RZ, RZ ;  /* 0x000000ffff5b7224 */ /* 0x000fe200078e00ff */
[----:B------:R-:W-:Y:S01]  /*a690*/  CS2R R96, SRZ ;  /* 0x0000000000607805 */ /* 0x000fe2000001ff00 */
[----:B------:R-:W-:Y:S01]  /*a6a0*/  IMAD.MOV.U32 R49, RZ, RZ, RZ ;  /* 0x000000ffff317224 */ /* 0x000fe200078e00ff */
[----:B---3--:R-:W-:Y:S01]  /*a6b0*/  CS2R R98, SRZ ;  /* 0x0000000000627805 */ /* 0x008fe2000001ff00 */
        /* <DEDUP_REMOVED lines=13> */
[----:B------:R-:W-:-:S02]  /*a790*/  MOV R124, RZ ;  /* 0x000000ff007c7202 */ /* 0x000fc40000000f00 */
[----:B------:R-:W-:Y:S01]  /*a7a0*/  CS2R R120, SRZ ;  /* 0x0000000000787805 */ /* 0x000fe2000001ff00 */
[----:B------:R-:W-:Y:S01]  /*a7b0*/  IMAD.MOV.U32 R126, RZ, RZ, RZ ;  /* 0x000000ffff7e7224 */ /* 0x000fe200078e00ff */
[----:B------:R-:W-:Y:S02]  /*a7c0*/  CS2R R30, SRZ ;  /* 0x00000000001e7805 */ /* 0x000fe4000001ff00 */
[----:B------:R-:W-:Y:S01]  /*a7d0*/  CS2R R34, SRZ ;  /* 0x0000000000227805 */ /* 0x000fe2000001ff00 */
[----:B------:R-:W-:Y:S01]  /*a7e0*/  IMAD.MOV.U32 R123, RZ, RZ, RZ ;  /* 0x000000ffff7b7224 */ /* 0x000fe200078e00ff */
[----:B------:R-:W-:Y:S01]  /*a7f0*/  CS2R R128, SRZ ;  /* 0x0000000000807805 */ /* 0x000fe2000001ff00 */
[----:B------:R-:W-:Y:S01]  /*a800*/  IMAD.MOV.U32 R132, RZ, RZ, RZ ;  /* 0x000000ffff847224 */ /* 0x000fe200078e00ff */
[----:B------:R-:W-:Y:S01]  /*a810*/  CS2R R38, SRZ ;  /* 0x0000000000267805 */ /* 0x000fe2000001ff00 */
[----:B------:R-:W-:Y:S01]  /*a820*/  IMAD.MOV.U32 R134, RZ, RZ, RZ ;  /* 0x000000ffff867224 */ /* 0x000fe200078e00ff */
[----:B------:R-:W-:Y:S01]  /*a830*/  CS2R R146, SRZ ;  /* 0x0000000000927805 */ /* 0x000fe2000001ff00 */
[----:B------:R-:W-:-:S02]  /*a840*/  IMAD.MOV.U32 R54, RZ, RZ, RZ ;  /* 0x000000ffff367224 */ /* 0x000fc400078e00ff */
[----:B------:R-:W-:Y:S02]  /*a850*/  IMAD.MOV.U32 R59, RZ, RZ, RZ ;  /* 0x000000ffff3b7224 */ /* 0x000fe400078e00ff */
[----:B------:R-:W-:Y:S02]  /*a860*/  IMAD.MOV.U32 R131, RZ, RZ, RZ ;  /* 0x000000ffff837224 */ /* 0x000fe400078e00ff */
[----:B------:R-:W-:Y:S02]  /*a870*/  IMAD.MOV.U32 R140, RZ, RZ, RZ ;  /* 0x000000ffff8c7224 */ /* 0x000fe400078e00ff */
[----:B------:R-:W-:Y:S02]  /*a880*/  IMAD.MOV.U32 R142, RZ, RZ, RZ ;  /* 0x000000ffff8e7224 */ /* 0x000fe400078e00ff */
[----:B------:R-:W-:Y:S02]  /*a890*/  IMAD.MOV.U32 R62, RZ, RZ, RZ ;  /* 0x000000ffff3e7224 */ /* 0x000fe400078e00ff */
[----:B------:R-:W-:-:S02]  /*a8a0*/  IMAD.MOV.U32 R137, RZ, RZ, RZ ;  /* 0x000000ffff897224 */ /* 0x000fc400078e00ff */
[----:B------:R-:W-:Y:S02]  /*a8b0*/  IMAD.MOV.U32 R68, RZ, RZ, RZ ;  /* 0x000000ffff447224 */ /* 0x000fe400078e00ff */
[----:B------:R-:W-:Y:S02]  /*a8c0*/  IMAD.MOV.U32 R139, RZ, RZ, RZ ;  /* 0x000000ffff8b7224 */ /* 0x000fe400078e00ff */
[----:B------:R-:W-:Y:S02]  /*a8d0*/  IMAD.MOV.U32 R148, RZ, RZ, RZ ;  /* 0x000000ffff947224 */ /* 0x000fe400078e00ff */
[----:B------:R-:W-:Y:S02]  /*a8e0*/  IMAD.MOV.U32 R150, RZ, RZ, RZ ;  /* 0x000000ffff967224 */ /* 0x000fe400078e00ff */
[----:B------:R-:W-:Y:S02]  /*a8f0*/  IMAD.MOV.U32 R145, RZ, RZ, RZ ;  /* 0x000000ffff917224 */ /* 0x000fe400078e00ff */
[----:B------:R-:W-:Y:S01]  /*a900*/  IMAD.MOV.U32 R64, RZ, RZ, RZ ;  /* 0x000000ffff407224 */ /* 0x000fe200078e00ff */
[----:B------:R-:W-:Y:S06]  /*a910*/  @!P1 BRA `(.L_x_1674) ;  /* 0x0000015400889947 */ /* 0x000fec0003800000 */
[----:B------:R-:W-:-:S03]  /*a920*/  UMOV UR4, 0xffffffff ;  /* 0xffffffff00047882 */ /* 0x000fc60000000000 */
[----:B------:R-:W-:Y:S05]  /*a930*/  BRA.DIV UR4, `(.L_x_1675) ;  /* 0x0000022204507947 */ /* 0x000fea000b800000 */
[----:B------:R-:W1:Y:S02]  /*a940*/  S2R R0, SR_TID.X ;  /* 0x0000000000007919 */ /* 0x000e640000002100 */
[----:B-1----:R-:W-:-:S05]  /*a950*/  VIADD R2, R0, 0xffffff80 ;  /* 0xffffff8000027836 */ /* 0x002fca0000000000 */
[----:B------:R-:W-:-:S04]  /*a960*/  SHF.R.S32.HI R0, RZ, 0x1f, R2 ;  /* 0x0000001fff007819 */ /* 0x000fc80000011402 */
[----:B------:R-:W-:-:S04]  /*a970*/  LEA.HI R0, R0, R2, RZ, 0x7 ;  /* 0x0000000200007211 */ /* 0x000fc800078f38ff */
[----:B------:R-:W-:-:S05]  /*a980*/  SHF.R.S32.HI R0, RZ, 0x7, R0 ;  /* 0x00000007ff007819 */ /* 0x000fca0000011400 */
[----:B------:R1:W2:Y:S02]  /*a990*/  SHFL.IDX PT, R183, R0, RZ, 0x1f ;  /* 0x00001fff00b77589 */ /* 0x0002a400000e0000 */
.L_x_2001:
[----:B-12---:R-:W-:Y:S01]  /*a9a0*/  LEA.HI R0, R183, R183, RZ, 0x1 ;  /* 0x000000b7b7007211 */ /* 0x006fe200078f08ff */
        /* <DEDUP_REMOVED lines=12> */
[----:B------:R1:W2:Y:S01]  /*aa70*/  LDC.64 R2, c[0x4][R0] ;  /* 0x0100000000027b82 */ /* 0x0002a20000000a00 */
[----:B------:R-:W-:Y:S01]  /*aa80*/  IMAD.U32 R5, RZ, RZ, UR5 ;  /* 0x00000005ff057e24 */ /* 0x000fe2000f8e00ff */
[----:B------:R-:W-:Y:S01]  /*aa90*/  ULDC.64 UR4, c[0x4][0x68] ;  /* 0x01001a0000047ab9 */ /* 0x000fe20000000a00 */
[----:B------:R-:W-:Y:S01]  /*aaa0*/  IMAD.U32 R6, RZ, RZ, UR6 ;  /* 0x00000006ff067e24 */ /* 0x000fe2000f8e00ff */
[----:B------:R-:W-:Y:S01]  /*aab0*/  MOV R11, UR5 ;  /* 0x00000005000b7c02 */ /* 0x000fe20008000f00 */
[----:B------:R-:W-:Y:S02]  /*aac0*/  IMAD.U32 R7, RZ, RZ, UR7 ;  /* 0x00000007ff077e24 */ /* 0x000fe4000f8e00ff */
[----:B------:R-:W-:-:S02]  /*aad0*/  IMAD.U32 R10, RZ, RZ, UR4 ;  /* 0x00000004ff0a7e24 */ /* 0x000fc4000f8e00ff */
[----:B------:R-:W-:Y:S02]  /*aae0*/  IMAD.MOV.U32 R8, RZ, RZ, 0x70 ;  /* 0x00000070ff087424 */ /* 0x000fe400078e00ff */
[----:B------:R-:W-:Y:S02]  /*aaf0*/  IMAD.MOV.U32 R12, RZ, RZ, 0x1 ;  /* 0x00000001ff0c7424 */ /* 0x000fe400078e00ff */
[----:B-1----:R-:W-:-:S07]  /*ab00*/  IMAD.MOV.U32 R13, RZ, RZ, RZ ;  /* 0x000000ffff0d7224 */ /* 0x002fce00078e00ff */
[----:B------:R-:W-:-:S07]  /*ab10*/  LEPC R20, `(.L_x_1676) ;  /* 0x000000001014794e */ /* 0x000fce0000000000 */
[----:B0-2--5:R-:W-:Y:S05]  /*ab20*/  CALL.ABS.NOINC R2 ;  /* 0x0000000002007343 */ /* 0x025fea0003c00000 */
.L_x_1676:
[----:B------:R-:W-:Y:S01]  /*ab30*/  ULDC.64 UR6, c[0x0][0x998] ;  /* 0x0002660000067ab9 */ /* 0x000fe20000000a00 */
[----:B------:R-:W-:Y:S01]  /*ab40*/  ULDC.64 UR4, c[0x0][0x990] ;  /* 0x0002640000047ab9 */ /* 0x000fe20000000a00 */
[----:B------:R-:W-:Y:S02]  /*ab50*/  ISETP.NE.U32.AND P1, PT, RZ, UR6, PT ;  /* 0x00000006ff007c0c */ /* 0x000fe4000bf25070 */
[----:B------:R-:W-:Y:S02]  /*ab60*/  ISETP.NE.U32.AND P0, PT, RZ, UR4, PT ;  /* 0x00000004ff007c0c */ /* 0x000fe4000bf05070 */
[----:B------:R-:W-:Y:S02]  /*ab70*/  ISETP.NE.AND.EX P1, PT, RZ, UR7, PT, P1 ;  /* 0x00000007ff007c0c */ /* 0x000fe4000bf25310 */
[----:B------:R-:W-:-:S11]  /*ab80*/  ISETP.NE.AND.EX P0, PT, RZ, UR5, PT, P0 ;  /* 0x00000005ff007c0c */ /* 0x000fd6000bf05300 */
[----:B------:R-:W1:Y:S01]  /*ab90*/  @P1 LDC.64 R8, c[0x0][0x9b8] ;  /* 0x00026e00ff081b82 */ /* 0x000e620000000a00 */
[--C-:B------:R-:W-:Y:S02]  /*aba0*/  @P1 SHF.R.S32.HI R5, RZ, 0x1f, R191.reuse ;  /* 0x0000001fff051819 */ /* 0x100fe400000114bf */
[----:B------:R-:W-:-:S05]  /*abb0*/  @P0 SHF.R.S32.HI R3, RZ, 0x1f, R191 ;  /* 0x0000001fff030819 */ /* 0x000fca00000114bf */
[----:B------:R-:W2:Y:S08]  /*abc0*/  @P0 LDC.64 R6, c[0x0][0x9a8] ;  /* 0x00026a00ff060b82 */ /* 0x000eb00000000a00 */
[----:B------:R-:W3:Y:S08]  /*abd0*/  @P0 LDC.64 R10, c[0x0][0x9b0] ;  /* 0x00026c00ff0a0b82 */ /* 0x000ef00000000a00 */
[----:B------:R-:W4:Y:S01]  /*abe0*/  @P1 LDC.64 R12, c[0x0][0x9c0] ;  /* 0x00027000ff0c1b82 */ /* 0x000f220000000a00 */
[----:B-1----:R-:W-:-:S02]  /*abf0*/  @P1 IMAD R2, R5, R8, RZ ;  /* 0x0000000805021224 */ /* 0x002fc400078e02ff */
[----:B------:R-:W-:-:S04]  /*ac00*/  @P1 IMAD.WIDE.U32 R4, R191, R8, RZ ;  /* 0x00000008bf041225 */ /* 0x000fc800078e00ff */
[----:B------:R-:W-:Y:S02]  /*ac10*/  @P1 IMAD R9, R191, R9, R2 ;  /* 0x00000009bf091224 */ /* 0x000fe400078e0202 */
[-C--:B--2---:R-:W-:Y:S02]  /*ac20*/  @P0 IMAD R0, R3, R6.reuse, RZ ;  /* 0x0000000603000224 */ /* 0x084fe400078e02ff */
[----:B------:R-:W-:-:S04]  /*ac30*/  @P0 IMAD.WIDE.U32 R2, R191, R6, RZ ;  /* 0x00000006bf020225 */ /* 0x000fc800078e00ff */
[----:B------:R-:W-:Y:S02]  /*ac40*/  @P0 IMAD R7, R191, R7, R0 ;  /* 0x00000007bf070224 */ /* 0x000fe400078e0200 */
[----:B------:R-:W-:Y:S02]  /*ac50*/  @P1 IMAD.IADD R5, R5, 0x1, R9 ;  /* 0x0000000105051824 */ /* 0x000fe400078e0209 */
[----:B------:R-:W-:Y:S02]  /*ac60*/  @P0 IMAD.IADD R3, R3, 0x1, R7 ;  /* 0x0000000103030824 */ /* 0x000fe400078e0207 */
[----:B------:R-:W-:Y:S02]  /*ac70*/  IMAD.MOV.U32 R0, RZ, RZ, 0x3f800000 ;  /* 0x3f800000ff007424 */ /* 0x000fe400078e00ff */
[----:B---3--:R-:W-:-:S04]  /*ac80*/  @P0 IMAD.WIDE.U32 R2, R168, R10, R2 ;  /* 0x0000000aa8020225 */ /* 0x008fc800078e0002 */
[----:B----4-:R-:W-:Y:S01]  /*ac90*/  @P1 IMAD.WIDE.U32 R6, R168, R12, R4 ;  /* 0x0000000ca8061225 */ /* 0x010fe200078e0004 */
[----:B------:R-:W-:Y:S01]  /*aca0*/  @P0 LEA R4, P2, R2, UR4, 0x2 ;  /* 0x0000000402040c11 */ /* 0x000fe2000f8410ff */
[----:B------:R-:W-:Y:S02]  /*acb0*/  ULDC UR4, c[0x0][0x3f4] ;  /* 0x0000fd0000047ab9 */ /* 0x000fe40000000800 */
[----:B------:R-:W-:Y:S01]  /*acc0*/  @P0 IMAD R5, R168, R11, R3 ;  /* 0x0000000ba8050224 */ /* 0x000fe200078e0203 */
        /* <DEDUP_REMOVED lines=17> */
[----:B------:R1:W2:Y:S03]  /*ade0*/  SYNCS.PHASECHK.TRANS64.TRYWAIT P0, [R16+URZ+0x22800], R3 ;  /* 0x02280003100075a7 */ /* 0x0002a6000800017f */
[----:B--2---:R-:W-:Y:S05]  /*adf0*/  @!P0 NANOSLEEP.SYNCS 0x989680 ;  /* 0x009896800000895d */ /* 0x004fea0003900000 */
[----:B------:R-:W2:Y:S01]  /*ae00*/  @!P0 SYNCS.PHASECHK.TRANS64 P0, [R16+URZ+0x22800], R3 ;  /* 0x02280003100085a7 */ /* 0x000ea2000800007f */
[----:B------:R-:W-:Y:S04]  /*ae10*/  BSSY B0, `(.L_x_1678) ;  /* 0x0000006000007945 */ /* 0x000fe80003800000 */
[----:B--2---:R-:W-:Y:S05]  /*ae20*/  @P0 BRA `(.L_x_1679) ;  /* 0x0000000000100947 */ /* 0x004fea0003800000 */
.L_x_1680:
[----:B--2---:R2:W3:Y:S02]  /*ae30*/  SYNCS.PHASECHK.TRANS64.TRYWAIT P0, [R16+URZ+0x22800], R3 ;  /* 0x02280003100075a7 */ /* 0x0044e4000800017f */
[----:B---3--:R-:W-:Y:S05]  /*ae40*/  @!P0 NANOSLEEP.SYNCS 0x989680 ;  /* 0x009896800000895d */ /* 0x008fea0003900000 */
[----:B------:R-:W3:Y:S02]  /*ae50*/  @!P0 SYNCS.PHASECHK.TRANS64 P0, [R16+URZ+0x22800], R3 ;  /* 0x02280003100085a7 */ /* 0x000ee4000800007f */
[----:B---3--:R-:W-:Y:S05]  /*ae60*/  @!P0 BRA `(.L_x_1680) ;  /* 0xfffffffc00f08947 */ /* 0x008fea000383ffff */
.L_x_1679:
[----:B------:R-:W-:Y:S05]  /*ae70*/  BSYNC B0 ;  /* 0x0000000000007941 */ /* 0x000fea0003800000 */
.L_x_1678:
[----:B------:R-:W-:Y:S05]  /*ae80*/  BRA `(.L_x_1681) ;  /* 0x0000006c00bc7947 */ /* 0x000fea0003800000 */
.L_x_1677:
[----:B------:R-:W-:Y:S01]  /*ae90*/  ULOP3.LUT UP0, URZ, UR39, 0x1bf, URZ, 0xc0, !UPT ;  /* 0x000001bf273f7892 */ /* 0x000fe2000f80c03f */
[----:B-----5:R-:W-:Y:S01]  /*aea0*/  SHF.R.S32.HI R0, RZ, 0x1f, R24 ;  /* 0x0000001fff007819 */ /* 0x020fe20000011418 */
[----:B------:R-:W-:Y:S01]  /*aeb0*/  ULDC.64 UR4, c[0x0][0x3f8] ;  /* 0x0000fe0000047ab9 */ /* 0x000fe20000000a00 */
[----:B------:R-:W-:Y:S01]  /*aec0*/  ULDC.64 UR6, c[0x0][0x408] ;  /* 0x0001020000067ab9 */ /* 0x000fe20000000a00 */
[----:B------:R-:W-:Y:S02]  /*aed0*/  IMAD.WIDE.U32 R26, R24, UR4, RZ ;  /* 0x00000004181a7c25 */ /* 0x000fe4000f8e00ff */
[----:B------:R-:W-:Y:S02]  /*aee0*/  PLOP3.LUT P0, PT, PT, PT, UP0, 0x80, 0x0 ;  /* 0x000000000000781c */ /* 0x000fe40003f0f008 */
[C---:B------:R-:W-:Y:S02]  /*aef0*/  IMAD R3, R0.reuse, UR4, RZ ;  /* 0x0000000400037c24 */ /* 0x040fe4000f8e02ff */
[----:B------:R-:W-:-:S02]  /*af00*/  IMAD R5, R0, UR6, RZ ;  /* 0x0000000600057c24 */ /* 0x000fc4000f8e02ff */
[C---:B------:R-:W-:Y:S02]  /*af10*/  IMAD R3, R24.reuse, UR5, R3 ;  /* 0x0000000518037c24 */ /* 0x040fe4000f8e0203 */
[C---:B------:R-:W-:Y:S02]  /*af20*/  IMAD R5, R24.reuse, UR7, R5 ;  /* 0x0000000718057c24 */ /* 0x040fe4000f8e0205 */
[----:B------:R-:W-:-:S04]  /*af30*/  IMAD.WIDE.U32 R24, R24, UR6, RZ ;  /* 0x0000000618187c25 */ /* 0x000fc8000f8e00ff */
[----:B------:R-:W-:Y:S02]  /*af40*/  IMAD.IADD R29, R3, 0x1, R27 ;  /* 0x00000001031d7824 */ /* 0x000fe400078e021b */
[----:B------:R-:W-:Y:S01]  /*af50*/  IMAD.IADD R31, R5, 0x1, R25 ;  /* 0x00000001051f7824 */ /* 0x000fe200078e0219 */
        /* <DEDUP_REMOVED lines=14> */
[----:B-1----:R-:W-:-:S07]  /*b040*/  IMAD.MOV.U32 R13, RZ, RZ, RZ ;  /* 0x000000ffff0d7224 */ /* 0x002fce00078e00ff */
[----:B------:R-:W-:-:S07]  /*b050*/  LEPC R20, `(.L_x_1682) ;  /* 0x000000001014794e */ /* 0x000fce0000000000 */
[----:B0-2---:R-:W-:Y:S05]  /*b060*/  CALL.ABS.NOINC R14 ;  /* 0x000000000e007343 */ /* 0x005fea0003c00000 */
.L_x_1682:
[----:B------:R-:W-:Y:S01]  /*b070*/  ULDC.U8 UR4, c[0x0][0x410] ;  /* 0x0001040000047ab9 */ /* 0x000fe20000000000 */
[----:B------:R-:W-:Y:S01]  /*b080*/  BSSY B0, `(.L_x_1683) ;  /* 0x00006c7000007945 */ /* 0x000fe20003800000 */
[----:B------:R-:W-:Y:S01]  /*b090*/  ISETP.NE.AND P0, PT, RZ, UR4, PT ;  /* 0x00000004ff007c0c */ /* 0x000fe2000bf05270 */
[----:B------:R-:W-:-:S12]  /*b0a0*/  IMAD.IADD R10, R175, 0x1, R177 ;  /* 0x00000001af0a7824 */ /* 0x000fd800078e02b1 */
[----:B------:R-:W-:Y:S05]  /*b0b0*/  @!P0 BRA `(.L_x_1684) ;  /* 0x00000034008c8947 */ /* 0x000fea0003800000 */
[----:B------:R-:W1:Y:S01]  /*b0c0*/  LDC R20, c[0x0][0x448] ;  /* 0x00011200ff147b82 */ /* 0x000e620000000800 */
[----:B------:R-:W-:Y:S01]  /*b0d0*/  IMAD.MOV.U32 R11, RZ, RZ, R10 ;  /* 0x000000ffff0b7224 */ /* 0x000fe200078e000a */
[----:B------:R-:W-:Y:S01]  /*b0e0*/  MOV R9, R31 ;  /* 0x0000001f00097202 */ /* 0x000fe20000000f00 */
[----:B------:R-:W-:Y:S01]  /*b0f0*/  IMAD.MOV.U32 R8, RZ, RZ, R24 ;  /* 0x000000ffff087224 */ /* 0x000fe200078e0018 */
[----:B------:R-:W-:Y:S01]  /*b100*/  ULDC.64 UR4, c[0x0][0x3f8] ;  /* 0x0000fe0000047ab9 */ /* 0x000fe20000000a00 */
[----:B------:R-:W-:Y:S01]  /*b110*/  IMAD.MOV.U32 R6, RZ, RZ, R26 ;  /* 0x000000ffff067224 */ /* 0x000fe200078e001a */
[----:B------:R-:W-:Y:S01]  /*b120*/  ULDC.64 UR6, c[0x0][0x408] ;  /* 0x0001020000067ab9 */ /* 0x000fe20000000a00 */
[----:B------:R-:W-:Y:S01]  /*b130*/  IMAD.MOV.U32 R7, RZ, RZ, R29 ;  /* 0x000000ffff077224 */ /* 0x000fe200078e001d */
[----:B------:R-:W-:Y:S01]  /*b140*/  ULDC.64 UR8, c[0x0][0x400] ;  /* 0x0001000000087ab9 */ /* 0x000fe20000000a00 */
[----:B-1----:R-:W-:-:S13]  /*b150*/  ISETP.NE.AND P0, PT, R20, 0x1, PT ;  /* 0x000000011400780c */ /* 0x002fda0003f05270 */
[----:B------:R-:W1:Y:S08]  /*b160*/  @P0 LDC R3, c[0x0][0x44c] ;  /* 0x00011300ff030b82 */ /* 0x000e700000000800 */
[----:B------:R-:W2:Y:S01]  /*b170*/  @P0 LDC R5, c[0x0][0x450] ;  /* 0x00011400ff050b82 */ /* 0x000ea20000000800 */
[----:B-1----:R-:W-:-:S05]  /*b180*/  @P0 IMAD.HI.U32 R0, R10, R3, RZ ;  /* 0x000000030a000227 */ /* 0x002fca00078e00ff */
[----:B--2---:R-:W-:-:S04]  /*b190*/  @P0 SHF.R.U32.HI R11, RZ, R5, R0 ;  /* 0x00000005ff0b0219 */ /* 0x004fc80000011600 */
[----:B------:R-:W-:Y:S01]  /*b1a0*/  SHF.R.S32.HI R0, RZ, 0x1f, R11 ;  /* 0x0000001fff007819 */ /* 0x000fe2000001140b */
[----:B------:R-:W-:-:S04]  /*b1b0*/  IMAD.WIDE.U32 R8, R11, UR6, R8 ;  /* 0x000000060b087c25 */ /* 0x000fc8000f8e0008 */
[----:B------:R-:W-:Y:S01]  /*b1c0*/  IMAD R4, R0, UR4, RZ ;  /* 0x0000000400047c24 */ /* 0x000fe2000f8e02ff */
[----:B------:R-:W-:Y:S01]  /*b1d0*/  IADD3 R5, P1, R8, UR8, RZ ;  /* 0x0000000808057c10 */ /* 0x000fe2000ff3e0ff */
[----:B------:R-:W-:-:S04]  /*b1e0*/  IMAD.WIDE.U32 R6, R11, UR4, R6 ;  /* 0x000000040b067c25 */ /* 0x000fc8000f8e0006 */
[----:B------:R-:W-:Y:S02]  /*b1f0*/  IMAD R0, R0, UR6, RZ ;  /* 0x0000000600007c24 */ /* 0x000fe4000f8e02ff */
[C---:B------:R-:W-:Y:S01]  /*b200*/  IMAD R13, R11.reuse, UR5, R4 ;  /* 0x000000050b0d7c24 */ /* 0x040fe2000f8e0204 */
[----:B------:R-:W-:Y:S01]  /*b210*/  ULDC.64 UR4, c[0x0][0x3e8] ;  /* 0x0000fa0000047ab9 */ /* 0x000fe20000000a00 */
[----:B------:R-:W-:Y:S01]  /*b220*/  IMAD R8, R11, UR7, R0 ;  /* 0x000000070b087c24 */ /* 0x000fe2000f8e0200 */
[----:B------:R-:W-:Y:S01]  /*b230*/  IADD3 R3, P0, R6, UR4, RZ ;  /* 0x0000000406037c10 */ /* 0x000fe2000ff1e0ff */
[----:B------:R-:W-:-:S03]  /*b240*/  UMOV UR4, 0xffffffff ;  /* 0xffffffff00047882 */ /* 0x000fc60000000000 */
[----:B------:R-:W-:Y:S02]  /*b250*/  IADD3.X R13, R7, UR5, R13, P0, !PT ;  /* 0x00000005070d7c10 */ /* 0x000fe400087fe40d */
[----:B------:R-:W-:Y:S01]  /*b260*/  IADD3.X R4, R9, UR9, R8, P1, !PT ;  /* 0x0000000909047c10 */ /* 0x000fe20008ffe408 */
[----:B------:R-:W-:Y:S06]  /*b270*/  BRA.DIV UR4, `(.L_x_1685) ;  /* 0x0000021a04407947 */ /* 0x000fec000b800000 */
[----:B------:R1:W2:Y:S04]  /*b280*/  SHFL.IDX PT, R0, R13, RZ, 0x1e1f ;  /* 0x001e1fff0d007589 */ /* 0x0002a800000e0000 */
[----:B------:R-:W3:Y:S04]  /*b290*/  SHFL.IDX PT, R3, R3, RZ, 0x1e1f ;  /* 0x001e1fff03037589 */ /* 0x000ee800000e0000 */
[----:B------:R-:W4:Y:S04]  /*b2a0*/  SHFL.IDX PT, R4, R4, RZ, 0x1e1f ;  /* 0x001e1fff04047589 */ /* 0x000f2800000e0000 */
[----:B-1----:R-:W0:Y:S02]  /*b2b0*/  SHFL.IDX PT, R5, R5, RZ, 0x1e1f ;  /* 0x001e1fff05057589 */ /* 0x002e2400000e0000 */
.L_x_2007:
[----:B------:R-:W-:Y:S01]  /*b2c0*/  IMAD R45, R169, R20, RZ ;  /* 0x00000014a92d7224 */ /* 0x000fe200078e02ff */
[----:B------:R-:W-:Y:S01]  /*b2d0*/  BSSY B1, `(.L_x_1686) ;  /* 0x000004c000017945 */ /* 0x000fe20003800000 */
[----:B------:R-:W-:Y:S02]  /*b2e0*/  CS2R R8, SRZ ;  /* 0x0000000000087805 */ /* 0x000fe4000001ff00 */
[----:B------:R-:W-:Y:S02]  /*b2f0*/  CS2R R12, SRZ ;  /* 0x00000000000c7805 */ /* 0x000fe4000001ff00 */
[----:B------:R-:W-:Y:S02]  /*b300*/  CS2R R20, SRZ ;  /* 0x0000000000147805 */ /* 0x000fe4000001ff00 */
[----:B------:R-:W-:Y:S02]  /*b310*/  ISETP.GE.AND P0, PT, R10, R45, PT ;  /* 0x0000002d0a00720c */ /* 0x000fe40003f06270 */
        /* <DEDUP_REMOVED lines=10> */
[----:B------:R-:W4:Y:S01]  /*b3c0*/  LDL R41, [R1+0x3c] ;  /* 0x00003c0001297983 */ /* 0x000f220000100800 */
[----:B------:R-:W-:-:S03]  /*b3d0*/  ULDC UR4, c[0x0][0x3f4] ;  /* 0x0000fd0000047ab9 */ /* 0x000fc60000000800 */
[----:B------:R-:W4:Y:S04]  /*b3e0*/  LDL R40, [R1+0x38] ;  /* 0x0000380001287983 */ /* 0x000f280000100800 */
[----:B------:R-:W4:Y:S04]  /*b3f0*/  LDL R51, [R1+0x34] ;  /* 0x0000340001337983 */ /* 0x000f280000100800 */
[----:B------:R-:W4:Y:S01]  /*b400*/  LDL R50, [R1+0x2c] ;  /* 0x00002c0001327983 */ /* 0x000f220000100800 */
[----:B------:R-:W-:Y:S02]  /*b410*/  ISETP.GE.AND P5, PT, R192, UR4, PT ;  /* 0x00000004c0007c0c */ /* 0x000fe4000bfa6270 */
[----:B------:R-:W-:-:S02]  /*b420*/  CS2R R30, SRZ ;  /* 0x00000000001e7805 */ /* 0x000fc4000001ff00 */
[----:B------:R-:W-:Y:S02]  /*b430*/  ISETP.GE.AND P2, PT, R172, UR4, PT ;  /* 0x00000004ac007c0c */ /* 0x000fe4000bf46270 */
[----:B------:R-:W-:Y:S02]  /*b440*/  CS2R R32, SRZ ;  /* 0x0000000000207805 */ /* 0x000fe4000001ff00 */
[----:B------:R-:W-:Y:S02]  /*b450*/  ISETP.GE.AND P3, PT, R193, UR4, PT ;  /* 0x00000004c1007c0c */ /* 0x000fe4000bf66270 */
[----:B------:R-:W-:Y:S02]  /*b460*/  CS2R R34, SRZ ;  /* 0x0000000000227805 */ /* 0x000fe4000001ff00 */
[----:B------:R-:W-:Y:S02]  /*b470*/  SHF.R.S32.HI R7, RZ, 0x1f, R192 ;  /* 0x0000001fff077819 */ /* 0x000fe400000114c0 */
[----:B---3--:R-:W-:-:S02]  /*b480*/  @!P5 IADD3 R10, P1, R192, R3, RZ ;  /* 0x00000003c00ad210 */ /* 0x008fc40007f3e0ff */
[----:B0-----:R-:W-:Y:S02]  /*b490*/  @!P5 IADD3 R12, P4, R192, R5, RZ ;  /* 0x00000005c00cd210 */ /* 0x001fe40007f9e0ff */
[----:B------:R-:W-:Y:S01]  /*b4a0*/  @!P2 SHF.R.S32.HI R9, RZ, 0x1f, R172 ;  /* 0x0000001fff09a819 */ /* 0x000fe200000114ac */
[--C-:B--2---:R-:W-:Y:S01]  /*b4b0*/  @!P5 IMAD.X R11, R0, 0x1, R7.reuse, P1 ;  /* 0x00000001000bd824 */ /* 0x104fe200008e0607 */
[----:B------:R-:W-:Y:S01]  /*b4c0*/  @!P2 IADD3 R6, P0, R172, R3, RZ ;  /* 0x00000003ac06a210 */ /* 0x000fe20007f1e0ff */
[----:B----4-:R-:W-:Y:S01]  /*b4d0*/  @!P5 IMAD.X R13, R4, 0x1, R7, P4 ;  /* 0x00000001040dd824 */ /* 0x010fe200020e0607 */
[----:B------:R-:W-:Y:S02]  /*b4e0*/  ISETP.GE.AND P1, PT, R195, UR4, PT ;  /* 0x00000004c3007c0c */ /* 0x000fe4000bf26270 */
[----:B------:R-:W5:Y:S01]  /*b4f0*/  @!P5 LD.E.64 R30, desc[UR42][R10.64] ;  /* 0x0000002a0a1ed980 */ /* 0x000f62000c101b00 */
[----:B------:R-:W-:Y:S01]  /*b500*/  @!P2 IMAD.X R7, R0, 0x1, R9, P0 ;  /* 0x000000010007a824 */ /* 0x000fe200000e0609 */
[----:B------:R-:W-:-:S02]  /*b510*/  @!P2 IADD3 R8, P0, R172, R5, RZ ;  /* 0x00000005ac08a210 */ /* 0x000fc40007f1e0ff */
[----:B------:R0:W5:Y:S01]  /*b520*/  @!P5 LD.E.64 R32, desc[UR42][R12.64] ;  /* 0x0000002a0c20d980 */ /* 0x000162000c101b00 */
[C---:B------:R-:W-:Y:S02]  /*b530*/  @!P3 IADD3 R14, P4, R193.reuse, R3, RZ ;  /* 0x00000003c10eb210 */ /* 0x040fe40007f9e0ff */
[----:B------:R-:W-:Y:S02]  /*b540*/  @!P3 IADD3 R38, P5, R193, R5, RZ ;  /* 0x00000005c126b210 */ /* 0x000fe40007fbe0ff */
[----:B------:R-:W-:Y:S01]  /*b550*/  CS2R R36, SRZ ;  /* 0x0000000000247805 */ /* 0x000fe2000001ff00 */
[----:B------:R-:W-:Y:S01]  /*b560*/  @!P2 IMAD.X R9, R4, 0x1, R9, P0 ;  /* 0x000000010409a824 */ /* 0x000fe200000e0609 */
[----:B------:R-:W-:Y:S02]  /*b570*/  CS2R R26, SRZ ;  /* 0x00000000001a7805 */ /* 0x000fe4000001ff00 */
[----:B------:R-:W-:Y:S01]  /*b580*/  CS2R R28, SRZ ;  /* 0x00000000001c7805 */ /* 0x000fe2000001ff00 */
[----:B------:R-:W5:Y:S01]  /*b590*/  @!P2 LD.E.64 R34, desc[UR42][R6.64] ;  /* 0x0000002a0622a980 */ /* 0x000f62000c101b00 */
[----:B------:R-:W-:-:S03]  /*b5a0*/  ISETP.GE.AND P0, PT, R194, UR4, PT ;  /* 0x00000004c2007c0c */ /* 0x000fc6000bf06270 */
[----:B------:R1:W5:Y:S01]  /*b5b0*/  @!P2 LD.E.64 R36, desc[UR42][R8.64] ;  /* 0x0000002a0824a980 */ /* 0x000362000c101b00 */
[----:B------:R-:W-:Y:S02]  /*b5c0*/  ISETP.GE.AND P2, PT, R196, UR4, PT ;  /* 0x00000004c4007c0c */ /* 0x000fe4000bf46270 */
[----:B------:R-:W-:Y:S02]  /*b5d0*/  CS2R R20, SRZ ;  /* 0x0000000000147805 */ /* 0x000fe4000001ff00 */
[----:B------:R-:W-:Y:S02]  /*b5e0*/  CS2R R24, SRZ ;  /* 0x0000000000187805 */ /* 0x000fe4000001ff00 */
[----:B0-----:R-:W-:Y:S02]  /*b5f0*/  CS2R R12, SRZ ;  /* 0x00000000000c7805 */ /* 0x001fe4000001ff00 */
[----:B------:R-:W-:Y:S02]  /*b600*/  CS2R R10, SRZ ;  /* 0x00000000000a7805 */ /* 0x000fe4000001ff00 */
[----:B-1----:R-:W-:Y:S01]  /*b610*/  CS2R R8, SRZ ;  /* 0x0000000000087805 */ /* 0x002fe2000001ff00 */
[----:B------:R-:W-:-:S02]  /*b620*/  @!P3 IMAD.X R15, R0, 0x1, R41, P4 ;  /* 0x00000001000fb824 */ /* 0x000fc400020e0629 */
[C---:B------:R-:W-:Y:S01]  /*b630*/  @!P3 IMAD.X R39, R4.reuse, 0x1, R41, P5 ;  /* 0x000000010427b824 */ /* 0x040fe200028e0629 */
[C---:B------:R-:W-:Y:S02]  /*b640*/  @!P1 IADD3 R46, P4, R195.reuse, R5, RZ ;  /* 0x00000005c32e9210 */ /* 0x040fe40007f9e0ff */
[----:B------:R-:W5:Y:S04]  /*b650*/  @!P3 LD.E.64 R26, desc[UR42][R14.64] ;  /* 0x0000002a0e1ab980 */ /* 0x000f68000c101b00 */
[----:B------:R0:W5:Y:S01]  /*b660*/  @!P3 LD.E.64 R28, desc[UR42][R38.64] ;  /* 0x0000002a261cb980 */ /* 0x000162000c101b00 */
[----:B------:R-:W-:Y:S01]  /*b670*/  @!P1 IADD3 R42, P3, R195, R3, RZ ;  /* 0x00000003c32a9210 */ /* 0x000fe20007f7e0ff */
[----:B------:R-:W-:-:S04]  /*b680*/  @!P1 IMAD.X R47, R4, 0x1, R40, P4 ;  /* 0x00000001042f9824 */ /* 0x000fc800020e0628 */
[----:B------:R-:W-:Y:S01]  /*b690*/  @!P1 IMAD.X R43, R0, 0x1, R40, P3 ;  /* 0x00000001002b9824 */ /* 0x000fe200018e0628 */
[----:B------:R1:W5:Y:S01]  /*b6a0*/  @!P1 LD.E.64 R24, desc[UR42][R46.64] ;  /* 0x0000002a2e189980 */ /* 0x000362000c101b00 */
[-C--:B------:R-:W-:Y:S02]  /*b6b0*/  @!P0 IADD3 R48, P5, R194, R3.reuse, RZ ;  /* 0x00000003c2308210 */ /* 0x080fe40007fbe0ff */
[----:B0-----:R-:W-:Y:S01]  /*b6c0*/  @!P2 IADD3 R38, P3, R196, R3, RZ ;  /* 0x00000003c426a210 */ /* 0x001fe20007f7e0ff */
[----:B------:R1:W5:Y:S01]  /*b6d0*/  @!P1 LD.E.64 R20, desc[UR42][R42.64] ;  /* 0x0000002a2a149980 */ /* 0x000362000c101b00 */
[-C--:B------:R-:W-:Y:S02]  /*b6e0*/  @!P0 IADD3 R6, P1, R194, R5.reuse, RZ ;  /* 0x00000005c2068210 */ /* 0x080fe40007f3e0ff */
[----:B------:R-:W-:Y:S02]  /*b6f0*/  @!P2 IADD3 R40, P4, R196, R5, RZ ;  /* 0x00000005c428a210 */ /* 0x000fe40007f9e0ff */
[----:B------:R-:W-:Y:S01]  /*b700*/  CS2R R14, SRZ ;  /* 0x00000000000e7805 */ /* 0x000fe2000001ff00 */
[----:B------:R-:W-:-:S02]  /*b710*/  @!P0 IMAD.X R49, R0, 0x1, R51, P5 ;  /* 0x0000000100318824 */ /* 0x000fc400028e0633 */
[----:B------:R-:W-:Y:S02]  /*b720*/  @!P0 IMAD.X R7, R4, 0x1, R51, P1 ;  /* 0x0000000104078824 */ /* 0x000fe400008e0633 */
[--C-:B------:R-:W-:Y:S01]  /*b730*/  @!P2 IMAD.X R39, R0, 0x1, R50.reuse, P3 ;  /* 0x000000010027a824 */ /* 0x100fe200018e0632 */
[----:B------:R1:W5:Y:S01]  /*b740*/  @!P0 LD.E.64 R12, desc[UR42][R48.64] ;  /* 0x0000002a300c8980 */ /* 0x000362000c101b00 */
[----:B------:R-:W-:-:S03]  /*b750*/  @!P2 IMAD.X R41, R4, 0x1, R50, P4 ;  /* 0x000000010429a824 */ /* 0x000fc600020e0632 */
[----:B------:R1:W5:Y:S04]  /*b760*/  @!P0 LD.E.64 R14, desc[UR42][R6.64] ;  /* 0x0000002a060e8980 */ /* 0x000368000c101b00 */
[----:B------:R1:W5:Y:S04]  /*b770*/  @!P2 LD.E.64 R8, desc[UR42][R38.64] ;  /* 0x0000002a2608a980 */ /* 0x000368000c101b00 */
[----:B------:R1:W5:Y:S02]  /*b780*/  @!P2 LD.E.64 R10, desc[UR42][R40.64] ;  /* 0x0000002a280aa980 */ /* 0x000364000c101b00 */
.L_x_1687:
[----:B------:R-:W-:Y:S05]  /*b790*/  BSYNC B1 ;  /* 0x0000000000017941 */ /* 0x000fea0003800000 */
.L_x_1686:
[----:B------:R-:W-:Y:S01]  /*b7a0*/  ULEA.HI UR4, UR37, UR37, URZ, 0x1 ;  /* 0x0000002525047291 */ /* 0x000fe2000f8f083f */
[----:B--2---:R-:W-:Y:S01]  /*b7b0*/  VIADDMNMX R0, R45, -R177, 0x80, PT ;  /* 0x000000802d007446 */ /* 0x004fe200038009b1 */
[----:B------:R-:W-:Y:S02]  /*b7c0*/  BSSY B1, `(.L_x_1688) ;  /* 0x0000008000017945 */ /* 0x000fe40003800000 */
[----:B------:R-:W-:Y:S01]  /*b7d0*/  ULOP3.LUT UR4, UR4, 0xfffffffe, URZ, 0xc0, !UPT ;  /* 0xfffffffe04047892 */ /* 0x000fe2000f8ec03f */
[----:B------:R-:W-:-:S03]  /*b7e0*/  ISETP.GE.AND P1, PT, R175, R0, PT ;  /* 0x00000000af00720c */ /* 0x000fc60003f26270 */
[----:B------:R-:W-:-:S06]  /*b7f0*/  UIADD3 UR4, UR37, -UR4, URZ ;  /* 0x8000000425047290 */ /* 0x000fcc000fffe03f */
[----:B---3--:R-:W-:-:S05]  /*b800*/  IMAD.U32 R3, RZ, RZ, UR4 ;  /* 0x00000004ff037e24 */ /* 0x008fca000f8e00ff */
[----:B------:R-:W-:-:S04]  /*b810*/  SHF.L.U32 R3, R3, 0x1f, RZ ;  /* 0x0000001f03037819 */ /* 0x000fc800000006ff */
[----:B------:R-:W2:Y:S02]  /*b820*/  SYNCS.PHASECHK.TRANS64.TRYWAIT P0, [R16+URZ+0x22800], R3 ;  /* 0x02280003100075a7 */ /* 0x000ea4000800017f */
[----:B--2---:R-:W-:Y:S05]  /*b830*/  @!P0 BRA `(.L_x_1689) ;  /* 0x0000021400408947 */ /* 0x004fea0003800000 */
.L_x_2008:
[----:B------:R-:W-:Y:S05]  /*b840*/  BSYNC B1 ;  /* 0x0000000000017941 */ /* 0x000fea0003800000 */
.L_x_1688:
[----:B------:R-:W-:Y:S05]  /*b850*/  @P1 BRA `(.L_x_1690) ;  /* 0x0000006400241947 */ /* 0x000fea0003800000 */
[----:B--2---:R-:W2:Y:S01]  /*b860*/  LDC R3, c[0x0][0x3f4] ;  /* 0x0000fd00ff037b82 */ /* 0x004ea20000000800 */
[----:B------:R-:W-:Y:S01]  /*b870*/  BSSY B1, `(.L_x_1691) ;  /* 0x000007f000017945 */ /* 0x000fe20003800000 */
[----:B------:R-:W-:Y:S01]  /*b880*/  IMAD.IADD R0, R16, 0x1, R201 ;  /* 0x0000000110007824 */ /* 0x000fe200078e02c9 */
[-C--:B--2---:R-:W-:Y:S02]  /*b890*/  ISETP.GE.AND P0, PT, R172, R3.reuse, PT ;  /* 0x00000003ac00720c */ /* 0x084fe40003f06270 */
[-C--:B------:R-:W-:Y:S02]  /*b8a0*/  ISETP.GE.AND P1, PT, R192, R3.reuse, PT ;  /* 0x00000003c000720c */ /* 0x080fe40003f26270 */
[-C--:B------:R-:W-:Y:S02]  /*b8b0*/  ISETP.GE.AND P2, PT, R193, R3.reuse, PT ;  /* 0x00000003c100720c */ /* 0x080fe40003f46270 */
[-C--:B------:R-:W-:Y:S02]  /*b8c0*/  ISETP.GE.AND P3, PT, R195, R3.reuse, PT ;  /* 0x00000003c300720c */ /* 0x080fe40003f66270 */
[----:B------:R-:W-:-:S02]  /*b8d0*/  ISETP.GE.AND P4, PT, R194, R3, PT ;  /* 0x00000003c200720c */ /* 0x000fc40003f86270 */
[----:B------:R-:W-:-:S03]  /*b8e0*/  ISETP.GE.AND P5, PT, R196, R3, PT ;  /* 0x00000003c400720c */ /* 0x000fc60003fa6270 */
[----:B------:R-:W-:Y:S10]  /*b8f0*/  @P0 BRA `(.L_x_1692) ;  /* 0x0000000400d80947 */ /* 0x000ff40003800000 */
[----:B01--4-:R-:W0:Y:S01]  /*b900*/  LDS.128 R4, [R0+0x10400] ;  /* 0x0104000000047984 */ /* 0x013e220000000c00 */
[----:B-----5:R-:W-:Y:S02]  /*b910*/  SHF.R.U32.HI R38, RZ, 0x8, R34 ;  /* 0x00000008ff267819 */ /* 0x020fe40000011622 */
[----:B------:R-:W-:Y:S02]  /*b920*/  LOP3.LUT R3, R34, 0xff, RZ, 0xc0, !PT ;  /* 0x000000ff22037812 */ /* 0x000fe400078ec0ff */
        /* <DEDUP_REMOVED lines=24> */
[----:B------:R-:W-:Y:S02]  /*bab0*/  F2FP.F16.E4M3.UNPACK_B R42, R45 ;  /* 0x0000002dff2a723e */ /* 0x000fe400020006ff */
[----:B------:R-:W-:Y:S01]  /*bac0*/  F2FP.F16.E4M3.UNPACK_B R38, R41 ;  /* 0x00000029ff26723e */ /* 0x000fe200020006ff */
[--C-:B------:R-:W-:Y:S01]  /*bad0*/  HADD2.F32 R35, -RZ, R3.reuse.H0_H0 ;  /* 0x20000003ff237230 */ /* 0x100fe20000004100 */
[----:B------:R-:W-:Y:S01]  /*bae0*/  LOP3.LUT R39, R39, 0xff000000, R34, 0xf8, !PT ;  /* 0xff00000027277812 */ /* 0x000fe200078ef822 */
[----:B------:R-:W-:Y:S01]  /*baf0*/  HADD2.F32 R34, -RZ, R3.H1_H1 ;  /* 0x30000003ff227230 */ /* 0x000fe20000004100 */
[--C-:B------:R-:W-:Y:S01]  /*bb00*/  LOP3.LUT R43, R43, 0xff0000, R36.reuse, 0xf8, !PT ;  /* 0x00ff00002b2b7812 */ /* 0x100fe200078ef824 */
[----:B------:R-:W-:Y:S01]  /*bb10*/  HADD2.F32 R46, -RZ, R42.H1_H1 ;  /* 0x3000002aff2e7230 */ /* 0x000fe20000004100 */
[----:B------:R-:W-:Y:S01]  /*bb20*/  F2FP.F16.E4M3.UNPACK_B R6, R6 ;  /* 0x00000006ff06723e */ /* 0x000fe200020006ff */
[----:B------:R-:W-:Y:S01]  /*bb30*/  HADD2.F32 R40, -RZ, R38.H1_H1 ;  /* 0x30000026ff287230 */ /* 0x000fe20000004100 */
[----:B------:R-:W-:Y:S01]  /*bb40*/  LOP3.LUT R43, R43, 0xff000000, R36, 0xf8, !PT ;  /* 0xff0000002b2b7812 */ /* 0x000fe200078ef824 */
[----:B------:R-:W-:Y:S01]  /*bb50*/  HADD2.F32 R42, -RZ, R42.H0_H0 ;  /* 0x2000002aff2a7230 */ /* 0x000fe20000004100 */
[-C--:B------:R-:W-:Y:S01]  /*bb60*/  F2FP.F16.E4M3.UNPACK_B R36, R7.reuse ;  /* 0x00000007ff24723e */ /* 0x080fe200020006ff */
[C---:B------:R-:W-:Y:S01]  /*bb70*/  FMUL.FTZ R48, R34.reuse, R46 ;  /* 0x0000002e22307220 */ /* 0x040fe20000410000 */
[----:B------:R-:W-:Y:S01]  /*bb80*/  F2FP.F16.E4M3.UNPACK_B R37, R7.H1 ;  /* 0x00000007ff25723e */ /* 0x000fe200030006ff */
        /* <DEDUP_REMOVED lines=56> */
[----:B------:R-:W-:Y:S02]  /*bf10*/  HADD2.F32 R3, -RZ, R7.H1_H1 ;  /* 0x30000007ff037230 */ /* 0x000fe40000004100 */
[C---:B------:R-:W-:Y:S01]  /*bf20*/  FMUL.FTZ R42, R4.reuse, R5 ;  /* 0x00000005042a7220 */ /* 0x040fe20000410000 */
[----:B------:R-:W-:Y:S02]  /*bf30*/  HADD2.F32 R6, -RZ, R39.H0_H0 ;  /* 0x20000027ff067230 */ /* 0x000fe40000004100 */
[----:B------:R-:W-:Y:S01]  /*bf40*/  FMUL.FTZ R39, R4, R35 ;  /* 0x0000002304277220 */ /* 0x000fe20000410000 */
        /* <DEDUP_REMOVED lines=17> */
.L_x_1692:
[----:B------:R-:W-:Y:S05]  /*c060*/  BSYNC B1 ;  /* 0x0000000000017941 */ /* 0x000fea0003800000 */
.L_x_1691:
[----:B------:R-:W-:Y:S04]  /*c070*/  BSSY B1, `(.L_x_1693) ;  /* 0x000007c000017945 */ /* 0x000fe80003800000 */
[----:B------:R-:W-:Y:S05]  /*c080*/  @P1 BRA `(.L_x_1694) ;  /* 0x0000000400e81947 */ /* 0x000fea0003800000 */
[----:B012-4-:R-:W0:Y:S01]  /*c090*/  LDS.128 R4, [R224] ;  /* 0x00000000e0047984 */ /* 0x017e220000000c00 */
[----:B-----5:R-:W-:Y:S02]  /*c0a0*/  SHF.R.U32.HI R35, RZ, 0x8, R31 ;  /* 0x00000008ff237819 */ /* 0x020fe4000001161f */
[----:B------:R-:W-:Y:S02]  /*c0b0*/  SHF.R.U32.HI R40, RZ, 0x8, R33 ;  /* 0x00000008ff287819 */ /* 0x000fe40000011621 */
[----:B------:R-:W-:Y:S02]  /*c0c0*/  SHF.R.U32.HI R37, RZ, 0x8, R32 ;  /* 0x00000008ff257819 */ /* 0x000fe40000011620 */
[----:B------:R-:W-:Y:S02]  /*c0d0*/  LOP3.LUT R36, R31, 0xff, RZ, 0xc0, !PT ;  /* 0x000000ff1f247812 */ /* 0x000fe400078ec0ff */
[----:B------:R-:W-:Y:S02]  /*c0e0*/  LOP3.LUT R41, R33, 0xff, RZ, 0xc0, !PT ;  /* 0x000000ff21297812 */ /* 0x000fe400078ec0ff */
[----:B------:R-:W-:-:S02]  /*c0f0*/  LOP3.LUT R35, R35, 0xff, RZ, 0xc0, !PT ;  /* 0x000000ff23237812 */ /* 0x000fc400078ec0ff */
[----:B------:R-:W-:Y:S02]  /*c100*/  LOP3.LUT R40, R40, 0xff, RZ, 0xc0, !PT ;  /* 0x000000ff28287812 */ /* 0x000fe400078ec0ff */
[----:B------:R-:W-:Y:S02]  /*c110*/  SHF.R.U32.HI R3, RZ, 0x8, R30 ;  /* 0x00000008ff037819 */ /* 0x000fe4000001161e */
[----:B------:R-:W-:Y:S02]  /*c120*/  LOP3.LUT R38, R37, 0xff, RZ, 0xc0, !PT ;  /* 0x000000ff25267812 */ /* 0x000fe400078ec0ff */
        /* <DEDUP_REMOVED lines=11> */
[----:B------:R-:W-:Y:S02]  /*c1e0*/  SHF.R.U32.HI R35, RZ, 0x10, R32 ;  /* 0x00000010ff237819 */ /* 0x000fe40000011620 */
[----:B------:R-:W-:Y:S02]  /*c1f0*/  PRMT R37, R36, 0x7054, R37 ;  /* 0x0000705424257816 */ /* 0x000fe40000000025 */
        /* <DEDUP_REMOVED lines=8> */
[-C--:B0-----:R-:W-:Y:S02]  /*c280*/  F2FP.F16.E4M3.UNPACK_B R3, R6.reuse.H1 ;  /* 0x00000006ff03723e */ /* 0x081fe400030006ff */
[----:B------:R-:W-:Y:S02]  /*c290*/  F2FP.F16.E4M3.UNPACK_B R38, R41 ;  /* 0x00000029ff26723e */ /* 0x000fe400020006ff */
[----:B------:R-:W-:Y:S01]  /*c2a0*/  F2FP.F16.E4M3.UNPACK_B R34, R37 ;  /* 0x00000025ff22723e */ /* 0x000fe200020006ff */
[--C-:B------:R-:W-:Y:S01]  /*c2b0*/  HADD2.F32 R31, -RZ, R3.reuse.H0_H0 ;  /* 0x20000003ff1f7230 */ /* 0x100fe20000004100 */
[----:B------:R-:W-:Y:S01]  /*c2c0*/  LOP3.LUT R35, R35, 0xff000000, R30, 0xf8, !PT ;  /* 0xff00000023237812 */ /* 0x000fe200078ef81e */
[----:B------:R-:W-:Y:S01]  /*c2d0*/  HADD2.F32 R30, -RZ, R3.H1_H1 ;  /* 0x30000003ff1e7230 */ /* 0x000fe20000004100 */
        /* <DEDUP_REMOVED lines=84> */
[----:B------:R3:W-:Y:S02]  /*c820*/  STS.128 [R224], R4 ;  /* 0x00000004e0007388 */ /* 0x0007e40000000c00 */
.L_x_1694:
[----:B------:R-:W-:Y:S05]  /*c830*/  BSYNC B1 ;  /* 0x0000000000017941 */ /* 0x000fea0003800000 */
.L_x_1693:
[----:B------:R-:W-:Y:S04]  /*c840*/  BSSY B1, `(.L_x_1695) ;  /* 0x0000078000017945 */ /* 0x000fe80003800000 */
[----:B------:R-:W-:Y:S05]  /*c850*/  @P2 BRA `(.L_x_1696) ;  /* 0x0000000400d82947 */ /* 0x000fea0003800000 */
[----:B01234-:R-:W0:Y:S01]  /*c860*/  LDS.128 R4, [R0+0x12400] ;  /* 0x0124000000047984 */ /* 0x01fe220000000c00 */
        /* <DEDUP_REMOVED lines=117> */
.L_x_1696:
[----:B------:R-:W-:Y:S05]  /*cfc0*/  BSYNC B1 ;  /* 0x0000000000017941 */ /* 0x000fea0003800000 */
.L_x_1695:
[----:B------:R-:W-:Y:S04]  /*cfd0*/  BSSY B1, `(.L_x_1697) ;  /* 0x000007c000017945 */ /* 0x000fe80003800000 */
[----:B------:R-:W-:Y:S05]  /*cfe0*/  @P3 BRA `(.L_x_1698) ;  /* 0x0000000400e83947 */ /* 0x000fea0003800000 */
[----:B01234-:R-:W0:Y:S01]  /*cff0*/  LDS.128 R4, [R224+0x2000] ;  /* 0x00200000e0047984 */ /* 0x01fe220000000c00 */
        /* <DEDUP_REMOVED lines=121> */
.L_x_1698:
[----:B------:R-:W-:Y:S05]  /*d790*/  BSYNC B1 ;  /* 0x0000000000017941 */ /* 0x000fea0003800000 */
.L_x_1697:
        /* <DEDUP_REMOVED lines=120> */
.L_x_1700:
[----:B------:R-:W-:Y:S05]  /*df20*/  BSYNC B1 ;  /* 0x0000000000017941 */ /* 0x000fea0003800000 */
.L_x_1699:
[----:B------:R-:W-:Y:S05]  /*df30*/  @P5 BRA `(.L_x_1690) ;  /* 0x0000003c006c5947 */ /* 0x000fea0003800000 */
[----:B01234-:R-:W0:Y:S01]  /*df40*/  LDS.128 R4, [R224+0x4000] ;  /* 0x00400000e0047984 */ /* 0x01fe220000000c00 */
[----:B-----5:R-:W-:Y:S02]  /*df50*/  SHF.R.U32.HI R12, RZ, 0x8, R9 ;  /* 0x00000008ff0c7819 */ /* 0x020fe40000011609 */
[----:B------:R-:W-:Y:S02]  /*df60*/  SHF.R.U32.HI R20, RZ, 0x8, R11 ;  /* 0x00000008ff147819 */ /* 0x000fe4000001160b */
[----:B------:R-:W-:Y:S02]  /*df70*/  LOP3.LUT R13, R9, 0xff, RZ, 0xc0, !PT ;  /* 0x000000ff090d7812 */ /* 0x000fe400078ec0ff */
[----:B------:R-:W-:Y:S02]  /*df80*/  LOP3.LUT R21, R11, 0xff, RZ, 0xc0, !PT ;  /* 0x000000ff0b157812 */ /* 0x000fe400078ec0ff */
[----:B------:R-:W-:Y:S02]  /*df90*/  LOP3.LUT R12, R12, 0xff, RZ, 0xc0, !PT ;  /* 0x000000ff0c0c7812 */ /* 0x000fe400078ec0ff */
[----:B------:R-:W-:-:S02]  /*dfa0*/  LOP3.LUT R20, R20, 0xff, RZ, 0xc0, !PT ;  /* 0x000000ff14147812 */ /* 0x000fc400078ec0ff */
[----:B------:R-:W-:Y:S02]  /*dfb0*/  SHF.R.U32.HI R0, RZ, 0x8, R8 ;  /* 0x00000008ff007819 */ /* 0x000fe40000011608 */
[----:B------:R-:W-:Y:S02]  /*dfc0*/  SHF.R.U32.HI R14, RZ, 0x8, R10 ;  /* 0x00000008ff0e7819 */ /* 0x000fe4000001160a */
[----:B------:R-:W-:Y:S02]  /*dfd0*/  PRMT R13, R12, 0x7604, R13 ;  /* 0x000076040c0d7816 */ /* 0x000fe4000000000d */
[----:B------:R-:W-:Y:S02]  /*dfe0*/  PRMT R21, R20, 0x7604, R21 ;  /* 0x0000760414157816 */ /* 0x000fe40000000015 */
[----:B------:R-:W-:Y:S02]  /*dff0*/  SHF.R.U32.HI R12, RZ, 0x10, R9 ;  /* 0x00000010ff0c7819 */ /* 0x000fe40000011609 */
[----:B------:R-:W-:-:S02]  /*e000*/  SHF.R.U32.HI R20, RZ, 0x10, R11 ;  /* 0x00000010ff147819 */ /* 0x000fc4000001160b */
[----:B------:R-:W-:Y:S02]  /*e010*/  LOP3.LUT R3, R8, 0xff, RZ, 0xc0, !PT ;  /* 0x000000ff08037812 */ /* 0x000fe400078ec0ff */
        /* <DEDUP_REMOVED lines=20> */
[----:B------:R-:W-:Y:S01]  /*e160*/  HADD2.F32 R9, -RZ, R0.H1_H1 ;  /* 0x30000000ff097230 */ /* 0x000fe20000004100 */
[----:B------:R-:W-:Y:S01]  /*e170*/  LOP3.LUT R12, R3, 0xff000000, R8, 0xf8, !PT ;  /* 0xff000000030c7812 */ /* 0x000fe200078ef808 */
[----:B------:R-:W-:Y:S01]  /*e180*/  HADD2.F32 R25, -RZ, R24.H1_H1 ;  /* 0x30000018ff197230 */ /* 0x000fe20000004100 */
[----:B------:R-:W-:Y:S01]  /*e190*/  LOP3.LUT R20, R15, 0xff000000, R10, 0xf8, !PT ;  /* 0xff0000000f147812 */ /* 0x000fe200078ef80a */
[----:B------:R-:W-:Y:S01]  /*e1a0*/  HADD2.F32 R15, -RZ, R14.H1_H1 ;  /* 0x3000000eff0f7230 */ /* 0x000fe20000004100 */
[----:B------:R-:W-:Y:S01]  /*e1b0*/  F2FP.F16.E4M3.UNPACK_B R3, R6 ;  /* 0x00000006ff03723e */ /* 0x000fe200020006ff */
[----:B------:R-:W-:Y:S01]  /*e1c0*/  HADD2.F32 R8, -RZ, R0.H0_H0 ;  /* 0x20000000ff087230 */ /* 0x000fe20000004100 */
[----:B------:R-:W-:Y:S01]  /*e1d0*/  F2FP.F16.E4M3.UNPACK_B R10, R7 ;  /* 0x00000007ff0a723e */ /* 0x000fe200020006ff */
[C---:B------:R-:W-:Y:S01]  /*e1e0*/  FMUL.FTZ R27, R9.reuse, R25 ;  /* 0x00000019091b7220 */ /* 0x040fe20000410000 */
[----:B------:R-:W-:Y:S01]  /*e1f0*/  F2FP.F16.E4M3.UNPACK_B R11, R7.H1 ;  /* 0x00000007ff0b723e */ /* 0x000fe200030006ff */
[----:B------:R-:W-:Y:S01]  /*e200*/  FMUL.FTZ R26, R9, R15 ;  /* 0x0000000f091a7220 */ /* 0x000fe20000410000 */
[-C--:B------:R-:W-:Y:S01]  /*e210*/  F2FP.F16.E4M3.UNPACK_B R6, R5.reuse ;  /* 0x00000005ff06723e */ /* 0x080fe200020006ff */
[----:B------:R-:W-:Y:S01]  /*e220*/  HADD2.F32 R24, -RZ, R24.H0_H0 ;  /* 0x20000018ff187230 */ /* 0x000fe20000004100 */
[----:B------:R-:W-:Y:S01]  /*e230*/  F2FP.F16.E4M3.UNPACK_B R7, R5.H1 ;  /* 0x00000005ff07723e */ /* 0x000fe200030006ff */
[----:B------:R-:W-:Y:S01]  /*e240*/  HADD2.F32 R5, -RZ, R3.H1_H1 ;  /* 0x30000003ff057230 */ /* 0x000fe20000004100 */
[----:B------:R-:W-:Y:S01]  /*e250*/  F2FP.F16.E4M3.UNPACK_B R21, R21.H1 ;  /* 0x00000015ff15723e */ /* 0x000fe200030006ff */
[----:B------:R-:W-:-:S02]  /*e260*/  HADD2.F32 R14, -RZ, R14.H0_H0 ;  /* 0x2000000eff0e7230 */ /* 0x000fc40000004100 */
[C---:B------:R-:W-:Y:S01]  /*e270*/  FFMA.FTZ R27, R8.reuse, R15, -R27 ;  /* 0x0000000f081b7223 */ /* 0x040fe2000001081b */
[----:B------:R-:W-:Y:S01]  /*e280*/  FFMA.FTZ R26, R8, R25, R26 ;  /* 0x00000019081a7223 */ /* 0x000fe2000001001a */
[----:B------:R-:W-:Y:S01]  /*e290*/  HADD2.F32 R3, -RZ, R3.H0_H0 ;  /* 0x20000003ff037230 */ /* 0x000fe20000004100 */
[----:B------:R-:W-:Y:S01]  /*e2a0*/  F2FP.F16.E4M3.UNPACK_B R13, R13.H1 ;  /* 0x0000000dff0d723e */ /* 0x000fe200030006ff */
[C---:B------:R-:W-:Y:S01]  /*e2b0*/  FMUL.FTZ R8, R5.reuse, R24 ;  /* 0x0000001805087220 */ /* 0x040fe20000410000 */
[----:B------:R-:W-:Y:S01]  /*e2c0*/  FMUL.FTZ R15, R5, R14 ;  /* 0x0000000e050f7220 */ /* 0x000fe20000410000 */
[--C-:B------:R-:W-:Y:S01]  /*e2d0*/  HADD2.F32 R5, -RZ, R10.reuse.H1_H1 ;  /* 0x3000000aff057230 */ /* 0x100fe20000004100 */
[----:B------:R-:W-:Y:S01]  /*e2e0*/  F2FP.F16.E4M3.UNPACK_B R0, R4 ;  /* 0x00000004ff00723e */ /* 0x000fe200020006ff */
[----:B------:R-:W-:Y:S02]  /*e2f0*/  HADD2.F32 R9, -RZ, R21.H0_H0 ;  /* 0x20000015ff097230 */ /* 0x000fe40000004100 */
[C---:B------:R-:W-:Y:S01]  /*e300*/  FFMA.FTZ R25, R3.reuse, R14, -R8 ;  /* 0x0000000e03197223 */ /* 0x040fe20000010808 */
[----:B------:R-:W-:Y:S01]  /*e310*/  FFMA.FTZ R24, R3, R24, R15 ;  /* 0x0000001803187223 */ /* 0x000fe2000001000f */
[----:B------:R-:W-:Y:S01]  /*e320*/  HADD2.F32 R8, -RZ, R13.H0_H0 ;  /* 0x2000000dff087230 */ /* 0x000fe20000004100 */
[----:B------:R-:W-:Y:S01]  /*e330*/  F2FP.F16.E4M3.UNPACK_B R4, R4.H1 ;  /* 0x00000004ff04723e */ /* 0x000fe200030006ff */
        /* <DEDUP_REMOVED lines=59> */
.L_x_1684:
        /* <DEDUP_REMOVED lines=32> */
.L_x_2014:
        /* <DEDUP_REMOVED lines=16> */
[C---:B------:R-:W-:Y:S01]  /*e9f0*/  VIADD R4, R18.reuse, 0x20 ;  /* 0x0000002012047836 */ /* 0x040fe20000000000 */
        /* <DEDUP_REMOVED lines=10> */
[----:B------:R-:W-:Y:S02]  /*eaa0*/  @!P2 SHF.R.S32.HI R5, RZ, 0x1f, R18 ;  /* 0x0000001fff05a819 */ /* 0x000fe40000011412 */
[----:B---3--:R-:W-:Y:S01]  /*eab0*/  @!P2 IADD3 R42, P3, R18, R3, RZ ;  /* 0x00000003122aa210 */ /* 0x008fe20007f7e0ff */
[----:B------:R-:W-:Y:S01]  /*eac0*/  @!P1 IMAD.SHL.U32 R36, R178, 0x10, RZ ;  /* 0x00000010b2249824 */ /* 0x000fe200078e00ff */
[----:B0-----:R-:W-:Y:S01]  /*ead0*/  @!P2 IADD3 R46, P4, R18, R21, RZ ;  /* 0x00000015122ea210 */ /* 0x001fe20007f9e0ff */
[----:B------:R-:W-:-:S02]  /*eae0*/  @!P0 IMAD.SHL.U32 R40, R179, 0x10, RZ ;  /* 0x00000010b3288824 */ /* 0x000fc400078e00ff */
[--C-:B--2---:R-:W-:Y:S01]  /*eaf0*/  @!P2 IMAD.X R43, R0, 0x1, R5.reuse, P3 ;  /* 0x00000001002ba824 */ /* 0x104fe200018e0605 */
[----:B------:R-:W-:Y:S01]  /*eb00*/  @!P1 IADD3 R48, P5, R36, R3, RZ ;  /* 0x0000000324309210 */ /* 0x000fe20007fbe0ff */
[----:B----4-:R-:W-:Y:S01]  /*eb10*/  @!P2 IMAD.X R47, R20, 0x1, R5, P4 ;  /* 0x00000001142fa824 */ /* 0x010fe200020e0605 */
[----:B------:R-:W-:Y:S02]  /*eb20*/  @!P1 SHF.R.S32.HI R5, RZ, 0x1f, R36 ;  /* 0x0000001fff059819 */ /* 0x000fe40000011424 */
[----:B------:R-:W-:Y:S02]  /*eb30*/  @!P1 IADD3 R36, P4, R36, R21, RZ ;  /* 0x0000001524249210 */ /* 0x000fe40007f9e0ff */
[----:B------:R-:W-:Y:S02]  /*eb40*/  CS2R R8, SRZ ;  /* 0x0000000000087805 */ /* 0x000fe4000001ff00 */
[----:B------:R-:W-:Y:S01]  /*eb50*/  @!P0 IADD3 R38, P3, R40, R3, RZ ;  /* 0x0000000328268210 */ /* 0x000fe20007f7e0ff */
[--C-:B------:R-:W-:Y:S01]  /*eb60*/  @!P1 IMAD.X R49, R0, 0x1, R5.reuse, P5 ;  /* 0x0000000100319824 */ /* 0x100fe200028e0605 */
[----:B------:R-:W-:Y:S01]  /*eb70*/  @!P0 SHF.R.S32.HI R3, RZ, 0x1f, R40 ;  /* 0x0000001fff038819 */ /* 0x000fe20000011428 */
[----:B------:R-:W-:Y:S01]  /*eb80*/  @!P1 IMAD.X R37, R20, 0x1, R5, P4 ;  /* 0x0000000114259824 */ /* 0x000fe200020e0605 */
[----:B------:R-:W-:-:S02]  /*eb90*/  @!P0 IADD3 R40, P5, R40, R21, RZ ;  /* 0x0000001528288210 */ /* 0x000fc40007fbe0ff */
[----:B------:R-:W-:Y:S02]  /*eba0*/  CS2R R4, SRZ ;  /* 0x0000000000047805 */ /* 0x000fe4000001ff00 */
[----:B------:R-:W-:Y:S02]  /*ebb0*/  CS2R R10, SRZ ;  /* 0x00000000000a7805 */ /* 0x000fe4000001ff00 */
[----:B------:R-:W-:Y:S02]  /*ebc0*/  CS2R R32, SRZ ;  /* 0x0000000000207805 */ /* 0x000fe4000001ff00 */
[----:B------:R-:W-:Y:S02]  /*ebd0*/  CS2R R34, SRZ ;  /* 0x0000000000227805 */ /* 0x000fe4000001ff00 */
[----:B------:R-:W-:Y:S02]  /*ebe0*/  CS2R R12, SRZ ;  /* 0x00000000000c7805 */ /* 0x000fe4000001ff00 */
[----:B------:R-:W-:Y:S01]  /*ebf0*/  CS2R R14, SRZ ;  /* 0x00000000000e7805 */ /* 0x000fe2000001ff00 */
[--C-:B------:R-:W-:Y:S01]  /*ec00*/  @!P0 IMAD.X R39, R0, 0x1, R3.reuse, P3 ;  /* 0x0000000100278824 */ /* 0x100fe200018e0603 */
[----:B------:R1:W5:Y:S01]  /*ec10*/  @!P2 LD.E.128 R24, desc[UR42][R42.64] ;  /* 0x0000002a2a18a980 */ /* 0x000362000c101d00 */
[----:B------:R-:W-:-:S03]  /*ec20*/  @!P0 IMAD.X R41, R20, 0x1, R3, P5 ;  /* 0x0000000114298824 */ /* 0x000fc600028e0603 */
[----:B------:R1:W5:Y:S04]  /*ec30*/  @!P2 LD.E.128 R4, desc[UR42][R46.64] ;  /* 0x0000002a2e04a980 */ /* 0x000368000c101d00 */
[----:B------:R1:W5:Y:S04]  /*ec40*/  @!P1 LD.E.128 R28, desc[UR42][R48.64] ;  /* 0x0000002a301c9980 */ /* 0x000368000c101d00 */
[----:B------:R1:W5:Y:S04]  /*ec50*/  @!P1 LD.E.128 R8, desc[UR42][R36.64] ;  /* 0x0000002a24089980 */ /* 0x000368000c101d00 */
[----:B------:R1:W5:Y:S04]  /*ec60*/  @!P0 LD.E.128 R32, desc[UR42][R38.64] ;  /* 0x0000002a26208980 */ /* 0x000368000c101d00 */
[----:B------:R1:W5:Y:S02]  /*ec70*/  @!P0 LD.E.128 R12, desc[UR42][R40.64] ;  /* 0x0000002a280c8980 */ /* 0x000364000c101d00 */
.L_x_1703:
[----:B------:R-:W-:Y:S05]  /*ec80*/  BSYNC B1 ;  /* 0x0000000000017941 */ /* 0x000fea0003800000 */
.L_x_1702:
        /* <DEDUP_REMOVED lines=10> */
.L_x_2015:
[----:B------:R-:W-:Y:S05]  /*ed30*/  BSYNC B1 ;  /* 0x0000000000017941 */ /* 0x000fea0003800000 */
.L_x_1704:
[----:B------:R-:W-:Y:S05]  /*ed40*/  @P1 BRA `(.L_x_1690) ;  /* 0x0000002c00e81947 */ /* 0x000fea0003800000 */
[----:B--2---:R-:W2:Y:S01]  /*ed50*/  LDC R3, c[0x0][0x3f4] ;  /* 0x0000fd00ff037b82 */ /* 0x004ea20000000800 */
[C---:B------:R-:W-:Y:S01]  /*ed60*/  VIADD R0, R18.reuse, 0x20 ;  /* 0x0000002012007836 */ /* 0x040fe20000000000 */
[----:B------:R-:W-:Y:S01]  /*ed70*/  BSSY B1, `(.L_x_1706) ;  /* 0x00000fd000017945 */ /* 0x000fe20003800000 */
[C---:B----4-:R-:W-:Y:S01]  /*ed80*/  VIADD R20, R18.reuse, 0x40 ;  /* 0x0000004012147836 */ /* 0x050fe20000000000 */
[-C--:B--2---:R-:W-:Y:S02]  /*ed90*/  ISETP.GE.AND P0, PT, R18, R3.reuse, PT ;  /* 0x000000031200720c */ /* 0x084fe40003f06270 */
[-C--:B------:R-:W-:Y:S02]  /*eda0*/  ISETP.GE.AND P1, PT, R0, R3.reuse, PT ;  /* 0x000000030000720c */ /* 0x080fe40003f26270 */
[----:B------:R-:W-:-:S09]  /*edb0*/  ISETP.GE.AND P2, PT, R20, R3, PT ;  /* 0x000000031400720c */ /* 0x000fd20003f46270 */
[----:B------:R-:W-:Y:S05]  /*edc0*/  @P0 BRA `(.L_x_1707) ;  /* 0x0000000c00dc0947 */ /* 0x000fea0003800000 */
[----:B------:R-:W2:Y:S01]  /*edd0*/  LDL R68, [R1+0x48] ;  /* 0x0000480001447983 */ /* 0x000ea20000100800 */
[----:B-----5:R-:W-:Y:S02]  /*ede0*/  SHF.R.U32.HI R0, RZ, 0x8, R24 ;  /* 0x00000008ff007819 */ /* 0x020fe40000011618 */
[----:B------:R-:W-:Y:S02]  /*edf0*/  LOP3.LUT R20, R24, 0xff, RZ, 0xc0, !PT ;  /* 0x000000ff18147812 */ /* 0x000fe400078ec0ff */
[----:B0-----:R-:W-:Y:S02]  /*ee00*/  LOP3.LUT R21, R0, 0xff, RZ, 0xc0, !PT ;  /* 0x000000ff00157812 */ /* 0x001fe400078ec0ff */
[----:B------:R-:W-:Y:S02]  /*ee10*/  LEA.HI R0, R3, R226, RZ, 0x1c ;  /* 0x000000e203007211 */ /* 0x000fe400078fe0ff */
[----:B------:R-:W-:Y:S02]  /*ee20*/  PRMT R45, R21, 0x7604, R20 ;  /* 0x00007604152d7816 */ /* 0x000fe40000000014 */
[----:B------:R-:W-:-:S02]  /*ee30*/  SHF.R.S32.HI R21, RZ, 0x1f, R0 ;  /* 0x0000001fff157819 */ /* 0x000fc40000011400 */
[----:B-1----:R-:W-:Y:S02]  /*ee40*/  SHF.R.U32.HI R37, RZ, 0x8, R25 ;  /* 0x00000008ff257819 */ /* 0x002fe40000011619 */
[----:B------:R-:W-:Y:S01]  /*ee50*/  LEA.HI R20, R21, R0, RZ, 0x2 ;  /* 0x0000000015147211 */ /* 0x000fe200078f10ff */
[----:B------:R-:W-:Y:S01]  /*ee60*/  IMAD.SHL.U32 R21, R0, 0x10, RZ ;  /* 0x0000001000157824 */ /* 0x000fe200078e00ff */
[----:B------:R-:W-:Y:S02]  /*ee70*/  SHF.R.U32.HI R39, RZ, 0x8, R26 ;  /* 0x00000008ff277819 */ /* 0x000fe4000001161a */
[----:B------:R-:W-:Y:S01]  /*ee80*/  LOP3.LUT R36, R25, 0xff, RZ, 0xc0, !PT ;  /* 0x000000ff19247812 */ /* 0x000fe200078ec0ff */
[----:B------:R-:W-:Y:S01]  /*ee90*/  IMAD.SHL.U32 R20, R20, 0x800, RZ ;  /* 0x0000080014147824 */ /* 0x000fe200078e00ff */
[----:B------:R-:W-:Y:S02]  /*eea0*/  LOP3.LUT R0, R180, 0x30, R21, 0xf8, !PT ;  /* 0x00000030b4007812 */ /* 0x000fe400078ef815 */
[----:B------:R-:W-:-:S02]  /*eeb0*/  LOP3.LUT R38, R26, 0xff, RZ, 0xc0, !PT ;  /* 0x000000ff1a267812 */ /* 0x000fc400078ec0ff */
[----:B------:R-:W-:Y:S02]  /*eec0*/  LOP3.LUT R0, R0, R181, RZ, 0x3c, !PT ;  /* 0x000000b500007212 */ /* 0x000fe400078e3cff */
[----:B------:R-:W-:Y:S02]  /*eed0*/  LOP3.LUT R21, R20, 0xffffe000, RZ, 0xc0, !PT ;  /* 0xffffe00014157812 */ /* 0x000fe400078ec0ff */
[----:B------:R-:W-:Y:S02]  /*eee0*/  LOP3.LUT R37, R37, 0xff, RZ, 0xc0, !PT ;  /* 0x000000ff25257812 */ /* 0x000fe400078ec0ff */
[----:B------:R-:W-:Y:S02]  /*eef0*/  LOP3.LUT R39, R39, 0xff, RZ, 0xc0, !PT ;  /* 0x000000ff27277812 */ /* 0x000fe400078ec0ff */
[----:B------:R-:W-:Y:S02]  /*ef00*/  IADD3 R21, R0, R182, R21 ;  /* 0x000000b600157210 */ /* 0x000fe40007ffe015 */
[----:B------:R-:W-:-:S02]  /*ef10*/  PRMT R46, R37, 0x7604, R36 ;  /* 0x00007604252e7816 */ /* 0x000fc40000000024 */
[----:B------:R-:W-:Y:S01]  /*ef20*/  PRMT R49, R39, 0x7604, R38 ;  /* 0x0000760427317816 */ /* 0x000fe20000000026 */
[----:B------:R-:W-:Y:S01]  /*ef30*/  IMAD.IADD R0, R16, 0x1, R21 ;  /* 0x0000000110007824 */ /* 0x000fe200078e0215 */
[----:B------:R-:W-:Y:S02]  /*ef40*/  SHF.R.U32.HI R37, RZ, 0x8, R27 ;  /* 0x00000008ff257819 */ /* 0x000fe4000001161b */
[----:B------:R-:W-:Y:S02]  /*ef50*/  SHF.R.U32.HI R39, RZ, 0x8, R4 ;  /* 0x00000008ff277819 */ /* 0x000fe40000011604 */
[----:B------:R-:W-:Y:S01]  /*ef60*/  LOP3.LUT R36, R27, 0xff, RZ, 0xc0, !PT ;  /* 0x000000ff1b247812 */ /* 0x000fe200078ec0ff */
[----:B------:R-:W0:Y:S01]  /*ef70*/  LDS.128 R40, [R0+0x10400] ;  /* 0x0104000000287984 */ /* 0x000e220000000c00 */
[----:B------:R-:W-:Y:S02]  /*ef80*/  LOP3.LUT R38, R4, 0xff, RZ, 0xc0, !PT ;  /* 0x000000ff04267812 */ /* 0x000fe400078ec0ff */
[----:B------:R-:W-:-:S02]  /*ef90*/  LOP3.LUT R37, R37, 0xff, RZ, 0xc0, !PT ;  /* 0x000000ff25257812 */ /* 0x000fc400078ec0ff */
[----:B------:R-:W-:Y:S02]  /*efa0*/  LOP3.LUT R39, R39, 0xff, RZ, 0xc0, !PT ;  /* 0x000000ff27277812 */ /* 0x000fe400078ec0ff */
[----:B------:R-:W-:Y:S02]  /*efb0*/  PRMT R20, R37, 0x7604, R36 ;  /* 0x0000760425147816 */ /* 0x000fe40000000024 */
[----:B------:R-:W-:Y:S02]  /*efc0*/  PRMT R53, R39, 0x7604, R38 ;  /* 0x0000760427357816 */ /* 0x000fe40000000026 */
[----:B------:R-:W-:Y:S02]  /*efd0*/  SHF.R.U32.HI R48, RZ, 0x8, R5 ;  /* 0x00000008ff307819 */ /* 0x000fe40000011605 */
[----:B------:R-:W-:Y:S02]  /*efe0*/  SHF.R.U32.HI R52, RZ, 0x8, R7 ;  /* 0x00000008ff347819 */ /* 0x000fe40000011607 */
[----:B------:R-:W-:-:S02]  /*eff0*/  LOP3.LUT R47, R5, 0xff, RZ, 0xc0, !PT ;  /* 0x000000ff052f7812 */ /* 0x000fc400078ec0ff */
[----:B------:R-:W-:Y:S02]  /*f000*/  LOP3.LUT R48, R48, 0xff, RZ, 0xc0, !PT ;  /* 0x000000ff30307812 */ /* 0x000fe400078ec0ff */
[----:B------:R-:W-:Y:S02]  /*f010*/  SHF.R.U32.HI R50, RZ, 0x8, R6 ;  /* 0x00000008ff327819 */ /* 0x000fe40000011606 */
[----:B------:R-:W-:Y:S02]  /*f020*/  LOP3.LUT R51, R7, 0xff, RZ, 0xc0, !PT ;  /* 0x000000ff07337812 */ /* 0x000fe400078ec0ff */
[----:B------:R-:W-:Y:S02]  /*f030*/  LOP3.LUT R52, R52, 0xff, RZ, 0xc0, !PT ;  /* 0x000000ff34347812 */ /* 0x000fe400078ec0ff */
[----:B------:R-:W-:Y:S02]  /*f040*/  PRMT R48, R48, 0x7604, R47 ;  /* 0x0000760430307816 */ /* 0x000fe4000000002f */
[----:B------:R-:W-:-:S02]  /*f050*/  SHF.R.U32.HI R55, RZ, 0x10, R5 ;  /* 0x00000010ff377819 */ /* 0x000fc40000011605 */
[----:B------:R-:W-:Y:S02]  /*f060*/  LOP3.LUT R21, R6, 0xff, RZ, 0xc0, !PT ;  /* 0x000000ff06157812 */ /* 0x000fe400078ec0ff */
[----:B------:R-:W-:Y:S01]  /*f070*/  LOP3.LUT R50, R50, 0xff, RZ, 0xc0, !PT ;  /* 0x000000ff32327812 */ /* 0x000fe200078ec0ff */
[----:B------:R-:W-:Y:S01]  /*f080*/  IMAD.U32 R55, R55, 0x10000, RZ ;  /* 0x0001000037377824 */ /* 0x000fe200078e00ff */
[----:B------:R-:W-:Y:S02]  /*f090*/  SHF.R.U32.HI R47, RZ, 0x10, R25 ;  /* 0x00000010ff2f7819 */ /* 0x000fe40000011619 */
[----:B------:R-:W-:Y:S02]  /*f0a0*/  PRMT R52, R52, 0x7604, R51 ;  /* 0x0000760434347816 */ /* 0x000fe40000000033 */
[----:B------:R-:W-:Y:S02]  /*f0b0*/  SHF.R.U32.HI R51, RZ, 0x10, R27 ;  /* 0x00000010ff337819 */ /* 0x000fe4000001161b */
[----:B------:R-:W-:Y:S01]  /*f0c0*/  PRMT R57, R50, 0x7604, R21 ;  /* 0x0000760432397816 */ /* 0x000fe20000000015 */
[----:B------:R-:W-:Y:S01]  /*f0d0*/  IMAD.U32 R21, R47, 0x10000, RZ ;  /* 0x000100002f157824 */ /* 0x000fe200078e00ff */
[----:B------:R-:W-:Y:S01]  /*f0e0*/  LOP3.LUT R55, R48, 0xff0000, R55, 0xf8, !PT ;  /* 0x00ff000030377812 */ /* 0x000fe200078ef837 */
[----:B------:R-:W-:Y:S01]  /*f0f0*/  IMAD.U32 R51, R51, 0x10000, RZ ;  /* 0x0001000033337824 */ /* 0x000fe200078e00ff */
[----:B------:R-:W-:-:S02]  /*f100*/  LOP3.LUT R49, R49, 0xff0000, R26, 0xf8, !PT ;  /* 0x00ff000031317812 */ /* 0x000fc400078ef81a */
[----:B------:R-:W-:Y:S02]  /*f110*/  LOP3.LUT R47, R46, 0xff0000, R21, 0xf8, !PT ;  /* 0x00ff00002e2f7812 */ /* 0x000fe400078ef815 */
[----:B------:R-:W-:Y:S02]  /*f120*/  LOP3.LUT R21, R45, 0xff0000, R24, 0xf8, !PT ;  /* 0x00ff00002d157812 */ /* 0x000fe400078ef818 */
[----:B------:R-:W-:Y:S02]  /*f130*/  LOP3.LUT R45, R53, 0xff0000, R4, 0xf8, !PT ;  /* 0x00ff0000352d7812 */ /* 0x000fe400078ef804 */
[----:B------:R-:W-:Y:S02]  /*f140*/  LOP3.LUT R51, R20, 0xff0000, R51, 0xf8, !PT ;  /* 0x00ff000014337812 */ /* 0x000fe400078ef833 */
[----:B------:R-:W-:Y:S02]  /*f150*/  LOP3.LUT R53, R55, 0xff000000, R5, 0xf8, !PT ;  /* 0xff00000037357812 */ /* 0x000fe400078ef805 */
[----:B------:R-:W-:-:S02]  /*f160*/  SHF.R.U32.HI R59, RZ, 0x10, R7 ;  /* 0x00000010ff3b7819 */ /* 0x000fc40000011607 */
[----:B------:R-:W-:Y:S02]  /*f170*/  LOP3.LUT R47, R47, 0xff000000, R25, 0xf8, !PT ;  /* 0xff0000002f2f7812 */ /* 0x000fe400078ef819 */
[----:B------:R-:W-:Y:S01]  /*f180*/  LOP3.LUT R20, R49, 0xff000000, R26, 0xf8, !PT ;  /* 0xff00000031147812 */ /* 0x000fe200078ef81a */
[----:B------:R-:W-:Y:S01]  /*f190*/  IMAD.U32 R59, R59, 0x10000, RZ ;  /* 0x000100003b3b7824 */ /* 0x000fe200078e00ff */
[----:B------:R-:W-:Y:S02]  /*f1a0*/  LOP3.LUT R57, R57, 0xff0000, R6, 0xf8, !PT ;  /* 0x00ff000039397812 */ /* 0x000fe400078ef806 */
[----:B------:R-:W-:Y:S02]  /*f1b0*/  LOP3.LUT R51, R51, 0xff000000, R27, 0xf8, !PT ;  /* 0xff00000033337812 */ /* 0x000fe400078ef81b */
[----:B------:R-:W-:Y:S02]  /*f1c0*/  F2FP.F16.E4M3.UNPACK_B R56, R53 ;  /* 0x00000035ff38723e */ /* 0x000fe400020006ff */
[----:B0-----:R-:W-:-:S02]  /*f1d0*/  F2FP.F16.E4M3.UNPACK_B R26, R41 ;  /* 0x00000029ff1a723e */ /* 0x001fc400020006ff */
[----:B------:R-:W-:Y:S02]  /*f1e0*/  F2FP.F16.E4M3.UNPACK_B R27, R47 ;  /* 0x0000002fff1b723e */ /* 0x000fe400020006ff */
[----:B------:R-:W-:Y:S02]  /*f1f0*/  LOP3.LUT R21, R21, 0xff000000, R24, 0xf8, !PT ;  /* 0xff00000015157812 */ /* 0x000fe400078ef818 */
[----:B------:R-:W-:Y:S01]  /*f200*/  LOP3.LUT R5, R57, 0xff000000, R6, 0xf8, !PT ;  /* 0xff00000039057812 */ /* 0x000fe200078ef806 */
[----:B------:R-:W-:Y:S01]  /*f210*/  HADD2.F32 R57, -RZ, R56.H0_H0 ;  /* 0x20000038ff397230 */ /* 0x000fe20000004100 */
[----:B------:R-:W-:Y:S01]  /*f220*/  LOP3.LUT R59, R52, 0xff0000, R59, 0xf8, !PT ;  /* 0x00ff0000343b7812 */ /* 0x000fe200078ef83b */
[--C-:B------:R-:W-:Y:S01]  /*f230*/  HADD2.F32 R6, -RZ, R26.reuse.H0_H0 ;  /* 0x2000001aff067230 */ /* 0x100fe20000004100 */
[----:B------:R-:W-:Y:S01]  /*f240*/  F2FP.F16.E4M3.UNPACK_B R54, R40.H1 ;  /* 0x00000028ff36723e */ /* 0x000fe200030006ff */
[----:B------:R-:W-:Y:S01]  /*f250*/  HADD2.F32 R26, -RZ, R26.H1_H1 ;  /* 0x3000001aff1a7230 */ /* 0x000fe20000004100 */
[----:B------:R-:W-:-:S02]  /*f260*/  F2FP.F16.E4M3.UNPACK_B R41, R41.H1 ;  /* 0x00000029ff29723e */ /* 0x000fc400030006ff */
[----:B------:R-:W-:Y:S02]  /*f270*/  F2FP.F16.E4M3.UNPACK_B R53, R53.H1 ;  /* 0x00000035ff35723e */ /* 0x000fe400030006ff */
[----:B------:R-:W-:Y:S02]  /*f280*/  F2FP.F16.E4M3.UNPACK_B R47, R47.H1 ;  /* 0x0000002fff2f723e */ /* 0x000fe400030006ff */
[-C--:B------:R-:W-:Y:S02]  /*f290*/  F2FP.F16.E4M3.UNPACK_B R50, R43.reuse ;  /* 0x0000002bff32723e */ /* 0x080fe400020006ff */
[----:B------:R-:W-:Y:S01]  /*f2a0*/  F2FP.F16.E4M3.UNPACK_B R55, R43.H1 ;  /* 0x0000002bff37723e */ /* 0x000fe200030006ff */
[----:B------:R-:W-:Y:S01]  /*f2b0*/  HADD2.F32 R43, -RZ, R27.H1_H1 ;  /* 0x3000001bff2b7230 */ /* 0x000fe20000004100 */
[----:B------:R-:W-:Y:S02]  /*f2c0*/  LOP3.LUT R59, R59, 0xff000000, R7, 0xf8, !PT ;  /* 0xff0000003b3b7812 */ /* 0x000fe400078ef807 */
[----:B------:R-:W-:-:S02]  /*f2d0*/  LOP3.LUT R45, R45, 0xff000000, R4, 0xf8, !PT ;  /* 0xff0000002d2d7812 */ /* 0x000fc400078ef804 */
[-C--:B------:R-:W-:Y:S02]  /*f2e0*/  F2FP.F16.E4M3.UNPACK_B R7, R42.reuse ;  /* 0x0000002aff07723e */ /* 0x080fe400020006ff */
[----:B------:R-:W-:Y:S01]  /*f2f0*/  F2FP.F16.E4M3.UNPACK_B R42, R42.H1 ;  /* 0x0000002aff2a723e */ /* 0x000fe200030006ff */
[----:B--2---:R-:W0:Y:S02]  /*f300*/  LDS.128 R36, [R68+0x10400] ;  /* 0x0104000044247984 */ /* 0x004e240000000c00 */
[-C--:B0-----:R-:W-:Y:S02]  /*f310*/  F2FP.F16.E4M3.UNPACK_B R24, R37.reuse ;  /* 0x00000025ff18723e */ /* 0x081fe400020006ff */
[----:B------:R-:W-:Y:S02]  /*f320*/  F2FP.F16.E4M3.UNPACK_B R46, R37.H1 ;  /* 0x00000025ff2e723e */ /* 0x000fe400030006ff */
[-C--:B------:R-:W-:Y:S01]  /*f330*/  F2FP.F16.E4M3.UNPACK_B R37, R36.reuse ;  /* 0x00000024ff25723e */ /* 0x080fe200020006ff */
[--C-:B------:R-:W-:Y:S01]  /*f340*/  HADD2.F32 R25, -RZ, R24.reuse.H0_H0 ;  /* 0x20000018ff197230 */ /* 0x100fe20000004100 */
[----:B------:R-:W-:Y:S01]  /*f350*/  F2FP.F16.E4M3.UNPACK_B R48, R36.H1 ;  /* 0x00000024ff30723e */ /* 0x000fe200030006ff */
[----:B------:R-:W-:Y:S01]  /*f360*/  HADD2.F32 R36, -RZ, R27.H0_H0 ;  /* 0x2000001bff247230 */ /* 0x000fe20000004100 */
[-C--:B------:R-:W-:Y:S01]  /*f370*/  F2FP.F16.E4M3.UNPACK_B R49, R39.reuse ;  /* 0x00000027ff31723e */ /* 0x080fe200020006ff */
[--C-:B------:R-:W-:Y:S01]  /*f380*/  HADD2.F32 R27, -RZ, R41.reuse.H0_H0 ;  /* 0x20000029ff1b7230 */ /* 0x100fe20000004100 */
[----:B------:R-:W-:Y:S01]  /*f390*/  F2FP.F16.E4M3.UNPACK_B R52, R39.H1 ;  /* 0x00000027ff34723e */ /* 0x000fe200030006ff */
[----:B------:R-:W-:Y:S01]  /*f3a0*/  HADD2.F32 R24, -RZ, R24.H1_H1 ;  /* 0x30000018ff187230 */ /* 0x000fe20000004100 */
[----:B------:R-:W-:Y:S01]  /*f3b0*/  F2FP.F16.E4M3.UNPACK_B R39, R40 ;  /* 0x00000028ff27723e */ /* 0x000fe200020006ff */
[CC--:B------:R-:W-:Y:S01]  /*f3c0*/  FMUL.FTZ R40, R6.reuse, R57.reuse ;  /* 0x0000003906287220 */ /* 0x0c0fe20000410000 */
[----:B------:R-:W-:Y:S01]  /*f3d0*/  FMUL.FTZ R58, R6, R36 ;  /* 0x00000024063a7220 */ /* 0x000fe20000410000 */
[----:B------:R-:W-:Y:S01]  /*f3e0*/  HADD2.F32 R41, -RZ, R41.H1_H1 ;  /* 0x30000029ff297230 */ /* 0x000fe20000004100 */
[----:B------:R-:W-:Y:S01]  /*f3f0*/  F2FP.F16.E4M3.UNPACK_B R4, R38 ;  /* 0x00000026ff04723e */ /* 0x000fe200020006ff */
[C---:B------:R-:W-:Y:S01]  /*f400*/  FFMA.FTZ R6, R25.reuse, R36, -R40 ;  /* 0x0000002419067223 */ /* 0x040fe20000010828 */
[----:B------:R-:W-:Y:S01]  /*f410*/  FFMA.FTZ R25, R25, R57, R58 ;  /* 0x0000003919197223 */ /* 0x000fe2000001003a */
[----:B------:R-:W-:Y:S01]  /*f420*/  HADD2.F32 R57, -RZ, R56.H1_H1 ;  /* 0x30000038ff397230 */ /* 0x000fe20000004100 */
[----:B------:R-:W-:Y:S01]  /*f430*/  F2FP.F16.E4M3.UNPACK_B R58, R59 ;  /* 0x0000003bff3a723e */ /* 0x000fe200020006ff */
[----:B------:R-:W-:Y:S01]  /*f440*/  HADD2.F32 R56, -RZ, R53.H0_H0 ;  /* 0x20000035ff387230 */ /* 0x000fe20000004100 */
[----:B------:R-:W-:Y:S01]  /*f450*/  F2FP.F16.E4M3.UNPACK_B R38, R38.H1 ;  /* 0x00000026ff26723e */ /* 0x000fe200030006ff */
[----:B------:R-:W-:-:S02]  /*f460*/  HADD2.F32 R40, -RZ, R47.H0_H0 ;  /* 0x2000002fff287230 */ /* 0x000fc40000004100 */
[C---:B------:R-:W-:Y:S01]  /*f470*/  FMUL.FTZ R61, R26.reuse, R57 ;  /* 0x000000391a3d7220 */ /* 0x040fe20000410000 */
[-C--:B------:R-:W-:Y:S01]  /*f480*/  FMUL.FTZ R26, R26, R43.reuse ;  /* 0x0000002b1a1a7220 */ /* 0x080fe20000410000 */
[C---:B------:R-:W-:Y:S01]  /*f490*/  FMUL.FTZ R63, R27.reuse, R56 ;  /* 0x000000381b3f7220 */ /* 0x040fe20000410000 */
[----:B------:R-:W-:Y:S02]  /*f4a0*/  HADD2.F32 R36, -RZ, R46.H0_H0 ;  /* 0x2000002eff247230 */ /* 0x000fe40000004100 */
[----:B------:R-:W-:Y:S01]  /*f4b0*/  FMUL.FTZ R65, R27, R40 ;  /* 0x000000281b417220 */ /* 0x000fe20000410000 */
[C---:B------:R-:W-:Y:S01]  /*f4c0*/  FFMA.FTZ R27, R24.reuse, R43, -R61 ;  /* 0x0000002b181b7223 */ /* 0x040fe2000001083d */
[----:B------:R-:W-:Y:S01]  /*f4d0*/  FFMA.FTZ R24, R24, R57, R26 ;  /* 0x0000003918187223 */ /* 0x000fe2000001001a */
[----:B------:R-:W-:Y:S01]  /*f4e0*/  HADD2.F32 R57, -RZ, R53.H1_H1 ;  /* 0x30000035ff397230 */ /* 0x000fe20000004100 */
[----:B------:R-:W-:Y:S01]  /*f4f0*/  F2FP.F16.E4M3.UNPACK_B R53, R51 ;  /* 0x00000033ff35723e */ /* 0x000fe200020006ff */
[----:B------:R-:W-:-:S02]  /*f500*/  HADD2.F32 R60, -RZ, R58.H0_H0 ;  /* 0x2000003aff3c7230 */ /* 0x000fc40000004100 */
[C---:B------:R-:W-:Y:S01]  /*f510*/  FFMA.FTZ R26, R36.reuse, R40, -R63 ;  /* 0x00000028241a7223 */ /* 0x040fe2000001083f */
[----:B------:R-:W-:Y:S02]  /*f520*/  HADD2.F32 R43, -RZ, R50.H0_H0 ;  /* 0x20000032ff2b7230 */ /* 0x000fe40000004100 */
[----:B------:R-:W-:Y:S01]  /*f530*/  FFMA.FTZ R36, R36, R56, R65 ;  /* 0x0000003824247223 */ /* 0x000fe20000010041 */
[----:B------:R-:W-:Y:S02]  /*f540*/  HADD2.F32 R47, -RZ, R47.H1_H1 ;  /* 0x3000002fff2f7230 */ /* 0x000fe40000004100 */
[----:B------:R-:W-:Y:S01]  /*f550*/  FMUL.FTZ R61, R41, R57 ;  /* 0x00000039293d7220 */ /* 0x000fe20000410000 */
[----:B------:R-:W-:Y:S02]  /*f560*/  HADD2.F32 R46, -RZ, R46.H1_H1 ;  /* 0x3000002eff2e7230 */ /* 0x000fe40000004100 */
[----:B------:R-:W-:Y:S01]  /*f570*/  FMUL.FTZ R63, R43, R60 ;  /* 0x0000003c2b3f7220 */ /* 0x000fe20000410000 */
[----:B------:R-:W-:-:S02]  /*f580*/  HADD2.F32 R56, -RZ, R53.H0_H0 ;  /* 0x20000035ff387230 */ /* 0x000fc40000004100 */
[-C--:B------:R-:W-:Y:S01]  /*f590*/  FMUL.FTZ R62, R41, R47.reuse ;  /* 0x0000002f293e7220 */ /* 0x080fe20000410000 */
[----:B------:R-:W-:Y:S02]  /*f5a0*/  HADD2.F32 R40, -RZ, R49.H0_H0 ;  /* 0x20000031ff287230 */ /* 0x000fe40000004100 */
[C---:B------:R-:W-:Y:S01]  /*f5b0*/  FFMA.FTZ R41, R46.reuse, R47, -R61 ;  /* 0x0000002f2e297223 */ /* 0x040fe2000001083d */
[----:B------:R-:W-:Y:S01]  /*f5c0*/  F2FP.F16.E4M3.UNPACK_B R61, R59.H1 ;  /* 0x0000003bff3d723e */ /* 0x000fe200030006ff */
[-C--:B------:R-:W-:Y:S01]  /*f5d0*/  FMUL.FTZ R65, R43, R56.reuse ;  /* 0x000000382b417220 */ /* 0x080fe20000410000 */
[----:B------:R-:W-:Y:S01]  /*f5e0*/  FFMA.FTZ R47, R46, R57, R62 ;  /* 0x000000392e2f7223 */ /* 0x000fe2000001003e */
[----:B------:R-:W-:Y:S01]  /*f5f0*/  FFMA.FTZ R43, R40, R56, -R63 ;  /* 0x00000038282b7223 */ /* 0x000fe2000001083f */
[----:B------:R-:W-:Y:S01]  /*f600*/  HADD2.F32 R56, -RZ, R53.H1_H1 ;  /* 0x30000035ff387230 */ /* 0x000fe20000004100 */
[----:B------:R-:W-:Y:S01]  /*f610*/  F2FP.F16.E4M3.UNPACK_B R53, R51.H1 ;  /* 0x00000033ff35723e */ /* 0x000fe200030006ff */
[----:B------:R-:W-:-:S02]  /*f620*/  HADD2.F32 R58, -RZ, R58.H1_H1 ;  /* 0x3000003aff3a7230 */ /* 0x000fc40000004100 */
[----:B------:R-:W-:Y:S01]  /*f630*/  FFMA.FTZ R40, R40, R60, R65 ;  /* 0x0000003c28287223 */ /* 0x000fe20000010041 */
[----:B------:R-:W-:Y:S01]  /*f640*/  HADD2.F32 R50, -RZ, R50.H1_H1 ;  /* 0x30000032ff327230 */ /* 0x000fe20000004100 */
[----:B------:R-:W-:Y:S01]  /*f650*/  F2FP.SATFINITE.E4M3.F32.PACK_AB_MERGE_C R36, R47, R36, RZ ;  /* 0x000000242f24723e */ /* 0x000fe200048070ff */
        /* <DEDUP_REMOVED lines=9> */
[----:B------:R-:W-:Y:S01]  /*f6f0*/  F2FP.SATFINITE.E4M3.F32.PACK_AB_MERGE_C R25, R24, R25, R36 ;  /* 0x000000191819723e */ /* 0x000fe20004807024 */
[----:B------:R-:W-:Y:S01]  /*f700*/  FFMA.FTZ R46, R49, R56, -R60 ;  /* 0x00000038312e7223 */ /* 0x000fe2000001083c */
[----:B------:R-:W-:Y:S01]  /*f710*/  F2FP.F16.E4M3.UNPACK_B R60, R45.H1 ;  /* 0x0000002dff3c723e */ /* 0x000fe200030006ff */
[C---:B------:R-:W-:Y:S01]  /*f720*/  FFMA.FTZ R50, R51.reuse, R57, -R50 ;  /* 0x0000003933327223 */ /* 0x040fe20000010832 */
[----:B------:R-:W-:Y:S01]  /*f730*/  F2FP.F16.E4M3.UNPACK_B R57, R21.H1 ;  /* 0x00000015ff39723e */ /* 0x000fe200030006ff */
[----:B------:R-:W-:Y:S01]  /*f740*/  FFMA.FTZ R51, R51, R59, R62 ;  /* 0x0000003b33337223 */ /* 0x000fe2000001003e */
[----:B------:R-:W-:Y:S01]  /*f750*/  FFMA.FTZ R49, R49, R58, R63 ;  /* 0x0000003a31317223 */ /* 0x000fe2000001003f */
        /* <DEDUP_REMOVED lines=11> */
[-C--:B------:R-:W-:Y:S01]  /*f810*/  FMUL.FTZ R56, R55, R58.reuse ;  /* 0x0000003a37387220 */ /* 0x080fe20000410000 */
[----:B------:R-:W-:Y:S02]  /*f820*/  HADD2.F32 R55, -RZ, R60.H1_H1 ;  /* 0x3000003cff377230 */ /* 0x000fe40000004100 */
[----:B------:R-:W-:Y:S01]  /*f830*/  FFMA.FTZ R67, R53, R59, -R64 ;  /* 0x0000003b35437223 */ /* 0x000fe20000010840 */
[----:B------:R-:W-:Y:S02]  /*f840*/  HADD2.F32 R54, -RZ, R54.H1_H1 ;  /* 0x30000036ff367230 */ /* 0x000fe40000004100 */
[----:B------:R-:W-:Y:S01]  /*f850*/  FFMA.FTZ R63, R52, R58, -R63 ;  /* 0x0000003a343f7223 */ /* 0x000fe2000001083f */
[----:B------:R-:W-:-:S02]  /*f860*/  HADD2.F32 R57, -RZ, R57.H1_H1 ;  /* 0x30000039ff397230 */ /* 0x000fc40000004100 */
[----:B------:R-:W-:Y:S01]  /*f870*/  FFMA.FTZ R61, R52, R61, R56 ;  /* 0x0000003d343d7223 */ /* 0x000fe20000010038 */
[----:B------:R-:W-:Y:S01]  /*f880*/  FFMA.FTZ R66, R53, R62, R65 ;  /* 0x0000003e35427223 */ /* 0x000fe20000010041 */
[----:B------:R-:W-:Y:S01]  /*f890*/  HADD2.F32 R48, -RZ, R48.H1_H1 ;  /* 0x30000030ff307230 */ /* 0x000fe20000004100 */
[----:B------:R-:W-:Y:S01]  /*f8a0*/  F2FP.F16.E4M3.UNPACK_B R52, R21 ;  /* 0x00000015ff34723e */ /* 0x000fe200020006ff */
[C---:B------:R-:W-:Y:S01]  /*f8b0*/  FMUL.FTZ R21, R54.reuse, R55 ;  /* 0x0000003736157220 */ /* 0x040fe20000410000 */
[----:B------:R-:W-:Y:S01]  /*f8c0*/  F2FP.F16.E4M3.UNPACK_B R53, R45 ;  /* 0x0000002dff35723e */ /* 0x000fe200020006ff */
[-C--:B------:R-:W-:Y:S01]  /*f8d0*/  FMUL.FTZ R56, R54, R57.reuse ;  /* 0x0000003936387220 */ /* 0x080fe20000410000 */
[----:B------:R-:W-:Y:S02]  /*f8e0*/  HADD2.F32 R45, -RZ, R39.H0_H0 ;  /* 0x20000027ff2d7230 */ /* 0x000fe40000004100 */
[----:B------:R-:W-:Y:S01]  /*f8f0*/  FFMA.FTZ R62, R48, R57, -R21 ;  /* 0x00000039303e7223 */ /* 0x000fe20000010815 */
[----:B------:R-:W-:-:S02]  /*f900*/  HADD2.F32 R21, -RZ, R37.H0_H0 ;  /* 0x20000025ff157230 */ /* 0x000fc40000004100 */
[----:B------:R-:W-:Y:S01]  /*f910*/  FFMA.FTZ R64, R48, R55, R56 ;  /* 0x0000003730407223 */ /* 0x000fe20000010038 */
[--C-:B------:R-:W-:Y:S01]  /*f920*/  HADD2.F32 R54, -RZ, R53.reuse.H0_H0 ;  /* 0x20000035ff367230 */ /* 0x100fe20000004100 */
[----:B------:R-:W-:Y:S01]  /*f930*/  F2FP.SATFINITE.E4M3.F32.PACK_AB_MERGE_C R51, R66, R51, RZ ;  /* 0x000000334233723e */ /* 0x000fe200048070ff */
[--C-:B------:R-:W-:Y:S02]  /*f940*/  HADD2.F32 R48, -RZ, R52.reuse.H0_H0 ;  /* 0x20000034ff307230 */ /* 0x100fe40000004100 */
[----:B------:R-:W-:Y:S02]  /*f950*/  HADD2.F32 R56, -RZ, R53.H1_H1 ;  /* 0x30000035ff387230 */ /* 0x000fe40000004100 */
[C---:B------:R-:W-:Y:S01]  /*f960*/  FMUL.FTZ R58, R45.reuse, R54 ;  /* 0x000000362d3a7220 */ /* 0x040fe20000410000 */
[----:B------:R-:W-:Y:S02]  /*f970*/  HADD2.F32 R39, -RZ, R39.H1_H1 ;  /* 0x30000027ff277230 */ /* 0x000fe40000004100 */
[----:B------:R-:W-:Y:S01]  /*f980*/  FMUL.FTZ R60, R45, R48 ;  /* 0x000000302d3c7220 */ /* 0x000fe20000410000 */
[----:B------:R-:W-:-:S02]  /*f990*/  HADD2.F32 R52, -RZ, R52.H1_H1 ;  /* 0x30000034ff347230 */ /* 0x000fc40000004100 */
[C---:B------:R-:W-:Y:S01]  /*f9a0*/  FFMA.FTZ R58, R21.reuse, R48, -R58 ;  /* 0x00000030153a7223 */ /* 0x040fe2000001083a */
[----:B------:R-:W-:Y:S02]  /*f9b0*/  HADD2.F32 R37, -RZ, R37.H1_H1 ;  /* 0x30000025ff257230 */ /* 0x000fe40000004100 */
[----:B------:R-:W-:Y:S01]  /*f9c0*/  FFMA.FTZ R60, R21, R54, R60 ;  /* 0x00000036153c7223 */ /* 0x000fe2000001003c */
[----:B------:R-:W-:Y:S01]  /*f9d0*/  F2FP.F16.E4M3.UNPACK_B R45, R5.H1 ;  /* 0x00000005ff2d723e */ /* 0x000fe200030006ff */
[C---:B------:R-:W-:Y:S01]  /*f9e0*/  FMUL.FTZ R48, R39.reuse, R56 ;  /* 0x0000003827307220 */ /* 0x040fe20000410000 */
[----:B------:R-:W-:Y:S01]  /*f9f0*/  F2FP.F16.E4M3.UNPACK_B R21, R20.H1 ;  /* 0x00000014ff15723e */ /* 0x000fe200030006ff */
[-C--:B------:R-:W-:Y:S01]  /*fa00*/  FMUL.FTZ R55, R39, R52.reuse ;  /* 0x0000003427377220 */ /* 0x080fe20000410000 */
[----:B------:R-:W-:Y:S02]  /*fa10*/  HADD2.F32 R39, -RZ, R42.H0_H0 ;  /* 0x2000002aff277230 */ /* 0x000fe40000004100 */
[----:B------:R-:W-:Y:S01]  /*fa20*/  FFMA.FTZ R53, R37, R52, -R48 ;  /* 0x0000003425357223 */ /* 0x000fe20000010830 */
[----:B------:R-:W-:-:S02]  /*fa30*/  HADD2.F32 R52, -RZ, R45.H0_H0 ;  /* 0x2000002dff347230 */ /* 0x000fc40000004100 */
[----:B------:R-:W-:Y:S01]  /*fa40*/  FFMA.FTZ R55, R37, R56, R55 ;  /* 0x0000003825377223 */ /* 0x000fe20000010037 */
[----:B------:R-:W-:Y:S01]  /*fa50*/  HADD2.F32 R48, -RZ, R21.H0_H0 ;  /* 0x20000015ff307230 */ /* 0x000fe20000004100 */
[----:B------:R-:W-:Y:S01]  /*fa60*/  F2FP.F16.E4M3.UNPACK_B R20, R20 ;  /* 0x00000014ff14723e */ /* 0x000fe200020006ff */
[----:B------:R-:W-:Y:S02]  /*fa70*/  HADD2.F32 R45, -RZ, R45.H1_H1 ;  /* 0x3000002dff2d7230 */ /* 0x000fe40000004100 */
[C---:B------:R-:W-:Y:S01]  /*fa80*/  FMUL.FTZ R54, R39.reuse, R52 ;  /* 0x0000003427367220 */ /* 0x040fe20000410000 */
[----:B------:R-:W-:Y:S02]  /*fa90*/  HADD2.F32 R42, -RZ, R42.H1_H1 ;  /* 0x3000002aff2a7230 */ /* 0x000fe40000004100 */
[----:B------:R-:W-:Y:S01]  /*faa0*/  FMUL.FTZ R56, R39, R48 ;  /* 0x0000003027387220 */ /* 0x000fe20000410000 */
[----:B------:R-:W-:Y:S01]  /*fab0*/  HADD2.F32 R37, -RZ, R21.H1_H1 ;  /* 0x30000015ff257230 */ /* 0x000fe20000004100 */
[----:B------:R-:W-:Y:S01]  /*fac0*/  F2FP.F16.E4M3.UNPACK_B R5, R5 ;  /* 0x00000005ff05723e */ /* 0x000fe200020006ff */
[----:B------:R-:W-:-:S02]  /*fad0*/  HADD2.F32 R21, -RZ, R38.H0_H0 ;  /* 0x20000026ff157230 */ /* 0x000fc40000004100 */
[C---:B------:R-:W-:Y:S01]  /*fae0*/  FMUL.FTZ R39, R42.reuse, R45 ;  /* 0x0000002d2a277220 */ /* 0x040fe20000410000 */
[----:B------:R-:W-:Y:S02]  /*faf0*/  HADD2.F32 R38, -RZ, R38.H1_H1 ;  /* 0x30000026ff267230 */ /* 0x000fe40000004100 */
[----:B------:R-:W-:Y:S01]  /*fb00*/  FMUL.FTZ R42, R42, R37 ;  /* 0x000000252a2a7220 */ /* 0x000fe20000410000 */
[----:B------:R-:W-:Y:S01]  /*fb10*/  F2FP.SATFINITE.E4M3.F32.PACK_AB_MERGE_C R61, R64, R61, RZ ;  /* 0x0000003d403d723e */ /* 0x000fe200048070ff */
[C---:B------:R-:W-:Y:S01]  /*fb20*/  FFMA.FTZ R54, R21.reuse, R48, -R54 ;  /* 0x0000003015367223 */ /* 0x040fe20000010836 */
[----:B------:R-:W-:Y:S01]  /*fb30*/  FFMA.FTZ R56, R21, R52, R56 ;  /* 0x0000003415387223 */ /* 0x000fe20000010038 */
[C---:B------:R-:W-:Y:S01]  /*fb40*/  FFMA.FTZ R59, R38.reuse, R37, -R39 ;  /* 0x00000025263b7223 */ /* 0x040fe20000010827 */
[----:B------:R-:W-:Y:S01]  /*fb50*/  FFMA.FTZ R65, R38, R45, R42 ;  /* 0x0000002d26417223 */ /* 0x000fe2000001002a */
[--C-:B------:R-:W-:Y:S01]  /*fb60*/  HADD2.F32 R21, -RZ, R20.reuse.H0_H0 ;  /* 0x20000014ff157230 */ /* 0x100fe20000004100 */
[----:B------:R-:W-:Y:S01]  /*fb70*/  F2FP.SATFINITE.E4M3.F32.PACK_AB_MERGE_C R24, R55, R60, R61 ;  /* 0x0000003c3718723e */ /* 0x000fe2000480703d */
[----:B------:R-:W-:Y:S01]  /*fb80*/  HADD2.F32 R37, -RZ, R20.H1_H1 ;  /* 0x30000014ff257230 */ /* 0x000fe20000004100 */
[----:B------:R-:W-:Y:S01]  /*fb90*/  F2FP.SATFINITE.E4M3.F32.PACK_AB_MERGE_C R54, R59, R54, RZ ;  /* 0x000000363b36723e */ /* 0x000fe200048070ff */
[----:B------:R-:W-:-:S02]  /*fba0*/  HADD2.F32 R38, -RZ, R5.H0_H0 ;  /* 0x20000005ff267230 */ /* 0x000fc40000004100 */
[----:B------:R-:W-:Y:S02]  /*fbb0*/  HADD2.F32 R20, -RZ, R7.H0_H0 ;  /* 0x20000007ff147230 */ /* 0x000fe40000004100 */
[----:B------:R-:W-:Y:S02]  /*fbc0*/  HADD2.F32 R39, -RZ, R5.H1_H1 ;  /* 0x30000005ff277230 */ /* 0x000fe40000004100 */
[----:B------:R-:W-:Y:S02]  /*fbd0*/  HADD2.F32 R7, -RZ, R7.H1_H1 ;  /* 0x30000007ff077230 */ /* 0x000fe40000004100 */
[C---:B------:R-:W-:Y:S01]  /*fbe0*/  FMUL.FTZ R42, R20.reuse, R38 ;  /* 0x00000026142a7220 */ /* 0x040fe20000410000 */
[--C-:B------:R-:W-:Y:S02]  /*fbf0*/  HADD2.F32 R5, -RZ, R4.reuse.H0_H0 ;  /* 0x20000004ff057230 */ /* 0x100fe40000004100 */
[----:B------:R-:W-:Y:S01]  /*fc00*/  FMUL.FTZ R45, R20, R21 ;  /* 0x00000015142d7220 */ /* 0x000fe20000410000 */
[----:B------:R-:W-:-:S02]  /*fc10*/  HADD2.F32 R4, -RZ, R4.H1_H1 ;  /* 0x30000004ff047230 */ /* 0x000fc40000004100 */
[C---:B------:R-:W-:Y:S01]  /*fc20*/  FMUL.FTZ R57, R7.reuse, R39 ;  /* 0x0000002707397220 */ /* 0x040fe20000410000 */
[----:B------:R-:W-:Y:S01]  /*fc30*/  FMUL.FTZ R20, R7, R37 ;  /* 0x0000002507147220 */ /* 0x000fe20000410000 */
[C---:B------:R-:W-:Y:S01]  /*fc40*/  FFMA.FTZ R42, R5.reuse, R21, -R42 ;  /* 0x00000015052a7223 */ /* 0x040fe2000001082a */
[----:B------:R-:W-:Y:S01]  /*fc50*/  FFMA.FTZ R45, R5, R38, R45 ;  /* 0x00000026052d7223 */ /* 0x000fe2000001002d */
[C---:B------:R-:W-:Y:S01]  /*fc60*/  FFMA.FTZ R57, R4.reuse, R37, -R57 ;  /* 0x0000002504397223 */ /* 0x040fe20000010839 */
[----:B------:R-:W-:Y:S01]  /*fc70*/  FFMA.FTZ R20, R4, R39, R20 ;  /* 0x0000002704147223 */ /* 0x000fe20000010014 */
[----:B------:R-:W-:Y:S02]  /*fc80*/  F2FP.SATFINITE.E4M3.F32.PACK_AB_MERGE_C R5, R41, R26, RZ ;  /* 0x0000001a2905723e */ /* 0x000fe400048070ff */
[----:B------:R-:W-:Y:S02]  /*fc90*/  F2FP.SATFINITE.E4M3.F32.PACK_AB_MERGE_C R7, R67, R50, RZ ;  /* 0x000000324307723e */ /* 0x000fe400048070ff */
[----:B------:R-:W-:-:S02]  /*fca0*/  F2FP.SATFINITE.E4M3.F32.PACK_AB_MERGE_C R4, R62, R63, RZ ;  /* 0x0000003f3e04723e */ /* 0x000fc400048070ff */
[----:B------:R-:W-:Y:S02]  /*fcb0*/  F2FP.SATFINITE.E4M3.F32.PACK_AB_MERGE_C R26, R65, R56, RZ ;  /* 0x00000038411a723e */ /* 0x000fe400048070ff */
[----:B------:R-:W-:Y:S02]  /*fcc0*/  F2FP.SATFINITE.E4M3.F32.PACK_AB_MERGE_C R5, R27, R6, R5 ;  /* 0x000000061b05723e */ /* 0x000fe40004807005 */
[----:B------:R-:W-:Y:S02]  /*fcd0*/  F2FP.SATFINITE.E4M3.F32.PACK_AB_MERGE_C R7, R46, R43, R7 ;  /* 0x0000002b2e07723e */ /* 0x000fe40004807007 */
[----:B------:R-:W-:Y:S02]  /*fce0*/  F2FP.SATFINITE.E4M3.F32.PACK_AB_MERGE_C R4, R53, R58, R4 ;  /* 0x0000003a3504723e */ /* 0x000fe40004807004 */
[----:B------:R-:W-:Y:S02]  /*fcf0*/  F2FP.SATFINITE.E4M3.F32.PACK_AB_MERGE_C R6, R57, R42, R54 ;  /* 0x0000002a3906723e */ /* 0x000fe40004807036 */
[----:B------:R-:W-:-:S02]  /*fd00*/  F2FP.SATFINITE.E4M3.F32.PACK_AB_MERGE_C R27, R49, R40, R51 ;  /* 0x00000028311b723e */ /* 0x000fc40004807033 */
[----:B------:R-:W-:Y:S01]  /*fd10*/  F2FP.SATFINITE.E4M3.F32.PACK_AB_MERGE_C R26, R20, R45, R26 ;  /* 0x0000002d141a723e */ /* 0x000fe2000480701a */
[----:B------:R2:W-:Y:S04]  /*fd20*/  STS.128 [R68+0x10400], R4 ;  /* 0x0104000444007388 */ /* 0x0005e80000000c00 */
[----:B------:R2:W-:Y:S02]  /*fd30*/  STS.128 [R0+0x10400], R24 ;  /* 0x0104001800007388 */ /* 0x0005e40000000c00 */
.L_x_1707:
[----:B------:R-:W-:Y:S05]  /*fd40*/  BSYNC B1 ;  /* 0x0000000000017941 */ /* 0x000fea0003800000 */
.L_x_1706:
[----:B------:R-:W-:Y:S04]  /*fd50*/  BSSY B1, `(.L_x_1708) ;  /* 0x0000101000017945 */ /* 0x000fe80003800000 */
[----:B------:R-:W-:Y:S05]  /*fd60*/  @P1 BRA `(.L_x_1709) ;  /* 0x0000000c00fc1947 */ /* 0x000fea0003800000 */
[----:B------:R-:W3:Y:S01]  /*fd70*/  LDL R60, [R1+0x44] ;  /* 0x00004400013c7983 */ /* 0x000ee20000100800 */
[----:B--2--5:R-:W-:Y:S02]  /*fd80*/  SHF.R.U32.HI R0, RZ, 0x8, R28 ;  /* 0x00000008ff007819 */ /* 0x024fe4000001161c */
[----:B------:R-:W-:Y:S02]  /*fd90*/  LOP3.LUT R5, R28, 0xff, RZ, 0xc0, !PT ;  /* 0x000000ff1c057812 */ /* 0x000fe400078ec0ff */
[----:B------:R-:W-:Y:S02]  /*fda0*/  LOP3.LUT R4, R0, 0xff, RZ, 0xc0, !PT ;  /* 0x000000ff00047812 */ /* 0x000fe400078ec0ff */
[----:B------:R-:W-:Y:S02]  /*fdb0*/  LEA.HI R0, R3, R178, RZ, 0x1c ;  /* 0x000000b203007211 */ /* 0x000fe400078fe0ff */
[----:B-1----:R-:W-:Y:S02]  /*fdc0*/  PRMT R37, R4, 0x7604, R5 ;  /* 0x0000760404257816 */ /* 0x002fe40000000005 */
[----:B------:R-:W-:-:S02]  /*fdd0*/  SHF.R.S32.HI R5, RZ, 0x1f, R0 ;  /* 0x0000001fff057819 */ /* 0x000fc40000011400 */
[----:B------:R-:W-:Y:S02]  /*fde0*/  SHF.R.U32.HI R20, RZ, 0x8, R31 ;  /* 0x00000008ff147819 */ /* 0x000fe4000001161f */
[----:B------:R-:W-:Y:S01]  /*fdf0*/  LEA.HI R4, R5, R0, RZ, 0x2 ;  /* 0x0000000005047211 */ /* 0x000fe200078f10ff */
[----:B------:R-:W-:Y:S01]  /*fe00*/  IMAD.SHL.U32 R5, R0, 0x10, RZ ;  /* 0x0000001000057824 */ /* 0x000fe200078e00ff */
[----:B0-----:R-:W-:Y:S02]  /*fe10*/  LOP3.LUT R21, R31, 0xff, RZ, 0xc0, !PT ;  /* 0x000000ff1f157812 */ /* 0x001fe400078ec0ff */
[----:B------:R-:W-:Y:S01]  /*fe20*/  LOP3.LUT R20, R20, 0xff, RZ, 0xc0, !PT ;  /* 0x000000ff14147812 */ /* 0x000fe200078ec0ff */
[----:B------:R-:W-:Y:S01]  /*fe30*/  IMAD.SHL.U32 R4, R4, 0x800, RZ ;  /* 0x0000080004047824 */ /* 0x000fe200078e00ff */
[----:B------:R-:W-:Y:S02]  /*fe40*/  LOP3.LUT R0, R180, 0x30, R5, 0xf8, !PT ;  /* 0x00000030b4007812 */ /* 0x000fe400078ef805 */
[----:B------:R-:W-:-:S02]  /*fe50*/  SHF.R.U32.HI R24, RZ, 0x8, R8 ;  /* 0x00000008ff187819 */ /* 0x000fc40000011608 */
[----:B------:R-:W-:Y:S02]  /*fe60*/  LOP3.LUT R0, R0, R181, RZ, 0x3c, !PT ;  /* 0x000000b500007212 */ /* 0x000fe400078e3cff */
[----:B------:R-:W-:Y:S02]  /*fe70*/  LOP3.LUT R5, R4, 0xffffe000, RZ, 0xc0, !PT ;  /* 0xffffe00004057812 */ /* 0x000fe400078ec0ff */
[----:B------:R-:W-:Y:S02]  /*fe80*/  PRMT R43, R20, 0x7604, R21 ;  /* 0x00007604142b7816 */ /* 0x000fe40000000015 */
[----:B------:R-:W-:Y:S02]  /*fe90*/  SHF.R.U32.HI R6, RZ, 0x8, R29 ;  /* 0x00000008ff067819 */ /* 0x000fe4000001161d */
[----:B------:R-:W-:Y:S02]  /*fea0*/  LOP3.LUT R25, R8, 0xff, RZ, 0xc0, !PT ;  /* 0x000000ff08197812 */ /* 0x000fe400078ec0ff */
[----:B------:R-:W-:-:S02]  /*feb0*/  LOP3.LUT R24, R24, 0xff, RZ, 0xc0, !PT ;  /* 0x000000ff18187812 */ /* 0x000fc400078ec0ff */
[----:B------:R-:W-:Y:S02]  /*fec0*/  IADD3 R21, R0, R182, R5 ;  /* 0x000000b600157210 */ /* 0x000fe40007ffe005 */
[----:B------:R-:W-:Y:S02]  /*fed0*/  SHF.R.U32.HI R0, RZ, 0x8, R9 ;  /* 0x00000008ff007819 */ /* 0x000fe40000011609 */
[----:B------:R-:W-:Y:S02]  /*fee0*/  LOP3.LUT R7, R29, 0xff, RZ, 0xc0, !PT ;  /* 0x000000ff1d077812 */ /* 0x000fe400078ec0ff */
[----:B------:R-:W-:Y:S02]  /*fef0*/  LOP3.LUT R6, R6, 0xff, RZ, 0xc0, !PT ;  /* 0x000000ff06067812 */ /* 0x000fe400078ec0ff */
[----:B------:R-:W-:Y:S02]  /*ff00*/  PRMT R45, R24, 0x7604, R25 ;  /* 0x00007604182d7816 */ /* 0x000fe40000000019 */
        /* <DEDUP_REMOVED lines=8> */
[----:B------:R-:W-:Y:S01]  /*ff90*/  PRMT R47, R0, 0x7604, R25 ;  /* 0x00007604002f7816 */ /* 0x000fe20000000019 */
[----:B------:R-:W-:Y:S01]  /*ffa0*/  IMAD.IADD R0, R16, 0x1, R21 ;  /* 0x0000000110007824 */ /* 0x000fe200078e0215 */
[----:B------:R-:W-:Y:S02]  /*ffb0*/  LOP3.LUT R20, R20, 0xff, RZ, 0xc0, !PT ;  /* 0x000000ff14147812 */ /* 0x000fe400078ec0ff */
[----:B------:R-:W-:Y:S02]  /*ffc0*/  LOP3.LUT R51, R11, 0xff, RZ, 0xc0, !PT ;  /* 0x000000ff0b337812 */ /* 0x000fe400078ec0ff */
[----:B------:R-:W-:Y:S02]  /*ffd0*/  LOP3.LUT R7, R30, 0xff, RZ, 0xc0, !PT ;  /* 0x000000ff1e077812 */ /* 0x000fe400078ec0ff */
[----:B------:R-:W-:-:S02]  /*ffe0*/  LOP3.LUT R6, R6, 0xff, RZ, 0xc0, !PT ;  /* 0x000000ff06067812 */ /* 0x000fc400078ec0ff */
[----:B------:R-:W-:Y:S02]  /*fff0*/  PRMT R49, R20, 0x7604, R27 ;  /* 0x0000760414317816 */ /* 0x000fe4000000001b */
[----:B------:R-:W-:Y:S02]  /*10000*/  PRMT R51, R24, 0x7604, R51 ;  /* 0x0000760418337816 */ /* 0x000fe40000000033 */
[----:B------:R-:W0:Y:S01]  /*10010*/  LDS.128 R24, [R0+0x10400] ;  /* 0x0104000000187984 */ /* 0x000e220000000c00 */
[----:B------:R-:W-:Y:S02]  /*10020*/  PRMT R41, R6, 0x7604, R7 ;  /* 0x0000760406297816 */ /* 0x000fe40000000007 */
[----:B------:R-:W-:Y:S02]  /*10030*/  SHF.R.U32.HI R20, RZ, 0x10, R28 ;  /* 0x00000010ff147819 */ /* 0x000fe4000001161c */
[----:B------:R-:W-:Y:S02]  /*10040*/  SHF.R.U32.HI R36, RZ, 0x10, R29 ;  /* 0x00000010ff247819 */ /* 0x000fe4000001161d */
[----:B------:R-:W-:-:S02]  /*10050*/  SHF.R.U32.HI R21, RZ, 0x10, R30 ;  /* 0x00000010ff157819 */ /* 0x000fc4000001161e */
[----:B------:R-:W-:Y:S02]  /*10060*/  SHF.R.U32.HI R40, RZ, 0x10, R31 ;  /* 0x00000010ff287819 */ /* 0x000fe4000001161f */
[----:B------:R-:W-:Y:S02]  /*10070*/  LOP3.LUT R20, R20, 0xff, RZ, 0xc0, !PT ;  /* 0x000000ff14147812 */ /* 0x000fe400078ec0ff */
[----:B------:R-:W-:Y:S02]  /*10080*/  LOP3.LUT R36, R36, 0xff, RZ, 0xc0, !PT ;  /* 0x000000ff24247812 */ /* 0x000fe400078ec0ff */
[----:B------:R-:W-:Y:S02]  /*10090*/  LOP3.LUT R38, R21, 0xff, RZ, 0xc0, !PT ;  /* 0x000000ff15267812 */ /* 0x000fe400078ec0ff */
[----:B------:R-:W-:Y:S02]  /*100a0*/  LOP3.LUT R40, R40, 0xff, RZ, 0xc0, !PT ;  /* 0x000000ff28287812 */ /* 0x000fe400078ec0ff */
[----:B------:R-:W-:-:S02]  /*100b0*/  PRMT R21, R20, 0x7054, R37 ;  /* 0x0000705414157816 */ /* 0x000fc40000000025 */
[----:B------:R-:W-:Y:S02]  /*100c0*/  PRMT R39, R36, 0x7054, R39 ;  /* 0x0000705424277816 */ /* 0x000fe40000000027 */
[----:B------:R-:W-:Y:S02]  /*100d0*/  SHF.R.U32.HI R20, RZ, 0x10, R8 ;  /* 0x00000010ff147819 */ /* 0x000fe40000011608 */
[----:B------:R-:W-:Y:S02]  /*100e0*/  SHF.R.U32.HI R36, RZ, 0x10, R9 ;  /* 0x00000010ff247819 */ /* 0x000fe40000011609 */
[----:B------:R-:W-:Y:S02]  /*100f0*/  PRMT R43, R40, 0x7054, R43 ;  /* 0x00007054282b7816 */ /* 0x000fe4000000002b */
[----:B------:R-:W-:Y:S02]  /*10100*/  SHF.R.U32.HI R37, RZ, 0x10, R10 ;  /* 0x00000010ff257819 */ /* 0x000fe4000001160a */
[----:B------:R-:W-:-:S02]  /*10110*/  SHF.R.U32.HI R40, RZ, 0x10, R11 ;  /* 0x00000010ff287819 */ /* 0x000fc4000001160b */
[----:B------:R-:W-:Y:S02]  /*10120*/  LOP3.LUT R20, R20, 0xff, RZ, 0xc0, !PT ;  /* 0x000000ff14147812 */ /* 0x000fe400078ec0ff */
[----:B------:R-:W-:Y:S02]  /*10130*/  LOP3.LUT R36, R36, 0xff, RZ, 0xc0, !PT ;  /* 0x000000ff24247812 */ /* 0x000fe400078ec0ff */
[----:B------:R-:W-:Y:S02]  /*10140*/  PRMT R41, R38, 0x7054, R41 ;  /* 0x0000705426297816 */ /* 0x000fe40000000029 */
[----:B------:R-:W-:Y:S02]  /*10150*/  LOP3.LUT R38, R37, 0xff, RZ, 0xc0, !PT ;  /* 0x000000ff25267812 */ /* 0x000fe400078ec0ff */
[----:B------:R-:W-:Y:S02]  /*10160*/  LOP3.LUT R40, R40, 0xff, RZ, 0xc0, !PT ;  /* 0x000000ff28287812 */ /* 0x000fe400078ec0ff */
[----:B------:R-:W-:-:S02]  /*10170*/  PRMT R37, R20, 0x7054, R45 ;  /* 0x0000705414257816 */ /* 0x000fc4000000002d */
[----:B------:R-:W-:Y:S02]  /*10180*/  PRMT R45, R36, 0x7054, R47 ;  /* 0x00007054242d7816 */ /* 0x000fe4000000002f */
[----:B------:R-:W-:Y:S02]  /*10190*/  PRMT R49, R38, 0x7054, R49 ;  /* 0x0000705426317816 */ /* 0x000fe40000000031 */
[----:B------:R-:W-:Y:S02]  /*101a0*/  PRMT R51, R40, 0x7054, R51 ;  /* 0x0000705428337816 */ /* 0x000fe40000000033 */
[----:B------:R-:W-:Y:S02]  /*101b0*/  LOP3.LUT R48, R45, 0xff000000, R9, 0xf8, !PT ;  /* 0xff0000002d307812 */ /* 0x000fe400078ef809 */
[----:B------:R-:W-:Y:S02]  /*101c0*/  LOP3.LUT R37, R37, 0xff000000, R8, 0xf8, !PT ;  /* 0xff00000025257812 */ /* 0x000fe400078ef808 */
[----:B------:R-:W-:-:S02]  /*101d0*/  LOP3.LUT R40, R39, 0xff000000, R29, 0xf8, !PT ;  /* 0xff00000027287812 */ /* 0x000fc400078ef81d */
[----:B------:R-:W-:Y:S02]  /*101e0*/  LOP3.LUT R8, R49, 0xff000000, R10, 0xf8, !PT ;  /* 0xff00000031087812 */ /* 0x000fe400078ef80a */
[----:B------:R-:W-:Y:S02]  /*101f0*/  LOP3.LUT R51, R51, 0xff000000, R11, 0xf8, !PT ;  /* 0xff00000033337812 */ /* 0x000fe400078ef80b */
[----:B------:R-:W-:Y:S02]  /*10200*/  F2FP.F16.E4M3.UNPACK_B R49, R48 ;  /* 0x00000030ff31723e */ /* 0x000fe400020006ff */
[----:B0-----:R-:W-:Y:S02]  /*10210*/  F2FP.F16.E4M3.UNPACK_B R11, R25 ;  /* 0x00000019ff0b723e */ /* 0x001fe400020006ff */
[----:B------:R-:W-:Y:S01]  /*10220*/  LOP3.LUT R20, R41, 0xff000000, R30, 0xf8, !PT ;  /* 0xff00000029147812 */ /* 0x000fe200078ef81e */
[--C-:B------:R-:W-:Y:S01]  /*10230*/  HADD2.F32 R50, -RZ, R49.reuse.H0_H0 ;  /* 0x20000031ff327230 */ /* 0x100fe20000004100 */
[----:B------:R-:W-:Y:S01]  /*10240*/  LOP3.LUT R21, R21, 0xff000000, R28, 0xf8, !PT ;  /* 0xff00000015157812 */ /* 0x000fe200078ef81c */
[----:B------:R-:W-:Y:S01]  /*10250*/  HADD2.F32 R49, -RZ, R49.H1_H1 ;  /* 0x30000031ff317230 */ /* 0x000fe20000004100 */
[----:B------:R-:W-:-:S02]  /*10260*/  F2FP.F16.E4M3.UNPACK_B R30, R40 ;  /* 0x00000028ff1e723e */ /* 0x000fc400020006ff */
[----:B------:R-:W-:Y:S02]  /*10270*/  LOP3.LUT R47, R43, 0xff000000, R31, 0xf8, !PT ;  /* 0xff0000002b2f7812 */ /* 0x000fe400078ef81f */
[-C--:B------:R-:W-:Y:S01]  /*10280*/  F2FP.F16.E4M3.UNPACK_B R36, R24.reuse ;  /* 0x00000018ff24723e */ /* 0x080fe200020006ff */
[--C-:B------:R-:W-:Y:S01]  /*10290*/  HADD2.F32 R46, -RZ, R30.reuse.H0_H0 ;  /* 0x2000001eff2e7230 */ /* 0x100fe20000004100 */
[----:B------:R-:W-:Y:S01]  /*102a0*/  F2FP.F16.E4M3.UNPACK_B R43, R24.H1 ;  /* 0x00000018ff2b723e */ /* 0x000fe200030006ff */
[----:B------:R-:W-:Y:S01]  /*102b0*/  HADD2.F32 R30, -RZ, R30.H1_H1 ;  /* 0x3000001eff1e7230 */ /* 0x000fe20000004100 */
[----:B------:R-:W-:Y:S02]  /*102c0*/  F2FP.F16.E4M3.UNPACK_B R29, R25.H1 ;  /* 0x00000019ff1d723e */ /* 0x000fe400030006ff */
[----:B------:R-:W-:Y:S02]  /*102d0*/  F2FP.F16.E4M3.UNPACK_B R48, R48.H1 ;  /* 0x00000030ff30723e */ /* 0x000fe400030006ff */
[----:B------:R-:W-:-:S02]  /*102e0*/  F2FP.F16.E4M3.UNPACK_B R40, R40.H1 ;  /* 0x00000028ff28723e */ /* 0x000fc400030006ff */
[-C--:B------:R-:W-:Y:S02]  /*102f0*/  F2FP.F16.E4M3.UNPACK_B R42, R27.reuse ;  /* 0x0000001bff2a723e */ /* 0x080fe400020006ff */
[----:B------:R-:W-:Y:S01]  /*10300*/  F2FP.F16.E4M3.UNPACK_B R45, R27.H1 ;  /* 0x0000001bff2d723e */ /* 0x000fe200030006ff */
[--C-:B------:R-:W-:Y:S02]  /*10310*/  HADD2.F32 R27, -RZ, R40.reuse.H0_H0 ;  /* 0x20000028ff1b7230 */ /* 0x100fe40000004100 */
[----:B------:R-:W-:Y:S01]  /*10320*/  HADD2.F32 R40, -RZ, R40.H1_H1 ;  /* 0x30000028ff287230 */ /* 0x000fe20000004100 */
        /* <DEDUP_REMOVED lines=9> */
[----:B------:R-:W-:Y:S01]  /*103c0*/  FMUL.FTZ R25, R5, R46 ;  /* 0x0000002e05197220 */ /* 0x000fe20000410000 */
[----:B------:R-:W-:Y:S02]  /*103d0*/  F2FP.F16.E4M3.UNPACK_B R39, R4.H1 ;  /* 0x00000004ff27723e */ /* 0x000fe400030006ff */
[C---:B------:R-:W-:Y:S01]  /*103e0*/  FFMA.FTZ R5, R9.reuse, R46, -R24 ;  /* 0x0000002e09057223 */ /* 0x040fe20000010818 */
[----:B------:R-:W-:Y:S02]  /*103f0*/  HADD2.F32 R24, -RZ, R10.H1_H1 ;  /* 0x3000000aff187230 */ /* 0x000fe40000004100 */
[----:B------:R-:W-:Y:S01]  /*10400*/  FFMA.FTZ R9, R9, R50, R25 ;  /* 0x0000003209097223 */ /* 0x000fe20000010019 */
[----:B------:R-:W-:Y:S02]  /*10410*/  HADD2.F32 R46, -RZ, R48.H0_H0 ;  /* 0x20000030ff2e7230 */ /* 0x000fe40000004100 */
[----:B------:R-:W-:Y:S01]  /*10420*/  FMUL.FTZ R53, R11, R49 ;  /* 0x000000310b357220 */ /* 0x000fe20000410000 */
[----:B------:R-:W-:-:S02]  /*10430*/  HADD2.F32 R10, -RZ, R29.H0_H0 ;  /* 0x2000001dff0a7230 */ /* 0x000fc40000004100 */
[----:B------:R-:W-:Y:S01]  /*10440*/  FMUL.FTZ R50, R11, R30 ;  /* 0x0000001e0b327220 */ /* 0x000fe20000410000 */
[--C-:B------:R-:W-:Y:S01]  /*10450*/  HADD2.F32 R25, -RZ, R28.reuse.H0_H0 ;  /* 0x2000001cff197230 */ /* 0x100fe20000004100 */
[----:B------:R-:W-:Y:S01]  /*10460*/  F2FP.F16.E4M3.UNPACK_B R31, R4 ;  /* 0x00000004ff1f723e */ /* 0x000fe200020006ff */
[----:B------:R-:W-:Y:S02]  /*10470*/  HADD2.F32 R29, -RZ, R29.H1_H1 ;  /* 0x3000001dff1d7230 */ /* 0x000fe40000004100 */
[C---:B------:R-:W-:Y:S01]  /*10480*/  FMUL.FTZ R52, R10.reuse, R46 ;  /* 0x0000002e0a347220 */ /* 0x040fe20000410000 */
[----:B------:R-:W-:Y:S01]  /*10490*/  FMUL.FTZ R55, R10, R27 ;  /* 0x0000001b0a377220 */ /* 0x000fe20000410000 */
[C---:B------:R-:W-:Y:S01]  /*104a0*/  FFMA.FTZ R10, R24.reuse, R30, -R53 ;  /* 0x0000001e180a7223 */ /* 0x040fe20000010835 */
[----:B------:R-:W-:Y:S01]  /*104b0*/  FFMA.FTZ R24, R24, R49, R50 ;  /* 0x0000003118187223 */ /* 0x000fe20000010032 */
[----:B------:R-:W-:Y:S01]  /*104c0*/  F2FP.F16.E4M3.UNPACK_B R50, R51 ;  /* 0x00000033ff32723e */ /* 0x000fe200020006ff */
[C---:B------:R-:W-:Y:S01]  /*104d0*/  FFMA.FTZ R11, R25.reuse, R27, -R52 ;  /* 0x0000001b190b7223 */ /* 0x040fe20000010834 */
[----:B------:R-:W-:Y:S01]  /*104e0*/  FFMA.FTZ R25, R25, R46, R55 ;  /* 0x0000002e19197223 */ /* 0x000fe20000010037 */
[----:B------:R-:W-:Y:S01]  /*104f0*/  F2FP.F16.E4M3.UNPACK_B R46, R47 ;  /* 0x0000002fff2e723e */ /* 0x000fe200020006ff */
[----:B------:R-:W-:-:S02]  /*10500*/  HADD2.F32 R30, -RZ, R28.H1_H1 ;  /* 0x3000001cff1e7230 */ /* 0x000fc40000004100 */
[C---:B------:R-:W-:Y:S01]  /*10510*/  FMUL.FTZ R54, R29.reuse, R40 ;  /* 0x000000281d367220 */ /* 0x040fe20000410000 */
[----:B------:R-:W-:Y:S01]  /*10520*/  HADD2.F32 R49, -RZ, R48.H1_H1 ;  /* 0x30000030ff317230 */ /* 0x000fe20000004100 */
[----:B------:R-:W-:Y:S01]  /*10530*/  F2FP.F16.E4M3.UNPACK_B R47, R47.H1 ;  /* 0x0000002fff2f723e */ /* 0x000fe200030006ff */
[----:B------:R-:W-:Y:S01]  /*10540*/  HADD2.F32 R52, -RZ, R50.H0_H0 ;  /* 0x20000032ff347230 */ /* 0x000fe20000004100 */
[-C--:B------:R-:W-:Y:S01]  /*10550*/  F2FP.F16.E4M3.UNPACK_B R4, R6.reuse ;  /* 0x00000006ff04723e */ /* 0x080fe200020006ff */
[----:B------:R-:W-:Y:S02]  /*10560*/  HADD2.F32 R28, -RZ, R42.H0_H0 ;  /* 0x2000002aff1c7230 */ /* 0x000fe40000004100 */
[----:B------:R-:W-:Y:S01]  /*10570*/  FMUL.FTZ R53, R29, R49 ;  /* 0x000000311d357220 */ /* 0x000fe20000410000 */
[----:B------:R-:W-:Y:S01]  /*10580*/  HADD2.F32 R48, -RZ, R46.H0_H0 ;  /* 0x2000002eff307230 */ /* 0x000fe20000004100 */
[----:B------:R-:W-:Y:S01]  /*10590*/  F2FP.F16.E4M3.UNPACK_B R7, R6.H1 ;  /* 0x00000006ff07723e */ /* 0x000fe200030006ff */
[----:B------:R-:W-:-:S02]  /*105a0*/  HADD2.F32 R27, -RZ, R38.H0_H0 ;  /* 0x20000026ff1b7230 */ /* 0x000fc40000004100 */
[C---:B------:R-:W-:Y:S01]  /*105b0*/  FMUL.FTZ R56, R28.reuse, R52 ;  /* 0x000000341c387220 */ /* 0x040fe20000410000 */
[----:B------:R-:W-:Y:S01]  /*105c0*/  F2FP.F16.E4M3.UNPACK_B R6, R26 ;  /* 0x0000001aff06723e */ /* 0x000fe200020006ff */
[----:B------:R-:W-:Y:S01]  /*105d0*/  FMUL.FTZ R55, R28, R48 ;  /* 0x000000301c377220 */ /* 0x000fe20000410000 */
[C---:B------:R-:W-:Y:S01]  /*105e0*/  FFMA.FTZ R28, R30.reuse, R40, -R53 ;  /* 0x000000281e1c7223 */ /* 0x040fe20000010835 */
[C---:B------:R-:W-:Y:S01]  /*105f0*/  FFMA.FTZ R29, R27.reuse, R48, -R56 ;  /* 0x000000301b1d7223 */ /* 0x040fe20000010838 */
[----:B------:R-:W-:Y:S01]  /*10600*/  F2FP.F16.E4M3.UNPACK_B R48, R51.H1 ;  /* 0x00000033ff30723e */ /* 0x000fe200030006ff */
[----:B------:R-:W-:Y:S02]  /*10610*/  HADD2.F32 R40, -RZ, R38.H1_H1 ;  /* 0x30000026ff287230 */ /* 0x000fe40000004100 */
[----:B------:R-:W-:Y:S01]  /*10620*/  FFMA.FTZ R30, R30, R49, R54 ;  /* 0x000000311e1e7223 */ /* 0x000fe20000010036 */
[----:B------:R-:W-:Y:S02]  /*10630*/  HADD2.F32 R53, -RZ, R50.H1_H1 ;  /* 0x30000032ff357230 */ /* 0x000fe40000004100 */
[----:B------:R-:W-:Y:S01]  /*10640*/  FFMA.FTZ R27, R27, R52, R55 ;  /* 0x000000341b1b7223 */ /* 0x000fe20000010037 */
[----:B------:R-:W-:Y:S01]  /*10650*/  HADD2.F32 R38, -RZ, R42.H1_H1 ;  /* 0x3000002aff267230 */ /* 0x000fe20000004100 */
[----:B------:R-:W-:Y:S01]  /*10660*/  F2FP.F16.E4M3.UNPACK_B R26, R26.H1 ;  /* 0x0000001aff1a723e */ /* 0x000fe200030006ff */
[----:B------:R-:W-:Y:S01]  /*10670*/  HADD2.F32 R49, -RZ, R46.H1_H1 ;  /* 0x3000002eff317230 */ /* 0x000fe20000004100 */
[----:B------:R-:W-:Y:S01]  /*10680*/  F2FP.SATFINITE.E4M3.F32.PACK_AB_MERGE_C R11, R28, R11, RZ ;  /* 0x0000000b1c0b723e */ /* 0x000fe200048070ff */
[----:B------:R-:W-:-:S02]  /*10690*/  HADD2.F32 R55, -RZ, R48.H0_H0 ;  /* 0x20000030ff377230 */ /* 0x000fc40000004100 */
[C---:B------:R-:W-:Y:S01]  /*106a0*/  FMUL.FTZ R57, R38.reuse, R53 ;  /* 0x0000003526397220 */ /* 0x040fe20000410000 */
[----:B------:R-:W-:Y:S02]  /*106b0*/  HADD2.F32 R46, -RZ, R45.H0_H0 ;  /* 0x2000002dff2e7230 */ /* 0x000fe40000004100 */
[-C--:B------:R-:W-:Y:S01]  /*106c0*/  FMUL.FTZ R50, R38, R49.reuse ;  /* 0x0000003126327220 */ /* 0x080fe20000410000 */
[----:B------:R-:W-:Y:S02]  /*106d0*/  HADD2.F32 R51, -RZ, R47.H0_H0 ;  /* 0x2000002fff337230 */ /* 0x000fe40000004100 */
[----:B------:R-:W-:Y:S01]  /*106e0*/  FFMA.FTZ R38, R40, R49, -R57 ;  /* 0x0000003128267223 */ /* 0x000fe20000010839 */
[----:B------:R-:W-:Y:S02]  /*106f0*/  HADD2.F32 R42, -RZ, R41.H0_H0 ;  /* 0x20000029ff2a7230 */ /* 0x000fe40000004100 */
[----:B------:R-:W-:Y:S01]  /*10700*/  FMUL.FTZ R59, R46, R55 ;  /* 0x000000372e3b7220 */ /* 0x000fe20000410000 */
[----:B------:R-:W-:Y:S01]  /*10710*/  FFMA.FTZ R40, R40, R53, R50 ;  /* 0x0000003528287223 */ /* 0x000fe20000010032 */
[----:B------:R-:W-:Y:S01]  /*10720*/  FMUL.FTZ R46, R46, R51 ;  /* 0x000000332e2e7220 */ /* 0x000fe20000410000 */
[----:B------:R-:W-:Y:S01]  /*10730*/  HADD2.F32 R49, -RZ, R47.H1_H1 ;  /* 0x3000002fff317230 */ /* 0x000fe20000004100 */
[----:B------:R-:W-:Y:S01]  /*10740*/  F2FP.F16.E4M3.UNPACK_B R50, R37.H1 ;  /* 0x00000025ff32723e */ /* 0x000fe200030006ff */
[C---:B------:R-:W-:Y:S01]  /*10750*/  FFMA.FTZ R59, R42.reuse, R51, -R59 ;  /* 0x000000332a3b7223 */ /* 0x040fe2000001083b */
[----:B------:R-:W-:Y:S01]  /*10760*/  F2FP.F16.E4M3.UNPACK_B R47, R21.H1 ;  /* 0x00000015ff2f723e */ /* 0x000fe200030006ff */
[----:B------:R-:W-:Y:S01]  /*10770*/  FFMA.FTZ R55, R42, R55, R46 ;  /* 0x000000372a377223 */ /* 0x000fe2000001002e */
[----:B------:R-:W-:Y:S01]  /*10780*/  HADD2.F32 R51, -RZ, R48.H1_H1 ;  /* 0x30000030ff337230 */ /* 0x000fe20000004100 */
[----:B------:R-:W-:Y:S01]  /*10790*/  F2FP.SATFINITE.E4M3.F32.PACK_AB_MERGE_C R25, R30, R25, RZ ;  /* 0x000000191e19723e */ /* 0x000fe200048070ff */
[----:B------:R-:W-:Y:S01]  /*107a0*/  HADD2.F32 R46, -RZ, R45.H1_H1 ;  /* 0x3000002dff2e7230 */ /* 0x000fe20000004100 */
[----:B------:R-:W-:Y:S01]  /*107b0*/  F2FP.SATFINITE.E4M3.F32.PACK_AB_MERGE_C R5, R10, R5, R11 ;  /* 0x000000050a05723e */ /* 0x000fe2000480700b */
[----:B------:R-:W-:Y:S01]  /*107c0*/  HADD2.F32 R52, -RZ, R50.H0_H0 ;  /* 0x20000032ff347230 */ /* 0x000fe20000004100 */
[----:B------:R-:W-:Y:S01]  /*107d0*/  F2FP.SATFINITE.E4M3.F32.PACK_AB_MERGE_C R9, R24, R9, R25 ;  /* 0x000000091809723e */ /* 0x000fe20004807019 */
[----:B------:R-:W-:-:S02]  /*107e0*/  HADD2.F32 R45, -RZ, R43.H0_H0 ;  /* 0x2000002bff2d7230 */ /* 0x000fc40000004100 */
[C---:B------:R-:W-:Y:S01]  /*107f0*/  FMUL.FTZ R53, R46.reuse, R51 ;  /* 0x000000332e357220 */ /* 0x040fe20000410000 */
[----:B------:R-:W-:Y:S02]  /*10800*/  HADD2.F32 R48, -RZ, R47.H0_H0 ;  /* 0x2000002fff307230 */ /* 0x000fe40000004100 */
[----:B------:R-:W-:Y:S01]  /*10810*/  FMUL.FTZ R54, R46, R49 ;  /* 0x000000312e367220 */ /* 0x000fe20000410000 */
[----:B------:R-:W-:Y:S02]  /*10820*/  HADD2.F32 R42, -RZ, R41.H1_H1 ;  /* 0x30000029ff2a7230 */ /* 0x000fe40000004100 */
[C---:B------:R-:W-:Y:S01]  /*10830*/  FMUL.FTZ R46, R45.reuse, R52 ;  /* 0x000000342d2e7220 */ /* 0x040fe20000410000 */
[----:B------:R-:W-:Y:S02]  /*10840*/  HADD2.F32 R41, -RZ, R39.H0_H0 ;  /* 0x20000027ff297230 */ /* 0x000fe40000004100 */
[----:B------:R-:W-:Y:S01]  /*10850*/  FMUL.FTZ R45, R45, R48 ;  /* 0x000000302d2d7220 */ /* 0x000fe20000410000 */
[----:B------:R-:W-:-:S02]  /*10860*/  HADD2.F32 R50, -RZ, R50.H1_H1 ;  /* 0x30000032ff327230 */ /* 0x000fc40000004100 */
[C---:B------:R-:W-:Y:S01]  /*10870*/  FFMA.FTZ R56, R42.reuse, R49, -R53 ;  /* 0x000000312a387223 */ /* 0x040fe20000010835 */
[----:B------:R-:W-:Y:S02]  /*10880*/  HADD2.F32 R43, -RZ, R43.H1_H1 ;  /* 0x3000002bff2b7230 */ /* 0x000fe40000004100 */
[----:B------:R-:W-:Y:S01]  /*10890*/  FFMA.FTZ R58, R42, R51, R54 ;  /* 0x000000332a3a7223 */ /* 0x000fe20000010036 */
[C---:B------:R-:W-:Y:S01]  /*108a0*/  FFMA.FTZ R52, R41.reuse, R52, R45 ;  /* 0x0000003429347223 */ /* 0x040fe2000001002d */
[----:B------:R-:W-:Y:S01]  /*108b0*/  FFMA.FTZ R49, R41, R48, -R46 ;  /* 0x0000003029317223 */ /* 0x000fe2000001082e */
[----:B------:R-:W-:Y:S01]  /*108c0*/  HADD2.F32 R42, -RZ, R47.H1_H1 ;  /* 0x3000002fff2a7230 */ /* 0x000fe20000004100 */
[----:B------:R-:W-:Y:S01]  /*108d0*/  F2FP.F16.E4M3.UNPACK_B R45, R37 ;  /* 0x00000025ff2d723e */ /* 0x000fe200020006ff */
[----:B------:R-:W-:Y:S01]  /*108e0*/  HADD2.F32 R39, -RZ, R39.H1_H1 ;  /* 0x30000027ff277230 */ /* 0x000fe20000004100 */
[----:B------:R-:W-:Y:S01]  /*108f0*/  F2FP.F16.E4M3.UNPACK_B R41, R21 ;  /* 0x00000015ff29723e */ /* 0x000fe200020006ff */
[C---:B------:R-:W-:Y:S01]  /*10900*/  FMUL.FTZ R48, R43.reuse, R50 ;  /* 0x000000322b307220 */ /* 0x040fe20000410000 */
[----:B------:R-:W-:Y:S01]  /*10910*/  FMUL.FTZ R43, R43, R42 ;  /* 0x0000002a2b2b7220 */ /* 0x000fe20000410000 */
[----:B------:R-:W-:Y:S01]  /*10920*/  HADD2.F32 R46, -RZ, R45.H0_H0 ;  /* 0x2000002dff2e7230 */ /* 0x000fe20000004100 */
[----:B------:R-:W-:Y:S01]  /*10930*/  F2FP.SATFINITE.E4M3.F32.PACK_AB_MERGE_C R55, R58, R55, RZ ;  /* 0x000000373a37723e */ /* 0x000fe200048070ff */
        /* <DEDUP_REMOVED lines=10> */
[----:B------:R-:W-:Y:S01]  /*109e0*/  HADD2.F32 R41, -RZ, R41.H1_H1 ;  /* 0x30000029ff297230 */ /* 0x000fe20000004100 */
[----:B------:R-:W-:Y:S01]  /*109f0*/  F2FP.F16.E4M3.UNPACK_B R39, R8.H1 ;  /* 0x00000008ff27723e */ /* 0x000fe200030006ff */
[----:B------:R-:W-:Y:S02]  /*10a00*/  HADD2.F32 R31, -RZ, R31.H1_H1 ;  /* 0x3000001fff1f7230 */ /* 0x000fe40000004100 */
[C---:B------:R-:W-:Y:S01]  /*10a10*/  FMUL.FTZ R42, R36.reuse, R45 ;  /* 0x0000002d242a7220 */ /* 0x040fe20000410000 */
[----:B------:R-:W-:Y:S01]  /*10a20*/  FFMA.FTZ R50, R21, R46, R50 ;  /* 0x0000002e15327223 */ /* 0x000fe20000010032 */
[-C--:B------:R-:W-:Y:S01]  /*10a30*/  F2FP.F16.E4M3.UNPACK_B R21, R20.reuse.H1 ;  /* 0x00000014ff15723e */ /* 0x080fe200030006ff */
[-C--:B------:R-:W-:Y:S01]  /*10a40*/  FMUL.FTZ R46, R36, R41.reuse ;  /* 0x00000029242e7220 */ /* 0x080fe20000410000 */
[----:B------:R-:W-:Y:S01]  /*10a50*/  FFMA.FTZ R43, R31, R41, -R42 ;  /* 0x000000291f2b7223 */ /* 0x000fe2000001082a */
[----:B------:R-:W-:Y:S01]  /*10a60*/  HADD2.F32 R41, -RZ, R39.H0_H0 ;  /* 0x20000027ff297230 */ /* 0x000fe20000004100 */
[----:B------:R-:W-:Y:S01]  /*10a70*/  F2FP.F16.E4M3.UNPACK_B R20, R20 ;  /* 0x00000014ff14723e */ /* 0x000fe200020006ff */
        /* <DEDUP_REMOVED lines=9> */
[----:B------:R-:W-:Y:S01]  /*10b10*/  F2FP.SATFINITE.E4M3.F32.PACK_AB_MERGE_C R11, R40, R27, R55 ;  /* 0x0000001b280b723e */ /* 0x000fe20004807037 */
[----:B------:R-:W-:-:S02]  /*10b20*/  HADD2.F32 R21, -RZ, R7.H0_H0 ;  /* 0x20000007ff157230 */ /* 0x000fc40000004100 */
[C---:B------:R-:W-:Y:S01]  /*10b30*/  FMUL.FTZ R46, R26.reuse, R39 ;  /* 0x000000271a2e7220 */ /* 0x040fe20000410000 */
[----:B------:R-:W-:Y:S02]  /*10b40*/  HADD2.F32 R7, -RZ, R7.H1_H1 ;  /* 0x30000007ff077230 */ /* 0x000fe40000004100 */
[----:B------:R-:W-:Y:S01]  /*10b50*/  FMUL.FTZ R26, R26, R37 ;  /* 0x000000251a1a7220 */ /* 0x000fe20000410000 */
[C---:B------:R-:W-:Y:S01]  /*10b60*/  FFMA.FTZ R42, R21.reuse, R31, -R42 ;  /* 0x0000001f152a7223 */ /* 0x040fe2000001082a */
[----:B------:R-:W-:Y:S01]  /*10b70*/  FFMA.FTZ R36, R21, R41, R36 ;  /* 0x0000002915247223 */ /* 0x000fe20000010024 */
[C---:B------:R-:W-:Y:S01]  /*10b80*/  FFMA.FTZ R51, R7.reuse, R37, -R46 ;  /* 0x0000002507337223 */ /* 0x040fe2000001082e */
[----:B------:R-:W-:Y:S01]  /*10b90*/  FFMA.FTZ R53, R7, R39, R26 ;  /* 0x0000002707357223 */ /* 0x000fe2000001001a */
[--C-:B------:R-:W-:Y:S02]  /*10ba0*/  HADD2.F32 R21, -RZ, R20.reuse.H0_H0 ;  /* 0x20000014ff157230 */ /* 0x100fe40000004100 */
[----:B------:R-:W-:Y:S01]  /*10bb0*/  HADD2.F32 R31, -RZ, R20.H1_H1 ;  /* 0x30000014ff1f7230 */ /* 0x000fe20000004100 */
[----:B------:R-:W-:Y:S01]  /*10bc0*/  F2FP.SATFINITE.E4M3.F32.PACK_AB_MERGE_C R42, R51, R42, RZ ;  /* 0x0000002a332a723e */ /* 0x000fe200048070ff */
[----:B------:R-:W-:Y:S01]  /*10bd0*/  HADD2.F32 R20, -RZ, R8.H0_H0 ;  /* 0x20000008ff147230 */ /* 0x000fe20000004100 */
[----:B------:R-:W-:Y:S01]  /*10be0*/  F2FP.SATFINITE.E4M3.F32.PACK_AB_MERGE_C R36, R53, R36, RZ ;  /* 0x000000243524723e */ /* 0x000fe200048070ff */
[----:B------:R-:W-:-:S02]  /*10bf0*/  HADD2.F32 R7, -RZ, R6.H0_H0 ;  /* 0x20000006ff077230 */ /* 0x000fc40000004100 */
[----:B------:R-:W-:Y:S02]  /*10c00*/  HADD2.F32 R37, -RZ, R8.H1_H1 ;  /* 0x30000008ff257230 */ /* 0x000fe40000004100 */
[----:B------:R-:W-:Y:S02]  /*10c10*/  HADD2.F32 R8, -RZ, R6.H1_H1 ;  /* 0x30000006ff087230 */ /* 0x000fe40000004100 */
[CC--:B------:R-:W-:Y:S01]  /*10c20*/  FMUL.FTZ R39, R7.reuse, R20.reuse ;  /* 0x0000001407277220 */ /* 0x0c0fe20000410000 */
[--C-:B------:R-:W-:Y:S02]  /*10c30*/  HADD2.F32 R6, -RZ, R4.reuse.H0_H0 ;  /* 0x20000004ff067230 */ /* 0x100fe40000004100 */
[----:B------:R-:W-:Y:S01]  /*10c40*/  FMUL.FTZ R7, R7, R21 ;  /* 0x0000001507077220 */ /* 0x000fe20000410000 */
[----:B------:R-:W-:Y:S02]  /*10c50*/  HADD2.F32 R4, -RZ, R4.H1_H1 ;  /* 0x30000004ff047230 */ /* 0x000fe40000004100 */
[C---:B------:R-:W-:Y:S01]  /*10c60*/  FMUL.FTZ R41, R8.reuse, R37 ;  /* 0x0000002508297220 */ /* 0x040fe20000410000 */
[----:B------:R-:W-:Y:S01]  /*10c70*/  FMUL.FTZ R8, R8, R31 ;  /* 0x0000001f08087220 */ /* 0x000fe20000410000 */
        /* <DEDUP_REMOVED lines=14> */
.L_x_1709:
[----:B------:R-:W-:Y:S05]  /*10d60*/  BSYNC B1 ;  /* 0x0000000000017941 */ /* 0x000fea0003800000 */
.L_x_1708:
[----:B------:R-:W-:Y:S05]  /*10d70*/  @P2 BRA `(.L_x_1690) ;  /* 0x0000000c00dc2947 */ /* 0x000fea0003800000 */
[----:B-1----:R-:W4:Y:S01]  /*10d80*/  LDL R49, [R1+0x40] ;  /* 0x0000400001317983 */ /* 0x002f220000100800 */
[----:B--23-5:R-:W-:Y:S02]  /*10d90*/  SHF.R.U32.HI R4, RZ, 0x8, R32 ;  /* 0x00000008ff047819 */ /* 0x02cfe40000011620 */
[----:B------:R-:W-:Y:S02]  /*10da0*/  LOP3.LUT R0, R32, 0xff, RZ, 0xc0, !PT ;  /* 0x000000ff20007812 */ /* 0x000fe400078ec0ff */
[----:B------:R-:W-:Y:S02]  /*10db0*/  SHF.R.U32.HI R8, RZ, 0x8, R34 ;  /* 0x00000008ff087819 */ /* 0x000fe40000011622 */
[----:B------:R-:W-:Y:S02]  /*10dc0*/  LOP3.LUT R5, R4, 0xff, RZ, 0xc0, !PT ;  /* 0x000000ff04057812 */ /* 0x000fe400078ec0ff */
[----:B------:R-:W-:Y:S02]  /*10dd0*/  LEA.HI R3, R3, R179, RZ, 0x1c ;  /* 0x000000b303037211 */ /* 0x000fe400078fe0ff */
[----:B------:R-:W-:-:S02]  /*10de0*/  LOP3.LUT R4, R34, 0xff, RZ, 0xc0, !PT ;  /* 0x000000ff22047812 */ /* 0x000fc400078ec0ff */
[----:B------:R-:W-:Y:S02]  /*10df0*/  LOP3.LUT R9, R8, 0xff, RZ, 0xc0, !PT ;  /* 0x000000ff08097812 */ /* 0x000fe400078ec0ff */
[----:B0-----:R-:W-:Y:S02]  /*10e00*/  PRMT R21, R5, 0x7604, R0 ;  /* 0x0000760405157816 */ /* 0x001fe40000000000 */
[----:B------:R-:W-:Y:S02]  /*10e10*/  SHF.R.S32.HI R0, RZ, 0x1f, R3 ;  /* 0x0000001fff007819 */ /* 0x000fe40000011403 */
[----:B------:R-:W-:Y:S02]  /*10e20*/  PRMT R25, R9, 0x7604, R4 ;  /* 0x0000760409197816 */ /* 0x000fe40000000004 */
[----:B------:R-:W-:Y:S01]  /*10e30*/  LEA.HI R4, R0, R3, RZ, 0x2 ;  /* 0x0000000300047211 */ /* 0x000fe200078f10ff */
[----:B------:R-:W-:Y:S01]  /*10e40*/  IMAD.SHL.U32 R3, R3, 0x10, RZ ;  /* 0x0000001003037824 */ /* 0x000fe200078e00ff */
[----:B------:R-:W-:-:S02]  /*10e50*/  SHF.R.U32.HI R7, RZ, 0x8, R33 ;  /* 0x00000008ff077819 */ /* 0x000fc40000011621 */
[----:B------:R-:W-:Y:S02]  /*10e60*/  SHF.L.U32 R4, R4, 0xb, RZ ;  /* 0x0000000b04047819 */ /* 0x000fe400000006ff */
[----:B------:R-:W-:Y:S02]  /*10e70*/  LOP3.LUT R0, R180, 0x30, R3, 0xf8, !PT ;  /* 0x00000030b4007812 */ /* 0x000fe400078ef803 */
[----:B------:R-:W-:Y:S02]  /*10e80*/  LOP3.LUT R6, R33, 0xff, RZ, 0xc0, !PT ;  /* 0x000000ff21067812 */ /* 0x000fe400078ec0ff */
[----:B------:R-:W-:Y:S02]  /*10e90*/  LOP3.LUT R7, R7, 0xff, RZ, 0xc0, !PT ;  /* 0x000000ff07077812 */ /* 0x000fe400078ec0ff */
[----:B------:R-:W-:Y:S02]  /*10ea0*/  SHF.R.U32.HI R8, RZ, 0x8, R12 ;  /* 0x00000008ff087819 */ /* 0x000fe4000001160c */
[----:B------:R-:W-:-:S02]  /*10eb0*/  LOP3.LUT R0, R0, R181, RZ, 0x3c, !PT ;  /* 0x000000b500007212 */ /* 0x000fc400078e3cff */
[----:B------:R-:W-:Y:S02]  /*10ec0*/  LOP3.LUT R3, R4, 0xffffe000, RZ, 0xc0, !PT ;  /* 0xffffe00004037812 */ /* 0x000fe400078ec0ff */
[----:B------:R-:W-:Y:S02]  /*10ed0*/  PRMT R20, R7, 0x7604, R6 ;  /* 0x0000760407147816 */ /* 0x000fe40000000006 */
[----:B------:R-:W-:Y:S02]  /*10ee0*/  LOP3.LUT R7, R12, 0xff, RZ, 0xc0, !PT ;  /* 0x000000ff0c077812 */ /* 0x000fe400078ec0ff */
[----:B------:R-:W-:Y:S02]  /*10ef0*/  LOP3.LUT R8, R8, 0xff, RZ, 0xc0, !PT ;  /* 0x000000ff08087812 */ /* 0x000fe400078ec0ff */
[----:B------:R-:W-:Y:S02]  /*10f00*/  IADD3 R3, R0, R182, R3 ;  /* 0x000000b600037210 */ /* 0x000fe40007ffe003 */
[----:B------:R-:W-:-:S02]  /*10f10*/  PRMT R29, R8, 0x7604, R7 ;  /* 0x00007604081d7816 */ /* 0x000fc40000000007 */
[----:B------:R-:W-:Y:S01]  /*10f20*/  SHF.R.U32.HI R6, RZ, 0x8, R35 ;  /* 0x00000008ff067819 */ /* 0x000fe20000011623 */
[----:B------:R-:W-:Y:S01]  /*10f30*/  IMAD.IADD R0, R16, 0x1, R3 ;  /* 0x0000000110007824 */ /* 0x000fe200078e0203 */
[----:B------:R-:W-:Y:S02]  /*10f40*/  SHF.R.U32.HI R8, RZ, 0x8, R13 ;  /* 0x00000008ff087819 */ /* 0x000fe4000001160d */
[----:B------:R-:W-:Y:S02]  /*10f50*/  LOP3.LUT R5, R35, 0xff, RZ, 0xc0, !PT ;  /* 0x000000ff23057812 */ /* 0x000fe400078ec0ff */
[----:B------:R-:W-:Y:S02]  /*10f60*/  LOP3.LUT R6, R6, 0xff, RZ, 0xc0, !PT ;  /* 0x000000ff06067812 */ /* 0x000fe400078ec0ff */
[----:B------:R-:W-:Y:S02]  /*10f70*/  LOP3.LUT R3, R8, 0xff, RZ, 0xc0, !PT ;  /* 0x000000ff08037812 */ /* 0x000fe400078ec0ff */
[----:B------:R-:W0:Y:S01]  /*10f80*/  LDS.128 R8, [R0+0x10400] ;  /* 0x0104000000087984 */ /* 0x000e220000000c00 */
[----:B------:R-:W-:-:S02]  /*10f90*/  PRMT R24, R6, 0x7604, R5 ;  /* 0x0000760406187816 */ /* 0x000fc40000000005 */
[----:B------:R-:W-:Y:S02]  /*10fa0*/  SHF.R.U32.HI R31, RZ, 0x8, R15 ;  /* 0x00000008ff1f7819 */ /* 0x000fe4000001160f */
[----:B------:R-:W-:Y:S02]  /*10fb0*/  LOP3.LUT R30, R15, 0xff, RZ, 0xc0, !PT ;  /* 0x000000ff0f1e7812 */ /* 0x000fe400078ec0ff */
[----:B------:R-:W-:Y:S02]  /*10fc0*/  LOP3.LUT R31, R31, 0xff, RZ, 0xc0, !PT ;  /* 0x000000ff1f1f7812 */ /* 0x000fe400078ec0ff */
[----:B------:R-:W-:Y:S02]  /*10fd0*/  LOP3.LUT R26, R13, 0xff, RZ, 0xc0, !PT ;  /* 0x000000ff0d1a7812 */ /* 0x000fe400078ec0ff */
[----:B------:R-:W-:Y:S02]  /*10fe0*/  SHF.R.U32.HI R28, RZ, 0x8, R14 ;  /* 0x00000008ff1c7819 */ /* 0x000fe4000001160e */
[----:B------:R-:W-:-:S02]  /*10ff0*/  PRMT R30, R31, 0x7604, R30 ;  /* 0x000076041f1e7816 */ /* 0x000fc4000000001e */
[----:B------:R-:W-:Y:S02]  /*11000*/  PRMT R26, R3, 0x7604, R26 ;  /* 0x00007604031a7816 */ /* 0x000fe4000000001a */
[----:B------:R-:W-:Y:S02]  /*11010*/  SHF.R.U32.HI R31, RZ, 0x10, R13 ;  /* 0x00000010ff1f7819 */ /* 0x000fe4000001160d */
[----:B------:R-:W-:Y:S02]  /*11020*/  SHF.R.U32.HI R3, RZ, 0x10, R33 ;  /* 0x00000010ff037819 */ /* 0x000fe40000011621 */
[----:B------:R-:W-:Y:S01]  /*11030*/  LOP3.LUT R27, R14, 0xff, RZ, 0xc0, !PT ;  /* 0x000000ff0e1b7812 */ /* 0x000fe200078ec0ff */
[----:B------:R-:W-:Y:S01]  /*11040*/  IMAD.U32 R31, R31, 0x10000, RZ ;  /* 0x000100001f1f7824 */ /* 0x000fe200078e00ff */
[----:B------:R-:W-:Y:S01]  /*11050*/  LOP3.LUT R28, R28, 0xff, RZ, 0xc0, !PT ;  /* 0x000000ff1c1c7812 */ /* 0x000fe200078ec0ff */
[----:B------:R-:W-:Y:S01]  /*11060*/  IMAD.U32 R3, R3, 0x10000, RZ ;  /* 0x0001000003037824 */ /* 0x000fe200078e00ff */
[----:B------:R-:W-:-:S02]  /*11070*/  SHF.R.U32.HI R39, RZ, 0x10, R15 ;  /* 0x00000010ff277819 */ /* 0x000fc4000001160f */
[----:B------:R-:W-:Y:S02]  /*11080*/  PRMT R37, R28, 0x7604, R27 ;  /* 0x000076041c257816 */ /* 0x000fe4000000001b */
[----:B------:R-:W-:Y:S01]  /*11090*/  SHF.R.U32.HI R27, RZ, 0x10, R35 ;  /* 0x00000010ff1b7819 */ /* 0x000fe20000011623 */
[----:B------:R-:W-:Y:S01]  /*110a0*/  IMAD.U32 R39, R39, 0x10000, RZ ;  /* 0x0001000027277824 */ /* 0x000fe200078e00ff */
[----:B------:R-:W-:Y:S02]  /*110b0*/  LOP3.LUT R31, R26, 0xff0000, R31, 0xf8, !PT ;  /* 0x00ff00001a1f7812 */ /* 0x000fe400078ef81f */
[----:B------:R-:W-:Y:S01]  /*110c0*/  LOP3.LUT R3, R20, 0xff0000, R3, 0xf8, !PT ;  /* 0x00ff000014037812 */ /* 0x000fe200078ef803 */
[----:B------:R-:W-:Y:S01]  /*110d0*/  IMAD.U32 R27, R27, 0x10000, RZ ;  /* 0x000100001b1b7824 */ /* 0x000fe200078e00ff */
        /* <DEDUP_REMOVED lines=8> */
[----:B------:R-:W-:Y:S02]  /*11160*/  F2FP.F16.E4M3.UNPACK_B R34, R36 ;  /* 0x00000024ff22723e */ /* 0x000fe400020006ff */
[----:B------:R-:W-:Y:S01]  /*11170*/  LOP3.LUT R42, R41, 0xff000000, R15, 0xf8, !PT ;  /* 0xff000000292a7812 */ /* 0x000fe200078ef80f */
[--C-:B------:R-:W-:Y:S01]  /*11180*/  HADD2.F32 R41, -RZ, R40.reuse.H0_H0 ;  /* 0x20000028ff297230 */ /* 0x100fe20000004100 */
[----:B------:R-:W-:Y:S01]  /*11190*/  LOP3.LUT R33, R37, 0xff0000, R14, 0xf8, !PT ;  /* 0x00ff000025217812 */ /* 0x000fe200078ef80e */
[----:B------:R-:W-:Y:S01]  /*111a0*/  HADD2.F32 R40, -RZ, R40.H1_H1 ;  /* 0x30000028ff287230 */ /* 0x000fe20000004100 */
[--C-:B------:R-:W-:Y:S02]  /*111b0*/  LOP3.LUT R21, R21, 0xff0000, R32.reuse, 0xf8, !PT ;  /* 0x00ff000015157812 */ /* 0x100fe400078ef820 */
[----:B------:R-:W-:Y:S01]  /*111c0*/  LOP3.LUT R37, R27, 0xff000000, R35, 0xf8, !PT ;  /* 0xff0000001b257812 */ /* 0x000fe200078ef823 */
[--C-:B------:R-:W-:Y:S01]  /*111d0*/  HADD2.F32 R35, -RZ, R34.reuse.H0_H0 ;  /* 0x20000022ff237230 */ /* 0x100fe20000004100 */
[----:B------:R-:W-:Y:S01]  /*111e0*/  LOP3.LUT R21, R21, 0xff000000, R32, 0xf8, !PT ;  /* 0xff00000015157812 */ /* 0x000fe200078ef820 */
[----:B------:R-:W-:Y:S01]  /*111f0*/  HADD2.F32 R34, -RZ, R34.H1_H1 ;  /* 0x30000022ff227230 */ /* 0x000fe20000004100 */
[----:B------:R-:W-:-:S02]  /*11200*/  LOP3.LUT R29, R29, 0xff0000, R12, 0xf8, !PT ;  /* 0x00ff00001d1d7812 */ /* 0x000fc400078ef80c */
[----:B------:R-:W-:Y:S02]  /*11210*/  F2FP.F16.E4M3.UNPACK_B R26, R9.H1 ;  /* 0x00000009ff1a723e */ /* 0x000fe400030006ff */
[-C--:B------:R-:W-:Y:S02]  /*11220*/  F2FP.F16.E4M3.UNPACK_B R31, R8.reuse ;  /* 0x00000008ff1f723e */ /* 0x080fe400020006ff */
[----:B------:R-:W-:Y:S02]  /*11230*/  F2FP.F16.E4M3.UNPACK_B R32, R8.H1 ;  /* 0x00000008ff20723e */ /* 0x000fe400030006ff */
[----:B------:R-:W-:Y:S02]  /*11240*/  F2FP.F16.E4M3.UNPACK_B R39, R39.H1 ;  /* 0x00000027ff27723e */ /* 0x000fe400030006ff */
[----:B------:R-:W-:Y:S02]  /*11250*/  F2FP.F16.E4M3.UNPACK_B R36, R36.H1 ;  /* 0x00000024ff24723e */ /* 0x000fe400030006ff */
[----:B------:R-:W-:-:S02]  /*11260*/  LOP3.LUT R38, R29, 0xff000000, R12, 0xf8, !PT ;  /* 0xff0000001d267812 */ /* 0x000fc400078ef80c */
[----:B------:R-:W-:Y:S02]  /*11270*/  LOP3.LUT R12, R33, 0xff000000, R14, 0xf8, !PT ;  /* 0xff000000210c7812 */ /* 0x000fe400078ef80e */
[-C--:B------:R-:W-:Y:S02]  /*11280*/  F2FP.F16.E4M3.UNPACK_B R30, R11.reuse ;  /* 0x0000000bff1e723e */ /* 0x080fe400020006ff */
[----:B------:R-:W-:Y:S01]  /*11290*/  F2FP.F16.E4M3.UNPACK_B R33, R11.H1 ;  /* 0x0000000bff21723e */ /* 0x000fe200030006ff */
[--C-:B------:R-:W-:Y:S01]  /*112a0*/  HADD2.F32 R11, -RZ, R36.reuse.H0_H0 ;  /* 0x20000024ff0b7230 */ /* 0x100fe20000004100 */
[----:B------:R-:W-:Y:S01]  /*112b0*/  F2FP.F16.E4M3.UNPACK_B R14, R10.H1 ;  /* 0x0000000aff0e723e */ /* 0x000fe200030006ff */
[----:B------:R-:W-:Y:S01]  /*112c0*/  HADD2.F32 R36, -RZ, R36.H1_H1 ;  /* 0x30000024ff247230 */ /* 0x000fe20000004100 */
[----:B----4-:R-:W0:Y:S02]  /*112d0*/  LDS.128 R4, [R49+0x10400] ;  /* 0x0104000031047984 */ /* 0x010e240000000c00 */
[----:B0-----:R-:W-:-:S02]  /*112e0*/  F2FP.F16.E4M3.UNPACK_B R13, R5 ;  /* 0x00000005ff0d723e */ /* 0x001fc400020006ff */
[----:B------:R-:W-:Y:S01]  /*112f0*/  F2FP.F16.E4M3.UNPACK_B R15, R5.H1 ;  /* 0x00000005ff0f723e */ /* 0x000fe200030006ff */
[--C-:B------:R-:W-:Y:S01]  /*11300*/  HADD2.F32 R5, -RZ, R24.reuse.H0_H0 ;  /* 0x20000018ff057230 */ /* 0x100fe20000004100 */
[-C--:B------:R-:W-:Y:S01]  /*11310*/  F2FP.F16.E4M3.UNPACK_B R28, R7.reuse ;  /* 0x00000007ff1c723e */ /* 0x080fe200020006ff */
[--C-:B------:R-:W-:Y:S01]  /*11320*/  HADD2.F32 R20, -RZ, R13.reuse.H0_H0 ;  /* 0x2000000dff147230 */ /* 0x100fe20000004100 */
[----:B------:R-:W-:Y:S01]  /*11330*/  F2FP.F16.E4M3.UNPACK_B R29, R7.H1 ;  /* 0x00000007ff1d723e */ /* 0x000fe200030006ff */
[----:B------:R-:W-:Y:S02]  /*11340*/  HADD2.F32 R24, -RZ, R24.H1_H1 ;  /* 0x30000018ff187230 */ /* 0x000fe40000004100 */
[C---:B------:R-:W-:Y:S01]  /*11350*/  FMUL.FTZ R9, R5.reuse, R41 ;  /* 0x0000002905097220 */ /* 0x040fe20000410000 */
[----:B------:R-:W-:Y:S01]  /*11360*/  FMUL.FTZ R8, R5, R35 ;  /* 0x0000002305087220 */ /* 0x000fe20000410000 */
[----:B------:R-:W-:Y:S01]  /*11370*/  F2FP.F16.E4M3.UNPACK_B R25, R4 ;  /* 0x00000004ff19723e */ /* 0x000fe200020006ff */
[----:B------:R-:W-:-:S02]  /*11380*/  HADD2.F32 R13, -RZ, R13.H1_H1 ;  /* 0x3000000dff0d7230 */ /* 0x000fc40000004100 */
[C---:B------:R-:W-:Y:S01]  /*11390*/  FFMA.FTZ R5, R20.reuse, R35, -R9 ;  /* 0x0000002314057223 */ /* 0x040fe20000010809 */
[----:B------:R-:W-:Y:S01]  /*113a0*/  F2FP.F16.E4M3.UNPACK_B R27, R4.H1 ;  /* 0x00000004ff1b723e */ /* 0x000fe200030006ff */
[----:B------:R-:W-:Y:S01]  /*113b0*/  FFMA.FTZ R9, R20, R41, R8 ;  /* 0x0000002914097223 */ /* 0x000fe20000010008 */
[-C--:B------:R-:W-:Y:S01]  /*113c0*/  F2FP.F16.E4M3.UNPACK_B R4, R6.reuse ;  /* 0x00000006ff04723e */ /* 0x080fe200020006ff */
[----:B------:R-:W-:Y:S01]  /*113d0*/  HADD2.F32 R35, -RZ, R39.H0_H0 ;  /* 0x20000027ff237230 */ /* 0x000fe20000004100 */
[----:B------:R-:W-:Y:S01]  /*113e0*/  F2FP.F16.E4M3.UNPACK_B R7, R6.H1 ;  /* 0x00000006ff07723e */ /* 0x000fe200030006ff */
[----:B------:R-:W-:Y:S01]  /*113f0*/  HADD2.F32 R8, -RZ, R26.H0_H0 ;  /* 0x2000001aff087230 */ /* 0x000fe20000004100 */
[----:B------:R-:W-:Y:S01]  /*11400*/  F2FP.F16.E4M3.UNPACK_B R6, R10 ;  /* 0x0000000aff06723e */ /* 0x000fe200020006ff */
[C---:B------:R-:W-:Y:S01]  /*11410*/  FMUL.FTZ R10, R24.reuse, R40 ;  /* 0x00000028180a7220 */ /* 0x040fe20000410000 */
[----:B------:R-:W-:Y:S01]  /*11420*/  FMUL.FTZ R41, R24, R34 ;  /* 0x0000002218297220 */ /* 0x000fe20000410000 */
[----:B------:R-:W-:-:S02]  /*11430*/  HADD2.F32 R20, -RZ, R15.H0_H0 ;  /* 0x2000000fff147230 */ /* 0x000fc40000004100 */
[C---:B------:R-:W-:Y:S01]  /*11440*/  FMUL.FTZ R43, R8.reuse, R35 ;  /* 0x00000023082b7220 */ /* 0x040fe20000410000 */
[-C--:B------:R-:W-:Y:S01]  /*11450*/  FMUL.FTZ R24, R8, R11.reuse ;  /* 0x0000000b08187220 */ /* 0x080fe20000410000 */
[C---:B------:R-:W-:Y:S01]  /*11460*/  FFMA.FTZ R8, R13.reuse, R34, -R10 ;  /* 0x000000220d087223 */ /* 0x040fe2000001080a */
[----:B------:R-:W-:Y:S01]  /*11470*/  FFMA.FTZ R10, R13, R40, R41 ;  /* 0x000000280d0a7223 */ /* 0x000fe20000010029 */
[-C--:B------:R-:W-:Y:S01]  /*11480*/  F2FP.F16.E4M3.UNPACK_B R40, R42.reuse ;  /* 0x0000002aff28723e */ /* 0x080fe200020006ff */
[C---:B------:R-:W-:Y:S01]  /*11490*/  FFMA.FTZ R11, R20.reuse, R11, -R43 ;  /* 0x0000000b140b7223 */ /* 0x040fe2000001082b */
[----:B------:R-:W-:Y:S01]  /*114a0*/  F2FP.F16.E4M3.UNPACK_B R34, R37 ;  /* 0x00000025ff22723e */ /* 0x000fe200020006ff */
[----:B------:R-:W-:Y:S01]  /*114b0*/  FFMA.FTZ R13, R20, R35, R24 ;  /* 0x00000023140d7223 */ /* 0x000fe20000010018 */
[----:B------:R-:W-:Y:S01]  /*114c0*/  HADD2.F32 R39, -RZ, R39.H1_H1 ;  /* 0x30000027ff277230 */ /* 0x000fe20000004100 */
[----:B------:R-:W-:Y:S01]  /*114d0*/  F2FP.F16.E4M3.UNPACK_B R42, R42.H1 ;  /* 0x0000002aff2a723e */ /* 0x000fe200030006ff */
[----:B------:R-:W-:Y:S01]  /*114e0*/  HADD2.F32 R20, -RZ, R26.H1_H1 ;  /* 0x3000001aff147230 */ /* 0x000fe20000004100 */
[----:B------:R-:W-:Y:S01]  /*114f0*/  F2FP.F16.E4M3.UNPACK_B R37, R37.H1 ;  /* 0x00000025ff25723e */ /* 0x000fe200030006ff */
[----:B------:R-:W-:-:S02]  /*11500*/  HADD2.F32 R41, -RZ, R40.H0_H0 ;  /* 0x20000028ff297230 */ /* 0x000fc40000004100 */
[----:B------:R-:W-:Y:S02]  /*11510*/  HADD2.F32 R24, -RZ, R30.H0_H0 ;  /* 0x2000001eff187230 */ /* 0x000fe40000004100 */
[C---:B------:R-:W-:Y:S01]  /*11520*/  FMUL.FTZ R46, R20.reuse, R39 ;  /* 0x00000027142e7220 */ /* 0x040fe20000410000 */
[----:B------:R-:W-:Y:S02]  /*11530*/  HADD2.F32 R35, -RZ, R34.H0_H0 ;  /* 0x20000022ff237230 */ /* 0x000fe40000004100 */
[----:B------:R-:W-:Y:S01]  /*11540*/  FMUL.FTZ R48, R20, R36 ;  /* 0x0000002414307220 */ /* 0x000fe20000410000 */
[----:B------:R-:W-:Y:S02]  /*11550*/  HADD2.F32 R15, -RZ, R15.H1_H1 ;  /* 0x3000000fff0f7230 */ /* 0x000fe40000004100 */
[C---:B------:R-:W-:Y:S01]  /*11560*/  FMUL.FTZ R43, R24.reuse, R41 ;  /* 0x00000029182b7220 */ /* 0x040fe20000410000 */
[--C-:B------:R-:W-:Y:S02]  /*11570*/  HADD2.F32 R26, -RZ, R28.reuse.H0_H0 ;  /* 0x2000001cff1a7230 */ /* 0x100fe40000004100 */
[----:B------:R-:W-:Y:S01]  /*11580*/  FMUL.FTZ R50, R24, R35 ;  /* 0x0000002318327220 */ /* 0x000fe20000410000 */
[----:B------:R-:W-:-:S02]  /*11590*/  HADD2.F32 R28, -RZ, R28.H1_H1 ;  /* 0x3000001cff1c7230 */ /* 0x000fc40000004100 */
[C---:B------:R-:W-:Y:S01]  /*115a0*/  FFMA.FTZ R20, R15.reuse, R36, -R46 ;  /* 0x000000240f147223 */ /* 0x040fe2000001082e */
[----:B------:R-:W-:Y:S01]  /*115b0*/  FFMA.FTZ R24, R15, R39, R48 ;  /* 0x000000270f187223 */ /* 0x000fe20000010030 */
[C---:B------:R-:W-:Y:S01]  /*115c0*/  FFMA.FTZ R15, R26.reuse, R35, -R43 ;  /* 0x000000231a0f7223 */ /* 0x040fe2000001082b */
[----:B------:R-:W-:Y:S01]  /*115d0*/  FFMA.FTZ R26, R26, R41, R50 ;  /* 0x000000291a1a7223 */ /* 0x000fe20000010032 */
[----:B------:R-:W-:Y:S01]  /*115e0*/  HADD2.F32 R41, -RZ, R40.H1_H1 ;  /* 0x30000028ff297230 */ /* 0x000fe20000004100 */
[----:B------:R-:W-:Y:S01]  /*115f0*/  F2FP.SATFINITE.E4M3.F32.PACK_AB_MERGE_C R11, R20, R11, RZ ;  /* 0x0000000b140b723e */ /* 0x000fe200048070ff */
[----:B------:R-:W-:Y:S01]  /*11600*/  HADD2.F32 R39, -RZ, R34.H1_H1 ;  /* 0x30000022ff277230 */ /* 0x000fe20000004100 */
[----:B------:R-:W-:Y:S01]  /*11610*/  F2FP.SATFINITE.E4M3.F32.PACK_AB_MERGE_C R13, R24, R13, RZ ;  /* 0x0000000d180d723e */ /* 0x000fe200048070ff */
[----:B------:R-:W-:Y:S01]  /*11620*/  HADD2.F32 R40, -RZ, R42.H0_H0 ;  /* 0x2000002aff287230 */ /* 0x000fe20000004100 */
[----:B------:R-:W-:Y:S01]  /*11630*/  F2FP.SATFINITE.E4M3.F32.PACK_AB_MERGE_C R5, R8, R5, R11 ;  /* 0x000000050805723e */ /* 0x000fe2000480700b */
[----:B------:R-:W-:Y:S01]  /*11640*/  HADD2.F32 R35, -RZ, R33.H0_H0 ;  /* 0x20000021ff237230 */ /* 0x000fe20000004100 */
[----:B------:R-:W-:Y:S01]  /*11650*/  F2FP.SATFINITE.E4M3.F32.PACK_AB_MERGE_C R9, R10, R9, R13 ;  /* 0x000000090a09723e */ /* 0x000fe2000480700d */
[----:B------:R-:W-:-:S02]  /*11660*/  HADD2.F32 R34, -RZ, R30.H1_H1 ;  /* 0x3000001eff227230 */ /* 0x000fc40000004100 */
[----:B------:R-:W-:Y:S02]  /*11670*/  HADD2.F32 R36, -RZ, R37.H0_H0 ;  /* 0x20000025ff247230 */ /* 0x000fe40000004100 */
[C---:B------:R-:W-:Y:S01]  /*11680*/  FMUL.FTZ R45, R35.reuse, R40 ;  /* 0x00000028232d7220 */ /* 0x040fe20000410000 */
[----:B------:R-:W-:Y:S02]  /*11690*/  HADD2.F32 R30, -RZ, R29.H0_H0 ;  /* 0x2000001dff1e7230 */ /* 0x000fe40000004100 */
[C---:B------:R-:W-:Y:S01]  /*116a0*/  FMUL.FTZ R43, R34.reuse, R41 ;  /* 0x00000029222b7220 */ /* 0x040fe20000410000 */
[----:B------:R-:W-:Y:S01]  /*116b0*/  FMUL.FTZ R34, R34, R39 ;  /* 0x0000002722227220 */ /* 0x000fe20000410000 */
[-C--:B------:R-:W-:Y:S01]  /*116c0*/  FMUL.FTZ R35, R35, R36.reuse ;  /* 0x0000002423237220 */ /* 0x080fe20000410000 */
[----:B------:R-:W-:Y:S02]  /*116d0*/  HADD2.F32 R42, -RZ, R42.H1_H1 ;  /* 0x3000002aff2a7230 */ /* 0x000fe40000004100 */
[----:B------:R-:W-:Y:S01]  /*116e0*/  FFMA.FTZ R45, R30, R36, -R45 ;  /* 0x000000241e2d7223 */ /* 0x000fe2000001082d */
[----:B------:R-:W-:-:S02]  /*116f0*/  HADD2.F32 R36, -RZ, R37.H1_H1 ;  /* 0x30000025ff247230 */ /* 0x000fc40000004100 */
[C---:B------:R-:W-:Y:S01]  /*11700*/  FFMA.FTZ R41, R28.reuse, R41, R34 ;  /* 0x000000291c297223 */ /* 0x040fe20000010022 */
[----:B------:R-:W-:Y:S01]  /*11710*/  F2FP.F16.E4M3.UNPACK_B R37, R38.H1 ;  /* 0x00000026ff25723e */ /* 0x000fe200030006ff */
[----:B------:R-:W-:Y:S01]  /*11720*/  HADD2.F32 R33, -RZ, R33.H1_H1 ;  /* 0x30000021ff217230 */ /* 0x000fe20000004100 */
[----:B------:R-:W-:Y:S01]  /*11730*/  F2FP.F16.E4M3.UNPACK_B R34, R21.H1 ;  /* 0x00000015ff22723e */ /* 0x000fe200030006ff */
[----:B------:R-:W-:Y:S01]  /*11740*/  FFMA.FTZ R48, R28, R39, -R43 ;  /* 0x000000271c307223 */ /* 0x000fe2000001082b */
[----:B------:R-:W-:Y:S01]  /*11750*/  FFMA.FTZ R43, R30, R40, R35 ;  /* 0x000000281e2b7223 */ /* 0x000fe20000010023 */
[----:B------:R-:W-:Y:S02]  /*11760*/  HADD2.F32 R29, -RZ, R29.H1_H1 ;  /* 0x3000001dff1d7230 */ /* 0x000fe40000004100 */
[C---:B------:R-:W-:Y:S01]  /*11770*/  FMUL.FTZ R40, R33.reuse, R42 ;  /* 0x0000002a21287220 */ /* 0x040fe20000410000 */
[----:B------:R-:W-:Y:S02]  /*11780*/  HADD2.F32 R39, -RZ, R37.H0_H0 ;  /* 0x20000025ff277230 */ /* 0x000fe40000004100 */
[----:B------:R-:W-:Y:S01]  /*11790*/  FMUL.FTZ R47, R33, R36 ;  /* 0x00000024212f7220 */ /* 0x000fe20000410000 */
[----:B------:R-:W-:-:S02]  /*117a0*/  HADD2.F32 R30, -RZ, R32.H0_H0 ;  /* 0x20000020ff1e7230 */ /* 0x000fc40000004100 */
[C---:B------:R-:W-:Y:S01]  /*117b0*/  FFMA.FTZ R50, R29.reuse, R36, -R40 ;  /* 0x000000241d327223 */ /* 0x040fe20000010828 */
[----:B------:R-:W-:Y:S02]  /*117c0*/  HADD2.F32 R35, -RZ, R34.H0_H0 ;  /* 0x20000022ff237230 */ /* 0x000fe40000004100 */
[----:B------:R-:W-:Y:S01]  /*117d0*/  FFMA.FTZ R52, R29, R42, R47 ;  /* 0x0000002a1d347223 */ /* 0x000fe2000001002f */
        /* <DEDUP_REMOVED lines=8> */
[----:B------:R-:W-:Y:S01]  /*11860*/  HADD2.F32 R27, -RZ, R27.H1_H1 ;  /* 0x3000001bff1b7230 */ /* 0x000fe20000004100 */
[----:B------:R-:W-:Y:S01]  /*11870*/  F2FP.F16.E4M3.UNPACK_B R29, R21 ;  /* 0x00000015ff1d723e */ /* 0x000fe200020006ff */
[-C--:B------:R-:W-:Y:S01]  /*11880*/  FMUL.FTZ R32, R32, R34.reuse ;  /* 0x0000002220207220 */ /* 0x080fe20000410000 */
[C---:B------:R-:W-:Y:S01]  /*11890*/  FFMA.FTZ R35, R28.reuse, R35, -R33 ;  /* 0x000000231c237223 */ /* 0x040fe20000010821 */
[----:B------:R-:W-:Y:S01]  /*118a0*/  FFMA.FTZ R39, R28, R39, R30 ;  /* 0x000000271c277223 */ /* 0x000fe2000001001e */
[C---:B------:R-:W-:Y:S01]  /*118b0*/  FFMA.FTZ R40, R27.reuse, R34, -R36 ;  /* 0x000000221b287223 */ /* 0x040fe20000010824 */
[----:B------:R-:W-:Y:S01]  /*118c0*/  FFMA.FTZ R42, R27, R37, R32 ;  /* 0x000000251b2a7223 */ /* 0x000fe20000010020 */
[----:B------:R-:W-:Y:S01]  /*118d0*/  HADD2.F32 R30, -RZ, R38.H0_H0 ;  /* 0x20000026ff1e7230 */ /* 0x000fe20000004100 */
[----:B------:R-:W-:Y:S01]  /*118e0*/  F2FP.SATFINITE.E4M3.F32.PACK_AB_MERGE_C R43, R52, R43, RZ ;  /* 0x0000002b342b723e */ /* 0x000fe200048070ff */
[----:B------:R-:W-:-:S02]  /*118f0*/  HADD2.F32 R28, -RZ, R31.H0_H0 ;  /* 0x2000001fff1c7230 */ /* 0x000fc40000004100 */
[----:B------:R-:W-:Y:S01]  /*11900*/  HADD2.F32 R27, -RZ, R29.H0_H0 ;  /* 0x2000001dff1b7230 */ /* 0x000fe20000004100 */
[----:B------:R-:W-:Y:S01]  /*11910*/  F2FP.SATFINITE.E4M3.F32.PACK_AB_MERGE_C R39, R42, R39, RZ ;  /* 0x000000272a27723e */ /* 0x000fe200048070ff */
[----:B------:R-:W-:Y:S02]  /*11920*/  HADD2.F32 R21, -RZ, R25.H0_H0 ;  /* 0x20000019ff157230 */ /* 0x000fe40000004100 */
[C---:B------:R-:W-:Y:S01]  /*11930*/  FMUL.FTZ R32, R28.reuse, R30 ;  /* 0x0000001e1c207220 */ /* 0x040fe20000410000 */
[----:B------:R-:W-:Y:S02]  /*11940*/  HADD2.F32 R38, -RZ, R38.H1_H1 ;  /* 0x30000026ff267230 */ /* 0x000fe40000004100 */
[-C--:B------:R-:W-:Y:S01]  /*11950*/  FMUL.FTZ R34, R28, R27.reuse ;  /* 0x0000001b1c227220 */ /* 0x080fe20000410000 */
[----:B------:R-:W-:Y:S02]  /*11960*/  HADD2.F32 R31, -RZ, R31.H1_H1 ;  /* 0x3000001fff1f7230 */ /* 0x000fe40000004100 */
[----:B------:R-:W-:Y:S01]  /*11970*/  FFMA.FTZ R32, R21, R27, -R32 ;  /* 0x0000001b15207223 */ /* 0x000fe20000010820 */
[----:B------:R-:W-:Y:S01]  /*11980*/  HADD2.F32 R28, -RZ, R29.H1_H1 ;  /* 0x3000001dff1c7230 */ /* 0x000fe20000004100 */
[----:B------:R-:W-:Y:S01]  /*11990*/  F2FP.F16.E4M3.UNPACK_B R29, R12.H1 ;  /* 0x0000000cff1d723e */ /* 0x000fe200030006ff */
[----:B------:R-:W-:-:S02]  /*119a0*/  HADD2.F32 R25, -RZ, R25.H1_H1 ;  /* 0x30000019ff197230 */ /* 0x000fc40000004100 */
[----:B------:R-:W-:Y:S01]  /*119b0*/  FFMA.FTZ R34, R21, R30, R34 ;  /* 0x0000001e15227223 */ /* 0x000fe20000010022 */
[C---:B------:R-:W-:Y:S01]  /*119c0*/  FMUL.FTZ R36, R31.reuse, R38 ;  /* 0x000000261f247220 */ /* 0x040fe20000410000 */
[-C--:B------:R-:W-:Y:S01]  /*119d0*/  F2FP.F16.E4M3.UNPACK_B R21, R3.reuse.H1 ;  /* 0x00000003ff15723e */ /* 0x080fe200030006ff */
[-C--:B------:R-:W-:Y:S01]  /*119e0*/  FMUL.FTZ R33, R31, R28.reuse ;  /* 0x0000001c1f217220 */ /* 0x080fe20000410000 */
[----:B------:R-:W-:Y:S02]  /*119f0*/  HADD2.F32 R30, -RZ, R29.H0_H0 ;  /* 0x2000001dff1e7230 */ /* 0x000fe40000004100 */
[C---:B------:R-:W-:Y:S01]  /*11a00*/  FFMA.FTZ R31, R25.reuse, R28, -R36 ;  /* 0x0000001c191f7223 */ /* 0x040fe20000010824 */
[----:B------:R-:W-:Y:S02]  /*11a10*/  HADD2.F32 R27, -RZ, R14.H0_H0 ;  /* 0x2000000eff1b7230 */ /* 0x000fe40000004100 */
[----:B------:R-:W-:Y:S01]  /*11a20*/  FFMA.FTZ R33, R25, R38, R33 ;  /* 0x0000002619217223 */ /* 0x000fe20000010021 */
[--C-:B------:R-:W-:Y:S01]  /*11a30*/  HADD2.F32 R28, -RZ, R21.reuse.H0_H0 ;  /* 0x20000015ff1c7230 */ /* 0x100fe20000004100 */
[----:B------:R-:W-:Y:S01]  /*11a40*/  F2FP.F16.E4M3.UNPACK_B R3, R3 ;  /* 0x00000003ff03723e */ /* 0x000fe200020006ff */
[----:B------:R-:W-:-:S02]  /*11a50*/  HADD2.F32 R25, -RZ, R21.H1_H1 ;  /* 0x30000015ff197230 */ /* 0x000fc40000004100 */
[C---:B------:R-:W-:Y:S01]  /*11a60*/  FMUL.FTZ R36, R27.reuse, R30 ;  /* 0x0000001e1b247220 */ /* 0x040fe20000410000 */
[----:B------:R-:W-:Y:S02]  /*11a70*/  HADD2.F32 R21, -RZ, R7.H0_H0 ;  /* 0x20000007ff157230 */ /* 0x000fe40000004100 */
[----:B------:R-:W-:Y:S01]  /*11a80*/  FMUL.FTZ R38, R27, R28 ;  /* 0x0000001c1b267220 */ /* 0x000fe20000410000 */
[----:B------:R-:W-:Y:S01]  /*11a90*/  HADD2.F32 R29, -RZ, R29.H1_H1 ;  /* 0x3000001dff1d7230 */ /* 0x000fe20000004100 */
[----:B------:R-:W-:Y:S01]  /*11aa0*/  F2FP.SATFINITE.E4M3.F32.PACK_AB_MERGE_C R11, R41, R26, R43 ;  /* 0x0000001a290b723e */ /* 0x000fe2000480702b */
[----:B------:R-:W-:Y:S02]  /*11ab0*/  HADD2.F32 R14, -RZ, R14.H1_H1 ;  /* 0x3000000eff0e7230 */ /* 0x000fe40000004100 */
[C---:B------:R-:W-:Y:S01]  /*11ac0*/  FFMA.FTZ R36, R21.reuse, R28, -R36 ;  /* 0x0000001c15247223 */ /* 0x040fe20000010824 */
[----:B------:R-:W-:Y:S02]  /*11ad0*/  HADD2.F32 R7, -RZ, R7.H1_H1 ;  /* 0x30000007ff077230 */ /* 0x000fe40000004100 */
[----:B------:R-:W-:Y:S01]  /*11ae0*/  FFMA.FTZ R38, R21, R30, R38 ;  /* 0x0000001e15267223 */ /* 0x000fe20000010026 */
[----:B------:R-:W-:-:S02]  /*11af0*/  HADD2.F32 R21, -RZ, R3.H1_H1 ;  /* 0x30000003ff157230 */ /* 0x000fc40000004100 */
[C---:B------:R-:W-:Y:S01]  /*11b00*/  FMUL.FTZ R28, R14.reuse, R29 ;  /* 0x0000001d0e1c7220 */ /* 0x040fe20000410000 */
[-C--:B------:R-:W-:Y:S01]  /*11b10*/  FMUL.FTZ R46, R14, R25.reuse ;  /* 0x000000190e2e7220 */ /* 0x080fe20000410000 */
[----:B------:R-:W-:Y:S01]  /*11b20*/  F2FP.F16.E4M3.UNPACK_B R14, R12 ;  /* 0x0000000cff0e723e */ /* 0x000fe200020006ff */
[----:B------:R-:W-:Y:S02]  /*11b30*/  HADD2.F32 R12, -RZ, R3.H0_H0 ;  /* 0x20000003ff0c7230 */ /* 0x000fe40000004100 */
[C---:B------:R-:W-:Y:S01]  /*11b40*/  FFMA.FTZ R37, R7.reuse, R25, -R28 ;  /* 0x0000001907257223 */ /* 0x040fe2000001081c */
[----:B------:R-:W-:Y:S01]  /*11b50*/  FFMA.FTZ R29, R7, R29, R46 ;  /* 0x0000001d071d7223 */ /* 0x000fe2000001002e */
[----:B------:R-:W-:Y:S01]  /*11b60*/  HADD2.F32 R7, -RZ, R6.H0_H0 ;  /* 0x20000006ff077230 */ /* 0x000fe20000004100 */
[----:B------:R-:W-:Y:S01]  /*11b70*/  F2FP.SATFINITE.E4M3.F32.PACK_AB_MERGE_C R8, R33, R34, R39 ;  /* 0x000000222108723e */ /* 0x000fe20004807027 */
[--C-:B------:R-:W-:Y:S01]  /*11b80*/  HADD2.F32 R28, -RZ, R14.reuse.H0_H0 ;  /* 0x2000000eff1c7230 */ /* 0x100fe20000004100 */
[----:B------:R-:W-:Y:S01]  /*11b90*/  F2FP.SATFINITE.E4M3.F32.PACK_AB_MERGE_C R36, R37, R36, RZ ;  /* 0x000000242524723e */ /* 0x000fe200048070ff */
[----:B------:R-:W-:Y:S01]  /*11ba0*/  HADD2.F32 R25, -RZ, R14.H1_H1 ;  /* 0x3000000eff197230 */ /* 0x000fe20000004100 */
[----:B------:R-:W-:Y:S01]  /*11bb0*/  F2FP.SATFINITE.E4M3.F32.PACK_AB_MERGE_C R29, R29, R38, RZ ;  /* 0x000000261d1d723e */ /* 0x000fe200048070ff */
[----:B------:R-:W-:-:S02]  /*11bc0*/  HADD2.F32 R6, -RZ, R6.H1_H1 ;  /* 0x30000006ff067230 */ /* 0x000fc40000004100 */
[C---:B------:R-:W-:Y:S01]  /*11bd0*/  FMUL.FTZ R14, R7.reuse, R28 ;  /* 0x0000001c070e7220 */ /* 0x040fe20000410000 */
[--C-:B------:R-:W-:Y:S02]  /*11be0*/  HADD2.F32 R3, -RZ, R4.reuse.H0_H0 ;  /* 0x20000004ff037230 */ /* 0x100fe40000004100 */
        /* <DEDUP_REMOVED lines=10> */
[----:B------:R-:W-:Y:S02]  /*11c90*/  F2FP.SATFINITE.E4M3.F32.PACK_AB_MERGE_C R7, R48, R15, R7 ;  /* 0x0000000f3007723e */ /* 0x000fe40004807007 */
[----:B------:R-:W-:Y:S02]  /*11ca0*/  F2FP.SATFINITE.E4M3.F32.PACK_AB_MERGE_C R4, R31, R32, R4 ;  /* 0x000000201f04723e */ /* 0x000fe40004807004 */
[----:B------:R-:W-:Y:S02]  /*11cb0*/  F2FP.SATFINITE.E4M3.F32.PACK_AB_MERGE_C R6, R27, R6, R36 ;  /* 0x000000061b06723e */ /* 0x000fe40004807024 */
[----:B------:R-:W-:-:S03]  /*11cc0*/  F2FP.SATFINITE.E4M3.F32.PACK_AB_MERGE_C R10, R30, R3, R29 ;  /* 0x000000031e0a723e */ /* 0x000fc6000480701d */
[----:B------:R0:W-:Y:S04]  /*11cd0*/  STS.128 [R49+0x10400], R4 ;  /* 0x0104000431007388 */ /* 0x0001e80000000c00 */
[----:B------:R0:W-:Y:S02]  /*11ce0*/  STS.128 [R0+0x10400], R8 ;  /* 0x0104000800007388 */ /* 0x0001e40000000c00 */
.L_x_1690:
[----:B------:R-:W-:Y:S05]  /*11cf0*/  BSYNC B0 ;  /* 0x0000000000007941 */ /* 0x000fea0003800000 */
.L_x_1683:
        /* <DEDUP_REMOVED lines=8> */
.L_x_1681:
[----:B0-23--:R-:W-:-:S05]  /*11d80*/  IMAD.U32 R0, RZ, RZ, UR40 ;  /* 0x00000028ff007e24 */ /* 0x00dfca000f8e00ff */
[----:B------:R-:W-:-:S13]  /*11d90*/  ISETP.NE.AND P0, PT, R0, 0x3, PT ;  /* 0x000000030000780c */ /* 0x000fda0003f05270 */
[----:B------:R-:W-:Y:S05]  /*11da0*/  @!P0 BRA `(.L_x_1710) ;  /* 0x0000000000048947 */ /* 0x000fea0003800000 */
[----:B------:R-:W-:Y:S01]  /*11db0*/  BPT.TRAP 0x1 ;  /* 0x000000040000795c */ /* 0x000fe20000300000 */
.L_x_1710:
[----:B-----5:R-:W-:Y:S01]  /*11dc0*/  IMAD R12, R22, 0x8, R16 ;  /* 0x00000008160c7824 */ /* 0x020fe200078e0210 */
[----:B-1----:R-:W-:-:S04]  /*11dd0*/  SHF.L.U32 R3, R23, 0x1f, RZ ;  /* 0x0000001f17037819 */ /* 0x002fc800000006ff */
[----:B------:R0:W1:Y:S01]  /*11de0*/  SYNCS.PHASECHK.TRANS64.TRYWAIT P1, [R12+URZ+0x22830], R3 ;  /* 0x022830030c0075a7 */ /* 0x000062000802017f */
[----:B------:R-:W-:Y:S05]  /*11df0*/  @!P0 BRA `(.L_x_1711) ;  /* 0x0000000000048947 */ /* 0x000fea0003800000 */
[----:B------:R-:W-:Y:S01]  /*11e00*/  BPT.TRAP 0x1 ;  /* 0x000000040000795c */ /* 0x000fe20000300000 */
.L_x_1711:
[----:B-1----:R-:W-:Y:S05]  /*11e10*/  @P1 BRA `(.L_x_1712) ;  /* 0x0000000000081947 */ /* 0x002fea0003800000 */
[----:B------:R-:W1:Y:S02]  /*11e20*/  SYNCS.PHASECHK.TRANS64.TRYWAIT P1, [R12+URZ+0x22830], R3 ;  /* 0x022830030c0075a7 */ /* 0x000e64000802017f */
[----:B-1----:R-:W-:Y:S05]  /*11e30*/  @!P1 BRA `(.L_x_1713) ;  /* 0x000001b000589947 */ /* 0x002fea0003800000 */
.L_x_1712:
[----:B------:R-:W-:Y:S05]  /*11e40*/  WARPSYNC.ALL ;  /* 0x0000000000007948 */ /* 0x000fea0003800000 */
[----:B------:R-:W-:Y:S01]  /*11e50*/  VIADD R0, R16, 0x16400 ;  /* 0x0001640010007836 */ /* 0x000fe20000000000 */
[----:B------:R-:W-:Y:S01]  /*11e60*/  R2UR UR24, R44 ;  /* 0x000000002c1872ca */ /* 0x000fe200000e0000 */
[----:B------:R-:W-:Y:S01]  /*11e70*/  IMAD.MOV.U32 R7, RZ, RZ, -0x7fffffe0 ;  /* 0x80000020ff077424 */ /* 0x000fe200078e00ff */
[----:B------:R-:W-:Y:S01]  /*11e80*/  WARPGROUP.ARRIVE ;  /* 0x00000000000079c5 */ /* 0x000fe20000000000 */
[----:B------:R-:W-:Y:S01]  /*11e90*/  UMOV UR25, 0x80000020 ;  /* 0x8000002000197882 */ /* 0x000fe20000000000 */
[----:B------:R-:W-:Y:S01]  /*11ea0*/  SHF.R.U32.HI R0, RZ, 0x4, R0 ;  /* 0x00000004ff007819 */ /* 0x000fe20000011600 */
[----:B------:R-:W-:Y:S01]  /*11eb0*/  IMAD.MOV.U32 R9, RZ, RZ, -0x7fffffe0 ;  /* 0x80000020ff097424 */ /* 0x000fe200078e00ff */
[----:B------:R-:W-:Y:S01]  /*11ec0*/  R2UR UR27, R7 ;  /* 0x00000000071b72ca */ /* 0x000fe200000e0000 */
[----:B------:R-:W-:Y:S01]  /*11ed0*/  UMOV UR5, 0x80000020 ;  /* 0x8000002000057882 */ /* 0x000fe20000000000 */
[----:B------:R-:W-:Y:S01]  /*11ee0*/  LOP3.LUT R0, R0, 0x3fff, RZ, 0xc0, !PT ;  /* 0x00003fff00007812 */ /* 0x000fe200078ec0ff */
[----:B------:R-:W-:Y:S01]  /*11ef0*/  UMOV UR9, 0x80000020 ;  /* 0x8000002000097882 */ /* 0x000fe20000000000 */
[----:B------:R-:W-:Y:S01]  /*11f00*/  R2UR UR7, R9 ;  /* 0x00000000090772ca */ /* 0x000fe200000e0000 */
[----:B------:R-:W-:Y:S01]  /*11f10*/  IMAD.MOV.U32 R9, RZ, RZ, -0x7fffffe0 ;  /* 0x80000020ff097424 */ /* 0x000fe200078e00ff */
[----:B------:R-:W-:Y:S01]  /*11f20*/  LOP3.LUT R5, R0, 0x10000, RZ, 0xfc, !PT ;  /* 0x0001000000057812 */ /* 0x000fe200078efcff */
[----:B------:R-:W-:Y:S01]  /*11f30*/  ULOP3.LUT UR24, UR24, 0x10000, URZ, 0xfc, !UPT ;  /* 0x0001000018187892 */ /* 0x000fe2000f8efc3f */
[----:B------:R-:W-:Y:S01]  /*11f40*/  IMAD.MOV.U32 R7, RZ, RZ, -0x7fffffe0 ;  /* 0x80000020ff077424 */ /* 0x000fe200078e00ff */
[----:B------:R-:W-:Y:S01]  /*11f50*/  UMOV UR13, 0x80000020 ;  /* 0x80000020000d7882 */ /* 0x000fe20000000000 */
[----:B------:R-:W-:Y:S01]  /*11f60*/  R2UR UR11, R9 ;  /* 0x00000000090b72ca */ /* 0x000fe200000e0000 */
[----:B------:R-:W-:Y:S01]  /*11f70*/  IMAD R6, R22, 0x600, R5 ;  /* 0x0000060016067824 */ /* 0x000fe200078e0205 */
[----:B------:R-:W-:Y:S01]  /*11f80*/  UIADD3 UR4, UR24, 0x2, URZ ;  /* 0x0000000218047890 */ /* 0x000fe2000fffe03f */
[----:B------:R-:W-:Y:S01]  /*11f90*/  IMAD.MOV.U32 R9, RZ, RZ, -0x7fffffe0 ;  /* 0x80000020ff097424 */ /* 0x000fe200078e00ff */
[----:B------:R-:W-:Y:S01]  /*11fa0*/  UIADD3 UR8, UR24, 0x200, URZ ;  /* 0x0000020018087890 */ /* 0x000fe2000fffe03f */
[C---:B------:R-:W-:Y:S01]  /*11fb0*/  VIADD R8, R6.reuse, 0x2 ;  /* 0x0000000206087836 */ /* 0x040fe20000000000 */
[----:B------:R-:W-:Y:S01]  /*11fc0*/  R2UR UR26, R6 ;  /* 0x00000000061a72ca */ /* 0x000fe200000e0000 */
[----:B------:R-:W-:Y:S01]  /*11fd0*/  UIADD3 UR12, UR24, 0x202, URZ ;  /* 0x00000202180c7890 */ /* 0x000fe2000fffe03f */
[----:B------:R-:W-:Y:S01]  /*11fe0*/  R2UR UR15, R9 ;  /* 0x00000000090f72ca */ /* 0x000fe200000e0000 */
[----:B------:R-:W-:Y:S01]  /*11ff0*/  IMAD.MOV.U32 R9, RZ, RZ, -0x7fffffe0 ;  /* 0x80000020ff097424 */ /* 0x000fe200078e00ff */
[----:B------:R-:W-:Y:S01]  /*12000*/  R2UR UR6, R8 ;  /* 0x00000000080672ca */ /* 0x000fe200000e0000 */
[----:B------:R-:W-:Y:S01]  /*12010*/  VIADD R8, R6, 0x200 ;  /* 0x0000020006087836 */ /* 0x000fe20000000000 */
[----:B------:R-:W-:Y:S01]  /*12020*/  UIADD3 UR16, UR24, 0x400, URZ ;  /* 0x0000040018107890 */ /* 0x000fe2000fffe03f */
[----:B------:R-:W-:Y:S01]  /*12030*/  R2UR UR23, R7 ;  /* 0x00000000071772ca */ /* 0x000fe200000e0000 */
[----:B------:R-:W-:Y:S01]  /*12040*/  UMOV UR17, 0x80000020 ;  /* 0x8000002000117882 */ /* 0x000fe20000000000 */
[----:B------:R-:W-:Y:S01]  /*12050*/  R2UR UR19, R9 ;  /* 0x00000000091372ca */ /* 0x000fe200000e0000 */
[----:B------:R-:W-:Y:S01]  /*12060*/  UIADD3 UR20, UR24, 0x402, URZ ;  /* 0x0000040218147890 */ /* 0x000fe2000fffe03f */
[----:B------:R-:W-:Y:S01]  /*12070*/  R2UR UR10, R8 ;  /* 0x00000000080a72ca */ /* 0x000fe200000e0000 */
[----:B------:R-:W-:Y:S01]  /*12080*/  VIADD R8, R6, 0x202 ;  /* 0x0000020206087836 */ /* 0x000fe20000000000 */
[----:B------:R-:W-:Y:S01]  /*12090*/  QGMMA.64x128x32.F32.E4M3.E4M3 R24, gdesc[UR24], RZ, !UPT, gsb0 ;  /* 0x01e00000181879f3 */ /* 0x000fe2000c0008ff */
[----:B------:R-:W-:-:S03]  /*120a0*/  UMOV UR21, 0x80000020 ;  /* 0x8000002000157882 */ /* 0x000fc60000000000 */
[----:B------:R-:W-:Y:S01]  /*120b0*/  R2UR UR14, R8 ;  /* 0x00000000080e72ca */ /* 0x000fe200000e0000 */
[C---:B------:R-:W-:Y:S02]  /*120c0*/  VIADD R8, R6.reuse, 0x400 ;  /* 0x0000040006087836 */ /* 0x040fe40000000000 */
[----:B------:R-:W-:-:S03]  /*120d0*/  VIADD R6, R6, 0x402 ;  /* 0x0000040206067836 */ /* 0x000fc60000000000 */
[----:B------:R-:W-:Y:S02]  /*120e0*/  R2UR UR18, R8 ;  /* 0x00000000081272ca */ /* 0x000fe400000e0000 */
[----:B------:R-:W-:Y:S01]  /*120f0*/  R2UR UR22, R6 ;  /* 0x00000000061672ca */ /* 0x000fe200000e0000 */
        /* <DEDUP_REMOVED lines=18> */
.L_x_1714:
[----:B------:R-:W2:Y:S01]  /*12220*/  LDC R6, c[0x0][0x448] ;  /* 0x00011200ff067b82 */ /* 0x000ea20000000800 */
[C---:B------:R-:W-:Y:S01]  /*12230*/  FMUL.FTZ R15, R2.reuse, R38 ;  /* 0x00000026020f7220 */ /* 0x040fe20000410000 */
[C---:B------:R-:W-:Y:S01]  /*12240*/  FMUL.FTZ R38, R2.reuse, R41 ;  /* 0x0000002902267220 */ /* 0x040fe20000410000 */
[C---:B------:R-:W-:Y:S01]  /*12250*/  FMUL.FTZ R41, R2.reuse, R45 ;  /* 0x0000002d02297220 */ /* 0x040fe20000410000 */
[C---:B------:R-:W-:Y:S01]  /*12260*/  FMUL.FTZ R45, R2.reuse, R67 ;  /* 0x00000043022d7220 */ /* 0x040fe20000410000 */
[----:B------:R-:W-:Y:S02]  /*12270*/  IMAD.IADD R67, R197, 0x1, R177 ;  /* 0x00000001c5437824 */ /* 0x000fe400078e02b1 */
[C---:B01----:R-:W-:Y:S01]  /*12280*/  FMUL.FTZ R3, R2.reuse, R27 ;  /* 0x0000001b02037220 */ /* 0x043fe20000410000 */
[C---:B------:R-:W-:Y:S01]  /*12290*/  FMUL.FTZ R27, R2.reuse, R50 ;  /* 0x00000032021b7220 */ /* 0x040fe20000410000 */
[C---:B------:R-:W-:Y:S01]  /*122a0*/  FMUL.FTZ R10, R2.reuse, R30 ;  /* 0x0000001e020a7220 */ /* 0x040fe20000410000 */
[C---:B------:R-:W-:Y:S01]  /*122b0*/  FMUL.FTZ R50, R2.reuse, R78 ;  /* 0x0000004e02327220 */ /* 0x040fe20000410000 */
[----:B------:R-:W-:Y:S01]  /*122c0*/  FMUL.FTZ R30, R2, R54 ;  /* 0x00000036021e7220 */ /* 0x000fe20000410000 */
[----:B------:R-:W-:-:S02]  /*122d0*/  VIADD R12, R12, 0x22840 ;  /* 0x000228400c0c7836 */ /* 0x000fc40000000000 */
[C---:B------:R-:W-:Y:S01]  /*122e0*/  FMUL.FTZ R11, R2.reuse, R31 ;  /* 0x0000001f020b7220 */ /* 0x040fe20000410000 */
[C---:B------:R-:W-:Y:S01]  /*122f0*/  FMUL.FTZ R13, R2.reuse, R34 ;  /* 0x00000022020d7220 */ /* 0x040fe20000410000 */
[----:B------:R-:W-:Y:S02]  /*12300*/  IMAD.MOV.U32 R54, RZ, RZ, -0x80 ;  /* 0xffffff80ff367424 */ /* 0x000fe400078e00ff */
[C---:B----4-:R-:W-:Y:S01]  /*12310*/  FMUL.FTZ R4, R2.reuse, R24 ;  /* 0x0000001802047220 */ /* 0x050fe20000410000 */
        /* <DEDUP_REMOVED lines=8> */
[----:B--2---:R-:W-:Y:S01]  /*123a0*/  ISETP.NE.AND P1, PT, R6, 0x1, PT ;  /* 0x000000010600780c */ /* 0x004fe20003f25270 */
[C---:B------:R-:W-:Y:S01]  /*123b0*/  FMUL.FTZ R93, R2.reuse, R49 ;  /* 0x00000031025d7220 */ /* 0x040fe20000410000 */
[----:B------:R-:W0:Y:S01]  /*123c0*/  LDC.64 R6, c[0x0][0x9e0] ;  /* 0x00027800ff067b82 */ /* 0x000e220000000a00 */
        /* <DEDUP_REMOVED lines=17> */
[C---:B------:R-:W-:Y:S01]  /*124e0*/  FMUL.FTZ R29, R2.reuse, R51 ;  /* 0x00000033021d7220 */ /* 0x040fe20000410000 */
[----:B------:R-:W2:Y:S01]  /*124f0*/  @P1 LDC R9, c[0x0][0x450] ;  /* 0x00011400ff091b82 */ /* 0x000ea20000000800 */
        /* <DEDUP_REMOVED lines=14> */
[----:B------:R-:W-:Y:S01]  /*125e0*/  FMUL.FTZ R62, R2, R73 ;  /* 0x00000049023e7220 */ /* 0x000fe20000410000 */
[----:B-1----:R-:W-:-:S04]  /*125f0*/  @P1 IMAD.HI.U32 R8, R67, R8, RZ ;  /* 0x0000000843081227 */ /* 0x002fc800078e00ff */
[C---:B------:R-:W-:Y:S01]  /*12600*/  FMUL.FTZ R48, R2.reuse, R74 ;  /* 0x0000004a02307220 */ /* 0x040fe20000410000 */
[C---:B------:R-:W-:Y:S01]  /*12610*/  FMUL.FTZ R66, R2.reuse, R76 ;  /* 0x0000004c02427220 */ /* 0x040fe20000410000 */
[C---:B------:R-:W-:Y:S01]  /*12620*/  FMUL.FTZ R65, R2.reuse, R77 ;  /* 0x0000004d02417220 */ /* 0x040fe20000410000 */
[C---:B------:R-:W-:Y:S01]  /*12630*/  FMUL.FTZ R51, R2.reuse, R79 ;  /* 0x0000004f02337220 */ /* 0x040fe20000410000 */
[C---:B------:R-:W-:Y:S01]  /*12640*/  FMUL.FTZ R69, R2.reuse, R80 ;  /* 0x0000005002457220 */ /* 0x040fe20000410000 */
[C---:B------:R-:W-:Y:S01]  /*12650*/  FMUL.FTZ R68, R2.reuse, R81 ;  /* 0x0000005102447220 */ /* 0x040fe20000410000 */
[C---:B------:R-:W-:Y:S01]  /*12660*/  FMUL.FTZ R53, R2.reuse, R82 ;  /* 0x0000005202357220 */ /* 0x040fe20000410000 */
[----:B--2---:R-:W-:Y:S01]  /*12670*/  @P1 SHF.R.U32.HI R67, RZ, R9, R8 ;  /* 0x00000009ff431219 */ /* 0x004fe20000011608 */
[----:B------:R-:W-:Y:S02]  /*12680*/  IMAD.U32 R9, RZ, RZ, UR38 ;  /* 0x00000026ff097e24 */ /* 0x000fe4000f8e00ff */
[C---:B------:R-:W-:Y:S01]  /*12690*/  FMUL.FTZ R52, R2.reuse, R83 ;  /* 0x0000005302347220 */ /* 0x040fe20000410000 */
[C---:B------:R-:W-:Y:S01]  /*126a0*/  FMUL.FTZ R72, R2.reuse, R84 ;  /* 0x0000005402487220 */ /* 0x040fe20000410000 */
[C---:B------:R-:W-:Y:S01]  /*126b0*/  FMUL.FTZ R71, R2.reuse, R85 ;  /* 0x0000005502477220 */ /* 0x040fe20000410000 */
[----:B------:R-:W1:Y:S01]  /*126c0*/  SHFL.IDX PT, R78, R67, RZ, 0x1c1f ;  /* 0x001c1fff434e7589 */ /* 0x000e6200000e0000 */
[----:B------:R-:W-:Y:S01]  /*126d0*/  PRMT R8, R9, 0x654, R12 ;  /* 0x0000065409087816 */ /* 0x000fe2000000000c */
[C---:B------:R-:W-:Y:S01]  /*126e0*/  FMUL.FTZ R54, R2.reuse, R87 ;  /* 0x0000005702367220 */ /* 0x040fe20000410000 */
[----:B------:R-:W-:Y:S01]  /*126f0*/  FMUL.FTZ R86, R2, R86 ;  /* 0x0000005602567220 */ /* 0x000fe20000410000 */
[----:B0-----:R-:W-:Y:S01]  /*12700*/  ISETP.GE.AND P2, PT, R7, 0x1, PT ;  /* 0x000000010700780c */ /* 0x001fe20003f46270 */
[----:B------:R0:W-:Y:S01]  /*12710*/  SYNCS.ARRIVE.TRANS64.RED.A1T0 RZ, [R8+URZ], RZ ;  /* 0x000000ff08ff79a7 */ /* 0x0001e2000810043f */
[----:B------:R-:W-:Y:S01]  /*12720*/  ULDC UR41, c[0x0][0x9dc] ;  /* 0x0002770000297ab9 */ /* 0x000fe20000000800 */
[----:B------:R-:W2:Y:S01]  /*12730*/  MUFU.TANH R4, R4 ;  /* 0x0000000400047308 */ /* 0x000ea20000002400 */
[----:B------:R-:W-:Y:S01]  /*12740*/  ULOP3.LUT UR41, URZ, UR41, URZ, 0x33, !UPT ;  /* 0x000000293f297292 */ /* 0x000fe2000f8e333f */
[----:B------:R-:W-:-:S02]  /*12750*/  IADD3 R74, -R170, R171, R75 ;  /* 0x000000abaa4a7210 */ /* 0x000fc40007ffe14b */
[----:B------:R-:W-:Y:S02]  /*12760*/  LEA R64, R89, 0xffffff80, 0x7 ;  /* 0xffffff8059407811 */ /* 0x000fe400078e38ff */
[----:B0-----:R-:W-:Y:S02]  /*12770*/  IADD3 R8, -R170, 0x1, R75 ;  /* 0x00000001aa087810 */ /* 0x001fe40007ffe14b */
[----:B------:R-:W0:Y:S02]  /*12780*/  MUFU.TANH R90, R90 ;  /* 0x0000005a005a7308 */ /* 0x000e240000002400 */
[----:B------:R-:W-:-:S05]  /*12790*/  IADD3 R73, -R169, R8, R171 ;  /* 0x00000008a9497210 */ /* 0x000fca0007ffe1ab */
[C---:B------:R-:W-:Y:S01]  /*127a0*/  VIADD R70, R73.reuse, UR41 ;  /* 0x0000002949467c36 */ /* 0x040fe20008000000 */
[----:B------:R-:W3:Y:S01]  /*127b0*/  MUFU.TANH R0, R0 ;  /* 0x0000000000007308 */ /* 0x000ee20000002400 */
[----:B------:R-:W-:Y:S02]  /*127c0*/  IADD3 R73, R73, R6, RZ ;  /* 0x0000000649497210 */ /* 0x000fe40007ffe0ff */
[----:B-1----:R-:W-:Y:S02]  /*127d0*/  IMAD.IADD R77, R70, 0x1, R78 ;  /* 0x00000001464d7824 */ /* 0x002fe400078e024e */
[----:B------:R-:W-:-:S03]  /*127e0*/  VIADDMNMX R76, R78, R73, R74, PT ;  /* 0x000000494e4c7246 */ /* 0x000fc6000380014a */
[----:B------:R-:W1:Y:S08]  /*127f0*/  MUFU.TANH R3, R3 ;  /* 0x0000000300037308 */ /* 0x000e700000002400 */
        /* <DEDUP_REMOVED lines=59> */
[----:B------:R-:W0:Y:S01]  /*12bb0*/  MUFU.TANH R54, R54 ;  /* 0x0000003600367308 */ /* 0x000e220000002400 */
[----:B-1234-:R-:W-:Y:S05]  /*12bc0*/  @!P2 BRA `(.L_x_1715) ;  /* 0x000000000050a947 */ /* 0x01efea0003800000 */
[----:B------:R-:W-:Y:S01]  /*12bd0*/  IADD3 R79, -R169, R171, R78 ;  /* 0x000000aba94f7210 */ /* 0x000fe20007ffe14e */
[----:B------:R-:W-:Y:S03]  /*12be0*/  BSSY B0, `(.L_x_1716) ;  /* 0x000000e000007945 */ /* 0x000fe60003800000 */
[----:B------:R-:W-:-:S13]  /*12bf0*/  ISETP.GT.AND P3, PT, R79, -0x1, PT ;  /* 0xffffffff4f00780c */ /* 0x000fda0003f64270 */
        /* <DEDUP_REMOVED lines=8> */
.L_x_1717:
[----:B------:R-:W-:-:S13]  /*12c80*/  ISETP.NE.AND P3, PT, R7, 0x1, PT ;  /* 0x000000010700780c */ /* 0x000fda0003f65270 */
[----:B------:R-:W1:Y:S02]  /*12c90*/  @P3 LDC.64 R8, c[0x0][0x9e8] ;  /* 0x00027a00ff083b82 */ /* 0x000e640000000a00 */
[----:B-1----:R-:W-:-:S05]  /*12ca0*/  @P3 IMAD.HI.U32 R8, R79, R8, RZ ;  /* 0x000000084f083227 */ /* 0x002fca00078e00ff */
[----:B------:R-:W-:-:S07]  /*12cb0*/  @P3 SHF.R.U32.HI R79, RZ, R9, R8 ;  /* 0x00000009ff4f3219 */ /* 0x000fce0000011608 */
.L_x_1718:
[----:B------:R-:W-:Y:S05]  /*12cc0*/  BSYNC B0 ;  /* 0x0000000000007941 */ /* 0x000fea0003800000 */
.L_x_1716:
[----:B------:R-:W-:-:S04]  /*12cd0*/  IMAD R79, R79, R7, -R64 ;  /* 0x000000074f4f7224 */ /* 0x000fc800078e0a40 */
[----:B------:R-:W-:-:S05]  /*12ce0*/  IMAD.IADD R8, R79, 0x1, -R170 ;  /* 0x000000014f087824 */ /* 0x000fca00078e0aaa */
[----:B------:R-:W-:Y:S02]  /*12cf0*/  VIMNMX R77, R77, R8, !PT ;  /* 0x000000084d4d7248 */ /* 0x000fe40007fe0100 */
[----:B------:R-:W-:-:S07]  /*12d00*/  VIADDMNMX R76, R8, R7, R76, PT ;  /* 0x00000007084c7246 */ /* 0x000fce000380014c */
.L_x_1715:
[C---:B------:R-:W-:Y:S02]  /*12d10*/  ISETP.GE.AND P3, PT, R75.reuse, 0x2, PT ;  /* 0x000000024b00780c */ /* 0x040fe40003f66270 */
[----:B------:R-:W-:Y:S02]  /*12d20*/  ISETP.GE.AND P5, PT, R75, 0x9, PT ;  /* 0x000000094b00780c */ /* 0x000fe40003fa6270 */
[----:B------:R-:W-:Y:S02]  /*12d30*/  ISETP.GT.AND P4, PT, R77, 0x1, !P3 ;  /* 0x000000014d00780c */ /* 0x000fe40005f84270 */
[----:B------:R-:W-:Y:S02]  /*12d40*/  P2R R104, PR, RZ, 0x20 ;  /* 0x00000020ff687803 */ /* 0x000fe40000000000 */
[----:B------:R-:W-:-:S04]  /*12d50*/  ISETP.LT.OR P4, PT, R76, 0x2, P4 ;  /* 0x000000024c00780c */ /* 0x000fc80002781670 */
[----:B0-----:R-:W-:Y:S02]  /*12d60*/  FSEL R90, R90, -INF , !P4 ;  /* 0xff8000005a5a7808 */ /* 0x001fe40006000000 */
[----:B------:R-:W-:Y:S02]  /*12d70*/  ISETP.GT.AND P4, PT, R77, 0x8, !P5 ;  /* 0x000000084d00780c */ /* 0x000fe40006f84270 */
[----:B------:R-:W-:Y:S02]  /*12d80*/  ISETP.GE.AND P5, PT, R75, 0xa, PT ;  /* 0x0000000a4b00780c */ /* 0x000fe40003fa6270 */
[----:B------:R-:W-:Y:S02]  /*12d90*/  ISETP.LT.OR P4, PT, R76, 0x9, P4 ;  /* 0x000000094c00780c */ /* 0x000fe40002781670 */
[----:B------:R-:W-:Y:S02]  /*12da0*/  P2R R103, PR, RZ, 0x20 ;  /* 0x00000020ff677803 */ /* 0x000fe40000000000 */
[----:B------:R-:W-:-:S02]  /*12db0*/  FSEL R91, R91, -INF , !P4 ;  /* 0xff8000005b5b7808 */ /* 0x000fc40006000000 */
[----:B------:R-:W-:Y:S02]  /*12dc0*/  ISETP.GT.AND P4, PT, R77, 0x9, !P5 ;  /* 0x000000094d00780c */ /* 0x000fe40006f84270 */
[----:B------:R-:W-:Y:S02]  /*12dd0*/  ISETP.GE.AND P5, PT, R75, 0x11, PT ;  /* 0x000000114b00780c */ /* 0x000fe40003fa6270 */
[----:B------:R-:W-:Y:S02]  /*12de0*/  ISETP.LT.OR P4, PT, R76, 0xa, P4 ;  /* 0x0000000a4c00780c */ /* 0x000fe40002781670 */
[----:B------:R-:W-:Y:S02]  /*12df0*/  P2R R102, PR, RZ, 0x20 ;  /* 0x00000020ff667803 */ /* 0x000fe40000000000 */
[----:B------:R-:W-:Y:S02]  /*12e00*/  FSEL R28, R28, -INF , !P4 ;  /* 0xff8000001c1c7808 */ /* 0x000fe40006000000 */
[----:B------:R-:W-:-:S02]  /*12e10*/  ISETP.GT.AND P4, PT, R77, 0x10, !P5 ;  /* 0x000000104d00780c */ /* 0x000fc40006f84270 */
[----:B------:R-:W-:Y:S02]  /*12e20*/  ISETP.GE.AND P5, PT, R75, 0x12, PT ;  /* 0x000000124b00780c */ /* 0x000fe40003fa6270 */
[----:B------:R-:W-:Y:S02]  /*12e30*/  ISETP.LT.OR P4, PT, R76, 0x11, P4 ;  /* 0x000000114c00780c */ /* 0x000fe40002781670 */
[----:B------:R-:W-:Y:S02]  /*12e40*/  P2R R101, PR, RZ, 0x20 ;  /* 0x00000020ff657803 */ /* 0x000fe40000000000 */
[----:B------:R-:W-:Y:S02]  /*12e50*/  FSEL R32, R32, -INF , !P4 ;  /* 0xff80000020207808 */ /* 0x000fe40006000000 */
[----:B------:R-:W-:Y:S02]  /*12e60*/  ISETP.GT.AND P4, PT, R77, 0x11, !P5 ;  /* 0x000000114d00780c */ /* 0x000fe40006f84270 */
[----:B------:R-:W-:-:S02]  /*12e70*/  ISETP.GE.AND P5, PT, R75, 0x19, PT ;  /* 0x000000194b00780c */ /* 0x000fc40003fa6270 */
[C---:B------:R-:W-:Y:S02]  /*12e80*/  ISETP.LT.OR P4, PT, R76.reuse, 0x12, P4 ;  /* 0x000000124c00780c */ /* 0x040fe40002781670 */
[----:B------:R-:W-:Y:S02]  /*12e90*/  P2R R110, PR, RZ, 0x20 ;  /* 0x00000020ff6e7803 */ /* 0x000fe40000000000 */
[----:B------:R-:W-:Y:S02]  /*12ea0*/  FSEL R31, R31, -INF , !P4 ;  /* 0xff8000001f1f7808 */ /* 0x000fe40006000000 */
[----:B------:R-:W-:Y:S02]  /*12eb0*/  ISETP.GT.AND P4, PT, R77, 0x18, !P5 ;  /* 0x000000184d00780c */ /* 0x000fe40006f84270 */
[----:B------:R-:W-:Y:S02]  /*12ec0*/  ISETP.GE.AND P5, PT, R75, 0x1a, PT ;  /* 0x0000001a4b00780c */ /* 0x000fe40003fa6270 */
[----:B------:R-:W-:-:S02]  /*12ed0*/  ISETP.LT.OR P4, PT, R76, 0x19, P4 ;  /* 0x000000194c00780c */ /* 0x000fc40002781670 */
[----:B------:R-:W-:Y:S02]  /*12ee0*/  P2R R100, PR, RZ, 0x20 ;  /* 0x00000020ff647803 */ /* 0x000fe40000000000 */
[----:B------:R-:W-:Y:S02]  /*12ef0*/  FSEL R35, R35, -INF , !P4 ;  /* 0xff80000023237808 */ /* 0x000fe40006000000 */
[----:B------:R-:W-:Y:S02]  /*12f00*/  ISETP.GT.AND P4, PT, R77, 0x19, !P5 ;  /* 0x000000194d00780c */ /* 0x000fe40006f84270 */
[----:B------:R-:W-:Y:S02]  /*12f10*/  ISETP.GE.AND P5, PT, R75, 0x21, PT ;  /* 0x000000214b00780c */ /* 0x000fe40003fa6270 */
[----:B------:R-:W-:Y:S02]  /*12f20*/  ISETP.LT.OR P4, PT, R76, 0x1a, P4 ;  /* 0x0000001a4c00780c */ /* 0x000fe40002781670 */
[----:B------:R-:W-:-:S02]  /*12f30*/  P2R R99, PR, RZ, 0x20 ;  /* 0x00000020ff637803 */ /* 0x000fc40000000000 */
[----:B------:R-:W-:Y:S02]  /*12f40*/  FSEL R34, R34, -INF , !P4 ;  /* 0xff80000022227808 */ /* 0x000fe40006000000 */
        /* <DEDUP_REMOVED lines=47> */
[----:B------:R-:W-:Y:S02]  /*13240*/  ISETP.LT.OR P4, PT, R76, 0x42, P4 ;  /* 0x000000424c00780c */ /* 0x000fe40002781670 */
        /* <DEDUP_REMOVED lines=68> */
[----:B------:R-:W0:Y:S01]  /*13690*/  SHFL.IDX PT, R4, R67, 0x1, 0x1c1f ;  /* 0x003c1f0043047f89 */ /* 0x000e2200000e0000 */
[----:B------:R-:W-:-:S04]  /*136a0*/  ISETP.GE.AND P6, PT, R75, 0x7a, PT ;  /* 0x0000007a4b00780c */ /* 0x000fc80003fc6270 */
[----:B------:R-:W-:Y:S02]  /*136b0*/  P2R R75, PR, RZ, 0x40 ;  /* 0x00000040ff4b7803 */ /* 0x000fe40000000000 */
[----:B------:R-:W-:-:S04]  /*136c0*/  ISETP.GT.AND P6, PT, R77, 0x79, !P6 ;  /* 0x000000794d00780c */ /* 0x000fc800077c4270 */
[----:B------:R-:W-:-:S04]  /*136d0*/  ISETP.LT.OR P6, PT, R76, 0x7a, P6 ;  /* 0x0000007a4c00780c */ /* 0x000fc800037c1670 */
[----:B------:R-:W-:Y:S02]  /*136e0*/  FSEL R71, R71, -INF , !P6 ;  /* 0xff80000047477808 */ /* 0x000fe40007000000 */
[----:B0-----:R-:W-:Y:S01]  /*136f0*/  VIADDMNMX R74, R4, R73, R74, PT ;  /* 0x00000049044a7246 */ /* 0x001fe2000380014a */
[----:B------:R-:W-:Y:S01]  /*13700*/  IMAD.IADD R70, R70, 0x1, R4 ;  /* 0x0000000146467824 */ /* 0x000fe200078e0204 */
[----:B------:R-:W-:Y:S06]  /*13710*/  @!P2 BRA `(.L_x_1719) ;  /* 0x000000000050a947 */ /* 0x000fec0003800000 */
[----:B------:R-:W-:Y:S01]  /*13720*/  IADD3 R67, -R169, R171, R4 ;  /* 0x000000aba9437210 */ /* 0x000fe20007ffe104 */
[----:B------:R-:W-:Y:S03]  /*13730*/  BSSY B0, `(.L_x_1720) ;  /* 0x000000e000007945 */ /* 0x000fe60003800000 */
        /* <DEDUP_REMOVED lines=9> */
.L_x_1721:
[----:B------:R-:W-:-:S13]  /*137d0*/  ISETP.NE.AND P6, PT, R7, 0x1, PT ;  /* 0x000000010700780c */ /* 0x000fda0003fc5270 */
[----:B------:R-:W0:Y:S02]  /*137e0*/  @P6 LDC.64 R8, c[0x0][0x9e8] ;  /* 0x00027a00ff086b82 */ /* 0x000e240000000a00 */
[----:B0-----:R-:W-:-:S05]  /*137f0*/  @P6 IMAD.HI.U32 R8, R67, R8, RZ ;  /* 0x0000000843086227 */ /* 0x001fca00078e00ff */
[----:B------:R-:W-:-:S07]  /*13800*/  @P6 SHF.R.U32.HI R67, RZ, R9, R8 ;  /* 0x00000009ff436219 */ /* 0x000fce0000011608 */
.L_x_1722:
[----:B------:R-:W-:Y:S05]  /*13810*/  BSYNC B0 ;  /* 0x0000000000007941 */ /* 0x000fea0003800000 */
.L_x_1720:
[----:B------:R-:W-:-:S04]  /*13820*/  IMAD R67, R67, R7, -R64 ;  /* 0x0000000743437224 */ /* 0x000fc800078e0a40 */
[----:B------:R-:W-:-:S05]  /*13830*/  IMAD.IADD R67, R67, 0x1, -R170 ;  /* 0x0000000143437824 */ /* 0x000fca00078e0aaa */
[----:B------:R-:W-:Y:S02]  /*13840*/  VIMNMX R70, R70, R67, !PT ;  /* 0x0000004346467248 */ /* 0x000fe40007fe0100 */
[----:B------:R-:W-:-:S07]  /*13850*/  VIADDMNMX R74, R67, R7, R74, PT ;  /* 0x00000007434a7246 */ /* 0x000fce000380014a */
.L_x_1719:
[----:B------:R-:W-:Y:S01]  /*13860*/  ISETP.GT.AND P3, PT, R70, 0x1, !P3 ;  /* 0x000000014600780c */ /* 0x000fe20005f64270 */
[----:B------:R-:W-:Y:S01]  /*13870*/  ULDC UR35, c[0x0][0x988] ;  /* 0x0002620000237ab9 */ /* 0x000fe20000000800 */
[----:B------:R-:W-:Y:S01]  /*13880*/  ISETP.NE.AND P6, PT, R110, RZ, PT ;  /* 0x000000ff6e00720c */ /* 0x000fe20003fc5270 */
[----:B------:R-:W-:Y:S01]  /*13890*/  IMAD.U32 R73, RZ, RZ, UR35 ;  /* 0x00000023ff497e24 */ /* 0x000fe2000f8e00ff */
[----:B------:R-:W-:Y:S02]  /*138a0*/  ISETP.LT.OR P3, PT, R74, 0x2, P3 ;  /* 0x000000024a00780c */ /* 0x000fe40001f61670 */
[----:B------:R-:W-:Y:S02]  /*138b0*/  ISETP.GT.AND P4, PT, R70, 0x71, !P4 ;  /* 0x000000714600780c */ /* 0x000fe40006784270 */
[----:B------:R-:W-:Y:S02]  /*138c0*/  FSEL R3, R3, -INF , !P3 ;  /* 0xff80000003037808 */ /* 0x000fe40005800000 */
[----:B------:R-:W-:-:S02]  /*138d0*/  ISETP.NE.AND P3, PT, R104, RZ, PT ;  /* 0x000000ff6800720c */ /* 0x000fc40003f65270 */
[C---:B------:R-:W-:Y:S02]  /*138e0*/  ISETP.GT.AND P5, PT, R70.reuse, 0x78, !P5 ;  /* 0x000000784600780c */ /* 0x040fe40006fa4270 */
[----:B------:R-:W-:Y:S02]  /*138f0*/  ISETP.GT.AND P3, PT, R70, 0x8, !P3 ;  /* 0x000000084600780c */ /* 0x000fe40005f64270 */
[C---:B------:R-:W-:Y:S02]  /*13900*/  ISETP.LT.OR P4, PT, R74.reuse, 0x72, P4 ;  /* 0x000000724a00780c */ /* 0x040fe40002781670 */
[C---:B------:R-:W-:Y:S02]  /*13910*/  ISETP.LT.OR P3, PT, R74.reuse, 0x9, P3 ;  /* 0x000000094a00780c */ /* 0x040fe40001f61670 */
[----:B------:R-:W-:Y:S02]  /*13920*/  ISETP.LT.OR P5, PT, R74, 0x79, P5 ;  /* 0x000000794a00780c */ /* 0x000fe40002fa1670 */
        /* <DEDUP_REMOVED lines=22> */
[----:B------:R-:W-:Y:S02]  /*13a90*/  ISETP.GT.AND P3, PT, R70, 0x18, !P6 ;  /* 0x000000184600780c */ /* 0x000fe40007764270 */
[----:B------:R-:W-:Y:S02]  /*13aa0*/  ISETP.NE.AND P6, PT, R114, RZ, PT ;  /* 0x000000ff7200720c */ /* 0x000fe40003fc5270 */
        /* <DEDUP_REMOVED lines=52> */
[----:B------:R-:W-:Y:S01]  /*13df0*/  ISETP.NE.AND P3, PT, R84, RZ, PT ;  /* 0x000000ff5400720c */ /* 0x000fe20003f65270 */
[----:B------:R-:W0:Y:S01]  /*13e00*/  SHFL.BFLY PT, R10, R9, 0x2, 0x1f ;  /* 0x0c401f00090a7f89 */ /* 0x000e2200000e0000 */
[----:B------:R-:W-:Y:S02]  /*13e10*/  FSEL R52, R52, -INF , !P4 ;  /* 0xff80000034347808 */ /* 0x000fe40006000000 */
[----:B------:R-:W-:-:S02]  /*13e20*/  ISETP.GT.AND P3, PT, R70, 0x38, !P3 ;  /* 0x000000384600780c */ /* 0x000fc40005f64270 */
[----:B------:R-:W-:Y:S02]  /*13e30*/  FSEL R12, R12, -INF , !P5 ;  /* 0xff8000000c0c7808 */ /* 0x000fe40006800000 */
[----:B------:R-:W-:-:S04]  /*13e40*/  ISETP.LT.OR P3, PT, R74, 0x39, P3 ;  /* 0x000000394a00780c */ /* 0x000fc80001f61670 */
[----:B------:R-:W-:Y:S02]  /*13e50*/  FSEL R30, R30, -INF , !P3 ;  /* 0xff8000001e1e7808 */ /* 0x000fe40005800000 */
[----:B------:R-:W-:-:S04]  /*13e60*/  ISETP.NE.AND P3, PT, R83, RZ, PT ;  /* 0x000000ff5300720c */ /* 0x000fc80003f65270 */
[----:B------:R-:W-:-:S04]  /*13e70*/  ISETP.GT.AND P3, PT, R70, 0x39, !P3 ;  /* 0x000000394600780c */ /* 0x000fc80005f64270 */
[----:B------:R-:W-:Y:S02]  /*13e80*/  ISETP.LT.OR P3, PT, R74, 0x3a, P3 ;  /* 0x0000003a4a00780c */ /* 0x000fe40001f61670 */
[----:B0-----:R-:W-:Y:S02]  /*13e90*/  FMNMX.FTZ R11, R9, R10, !PT ;  /* 0x0000000a090b7209 */ /* 0x001fe40007810000 */
[----:B------:R-:W-:Y:S02]  /*13ea0*/  FSEL R33, R33, -INF , !P3 ;  /* 0xff80000021217808 */ /* 0x000fe40005800000 */
[----:B------:R-:W-:Y:S01]  /*13eb0*/  ISETP.NE.AND P3, PT, R82, RZ, PT ;  /* 0x000000ff5200720c */ /* 0x000fe20003f65270 */
[----:B------:R-:W0:Y:S03]  /*13ec0*/  SHFL.BFLY PT, R10, R11, 0x1, 0x1f ;  /* 0x0c201f000b0a7f89 */ /* 0x000e2600000e0000 */
[----:B------:R-:W-:-:S04]  /*13ed0*/  ISETP.GT.AND P3, PT, R70, 0x40, !P3 ;  /* 0x000000404600780c */ /* 0x000fc80005f64270 */
[----:B------:R-:W-:-:S04]  /*13ee0*/  ISETP.LT.OR P3, PT, R74, 0x41, P3 ;  /* 0x000000414a00780c */ /* 0x000fc80001f61670 */
[----:B------:R-:W-:Y:S02]  /*13ef0*/  FSEL R36, R36, -INF , !P3 ;  /* 0xff80000024247808 */ /* 0x000fe40005800000 */
[----:B------:R-:W-:Y:S02]  /*13f00*/  ISETP.GT.AND P3, PT, R70, 0x41, !P6 ;  /* 0x000000414600780c */ /* 0x000fe40007764270 */
[----:B------:R-:W-:Y:S02]  /*13f10*/  ISETP.NE.AND P6, PT, R115, RZ, PT ;  /* 0x000000ff7300720c */ /* 0x000fe40003fc5270 */
[----:B------:R-:W-:-:S04]  /*13f20*/  ISETP.LT.OR P3, PT, R74, 0x42, P3 ;  /* 0x000000424a00780c */ /* 0x000fc80001f61670 */
        /* <DEDUP_REMOVED lines=47> */
[----:B------:R-:W-:-:S04]  /*14220*/  FSETP.NEU.FTZ.AND P3, PT, R10, -INF , PT ;  /* 0xff8000000a00780b */ /* 0x000fc80003f7d000 */
[----:B------:R-:W-:Y:S02]  /*14230*/  FSEL R73, R73, RZ, P3 ;  /* 0x000000ff49497208 */ /* 0x000fe40001800000 */
[----:B------:R-:W-:Y:S02]  /*14240*/  ISETP.GT.AND P3, PT, R70, RZ, !P6 ;  /* 0x000000ff4600720c */ /* 0x000fe40007764270 */
[----:B------:R-:W-:Y:S01]  /*14250*/  ISETP.NE.AND P6, PT, R75, RZ, PT ;  /* 0x000000ff4b00720c */ /* 0x000fe20003fc5270 */
[----:B------:R-:W-:-:S01]  /*14260*/  FFMA.FTZ R67, R28, UR35, -R73 ;  /* 0x000000231c437c23 */ /* 0x000fc20008010849 */
[----:B------:R-:W-:Y:S01]  /*14270*/  ISETP.LT.OR P3, PT, R74, 0x1, P3 ;  /* 0x000000014a00780c */ /* 0x000fe20001f61670 */
[----:B------:R-:W-:-:S01]  /*14280*/  FFMA.FTZ R28, R32, UR35, -R73 ;  /* 0x00000023201c7c23 */ /* 0x000fc20008010849 */
[--C-:B------:R-:W-:Y:S01]  /*14290*/  FFMA.FTZ R75, R35, UR35, -R73.reuse ;  /* 0x00000023234b7c23 */ /* 0x100fe20008010849 */
[----:B------:R-:W-:-:S01]  /*142a0*/  FFMA.FTZ R35, R34, UR35, -R73 ;  /* 0x0000002322237c23 */ /* 0x000fc20008010849 */
[----:B------:R-:W-:Y:S01]  /*142b0*/  FSEL R76, R0, -INF , !P3 ;  /* 0xff800000004c7808 */ /* 0x000fe20005800000 */
[----:B------:R-:W-:-:S01]  /*142c0*/  FFMA.FTZ R77, R39, UR35, -R73 ;  /* 0x00000023274d7c23 */ /* 0x000fc20008010849 */
[--C-:B------:R-:W-:Y:S01]  /*142d0*/  FFMA.FTZ R39, R38, UR35, -R73.reuse ;  /* 0x0000002326277c23 */ /* 0x100fe20008010849 */
[----:B------:R-:W-:-:S01]  /*142e0*/  FFMA.FTZ R38, R42, UR35, -R73 ;  /* 0x000000232a267c23 */ /* 0x000fc20008010849 */
[----:B------:R-:W-:Y:S01]  /*142f0*/  FMNMX.FTZ R11, R76, R3, !PT ;  /* 0x000000034c0b7209 */ /* 0x000fe20007810000 */
[----:B------:R-:W-:-:S01]  /*14300*/  FFMA.FTZ R0, R79, UR35, -R73 ;  /* 0x000000234f007c23 */ /* 0x000fc20008010849 */
[----:B------:R-:W-:Y:S01]  /*14310*/  ISETP.GT.AND P3, PT, R70, 0x79, !P6 ;  /* 0x000000794600780c */ /* 0x000fe20007764270 */
[----:B------:R-:W-:-:S01]  /*14320*/  FFMA.FTZ R79, R56, UR35, -R73 ;  /* 0x00000023384f7c23 */ /* 0x000fc20008010849 */
[----:B------:R-:W-:Y:S01]  /*14330*/  FMNMX.FTZ R11, R4, R11, !PT ;  /* 0x0000000b040b7209 */ /* 0x000fe20007810000 */
[----:B------:R-:W-:-:S01]  /*14340*/  FFMA.FTZ R9, R90, UR35, -R73 ;  /* 0x000000235a097c23 */ /* 0x000fc20008010849 */
[----:B------:R-:W-:Y:S01]  /*14350*/  ISETP.LT.OR P3, PT, R74, 0x7a, P3 ;  /* 0x0000007a4a00780c */ /* 0x000fe20001f61670 */
[----:B------:R-:W-:-:S01]  /*14360*/  FFMA.FTZ R56, R59, UR35, -R73 ;  /* 0x000000233b387c23 */ /* 0x000fc20008010849 */
[----:B------:R-:W-:Y:S01]  /*14370*/  FMNMX.FTZ R32, R8, R11, !PT ;  /* 0x0000000b08207209 */ /* 0x000fe20007810000 */
[----:B------:R-:W-:-:S01]  /*14380*/  FFMA.FTZ R59, R61, UR35, -R73 ;  /* 0x000000233d3b7c23 */ /* 0x000fc20008010849 */
[----:B------:R-:W-:Y:S01]  /*14390*/  FSEL R54, R54, -INF , !P3 ;  /* 0xff80000036367808 */ /* 0x000fe20005800000 */
[----:B------:R-:W-:-:S01]  /*143a0*/  FFMA.FTZ R61, R63, UR35, -R73 ;  /* 0x000000233f3d7c23 */ /* 0x000fc20008010849 */
[----:B------:R-:W-:Y:S01]  /*143b0*/  FMNMX.FTZ R11, R13, R32, !PT ;  /* 0x000000200d0b7209 */ /* 0x000fe20007810000 */
[----:B------:R-:W-:-:S01]  /*143c0*/  FFMA.FTZ R63, R66, UR35, -R73 ;  /* 0x00000023423f7c23 */ /* 0x000fc20008010849 */
[--C-:B------:R-:W-:Y:S01]  /*143d0*/  FFMA.FTZ R64, R91, UR35, -R73.reuse ;  /* 0x000000235b407c23 */ /* 0x100fe20008010849 */
[----:B------:R-:W-:-:S01]  /*143e0*/  FFMA.FTZ R66, R65, UR35, -R73 ;  /* 0x0000002341427c23 */ /* 0x000fc20008010849 */
[----:B------:R-:W-:Y:S01]  /*143f0*/  FMNMX.FTZ R32, R14, R11, !PT ;  /* 0x0000000b0e207209 */ /* 0x000fe20007810000 */
[----:B------:R-:W-:-:S01]  /*14400*/  FFMA.FTZ R65, R69, UR35, -R73 ;  /* 0x0000002345417c23 */ /* 0x000fc20008010849 */
[----:B------:R-:W-:Y:S01]  /*14410*/  MUFU.EX2 R0, R0 ;  /* 0x0000000000007308 */ /* 0x000fe20000000800 */
        /* <DEDUP_REMOVED lines=17> */
[----:B------:R-:W-:-:S04]  /*14530*/  FMNMX.FTZ R11, R25, R34, !PT ;  /* 0x00000022190b7209 */ /* 0x000fc80007810000 */
[----:B------:R-:W-:Y:S02]  /*14540*/  FMNMX.FTZ R78, R26, R11, !PT ;  /* 0x0000000b1a4e7209 */ /* 0x000fe40007810000 */
[----:B------:R0:W-:Y:S02]  /*14550*/  MUFU.EX2 R32, R75 ;  /* 0x0000004b00207308 */ /* 0x0001e40000000800 */
[----:B------:R-:W-:-:S04]  /*14560*/  FMNMX.FTZ R78, R27, R78, !PT ;  /* 0x0000004e1b4e7209 */ /* 0x000fc80007810000 */
[----:B------:R-:W-:Y:S02]  /*14570*/  FMNMX.FTZ R11, R29, R78, !PT ;  /* 0x0000004e1d0b7209 */ /* 0x000fe40007810000 */
[----:B------:R1:W-:Y:S01]  /*14580*/  MUFU.EX2 R34, R77 ;  /* 0x0000004d00227308 */ /* 0x0003e20000000800 */
[----:B0-----:R-:W-:-:S01]  /*14590*/  FFMA.FTZ R75, R93, UR35, -R73 ;  /* 0x000000235d4b7c23 */ /* 0x001fc20008010849 */
[----:B------:R-:W-:-:S04]  /*145a0*/  FMNMX.FTZ R42, R30, R11, !PT ;  /* 0x0000000b1e2a7209 */ /* 0x000fc80007810000 */
[----:B------:R-:W-:Y:S02]  /*145b0*/  FMNMX.FTZ R11, R33, R42, !PT ;  /* 0x0000002a210b7209 */ /* 0x000fe40007810000 */
[----:B------:R-:W0:Y:S01]  /*145c0*/  MUFU.EX2 R67, R67 ;  /* 0x0000004300437308 */ /* 0x000e220000000800 */
[----:B-1----:R-:W-:-:S01]  /*145d0*/  FFMA.FTZ R77, R95, UR35, -R73 ;  /* 0x000000235f4d7c23 */ /* 0x002fc20008010849 */
[----:B------:R-:W-:-:S04]  /*145e0*/  FMNMX.FTZ R42, R36, R11, !PT ;  /* 0x0000000b242a7209 */ /* 0x000fc80007810000 */
[----:B------:R-:W-:Y:S01]  /*145f0*/  FMNMX.FTZ R11, R37, R42, !PT ;  /* 0x0000002a250b7209 */ /* 0x000fe20007810000 */
[----:B------:R-:W-:-:S01]  /*14600*/  FFMA.FTZ R42, R96, UR35, -R73 ;  /* 0x00000023602a7c23 */ /* 0x000fc20008010849 */
[----:B------:R-:W-:Y:S02]  /*14610*/  MUFU.EX2 R28, R28 ;  /* 0x0000001c001c7308 */ /* 0x000fe40000000800 */
[----:B------:R-:W-:-:S04]  /*14620*/  FMNMX.FTZ R78, R40, R11, !PT ;  /* 0x0000000b284e7209 */ /* 0x000fc80007810000 */
[----:B------:R-:W-:Y:S02]  /*14630*/  FMNMX.FTZ R11, R43, R78, !PT ;  /* 0x0000004e2b0b7209 */ /* 0x000fe40007810000 */
[----:B------:R-:W-:Y:S01]  /*14640*/  MUFU.EX2 R31, R31 ;  /* 0x0000001f001f7308 */ /* 0x000fe20000000800 */
[----:B0-----:R-:W-:Y:S02]  /*14650*/  F2FP.SATFINITE.E4M3.F32.PACK_AB_MERGE_C R164, R67, R64, RZ ;  /* 0x0000004043a4723e */ /* 0x001fe400048070ff */
[----:B------:R-:W-:Y:S02]  /*14660*/  FMNMX.FTZ R78, R44, R11, !PT ;  /* 0x0000000b2c4e7209 */ /* 0x000fe40007810000 */
[----:B------:R-:W-:Y:S02]  /*14670*/  F2FP.SATFINITE.E4M3.F32.PACK_AB_MERGE_C R164, R9, R0, R164 ;  /* 0x0000000009a4723e */ /* 0x000fe400048070a4 */
[----:B------:R-:W-:Y:S01]  /*14680*/  FMNMX.FTZ R11, R45, R78, !PT ;  /* 0x0000004e2d0b7209 */ /* 0x000fe20007810000 */
[----:B------:R-:W0:Y:S03]  /*14690*/  MUFU.EX2 R35, R35 ;  /* 0x0000002300237308 */ /* 0x000e260000000800 */
        /* <DEDUP_REMOVED lines=14> */
[----:B------:R-:W-:Y:S03]  /*14780*/  MUFU.EX2 R42, R42 ;  /* 0x0000002a002a7308 */ /* 0x000fe60000000800 */
[----:B------:R-:W-:-:S04]  /*14790*/  FMNMX.FTZ R11, R12, R11, !PT ;  /* 0x0000000b0c0b7209 */ /* 0x000fc80007810000 */
[----:B------:R-:W-:Y:S01]  /*147a0*/  FMNMX.FTZ R11, R54, R11, !PT ;  /* 0x0000000b360b7209 */ /* 0x000fe20007810000 */
[----:B------:R-:W-:Y:S01]  /*147b0*/  MUFU.EX2 R75, R75 ;  /* 0x0000004b004b7308 */ /* 0x000fe20000000800 */
[----:B0-----:R-:W-:-:S03]  /*147c0*/  F2FP.SATFINITE.E4M3.F32.PACK_AB_MERGE_C R160, R41, R38, RZ ;  /* 0x0000002629a0723e */ /* 0x001fc600048070ff */
[----:B------:R-:W0:Y:S01]  /*147d0*/  SHFL.BFLY PT, R74, R11, 0x2, 0x1f ;  /* 0x0c401f000b4a7f89 */ /* 0x000e2200000e0000 */
[----:B------:R-:W-:-:S03]  /*147e0*/  F2FP.SATFINITE.E4M3.F32.PACK_AB_MERGE_C R160, R39, R34, R160 ;  /* 0x0000002227a0723e */ /* 0x000fc600048070a0 */
[----:B------:R-:W-:Y:S08]  /*147f0*/  MUFU.EX2 R77, R77 ;  /* 0x0000004d004d7308 */ /* 0x000ff00000000800 */
[----:B------:R-:W1:Y:S08]  /*14800*/  MUFU.EX2 R78, R78 ;  /* 0x0000004e004e7308 */ /* 0x000e700000000800 */
[----:B------:R-:W-:Y:S01]  /*14810*/  MUFU.EX2 R56, R56 ;  /* 0x0000003800387308 */ /* 0x000fe20000000800 */
[----:B0-----:R-:W-:-:S07]  /*14820*/  FMNMX.FTZ R74, R11, R74, !PT ;  /* 0x0000004a0b4a7209 */ /* 0x001fce0007810000 */
[----:B------:R-:W0:Y:S01]  /*14830*/  MUFU.EX2 R55, R55 ;  /* 0x0000003700377308 */ /* 0x000e220000000800 */
[----:B------:R-:W2:Y:S01]  /*14840*/  SHFL.BFLY PT, R11, R74, 0x1, 0x1f ;  /* 0x0c201f004a0b7f89 */ /* 0x000ea200000e0000 */
[----:B-1----:R-:W-:-:S04]  /*14850*/  F2FP.SATFINITE.E4M3.F32.PACK_AB_MERGE_C R162, R78, R77, RZ ;  /* 0x0000004d4ea2723e */ /* 0x002fc800048070ff */
[----:B------:R-:W-:Y:S02]  /*14860*/  F2FP.SATFINITE.E4M3.F32.PACK_AB_MERGE_C R162, R75, R42, R162 ;  /* 0x0000002a4ba2723e */ /* 0x000fe400048070a2 */
[----:B------:R-:W-:Y:S08]  /*14870*/  MUFU.EX2 R70, R94 ;  /* 0x0000005e00467308 */ /* 0x000ff00000000800 */
[----:B------:R-:W1:Y:S01]  /*14880*/  MUFU.EX2 R79, R79 ;  /* 0x0000004f004f7308 */ /* 0x000e620000000800 */
[----:B0-----:R-:W-:-:S07]  /*14890*/  F2FP.SATFINITE.E4M3.F32.PACK_AB_MERGE_C R156, R55, R56, RZ ;  /* 0x00000038379c723e */ /* 0x001fce00048070ff */
[----:B------:R-:W-:Y:S01]  /*148a0*/  MUFU.EX2 R59, R59 ;  /* 0x0000003b003b7308 */ /* 0x000fe20000000800 */
[----:B--2---:R-:W-:Y:S01]  /*148b0*/  FMNMX.FTZ R11, R74, R11, !PT ;  /* 0x0000000b4a0b7209 */ /* 0x004fe20007810000 */
[----:B------:R-:W-:-:S03]  /*148c0*/  IMAD.U32 R74, RZ, RZ, UR35 ;  /* 0x00000023ff4a7e24 */ /* 0x000fc6000f8e00ff */
[C---:B------:R-:W-:Y:S01]  /*148d0*/  FSETP.NEU.FTZ.AND P3, PT, R11.reuse, -INF , PT ;  /* 0xff8000000b00780b */ /* 0x040fe20003f7d000 */
[----:B------:R-:W-:-:S02]  /*148e0*/  FFMA.FTZ R74, R11, R74, -8 ;  /* 0xc10000000b4a7423 */ /* 0x000fc4000001004a */
[----:B------:R-:W-:Y:S01]  /*148f0*/  MUFU.EX2 R60, R60 ;  /* 0x0000003c003c7308 */ /* 0x000fe20000000800 */
[----:B-1----:R-:W-:Y:S02]  /*14900*/  F2FP.SATFINITE.E4M3.F32.PACK_AB_MERGE_C R156, R79, R70, R156 ;  /* 0x000000464f9c723e */ /* 0x002fe4000480709c */
[----:B------:R-:W-:-:S05]  /*14910*/  FSEL R71, R74, RZ, P3 ;  /* 0x000000ff4a477208 */ /* 0x000fca0001800000 */
        /* <DEDUP_REMOVED lines=16> */
[----:B------:R-:W-:Y:S01]  /*14a20*/  FADD.FTZ R37, R0, R9 ;  /* 0x0000000900257221 */ /* 0x000fe20000010000 */
[----:B------:R-:W-:-:S01]  /*14a30*/  FFMA.FTZ R27, R30, UR35, -R71 ;  /* 0x000000231e1b7c23 */ /* 0x000fc20008010847 */
[--C-:B------:R-:W-:Y:S01]  /*14a40*/  FFMA.FTZ R30, R33, UR35, -R71.reuse ;  /* 0x00000023211e7c23 */ /* 0x100fe20008010847 */
[----:B------:R-:W-:-:S01]  /*14a50*/  FFMA.FTZ R33, R40, UR35, -R71 ;  /* 0x0000002328217c23 */ /* 0x000fc20008010847 */
[----:B------:R-:W-:Y:S01]  /*14a60*/  FADD.FTZ R40, R64, R37 ;  /* 0x0000002540287221 */ /* 0x000fe20000010000 */
[----:B------:R-:W-:-:S01]  /*14a70*/  FFMA.FTZ R15, R15, UR35, -R71 ;  /* 0x000000230f0f7c23 */ /* 0x000fc20008010847 */
[----:B------:R-:W1:Y:S01]  /*14a80*/  MUFU.EX2 R3, R3 ;  /* 0x0000000300037308 */ /* 0x000e620000000800 */
[----:B------:R-:W-:-:S01]  /*14a90*/  FFMA.FTZ R20, R20, UR35, -R71 ;  /* 0x0000002314147c23 */ /* 0x000fc20008010847 */
[----:B------:R-:W-:Y:S01]  /*14aa0*/  FADD.FTZ R37, R67, R40 ;  /* 0x0000002843257221 */ /* 0x000fe20000010000 */
[----:B------:R-:W-:-:S01]  /*14ab0*/  FFMA.FTZ R40, R43, UR35, -R71 ;  /* 0x000000232b287c23 */ /* 0x000fc20008010847 */
[--C-:B------:R-:W-:Y:S01]  /*14ac0*/  FFMA.FTZ R45, R45, UR35, -R71.reuse ;  /* 0x000000232d2d7c23 */ /* 0x100fe20008010847 */
[----:B------:R-:W-:-:S01]  /*14ad0*/  FFMA.FTZ R46, R46, UR35, -R71 ;  /* 0x000000232e2e7c23 */ /* 0x000fc20008010847 */
[----:B------:R-:W-:Y:S01]  /*14ae0*/  FADD.FTZ R80, R28, R37 ;  /* 0x000000251c507221 */ /* 0x000fe20000010000 */
[----:B------:R-:W-:-:S01]  /*14af0*/  FFMA.FTZ R37, R44, UR35, -R71 ;  /* 0x000000232c257c23 */ /* 0x000fc20008010847 */
[----:B------:R-:W2:Y:S01]  /*14b00*/  MUFU.EX2 R8, R8 ;  /* 0x0000000800087308 */ /* 0x000ea20000000800 */
[----:B0-----:R-:W-:-:S01]  /*14b10*/  FADD.FTZ R76, R73, R74 ;  /* 0x0000004a494c7221 */ /* 0x001fc20000010000 */
[----:B------:R-:W-:Y:S01]  /*14b20*/  FADD.FTZ R83, R31, R80 ;  /* 0x000000501f537221 */ /* 0x000fe20000010000 */
[----:B------:R-:W-:-:S01]  /*14b30*/  FFMA.FTZ R47, R47, UR35, -R71 ;  /* 0x000000232f2f7c23 */ /* 0x000fc20008010847 */
[--C-:B------:R-:W-:Y:S01]  /*14b40*/  FFMA.FTZ R48, R48, UR35, -R71.reuse ;  /* 0x0000002330307c23 */ /* 0x100fe20008010847 */
[----:B------:R-:W-:-:S01]  /*14b50*/  FFMA.FTZ R49, R49, UR35, -R71 ;  /* 0x0000002331317c23 */ /* 0x000fc20008010847 */
[----:B------:R-:W-:Y:S01]  /*14b60*/  FADD.FTZ R44, R32, R83 ;  /* 0x00000053202c7221 */ /* 0x000fe20000010000 */
[----:B------:R-:W-:-:S01]  /*14b70*/  FFMA.FTZ R50, R50, UR35, -R71 ;  /* 0x0000002332327c23 */ /* 0x000fc20008010847 */
[----:B------:R-:W0:Y:S01]  /*14b80*/  MUFU.EX2 R4, R4 ;  /* 0x0000000400047308 */ /* 0x000e220000000800 */
[----:B-1----:R-:W-:-:S01]  /*14b90*/  FADD.FTZ R43, R3, R76 ;  /* 0x0000004c032b7221 */ /* 0x002fc20000010000 */
[----:B------:R-:W-:Y:S01]  /*14ba0*/  FADD.FTZ R67, R35, R44 ;  /* 0x0000002c23437221 */ /* 0x000fe20000010000 */
[----:B------:R-:W-:-:S01]  /*14bb0*/  FFMA.FTZ R51, R51, UR35, -R71 ;  /* 0x0000002333337c23 */ /* 0x000fc20008010847 */
[--C-:B------:R-:W-:Y:S01]  /*14bc0*/  FFMA.FTZ R53, R53, UR35, -R71.reuse ;  /* 0x0000002335357c23 */ /* 0x100fe20008010847 */
[----:B------:R-:W-:-:S01]  /*14bd0*/  FFMA.FTZ R52, R52, UR35, -R71 ;  /* 0x0000002334347c23 */ /* 0x000fc20008010847 */
[----:B------:R-:W-:Y:S01]  /*14be0*/  FADD.FTZ R64, R34, R67 ;  /* 0x0000004322407221 */ /* 0x000fe20000010000 */
[----:B------:R-:W-:-:S01]  /*14bf0*/  FFMA.FTZ R12, R12, UR35, -R71 ;  /* 0x000000230c0c7c23 */ /* 0x000fc20008010847 */
[----:B------:R-:W1:Y:S01]  /*14c00*/  MUFU.EX2 R13, R13 ;  /* 0x0000000d000d7308 */ /* 0x000e620000000800 */
[----:B--2---:R-:W-:-:S01]  /*14c10*/  FADD.FTZ R43, R8, R43 ;  /* 0x0000002b082b7221 */ /* 0x004fc20000010000 */
[----:B------:R-:W-:Y:S01]  /*14c20*/  FADD.FTZ R35, R39, R64 ;  /* 0x0000004027237221 */ /* 0x000fe20000010000 */
[----:B------:R-:W-:Y:S01]  /*14c30*/  F2FP.SATFINITE.E4M3.F32.PACK_AB_MERGE_C R8, R8, R3, RZ ;  /* 0x000000030808723e */ /* 0x000fe200048070ff */
[----:B------:R-:W-:-:S02]  /*14c40*/  FFMA.FTZ R54, R54, UR35, -R71 ;  /* 0x0000002336367c23 */ /* 0x000fc40008010847 */
[----:B------:R-:W-:-:S01]  /*14c50*/  FADD.FTZ R0, R38, R35 ;  /* 0x0000002326007221 */ /* 0x000fc20000010000 */
[----:B------:R-:W-:Y:S01]  /*14c60*/  F2FP.SATFINITE.E4M3.F32.PACK_AB_MERGE_C R165, R74, R73, R8 ;  /* 0x000000494aa5723e */ /* 0x000fe20004807008 */
[----:B------:R-:W2:Y:S01]  /*14c70*/  MUFU.EX2 R15, R15 ;  /* 0x0000000f000f7308 */ /* 0x000ea20000000800 */
[----:B0-----:R-:W-:-:S01]  /*14c80*/  FADD.FTZ R44, R4, R43 ;  /* 0x0000002b042c7221 */ /* 0x001fc20000010000 */
[----:B------:R-:W-:-:S04]  /*14c90*/  FADD.FTZ R41, R41, R0 ;  /* 0x0000000029297221 */ /* 0x000fc80000010000 */
[----:B------:R-:W-:Y:S02]  /*14ca0*/  FADD.FTZ R28, R42, R41 ;  /* 0x000000292a1c7221 */ /* 0x000fe40000010000 */
        /* <DEDUP_REMOVED lines=10> */
[----:B------:R-:W-:Y:S01]  /*14d50*/  FADD.FTZ R79, R79, R70 ;  /* 0x000000464f4f7221 */ /* 0x000fe20000010000 */
[----:B------:R-:W-:-:S03]  /*14d60*/  F2FP.SATFINITE.E4M3.F32.PACK_AB_MERGE_C R15, R20, R15, RZ ;  /* 0x0000000f140f723e */ /* 0x000fc600048070ff */
[----:B------:R-:W-:Y:S01]  /*14d70*/  FADD.FTZ R56, R56, R79 ;  /* 0x0000004f38387221 */ /* 0x000fe20000010000 */
[----:B------:R-:W-:Y:S01]  /*14d80*/  F2FP.SATFINITE.E4M3.F32.PACK_AB_MERGE_C R167, R13, R4, R15 ;  /* 0x000000040da7723e */ /* 0x000fe2000480700f */
[----:B------:R-:W0:Y:S01]  /*14d90*/  MUFU.EX2 R24, R24 ;  /* 0x0000001800187308 */ /* 0x000e220000000800 */
[----:B-1----:R-:W-:-:S01]  /*14da0*/  FADD.FTZ R0, R14, R9 ;  /* 0x000000090e007221 */ /* 0x002fc20000010000 */
[----:B------:R-:W-:Y:S01]  /*14db0*/  FADD.FTZ R55, R55, R56 ;  /* 0x0000003837377221 */ /* 0x000fe20000010000 */
[----:B------:R-:W1:Y:S01]  /*14dc0*/  @P1 LDC R4, c[0x0][0x44c] ;  /* 0x00011300ff041b82 */ /* 0x000e620000000800 */
[----:B------:R-:W-:-:S04]  /*14dd0*/  IMAD.MOV.U32 R13, RZ, RZ, R177 ;  /* 0x000000ffff0d7224 */ /* 0x000fc800078e00b1 */
[----:B------:R-:W3:Y:S01]  /*14de0*/  MUFU.EX2 R81, R81 ;  /* 0x0000005100517308 */ /* 0x000ee20000000800 */
[----:B--2---:R-:W-:-:S02]  /*14df0*/  FADD.FTZ R9, R21, R0 ;  /* 0x0000000015097221 */ /* 0x004fc40000010000 */
[----:B------:R-:W2:Y:S05]  /*14e00*/  @P1 LDC R15, c[0x0][0x450] ;  /* 0x00011400ff0f1b82 */ /* 0x000eaa0000000800 */
[----:B------:R-:W4:Y:S01]  /*14e10*/  MUFU.EX2 R25, R25 ;  /* 0x0000001900197308 */ /* 0x000f220000000800 */
[----:B0-----:R-:W-:-:S07]  /*14e20*/  FADD.FTZ R0, R24, R9 ;  /* 0x0000000918007221 */ /* 0x001fce0000010000 */
[----:B------:R-:W0:Y:S01]  /*14e30*/  MUFU.EX2 R26, R26 ;  /* 0x0000001a001a7308 */ /* 0x000e220000000800 */
[----:B---3--:R-:W-:-:S01]  /*14e40*/  FADD.FTZ R0, R81, R0 ;  /* 0x0000000051007221 */ /* 0x008fc20000010000 */
[----:B------:R-:W-:-:S04]  /*14e50*/  F2FP.SATFINITE.E4M3.F32.PACK_AB_MERGE_C R24, R81, R24, RZ ;  /* 0x000000185118723e */ /* 0x000fc800048070ff */
[----:B------:R-:W-:Y:S02]  /*14e60*/  F2FP.SATFINITE.E4M3.F32.PACK_AB_MERGE_C R161, R21, R14, R24 ;  /* 0x0000000e15a1723e */ /* 0x000fe40004807018 */
[----:B------:R-:W3:Y:S01]  /*14e70*/  MUFU.EX2 R27, R27 ;  /* 0x0000001b001b7308 */ /* 0x000ee20000000800 */
[----:B----4-:R-:W-:-:S07]  /*14e80*/  FADD.FTZ R9, R25, R0 ;  /* 0x0000000019097221 */ /* 0x010fce0000010000 */
[----:B------:R-:W4:Y:S01]  /*14e90*/  MUFU.EX2 R30, R30 ;  /* 0x0000001e001e7308 */ /* 0x000f220000000800 */
[----:B0-----:R-:W-:-:S07]  /*14ea0*/  FADD.FTZ R0, R26, R9 ;  /* 0x000000091a007221 */ /* 0x001fce0000010000 */
[----:B------:R-:W0:Y:S01]  /*14eb0*/  MUFU.EX2 R29, R29 ;  /* 0x0000001d001d7308 */ /* 0x000e220000000800 */
[----:B---3--:R-:W-:-:S07]  /*14ec0*/  FADD.FTZ R9, R27, R0 ;  /* 0x000000001b097221 */ /* 0x008fce0000010000 */
[----:B------:R-:W3:Y:S01]  /*14ed0*/  MUFU.EX2 R36, R36 ;  /* 0x0000002400247308 */ /* 0x000ee20000000800 */
[----:B----4-:R-:W-:-:S01]  /*14ee0*/  FADD.FTZ R0, R30, R9 ;  /* 0x000000091e007221 */ /* 0x010fc20000010000 */
[----:B------:R-:W-:-:S04]  /*14ef0*/  F2FP.SATFINITE.E4M3.F32.PACK_AB_MERGE_C R27, R30, R27, RZ ;  /* 0x0000001b1e1b723e */ /* 0x000fc800048070ff */
[----:B------:R-:W-:Y:S02]  /*14f00*/  F2FP.SATFINITE.E4M3.F32.PACK_AB_MERGE_C R163, R26, R25, R27 ;  /* 0x000000191aa3723e */ /* 0x000fe4000480701b */
[----:B------:R-:W4:Y:S01]  /*14f10*/  MUFU.EX2 R33, R33 ;  /* 0x0000002100217308 */ /* 0x000f220000000800 */
[----:B0-----:R-:W-:-:S07]  /*14f20*/  FADD.FTZ R9, R29, R0 ;  /* 0x000000001d097221 */ /* 0x001fce0000010000 */
[----:B------:R-:W0:Y:S01]  /*14f30*/  MUFU.EX2 R40, R40 ;  /* 0x0000002800287308 */ /* 0x000e220000000800 */
[----:B---3--:R-:W-:-:S01]  /*14f40*/  FADD.FTZ R0, R36, R9 ;  /* 0x0000000924007221 */ /* 0x008fc20000010000 */
[----:B------:R-:W-:-:S06]  /*14f50*/  F2FP.SATFINITE.E4M3.F32.PACK_AB_MERGE_C R9, R60, R59, RZ ;  /* 0x0000003b3c09723e */ /* 0x000fcc00048070ff */
[----:B------:R-:W3:Y:S01]  /*14f60*/  MUFU.EX2 R37, R37 ;  /* 0x0000002500257308 */ /* 0x000ee20000000800 */
[----:B----4-:R-:W-:-:S07]  /*14f70*/  FADD.FTZ R3, R33, R0 ;  /* 0x0000000021037221 */ /* 0x010fce0000010000 */
[----:B------:R-:W-:Y:S01]  /*14f80*/  MUFU.EX2 R58, R58 ;  /* 0x0000003a003a7308 */ /* 0x000fe20000000800 */
[----:B0-----:R-:W-:-:S01]  /*14f90*/  FADD.FTZ R0, R40, R3 ;  /* 0x0000000328007221 */ /* 0x001fc20000010000 */
[----:B------:R-:W-:-:S04]  /*14fa0*/  F2FP.SATFINITE.E4M3.F32.PACK_AB_MERGE_C R33, R40, R33, RZ ;  /* 0x000000212821723e */ /* 0x000fc800048070ff */
[----:B------:R-:W-:Y:S02]  /*14fb0*/  F2FP.SATFINITE.E4M3.F32.PACK_AB_MERGE_C R157, R36, R29, R33 ;  /* 0x0000001d249d723e */ /* 0x000fe40004807021 */
[----:B------:R-:W0:Y:S01]  /*14fc0*/  MUFU.EX2 R57, R57 ;  /* 0x0000003900397308 */ /* 0x000e220000000800 */
[----:B---3--:R-:W-:-:S07]  /*14fd0*/  FADD.FTZ R3, R37, R0 ;  /* 0x0000000025037221 */ /* 0x008fce0000010000 */
[----:B------:R-:W3:Y:S08]  /*14fe0*/  MUFU.EX2 R32, R45 ;  /* 0x0000002d00207308 */ /* 0x000ef00000000800 */
[----:B------:R-:W4:Y:S01]  /*14ff0*/  MUFU.EX2 R46, R46 ;  /* 0x0000002e002e7308 */ /* 0x000f220000000800 */
[----:B0-----:R-:W-:Y:S01]  /*15000*/  F2FP.SATFINITE.E4M3.F32.PACK_AB_MERGE_C R158, R57, R58, R9 ;  /* 0x0000003a399e723e */ /* 0x001fe20004807009 */
[----:B------:R-:W-:-:S04]  /*15010*/  FADD.FTZ R58, R58, R55 ;  /* 0x000000373a3a7221 */ /* 0x000fc80000010000 */
[----:B------:R-:W-:Y:S02]  /*15020*/  FADD.FTZ R58, R57, R58 ;  /* 0x0000003a393a7221 */ /* 0x000fe40000010000 */
[----:B------:R-:W0:Y:S01]  /*15030*/  MUFU.EX2 R47, R47 ;  /* 0x0000002f002f7308 */ /* 0x000e220000000800 */
[----:B---3--:R-:W-:-:S01]  /*15040*/  FADD.FTZ R3, R32, R3 ;  /* 0x0000000320037221 */ /* 0x008fc20000010000 */
[----:B------:R-:W-:-:S04]  /*15050*/  FADD.FTZ R59, R59, R58 ;  /* 0x0000003a3b3b7221 */ /* 0x000fc80000010000 */
[----:B------:R-:W-:Y:S02]  /*15060*/  FADD.FTZ R60, R60, R59 ;  /* 0x0000003b3c3c7221 */ /* 0x000fe40000010000 */
[----:B------:R-:W-:Y:S01]  /*15070*/  MUFU.EX2 R63, R63 ;  /* 0x0000003f003f7308 */ /* 0x000fe20000000800 */
[----:B----4-:R-:W-:-:S07]  /*15080*/  FADD.FTZ R0, R46, R3 ;  /* 0x000000032e007221 */ /* 0x010fce0000010000 */
[----:B------:R-:W3:Y:S01]  /*15090*/  MUFU.EX2 R66, R66 ;  /* 0x0000004200427308 */ /* 0x000ee20000000800 */
[C---:B0-----:R-:W-:Y:S01]  /*150a0*/  F2FP.SATFINITE.E4M3.F32.PACK_AB_MERGE_C R46, R47.reuse, R46, RZ ;  /* 0x0000002e2f2e723e */ /* 0x041fe200048070ff */
[----:B------:R-:W-:-:S03]  /*150b0*/  FADD.FTZ R47, R47, R0 ;  /* 0x000000002f2f7221 */ /* 0x000fc60000010000 */
[----:B------:R-:W-:-:S03]  /*150c0*/  F2FP.SATFINITE.E4M3.F32.PACK_AB_MERGE_C R159, R32, R37, R46 ;  /* 0x00000025209f723e */ /* 0x000fc6000480702e */
[----:B------:R-:W0:Y:S08]  /*150d0*/  MUFU.EX2 R48, R48 ;  /* 0x0000003000307308 */ /* 0x000e300000000800 */
[----:B------:R-:W-:Y:S01]  /*150e0*/  MUFU.EX2 R61, R61 ;  /* 0x0000003d003d7308 */ /* 0x000fe20000000800 */
[----:B---3--:R-:W-:-:S07]  /*150f0*/  F2FP.SATFINITE.E4M3.F32.PACK_AB_MERGE_C R3, R66, R63, RZ ;  /* 0x0000003f4203723e */ /* 0x008fce00048070ff */
[----:B------:R-:W3:Y:S01]  /*15100*/  MUFU.EX2 R62, R62 ;  /* 0x0000003e003e7308 */ /* 0x000ee20000000800 */
[----:B0-----:R-:W-:-:S07]  /*15110*/  FADD.FTZ R0, R48, R47 ;  /* 0x0000002f30007221 */ /* 0x001fce0000010000 */
[----:B------:R-:W0:Y:S08]  /*15120*/  MUFU.EX2 R49, R49 ;  /* 0x0000003100317308 */ /* 0x000e300000000800 */
[----:B------:R-:W4:Y:S01]  /*15130*/  MUFU.EX2 R50, R50 ;  /* 0x0000003200327308 */ /* 0x000f220000000800 */
[----:B---3--:R-:W-:Y:S01]  /*15140*/  F2FP.SATFINITE.E4M3.F32.PACK_AB_MERGE_C R152, R62, R61, R3 ;  /* 0x0000003d3e98723e */ /* 0x008fe20004807003 */
[----:B------:R-:W-:-:S04]  /*15150*/  FADD.FTZ R61, R61, R60 ;  /* 0x0000003c3d3d7221 */ /* 0x000fc80000010000 */
[----:B------:R-:W-:Y:S02]  /*15160*/  FADD.FTZ R62, R62, R61 ;  /* 0x0000003d3e3e7221 */ /* 0x000fe40000010000 */
[----:B------:R-:W-:Y:S01]  /*15170*/  MUFU.EX2 R69, R69 ;  /* 0x0000004500457308 */ /* 0x000fe20000000800 */
[----:B0-----:R-:W-:-:S01]  /*15180*/  FADD.FTZ R3, R49, R0 ;  /* 0x0000000031037221 */ /* 0x001fc20000010000 */
[----:B------:R-:W-:-:S04]  /*15190*/  FADD.FTZ R63, R63, R62 ;  /* 0x0000003e3f3f7221 */ /* 0x000fc80000010000 */
[----:B------:R-:W-:Y:S02]  /*151a0*/  FADD.FTZ R66, R66, R63 ;  /* 0x0000003f42427221 */ /* 0x000fe40000010000 */
[----:B------:R-:W0:Y:S01]  /*151b0*/  MUFU.EX2 R72, R72 ;  /* 0x0000004800487308 */ /* 0x000e220000000800 */
[----:B----4-:R-:W-:-:S07]  /*151c0*/  FADD.FTZ R0, R50, R3 ;  /* 0x0000000332007221 */ /* 0x010fce0000010000 */
[----:B------:R-:W3:Y:S08]  /*151d0*/  MUFU.EX2 R51, R51 ;  /* 0x0000003300337308 */ /* 0x000ef00000000800 */
[----:B------:R-:W-:Y:S01]  /*151e0*/  MUFU.EX2 R65, R65 ;  /* 0x0000004100417308 */ /* 0x000fe20000000800 */
[----:B0-----:R-:W-:-:S07]  /*151f0*/  F2FP.SATFINITE.E4M3.F32.PACK_AB_MERGE_C R3, R72, R69, RZ ;  /* 0x000000454803723e */ /* 0x001fce00048070ff */
[----:B------:R-:W0:Y:S01]  /*15200*/  MUFU.EX2 R68, R68 ;  /* 0x0000004400447308 */ /* 0x000e220000000800 */
[----:B---3--:R-:W-:-:S01]  /*15210*/  FADD.FTZ R0, R51, R0 ;  /* 0x0000000033007221 */ /* 0x008fc20000010000 */
[----:B------:R-:W-:-:S04]  /*15220*/  F2FP.SATFINITE.E4M3.F32.PACK_AB_MERGE_C R50, R51, R50, RZ ;  /* 0x000000323332723e */ /* 0x000fc800048070ff */
[----:B------:R-:W-:Y:S02]  /*15230*/  F2FP.SATFINITE.E4M3.F32.PACK_AB_MERGE_C R153, R49, R48, R50 ;  /* 0x000000303199723e */ /* 0x000fe40004807032 */
[----:B------:R-:W3:Y:S08]  /*15240*/  MUFU.EX2 R53, R53 ;  /* 0x0000003500357308 */ /* 0x000ef00000000800 */
[----:B------:R-:W4:Y:S01]  /*15250*/  MUFU.EX2 R52, R52 ;  /* 0x0000003400347308 */ /* 0x000f220000000800 */
[----:B0-----:R-:W-:Y:S01]  /*15260*/  F2FP.SATFINITE.E4M3.F32.PACK_AB_MERGE_C R154, R68, R65, R3 ;  /* 0x00000041449a723e */ /* 0x001fe20004807003 */
[----:B------:R-:W-:-:S04]  /*15270*/  FADD.FTZ R65, R65, R66 ;  /* 0x0000004241417221 */ /* 0x000fc80000010000 */
[----:B------:R-:W-:Y:S02]  /*15280*/  FADD.FTZ R68, R68, R65 ;  /* 0x0000004144447221 */ /* 0x000fe40000010000 */
[----:B------:R-:W0:Y:S01]  /*15290*/  MUFU.EX2 R12, R12 ;  /* 0x0000000c000c7308 */ /* 0x000e220000000800 */
[----:B---3--:R-:W-:-:S01]  /*152a0*/  FADD.FTZ R3, R53, R0 ;  /* 0x0000000035037221 */ /* 0x008fc20000010000 */
[----:B-1----:R-:W-:-:S04]  /*152b0*/  @P1 IMAD.HI.U32 R0, R177, R4, RZ ;  /* 0x00000004b1001227 */ /* 0x002fc800078e00ff */
[----:B------:R-:W-:-:S01]  /*152c0*/  FADD.FTZ R69, R69, R68 ;  /* 0x0000004445457221 */ /* 0x000fc20000010000 */
[----:B--2---:R-:W-:Y:S01]  /*152d0*/  @P1 SHF.R.U32.HI R13, RZ, R15, R0 ;  /* 0x0000000fff0d1219 */ /* 0x004fe20000011600 */
[----:B------:R-:W1:Y:S01]  /*152e0*/  MUFU.EX2 R9, R54 ;  /* 0x0000003600097308 */ /* 0x000e620000000800 */
[----:B----4-:R-:W-:-:S03]  /*152f0*/  FADD.FTZ R3, R52, R3 ;  /* 0x0000000334037221 */ /* 0x010fc60000010000 */
[----:B------:R-:W-:-:S04]  /*15300*/  IMAD.IADD R13, R88, 0x1, R13 ;  /* 0x00000001580d7824 */ /* 0x000fc800078e020d */
[----:B------:R-:W-:Y:S02]  /*15310*/  IMAD.IADD R6, R13, 0x1, R6 ;  /* 0x000000010d067824 */ /* 0x000fe400078e0206 */
[----:B0-----:R-:W-:-:S01]  /*15320*/  FADD.FTZ R0, R12, R3 ;  /* 0x000000030c007221 */ /* 0x001fc20000010000 */
[----:B------:R-:W-:Y:S01]  /*15330*/  FADD.FTZ R3, R72, R69 ;  /* 0x0000004548037221 */ /* 0x000fe20000010000 */
[C---:B-1----:R-:W-:Y:S02]  /*15340*/  F2FP.SATFINITE.E4M3.F32.PACK_AB_MERGE_C R4, R9.reuse, R12, RZ ;  /* 0x0000000c0904723e */ /* 0x042fe400048070ff */
[----:B------:R-:W-:Y:S02]  /*15350*/  FADD.FTZ R0, R9, R0 ;  /* 0x0000000009007221 */ /* 0x000fe40000010000 */
[----:B------:R-:W-:Y:S01]  /*15360*/  F2FP.SATFINITE.E4M3.F32.PACK_AB_MERGE_C R155, R52, R53, R4 ;  /* 0x00000035349b723e */ /* 0x000fe20004807004 */
[----:B------:R-:W-:Y:S01]  /*15370*/  VIADD R4, R89, 0xfffffffe ;  /* 0xfffffffe59047836 */ /* 0x000fe20000000000 */
        /* <DEDUP_REMOVED lines=12> */
.L_x_1725:
[----:B------:R-:W-:-:S13]  /*15440*/  ISETP.NE.AND P3, PT, R7, 0x1, PT ;  /* 0x000000010700780c */ /* 0x000fda0003f65270 */
[----:B------:R-:W0:Y:S02]  /*15450*/  @P3 LDC.64 R12, c[0x0][0x9e8] ;  /* 0x00027a00ff0c3b82 */ /* 0x000e240000000a00 */
[----:B0-----:R-:W-:-:S05]  /*15460*/  @P3 IMAD.HI.U32 R12, R8, R12, RZ ;  /* 0x0000000c080c3227 */ /* 0x001fca00078e00ff */
[----:B------:R-:W-:-:S07]  /*15470*/  @P3 SHF.R.U32.HI R8, RZ, R13, R12 ;  /* 0x0000000dff083219 */ /* 0x000fce000001160c */
.L_x_1726:
[----:B------:R-:W-:Y:S05]  /*15480*/  BSYNC B0 ;  /* 0x0000000000007941 */ /* 0x000fea0003800000 */
.L_x_1724:
[----:B------:R-:W-:-:S05]  /*15490*/  IMAD R7, R8, R7, R7 ;  /* 0x0000000708077224 */ /* 0x000fca00078e0207 */
[----:B------:R-:W-:-:S07]  /*154a0*/  VIMNMX R6, R6, R7, PT ;  /* 0x0000000706067248 */ /* 0x000fce0003fe0100 */
.L_x_1723:
[----:B------:R-:W-:Y:S01]  /*154b0*/  SHF.R.S32.HI R7, RZ, 0x1f, R6 ;  /* 0x0000001fff077819 */ /* 0x000fe20000011406 */
[----:B------:R-:W-:Y:S01]  /*154c0*/  ULDC UR32, c[0x0][0x9e4] ;  /* 0x0002790000207ab9 */ /* 0x000fe20000000800 */
[----:B------:R-:W-:Y:S01]  /*154d0*/  ULDC UR29, c[0x0][0x9e4] ;  /* 0x00027900001d7ab9 */ /* 0x000fe20000000800 */
[----:B------:R-:W-:Y:S01]  /*154e0*/  ULDC UR28, c[0x0][0x988] ;  /* 0x00026200001c7ab9 */ /* 0x000fe20000000800 */
[----:B------:R-:W-:Y:S01]  /*154f0*/  LEA.HI R7, R7, R6, RZ, 0x7 ;  /* 0x0000000607077211 */ /* 0x000fe200078f38ff */
[----:B------:R-:W-:Y:S01]  /*15500*/  ULDC UR31, c[0x0][0x988] ;  /* 0x00026200001f7ab9 */ /* 0x000fe20000000800 */
[----:B------:R-:W-:Y:S01]  /*15510*/  ULDC UR30, c[0x0][0x988] ;  /* 0x00026200001e7ab9 */ /* 0x000fe20000000800 */
[----:B------:R-:W-:Y:S01]  /*15520*/  ULDC UR34, c[0x0][0x9e0] ;  /* 0x0002780000227ab9 */ /* 0x000fe20000000800 */
[----:B------:R-:W-:Y:S01]  /*15530*/  SHF.R.S32.HI R7, RZ, 0x7, R7 ;  /* 0x00000007ff077819 */ /* 0x000fe20000011407 */
[----:B------:R-:W-:Y:S01]  /*15540*/  ULDC UR33, c[0x0][0x9e0] ;  /* 0x0002780000217ab9 */ /* 0x000fe20000000800 */
[----:B------:R-:W-:-:S02]  /*15550*/  CS2R R88, SRZ ;  /* 0x0000000000587805 */ /* 0x000fc4000001ff00 */
[----:B------:R-:W-:Y:S02]  /*15560*/  CS2R R90, SRZ ;  /* 0x00000000005a7805 */ /* 0x000fe4000001ff00 */
[----:B------:R-:W-:Y:S02]  /*15570*/  VIMNMX R12, R188, R7, !PT ;  /* 0x00000007bc0c7248 */ /* 0x000fe40007fe0100 */
        /* <DEDUP_REMOVED lines=63> */
[----:B------:R-:W-:-:S07]  /*15970*/  CS2R R88, SRZ ;  /* 0x0000000000587805 */ /* 0x000fce000001ff00 */
.L_x_1747:
[----:B------:R-:W-:Y:S01]  /*15980*/  ISETP.NE.AND P3, PT, R183, RZ, PT ;  /* 0x000000ffb700720c */ /* 0x000fe20003f65270 */
[----:B------:R-:W-:Y:S01]  /*15990*/  VIADD R13, R22, 0x1 ;  /* 0x00000001160d7836 */ /* 0x000fe20000000000 */
[----:B------:R-:W-:Y:S05]  /*159a0*/  YIELD ;  /* 0x0000000000007946 */ /* 0x000fea0003800000 */
[----:B------:R-:W-:-:S04]  /*159b0*/  ISETP.NE.AND P4, PT, R13, 0x2, PT ;  /* 0x000000020d00780c */ /* 0x000fc80003f85270 */
[----:B------:R-:W-:Y:S02]  /*159c0*/  SEL R14, RZ, 0x1, P4 ;  /* 0x00000001ff0e7807 */ /* 0x000fe40002000000 */
[----:B------:R-:W-:Y:S02]  /*159d0*/  SEL R13, R13, RZ, P4 ;  /* 0x000000ff0d0d7207 */ /* 0x000fe40002000000 */
[----:B------:R-:W-:Y:S01]  /*159e0*/  LOP3.LUT R14, R23, R14, RZ, 0x3c, !PT ;  /* 0x0000000e170e7212 */ /* 0x000fe200078e3cff */
[----:B------:R-:W-:Y:S06]  /*159f0*/  @P3 BRA `(.L_x_1728) ;  /* 0x0000000000303947 */ /* 0x000fec0003800000 */
[----:B------:R-:W-:Y:S05]  /*15a00*/  @!P0 BRA `(.L_x_1729) ;  /* 0x0000000000048947 */ /* 0x000fea0003800000 */
[----:B------:R-:W-:Y:S01]  /*15a10*/  BPT.TRAP 0x1 ;  /* 0x000000040000795c */ /* 0x000fe20000300000 */
.L_x_1729:
[----:B------:R-:W-:Y:S01]  /*15a20*/  IMAD R7, R13, 0x8, R16 ;  /* 0x000000080d077824 */ /* 0x000fe200078e0210 */
[----:B------:R-:W-:-:S04]  /*15a30*/  SHF.L.U32 R6, R14, 0x1f, RZ ;  /* 0x0000001f0e067819 */ /* 0x000fc800000006ff */
[----:B------:R0:W1:Y:S01]  /*15a40*/  SYNCS.PHASECHK.TRANS64.TRYWAIT P4, [R7+URZ+0x22830], R6 ;  /* 0x02283006070075a7 */ /* 0x000062000808017f */
[----:B------:R-:W-:Y:S05]  /*15a50*/  @!P0 BRA `(.L_x_1730) ;  /* 0x0000000000048947 */ /* 0x000fea0003800000 */
[----:B------:R-:W-:Y:S01]  /*15a60*/  BPT.TRAP 0x1 ;  /* 0x000000040000795c */ /* 0x000fe20000300000 */
.L_x_1730:
[----:B------:R-:W-:Y:S04]  /*15a70*/  BSSY B0, `(.L_x_1728) ;  /* 0x0000004000007945 */ /* 0x000fe80003800000 */
[----:B-1----:R-:W-:Y:S05]  /*15a80*/  @P4 BRA `(.L_x_1731) ;  /* 0x0000000000084947 */ /* 0x002fea0003800000 */
[----:B------:R-:W1:Y:S02]  /*15a90*/  SYNCS.PHASECHK.TRANS64.TRYWAIT P4, [R7+URZ+0x22830], R6 ;  /* 0x02283006070075a7 */ /* 0x000e64000808017f */
[----:B-1----:R-:W-:Y:S05]  /*15aa0*/  @!P4 BRA `(.L_x_1732) ;  /* 0x000001740050c947 */ /* 0x002fea0003800000 */
.L_x_1731:
[----:B------:R-:W-:Y:S05]  /*15ab0*/  BSYNC B0 ;  /* 0x0000000000007941 */ /* 0x000fea0003800000 */
.L_x_1728:
[----:B01----:R-:W0:Y:S01]  /*15ac0*/  S2R R6, SR_TID.X ;  /* 0x0000000000067919 */ /* 0x003e220000002100 */
[----:B------:R-:W-:Y:S05]  /*15ad0*/  WARPSYNC.ALL ;  /* 0x0000000000007948 */ /* 0x000fea0003800000 */
[----:B------:R-:W-:Y:S02]  /*15ae0*/  IMAD.MOV.U32 R7, RZ, RZ, -0x7fffffe0 ;  /* 0x80000020ff077424 */ /* 0x000fe400078e00ff */
[----:B------:R-:W-:Y:S02]  /*15af0*/  IMAD.MOV.U32 R25, RZ, RZ, -0x7fffffe0 ;  /* 0x80000020ff197424 */ /* 0x000fe400078e00ff */
[----:B------:R-:W-:Y:S01]  /*15b00*/  IMAD.MOV.U32 R21, RZ, RZ, -0x7fffffe0 ;  /* 0x80000020ff157424 */ /* 0x000fe200078e00ff */
[----:B------:R-:W-:Y:S01]  /*15b10*/  R2UR UR27, R7 ;  /* 0x00000000071b72ca */ /* 0x000fe200000e0000 */
[----:B------:R-:W-:Y:S01]  /*15b20*/  IMAD.MOV.U32 R9, RZ, RZ, -0x7fffffe0 ;  /* 0x80000020ff097424 */ /* 0x000fe200078e00ff */
[----:B------:R-:W-:-:S02]  /*15b30*/  R2UR UR19, R25 ;  /* 0x00000000191372ca */ /* 0x000fc400000e0000 */
[----:B------:R-:W-:Y:S02]  /*15b40*/  R2UR UR7, R21 ;  /* 0x00000000150772ca */ /* 0x000fe400000e0000 */
[----:B------:R-:W-:Y:S02]  /*15b50*/  R2UR UR11, R9 ;  /* 0x00000000090b72ca */ /* 0x000fe400000e0000 */
[----:B------:R-:W-:Y:S02]  /*15b60*/  R2UR UR15, R21 ;  /* 0x00000000150f72ca */ /* 0x000fe400000e0000 */
[----:B------:R-:W-:Y:S02]  /*15b70*/  R2UR UR23, R7 ;  /* 0x00000000071772ca */ /* 0x000fe400000e0000 */
[----:B0-----:R-:W-:Y:S01]  /*15b80*/  SHF.R.U32.HI R8, RZ, 0x7, R6 ;  /* 0x00000007ff087819 */ /* 0x001fe20000011606 */
[----:B------:R-:W-:-:S04]  /*15b90*/  IMAD R6, R13, 0x600, R5 ;  /* 0x000006000d067824 */ /* 0x000fc800078e0205 */
[----:B------:R-:W-:Y:S01]  /*15ba0*/  VIADD R15, R8, 0x8 ;  /* 0x00000008080f7836 */ /* 0x000fe20000000000 */
[C---:B------:R-:W-:Y:S01]  /*15bb0*/  R2UR UR26, R6.reuse ;  /* 0x00000000061a72ca */ /* 0x040fe200000e0000 */
[C---:B------:R-:W-:Y:S02]  /*15bc0*/  VIADD R24, R6.reuse, 0x400 ;  /* 0x0000040006187836 */ /* 0x040fe40000000000 */
[C---:B------:R-:W-:Y:S01]  /*15bd0*/  VIADD R20, R6.reuse, 0x2 ;  /* 0x0000000206147836 */ /* 0x040fe20000000000 */
[----:B------:R0:W-:Y:S01]  /*15be0*/  BAR.SYNC.DEFER_BLOCKING R15, 0x100 ;  /* 0x0004000f0000751d */ /* 0x0001e20000010000 */
[----:B------:R-:W-:Y:S01]  /*15bf0*/  VIADD R8, R6, 0x200 ;  /* 0x0000020006087836 */ /* 0x000fe20000000000 */
[----:B------:R-:W-:Y:S02]  /*15c00*/  R2UR UR18, R24 ;  /* 0x00000000181272ca */ /* 0x000fe400000e0000 */
[----:B------:R-:W-:Y:S01]  /*15c10*/  R2UR UR6, R20 ;  /* 0x00000000140672ca */ /* 0x000fe200000e0000 */
[----:B------:R-:W-:Y:S01]  /*15c20*/  VIADD R20, R6, 0x202 ;  /* 0x0000020206147836 */ /* 0x000fe20000000000 */
[----:B------:R-:W-:Y:S01]  /*15c30*/  R2UR UR10, R8 ;  /* 0x00000000080a72ca */ /* 0x000fe200000e0000 */
[----:B------:R-:W-:-:S03]  /*15c40*/  VIADD R6, R6, 0x402 ;  /* 0x0000040206067836 */ /* 0x000fc60000000000 */
[----:B------:R-:W-:Y:S02]  /*15c50*/  R2UR UR14, R20 ;  /* 0x00000000140e72ca */ /* 0x000fe400000e0000 */
[----:B------:R-:W-:Y:S01]  /*15c60*/  R2UR UR22, R6 ;  /* 0x00000000061672ca */ /* 0x000fe200000e0000 */
        /* <DEDUP_REMOVED lines=21> */
.L_x_1734:
[----:B------:R-:W-:Y:S02]  /*15dc0*/  SHF.L.U32 R6, R23, 0x1f, RZ ;  /* 0x0000001f17067819 */ /* 0x000fe400000006ff */
[----:B------:R-:W-:-:S04]  /*15dd0*/  LEA R7, R22, R16, 0x3 ;  /* 0x0000001016077211 */ /* 0x000fc800078e18ff */
[----:B------:R0:W1:Y:S01]  /*15de0*/  SYNCS.PHASECHK.TRANS64.TRYWAIT P3, [R7+URZ+0x22850], R6 ;  /* 0x02285006070075a7 */ /* 0x000062000806017f */
[----:B------:R-:W-:Y:S05]  /*15df0*/  @!P0 BRA `(.L_x_1735) ;  /* 0x0000000000048947 */ /* 0x000fea0003800000 */
[----:B------:R-:W-:Y:S01]  /*15e00*/  BPT.TRAP 0x1 ;  /* 0x000000040000795c */ /* 0x000fe20000300000 */
.L_x_1735:
[----:B-1----:R-:W-:Y:S05]  /*15e10*/  @P3 BRA `(.L_x_1733) ;  /* 0x0000000000083947 */ /* 0x002fea0003800000 */
[----:B------:R-:W1:Y:S02]  /*15e20*/  SYNCS.PHASECHK.TRANS64.TRYWAIT P3, [R7+URZ+0x22850], R6 ;  /* 0x02285006070075a7 */ /* 0x000e64000806017f */
[----:B-1----:R-:W-:Y:S05]  /*15e30*/  @!P3 BRA `(.L_x_1736) ;  /* 0x000001700080b947 */ /* 0x002fea0003800000 */
.L_x_1733:
[----:B01----:R-:W-:Y:S01]  /*15e40*/  VIADD R6, R16, 0x400 ;  /* 0x0000040010067836 */ /* 0x003fe20000000000 */
[----:B------:R-:W-:Y:S05]  /*15e50*/  WARPSYNC.ALL ;  /* 0x0000000000007948 */ /* 0x000fea0003800000 */
[----:B------:R-:W-:Y:S01]  /*15e60*/  SHF.R.U32.HI R6, RZ, 0x4, R6 ;  /* 0x00000004ff067819 */ /* 0x000fe20000011606 */
[----:B------:R-:W-:Y:S01]  /*15e70*/  IMAD.MOV.U32 R7, RZ, RZ, 0x40000040 ;  /* 0x40000040ff077424 */ /* 0x000fe200078e00ff */
[----:B------:R-:W-:Y:S01]  /*15e80*/  WARPGROUP.ARRIVE ;  /* 0x00000000000079c5 */ /* 0x000fe20000000000 */
[----:B------:R-:W-:Y:S01]  /*15e90*/  IMAD.MOV.U32 R9, RZ, RZ, 0x40000040 ;  /* 0x40000040ff097424 */ /* 0x000fe200078e00ff */
[----:B------:R-:W-:-:S04]  /*15ea0*/  LOP3.LUT R6, R6, 0x3fff, RZ, 0xc0, !PT ;  /* 0x00003fff06067812 */ /* 0x000fc800078ec0ff */
[----:B------:R-:W0:Y:S01]  /*15eb0*/  S2R R15, SR_TID.X ;  /* 0x00000000000f7919 */ /* 0x000e220000002100 */
[----:B------:R-:W-:Y:S01]  /*15ec0*/  R2UR UR7, R7 ;  /* 0x00000000070772ca */ /* 0x000fe200000e0000 */
[----:B------:R-:W-:Y:S01]  /*15ed0*/  IMAD.MOV.U32 R7, RZ, RZ, 0x40000040 ;  /* 0x40000040ff077424 */ /* 0x000fe200078e00ff */
[----:B------:R-:W-:-:S05]  /*15ee0*/  LOP3.LUT R6, R6, 0x10000, RZ, 0xfc, !PT ;  /* 0x0001000006067812 */ /* 0x000fca00078efcff */
[----:B------:R-:W-:-:S04]  /*15ef0*/  IMAD R6, R22, 0x400, R6 ;  /* 0x0000040016067824 */ /* 0x000fc800078e0206 */
[C---:B------:R-:W-:Y:S01]  /*15f00*/  VIADD R8, R6.reuse, 0x2 ;  /* 0x0000000206087836 */ /* 0x040fe20000000000 */
[----:B------:R-:W-:-:S13]  /*15f10*/  R2UR UR6, R6 ;  /* 0x00000000060672ca */ /* 0x000fda00000e0000 */
[----:B------:R-:W-:Y:S01]  /*15f20*/  QGMMA.64x128x32.F32.E4M3.E4M3 R88, R164, gdesc[UR4], R88, gsb0 ;  /* 0x01e00004a4587df3 */ /* 0x000fe20008000858 */
[----:B------:R-:W-:Y:S01]  /*15f30*/  R2UR UR6, R8 ;  /* 0x00000000080672ca */ /* 0x000fe200000e0000 */
[C---:B------:R-:W-:Y:S01]  /*15f40*/  VIADD R8, R6.reuse, 0x4 ;  /* 0x0000000406087836 */ /* 0x040fe20000000000 */
[----:B------:R-:W-:Y:S01]  /*15f50*/  R2UR UR7, R9 ;  /* 0x00000000090772ca */ /* 0x000fe200000e0000 */
[----:B------:R-:W-:Y:S02]  /*15f60*/  IMAD.MOV.U32 R9, RZ, RZ, 0x40000040 ;  /* 0x40000040ff097424 */ /* 0x000fe400078e00ff */
[----:B------:R-:W-:Y:S01]  /*15f70*/  VIADD R6, R6, 0x6 ;  /* 0x0000000606067836 */ /* 0x000fe20000000000 */
[----:B0-----:R-:W-:Y:S01]  /*15f80*/  SHF.R.U32.HI R15, RZ, 0x7, R15 ;  /* 0x00000007ff0f7819 */ /* 0x001fe2000001160f */
[----:B------:R-:W-:Y:S02]  /*15f90*/  WARPGROUP.DEPBAR.LE gsb0, 0x0 ;  /* 0x00008000000079c5 */ /* 0x000fe40000010000 */
[----:B------:R-:W-:-:S06]  /*15fa0*/  WARPGROUP.ARRIVE ;  /* 0x00000000000079c5 */ /* 0x000fcc0000000000 */
[----:B------:R-:W-:Y:S01]  /*15fb0*/  QGMMA.64x128x32.F32.E4M3.E4M3 R88, R160, gdesc[UR4], R88, gsb0 ;  /* 0x01e00004a0587df3 */ /* 0x000fe20008000858 */
[----:B------:R-:W-:Y:S02]  /*15fc0*/  R2UR UR6, R8 ;  /* 0x00000000080672ca */ /* 0x000fe400000e0000 */
[----:B------:R-:W-:Y:S01]  /*15fd0*/  R2UR UR7, R9 ;  /* 0x00000000090772ca */ /* 0x000fe200000e0000 */
[----:B------:R-:W-:Y:S02]  /*15fe0*/  WARPGROUP.DEPBAR.LE gsb0, 0x0 ;  /* 0x00008000000079c5 */ /* 0x000fe40000010000 */
[----:B------:R-:W-:-:S10]  /*15ff0*/  WARPGROUP.ARRIVE ;  /* 0x00000000000079c5 */ /* 0x000fd40000000000 */
[----:B------:R-:W-:Y:S01]  /*16000*/  QGMMA.64x128x32.F32.E4M3.E4M3 R88, R156, gdesc[UR4], R88, gsb0 ;  /* 0x01e000049c587df3 */ /* 0x000fe20008000858 */
[----:B------:R-:W-:Y:S02]  /*16010*/  R2UR UR6, R6 ;  /* 0x00000000060672ca */ /* 0x000fe400000e0000 */
[----:B------:R-:W-:Y:S02]  /*16020*/  R2UR UR7, R7 ;  /* 0x00000000070772ca */ /* 0x000fe400000e0000 */
[----:B------:R-:W-:Y:S01]  /*16030*/  IADD3 R6, -R15, 0xb, RZ ;  /* 0x0000000b0f067810 */ /* 0x000fe20007ffe1ff */
[----:B------:R-:W-:Y:S02]  /*16040*/  WARPGROUP.DEPBAR.LE gsb0, 0x0 ;  /* 0x00008000000079c5 */ /* 0x000fe40000010000 */
[----:B------:R-:W-:-:S08]  /*16050*/  WARPGROUP.ARRIVE ;  /* 0x00000000000079c5 */ /* 0x000fd00000000000 */
[----:B------:R-:W-:Y:S03]  /*16060*/  QGMMA.64x128x32.F32.E4M3.E4M3 R88, R152, gdesc[UR4], R88, gsb0 ;  /* 0x01e0000498587df3 */ /* 0x000fe60008000858 */
[----:B------:R-:W-:Y:S02]  /*16070*/  WARPGROUP.DEPBAR.LE gsb0, 0x0 ;  /* 0x00008000000079c5 */ /* 0x000fe40000010000 */
[----:B------:R0:W-:Y:S06]  /*16080*/  BAR.ARV R6, 0x100 ;  /* 0x000400060000751d */ /* 0x0001ec0000002000 */
[----:B------:R-:W-:Y:S05]  /*16090*/  @!P0 BRA `(.L_x_1737) ;  /* 0x0000000000048947 */ /* 0x000fea0003800000 */
[----:B------:R-:W-:Y:S01]  /*160a0*/  BPT.TRAP 0x1 ;  /* 0x000000040000795c */ /* 0x000fe20000300000 */
.L_x_1737:
[----:B------:R-:W1:Y:S01]  /*160b0*/  @P1 LDC R7, c[0x0][0x44c] ;  /* 0x00011300ff071b82 */ /* 0x000e620000000800 */
[----:B------:R-:W-:Y:S02]  /*160c0*/  IMAD.IADD R15, R197, 0x1, R177 ;  /* 0x00000001c50f7824 */ /* 0x000fe400078e02b1 */
[C---:B------:R-:W-:Y:S01]  /*160d0*/  FMUL.FTZ R8, R2.reuse, R26 ;  /* 0x0000001a02087220 */ /* 0x040fe20000410000 */
[C---:B------:R-:W-:Y:S01]  /*160e0*/  FMUL.FTZ R20, R2.reuse, R24 ;  /* 0x0000001802147220 */ /* 0x040fe20000410000 */
[C---:B------:R-:W-:Y:S01]  /*160f0*/  FMUL.FTZ R21, R2.reuse, R25 ;  /* 0x0000001902157220 */ /* 0x040fe20000410000 */
[C---:B------:R-:W-:Y:S01]  /*16100*/  FMUL.FTZ R9, R2.reuse, R27 ;  /* 0x0000001b02097220 */ /* 0x040fe20000410000 */
[C---:B------:R-:W-:Y:S01]  /*16110*/  FMUL.FTZ R26, R2.reuse, R29 ;  /* 0x0000001d021a7220 */ /* 0x040fe20000410000 */
[C---:B------:R-:W-:Y:S01]  /*16120*/  FMUL.FTZ R23, R2.reuse, R30 ;  /* 0x0000001e02177220 */ /* 0x040fe20000410000 */
[----:B0-----:R-:W0:Y:S01]  /*16130*/  @P1 LDC R6, c[0x0][0x450] ;  /* 0x00011400ff061b82 */ /* 0x001e220000000800 */
        /* <DEDUP_REMOVED lines=23> */
[----:B0-----:R-:W-:Y:S01]  /*162b0*/  @P1 SHF.R.U32.HI R15, RZ, R6, R7 ;  /* 0x00000006ff0f1219 */ /* 0x001fe20000011607 */
        /* <DEDUP_REMOVED lines=34> */
[C---:B------:R-:W-:Y:S01]  /*164e0*/  FMUL.FTZ R82, R2.reuse, R84 ;  /* 0x0000005402527220 */ /* 0x040fe20000410000 */
[C---:B------:R-:W-:Y:S01]  /*164f0*/  FMUL.FTZ R83, R2.reuse, R85 ;  /* 0x0000005502537220 */ /* 0x040fe20000410000 */
[C---:B------:R-:W-:Y:S01]  /*16500*/  FMUL.FTZ R80, R2.reuse, R86 ;  /* 0x0000005602507220 */ /* 0x040fe20000410000 */
[----:B------:R-:W-:Y:S01]  /*16510*/  FMUL.FTZ R81, R2, R87 ;  /* 0x0000005702517220 */ /* 0x000fe20000410000 */
[----:B------:R-:W-:Y:S01]  /*16520*/  IMAD R6, R13, 0x8, R16 ;  /* 0x000000080d067824 */ /* 0x000fe200078e0210 */
[----:B------:R-:W-:Y:S01]  /*16530*/  IADD3 R85, -R170, 0x1, -R79 ;  /* 0x00000001aa557810 */ /* 0x000fe20007ffe94f */
[----:B------:R-:W1:Y:S01]  /*16540*/  MUFU.TANH R20, R20 ;  /* 0x0000001400147308 */ /* 0x000e620000002400 */
[----:B------:R-:W-:Y:S02]  /*16550*/  IMAD.U32 R7, RZ, RZ, UR38 ;  /* 0x00000026ff077e24 */ /* 0x000fe4000f8e00ff */
[----:B------:R-:W-:Y:S01]  /*16560*/  VIADD R6, R6, 0x22840 ;  /* 0x0002284006067836 */ /* 0x000fe20000000000 */
[----:B------:R-:W-:-:S04]  /*16570*/  IADD3 R85, -R169, R85, R171 ;  /* 0x00000055a9557210 */ /* 0x000fc80007ffe1ab */
[----:B------:R-:W2:Y:S01]  /*16580*/  MUFU.TANH R21, R21 ;  /* 0x0000001500157308 */ /* 0x000ea20000002400 */
[----:B------:R-:W-:Y:S01]  /*16590*/  PRMT R6, R7, 0x654, R6 ;  /* 0x0000065407067816 */ /* 0x000fe20000000006 */
[C---:B------:R-:W-:Y:S02]  /*165a0*/  VIADD R84, R85.reuse, UR34 ;  /* 0x0000002255547c36 */ /* 0x040fe40008000000 */
[----:B------:R-:W-:Y:S01]  /*165b0*/  VIADD R85, R85, UR41 ;  /* 0x0000002955557c36 */ /* 0x000fe20008000000 */
[----:B------:R3:W-:Y:S01]  /*165c0*/  SYNCS.ARRIVE.TRANS64.RED.A1T0 RZ, [R6+URZ], RZ ;  /* 0x000000ff06ff79a7 */ /* 0x0007e2000810043f */
[--C-:B0-----:R-:W-:Y:S02]  /*165d0*/  IMAD.IADD R86, R84, 0x1, R152.reuse ;  /* 0x0000000154567824 */ /* 0x101fe400078e0298 */
[----:B------:R-:W0:Y:S01]  /*165e0*/  MUFU.TANH R8, R8 ;  /* 0x0000000800087308 */ /* 0x000e220000002400 */
[----:B------:R-:W-:-:S07]  /*165f0*/  IMAD.IADD R87, R85, 0x1, R152 ;  /* 0x0000000155577824 */ /* 0x000fce00078e0298 */
        /* <DEDUP_REMOVED lines=61> */
[----:B-1234-:R-:W-:Y:S05]  /*169d0*/  @!P2 BRA `(.L_x_1738) ;  /* 0x000000000058a947 */ /* 0x01efea0003800000 */
[----:B------:R-:W-:Y:S01]  /*169e0*/  IADD3 R152, -R169, R171, R152 ;  /* 0x000000aba9987210 */ /* 0x000fe20007ffe198 */
[----:B------:R-:W-:Y:S03]  /*169f0*/  BSSY B0, `(.L_x_1739) ;  /* 0x0000010000007945 */ /* 0x000fe60003800000 */
        /* <DEDUP_REMOVED lines=10> */
.L_x_1740:
[----:B------:R-:W-:-:S05]  /*16aa0*/  IMAD.U32 R153, RZ, RZ, UR32 ;  /* 0x00000020ff997e24 */ /* 0x000fca000f8e00ff */
[----:B------:R-:W-:-:S13]  /*16ab0*/  ISETP.NE.AND P3, PT, R153, 0x1, PT ;  /* 0x000000019900780c */ /* 0x000fda0003f65270 */
[----:B------:R-:W1:Y:S02]  /*16ac0*/  @P3 LDC.64 R6, c[0x0][0x9e8] ;  /* 0x00027a00ff063b82 */ /* 0x000e640000000a00 */
[----:B-1----:R-:W-:-:S05]  /*16ad0*/  @P3 IMAD.HI.U32 R6, R152, R6, RZ ;  /* 0x0000000698063227 */ /* 0x002fca00078e00ff */
[----:B------:R-:W-:-:S07]  /*16ae0*/  @P3 SHF.R.U32.HI R152, RZ, R7, R6 ;  /* 0x00000007ff983219 */ /* 0x000fce0000011606 */
.L_x_1741:
[----:B------:R-:W-:Y:S05]  /*16af0*/  BSYNC B0 ;  /* 0x0000000000007941 */ /* 0x000fea0003800000 */
.L_x_1739:
[----:B------:R-:W-:-:S04]  /*16b00*/  IMAD R152, R152, R153, -R79 ;  /* 0x0000009998987224 */ /* 0x000fc800078e0a4f */
[----:B------:R-:W-:-:S05]  /*16b10*/  IMAD.IADD R152, R152, 0x1, -R170 ;  /* 0x0000000198987824 */ /* 0x000fca00078e0aaa */
[----:B------:R-:W-:Y:S02]  /*16b20*/  VIMNMX R87, R87, R152, !PT ;  /* 0x0000009857577248 */ /* 0x000fe40007fe0100 */
[----:B------:R-:W-:-:S07]  /*16b30*/  VIADDMNMX R86, R152, R153, R86, PT ;  /* 0x0000009998567246 */ /* 0x000fce0003800156 */
.L_x_1738:
[----:B------:R-:W-:Y:S01]  /*16b40*/  ISETP.GT.AND P3, PT, R4, -0x1, PT ;  /* 0xffffffff0400780c */ /* 0x000fe20003f64270 */
[----:B------:R-:W1:Y:S03]  /*16b50*/  SHFL.IDX PT, R15, R15, 0x1, 0x1c1f ;  /* 0x003c1f000f0f7f89 */ /* 0x000e6600000e0000 */
[C---:B------:R-:W-:Y:S02]  /*16b60*/  ISETP.GT.AND P5, PT, R87.reuse, RZ, P3 ;  /* 0x000000ff5700720c */ /* 0x040fe40001fa4270 */
[----:B------:R-:W-:Y:S02]  /*16b70*/  ISETP.GT.AND P4, PT, R87, 0x1, P3 ;  /* 0x000000015700780c */ /* 0x000fe40001f84270 */
[C---:B------:R-:W-:Y:S02]  /*16b80*/  ISETP.LT.OR P5, PT, R86.reuse, 0x1, P5 ;  /* 0x000000015600780c */ /* 0x040fe40002fa1670 */
[----:B------:R-:W-:-:S02]  /*16b90*/  ISETP.LT.OR P4, PT, R86, 0x2, P4 ;  /* 0x000000025600780c */ /* 0x000fc40002781670 */
[----:B------:R-:W-:Y:S02]  /*16ba0*/  FSEL R20, R20, -INF , !P5 ;  /* 0xff80000014147808 */ /* 0x000fe40006800000 */
[----:B------:R-:W-:Y:S02]  /*16bb0*/  FSEL R21, R21, -INF , !P4 ;  /* 0xff80000015157808 */ /* 0x000fe40006000000 */
[C---:B------:R-:W-:Y:S02]  /*16bc0*/  ISETP.GT.AND P5, PT, R87.reuse, 0x8, P3 ;  /* 0x000000085700780c */ /* 0x040fe40001fa4270 */
[----:B------:R-:W-:Y:S02]  /*16bd0*/  ISETP.GT.AND P4, PT, R87, 0x9, P3 ;  /* 0x000000095700780c */ /* 0x000fe40001f84270 */
[C---:B------:R-:W-:Y:S02]  /*16be0*/  ISETP.LT.OR P5, PT, R86.reuse, 0x9, P5 ;  /* 0x000000095600780c */ /* 0x040fe40002fa1670 */
[----:B------:R-:W-:-:S02]  /*16bf0*/  ISETP.LT.OR P4, PT, R86, 0xa, P4 ;  /* 0x0000000a5600780c */ /* 0x000fc40002781670 */
[----:B0-----:R-:W-:Y:S01]  /*16c00*/  FSEL R25, R25, -INF , !P5 ;  /* 0xff80000019197808 */ /* 0x001fe20006800000 */
[--C-:B-1----:R-:W-:Y:S01]  /*16c10*/  IMAD.IADD R84, R84, 0x1, R15.reuse ;  /* 0x0000000154547824 */ /* 0x102fe200078e020f */
[----:B------:R-:W-:Y:S01]  /*16c20*/  FSEL R26, R26, -INF , !P4 ;  /* 0xff8000001a1a7808 */ /* 0x000fe20006000000 */
[----:B------:R-:W-:Y:S01]  /*16c30*/  IMAD.IADD R85, R85, 0x1, R15 ;  /* 0x0000000155557824 */ /* 0x000fe200078e020f */
[C---:B------:R-:W-:Y:S02]  /*16c40*/  ISETP.GT.AND P5, PT, R87.reuse, 0x10, P3 ;  /* 0x000000105700780c */ /* 0x040fe40001fa4270 */
        /* <DEDUP_REMOVED lines=82> */
[----:B------:R-:W-:Y:S01]  /*17170*/  FSEL R83, R83, -INF , !P4 ;  /* 0xff80000053537808 */ /* 0x000fe20006000000 */
[----:B------:R-:W-:Y:S08]  /*17180*/  @!P2 BRA `(.L_x_1742) ;  /* 0x000000000058a947 */ /* 0x000ff00003800000 */
[----:B------:R-:W-:Y:S01]  /*17190*/  IADD3 R15, -R169, R171, R15 ;  /* 0x000000aba90f7210 */ /* 0x000fe20007ffe10f */
[----:B------:R-:W-:Y:S03]  /*171a0*/  BSSY B0, `(.L_x_1743) ;  /* 0x0000010000007945 */ /* 0x000fe60003800000 */
        /* <DEDUP_REMOVED lines=10> */
.L_x_1744:
[----:B------:R-:W-:-:S04]  /*17250*/  MOV R86, UR32 ;  /* 0x0000002000567c02 */ /* 0x000fc80008000f00 */
[----:B------:R-:W-:-:S13]  /*17260*/  ISETP.NE.AND P4, PT, R86, 0x1, PT ;  /* 0x000000015600780c */ /* 0x000fda0003f85270 */
[----:B------:R-:W0:Y:S02]  /*17270*/  @P4 LDC.64 R6, c[0x0][0x9e8] ;  /* 0x00027a00ff064b82 */ /* 0x000e240000000a00 */
[----:B0-----:R-:W-:-:S05]  /*17280*/  @P4 IMAD.HI.U32 R6, R15, R6, RZ ;  /* 0x000000060f064227 */ /* 0x001fca00078e00ff */
[----:B------:R-:W-:-:S07]  /*17290*/  @P4 SHF.R.U32.HI R15, RZ, R7, R6 ;  /* 0x00000007ff0f4219 */ /* 0x000fce0000011606 */
.L_x_1745:
[----:B------:R-:W-:Y:S05]  /*172a0*/  BSYNC B0 ;  /* 0x0000000000007941 */ /* 0x000fea0003800000 */
.L_x_1743:
[----:B------:R-:W-:-:S04]  /*172b0*/  IMAD R15, R15, R86, -R79 ;  /* 0x000000560f0f7224 */ /* 0x000fc800078e0a4f */
[----:B------:R-:W-:-:S05]  /*172c0*/  IMAD.IADD R15, R15, 0x1, -R170 ;  /* 0x000000010f0f7824 */ /* 0x000fca00078e0aaa */
[----:B------:R-:W-:Y:S02]  /*172d0*/  VIMNMX R85, R85, R15, !PT ;  /* 0x0000000f55557248 */ /* 0x000fe40007fe0100 */
[----:B------:R-:W-:-:S07]  /*172e0*/  VIADDMNMX R84, R15, R86, R84, PT ;  /* 0x000000560f547246 */ /* 0x000fce0003800154 */
.L_x_1742:
[----:B------:R-:W-:Y:S01]  /*172f0*/  FMNMX.FTZ R6, R20, R10, !PT ;  /* 0x0000000a14067209 */ /* 0x000fe20007810000 */
[----:B------:R-:W-:-:S03]  /*17300*/  UMOV UR35, UR31 ;  /* 0x0000001f00237c82 */ /* 0x000fc60008000000 */
        /* <DEDUP_REMOVED lines=32> */
[----:B0-----:R-:W-:-:S05]  /*17510*/  FMNMX.FTZ R6, R6, R7, !PT ;  /* 0x0000000706067209 */ /* 0x001fca0007810000 */
[----:B------:R-:W0:Y:S02]  /*17520*/  SHFL.BFLY PT, R7, R6, 0x1, 0x1f ;  /* 0x0c201f0006077f89 */ /* 0x000e2400000e0000 */
[----:B0-----:R-:W-:-:S04]  /*17530*/  FMNMX.FTZ R6, R6, R7, !PT ;  /* 0x0000000706067209 */ /* 0x001fc80007810000 */
[----:B------:R-:W-:-:S04]  /*17540*/  FSETP.NEU.FTZ.AND P4, PT, R6, -INF , PT ;  /* 0xff8000000600780b */ /* 0x000fc80003f9d000 */
[----:B------:R-:W-:-:S05]  /*17550*/  FSEL R7, R6, RZ, P4 ;  /* 0x000000ff06077208 */ /* 0x000fca0002000000 */
[----:B------:R-:W-:Y:S01]  /*17560*/  FADD.FTZ R7, -R7, R10 ;  /* 0x0000000a07077221 */ /* 0x000fe20000010100 */
[----:B------:R-:W-:-:S03]  /*17570*/  IMAD.U32 R10, RZ, RZ, UR35 ;  /* 0x00000023ff0a7e24 */ /* 0x000fc6000f8e00ff */
[----:B------:R-:W-:Y:S01]  /*17580*/  FMUL.FTZ R7, R7, UR35 ;  /* 0x0000002307077c20 */ /* 0x000fe20008410000 */
[----:B------:R-:W-:-:S05]  /*17590*/  FFMA.FTZ R10, R6, R10, -8 ;  /* 0xc1000000060a7423 */ /* 0x000fca000001000a */
[----:B------:R-:W-:Y:S01]  /*175a0*/  FSEL R10, R10, RZ, P4 ;  /* 0x000000ff0a0a7208 */ /* 0x000fe20002000000 */
[----:B------:R-:W-:Y:S01]  /*175b0*/  MUFU.EX2 R7, R7 ;  /* 0x0000000700077308 */ /* 0x000fe20000000800 */
[----:B------:R-:W-:-:S03]  /*175c0*/  ISETP.GT.AND P4, PT, R85, 0x1, P3 ;  /* 0x000000015500780c */ /* 0x000fc60001f84270 */
[--C-:B------:R-:W-:Y:S01]  /*175d0*/  FFMA.FTZ R20, R20, UR35, -R10.reuse ;  /* 0x0000002314147c23 */ /* 0x100fe2000801080a */
[----:B------:R-:W-:Y:S01]  /*175e0*/  ISETP.LT.OR P5, PT, R84, 0x2, P4 ;  /* 0x000000025400780c */ /* 0x000fe200027a1670 */
[--C-:B------:R-:W-:Y:S01]  /*175f0*/  FFMA.FTZ R21, R21, UR35, -R10.reuse ;  /* 0x0000002315157c23 */ /* 0x100fe2000801080a */
[----:B------:R-:W-:Y:S01]  /*17600*/  ISETP.GT.AND P4, PT, R85, 0x8, P3 ;  /* 0x000000085500780c */ /* 0x000fe20001f84270 */
[--C-:B------:R-:W-:Y:S01]  /*17610*/  FFMA.FTZ R25, R25, UR35, -R10.reuse ;  /* 0x0000002319197c23 */ /* 0x100fe2000801080a */
[----:B------:R-:W-:Y:S01]  /*17620*/  FSEL R9, R9, -INF , !P5 ;  /* 0xff80000009097808 */ /* 0x000fe20006800000 */
[----:B------:R-:W0:Y:S01]  /*17630*/  MUFU.EX2 R20, R20 ;  /* 0x0000001400147308 */ /* 0x000e220000000800 */
[----:B------:R-:W-:Y:S01]  /*17640*/  ISETP.GT.AND P5, PT, R85, 0x9, P3 ;  /* 0x000000095500780c */ /* 0x000fe20001fa4270 */
[--C-:B------:R-:W-:Y:S01]  /*17650*/  FFMA.FTZ R26, R26, UR35, -R10.reuse ;  /* 0x000000231a1a7c23 */ /* 0x100fe2000801080a */
[C---:B------:R-:W-:Y:S01]  /*17660*/  ISETP.LT.OR P4, PT, R84.reuse, 0x9, P4 ;  /* 0x000000095400780c */ /* 0x040fe20002781670 */
[--C-:B------:R-:W-:Y:S01]  /*17670*/  FFMA.FTZ R29, R29, UR35, -R10.reuse ;  /* 0x000000231d1d7c23 */ /* 0x100fe2000801080a */
[----:B------:R-:W-:Y:S01]  /*17680*/  ISETP.LT.OR P5, PT, R84, 0xa, P5 ;  /* 0x0000000a5400780c */ /* 0x000fe20002fa1670 */
[--C-:B------:R-:W-:Y:S01]  /*17690*/  FFMA.FTZ R30, R30, UR35, -R10.reuse ;  /* 0x000000231e1e7c23 */ /* 0x100fe2000801080a */
[----:B------:R-:W-:Y:S01]  /*176a0*/  FSEL R23, R23, -INF , !P4 ;  /* 0xff80000017177808 */ /* 0x000fe20006000000 */
[----:B------:R-:W1:Y:S01]  /*176b0*/  MUFU.EX2 R21, R21 ;  /* 0x0000001500157308 */ /* 0x000e620000000800 */
[----:B------:R-:W-:Y:S01]  /*176c0*/  FSEL R24, R24, -INF , !P5 ;  /* 0xff80000018187808 */ /* 0x000fe20006800000 */
[--C-:B------:R-:W-:Y:S01]  /*176d0*/  FFMA.FTZ R33, R33, UR35, -R10.reuse ;  /* 0x0000002321217c23 */ /* 0x100fe2000801080a */
[C---:B------:R-:W-:Y:S01]  /*176e0*/  ISETP.GT.AND P5, PT, R85.reuse, 0x11, P3 ;  /* 0x000000115500780c */ /* 0x040fe20001fa4270 */
[--C-:B------:R-:W-:Y:S01]  /*176f0*/  FFMA.FTZ R34, R34, UR35, -R10.reuse ;  /* 0x0000002322227c23 */ /* 0x100fe2000801080a */
[----:B------:R-:W-:Y:S01]  /*17700*/  ISETP.GT.AND P4, PT, R85, 0x10, P3 ;  /* 0x000000105500780c */ /* 0x000fe20001f84270 */
[----:B------:R-:W-:Y:S01]  /*17710*/  FFMA.FTZ R37, R37, UR35, -R10 ;  /* 0x0000002325257c23 */ /* 0x000fe2000801080a */
[C---:B------:R-:W-:Y:S01]  /*17720*/  ISETP.LT.OR P5, PT, R84.reuse, 0x12, P5 ;  /* 0x000000125400780c */ /* 0x040fe20002fa1670 */
[----:B------:R-:W-:Y:S01]  /*17730*/  MUFU.EX2 R25, R25 ;  /* 0x0000001900197308 */ /* 0x000fe20000000800 */
[----:B------:R-:W-:Y:S01]  /*17740*/  ISETP.LT.OR P4, PT, R84, 0x11, P4 ;  /* 0x000000115400780c */ /* 0x000fe20002781670 */
[----:B0-----:R-:W-:Y:S01]  /*17750*/  FFMA.FTZ R3, R7, R3, R20 ;  /* 0x0000000307037223 */ /* 0x001fe20000010014 */
[----:B------:R-:W-:Y:S01]  /*17760*/  FSEL R28, R28, -INF , !P5 ;  /* 0xff8000001c1c7808 */ /* 0x000fe20006800000 */
[--C-:B------:R-:W-:Y:S01]  /*17770*/  FFMA.FTZ R38, R38, UR35, -R10.reuse ;  /* 0x0000002326267c23 */ /* 0x100fe2000801080a */
[----:B------:R-:W-:Y:S01]  /*17780*/  ISETP.GT.AND P5, PT, R85, 0x19, P3 ;  /* 0x000000195500780c */ /* 0x000fe20001fa4270 */
[--C-:B------:R-:W-:Y:S01]  /*17790*/  FFMA.FTZ R41, R41, UR35, -R10.reuse ;  /* 0x0000002329297c23 */ /* 0x100fe2000801080a */
[----:B------:R-:W-:Y:S01]  /*177a0*/  FSEL R27, R27, -INF , !P4 ;  /* 0xff8000001b1b7808 */ /* 0x000fe20006000000 */
[----:B------:R-:W-:Y:S01]  /*177b0*/  MUFU.EX2 R26, R26 ;  /* 0x0000001a001a7308 */ /* 0x000fe20000000800 */
[----:B------:R-:W-:Y:S01]  /*177c0*/  ISETP.LT.OR P5, PT, R84, 0x1a, P5 ;  /* 0x0000001a5400780c */ /* 0x000fe20002fa1670 */
[----:B-1----:R-:W-:Y:S01]  /*177d0*/  FADD.FTZ R3, R21, R3 ;  /* 0x0000000315037221 */ /* 0x002fe20000010000 */
[----:B------:R-:W-:Y:S01]  /*177e0*/  ISETP.GT.AND P4, PT, R85, 0x18, P3 ;  /* 0x000000185500780c */ /* 0x000fe20001f84270 */
[--C-:B------:R-:W-:Y:S01]  /*177f0*/  FFMA.FTZ R42, R42, UR35, -R10.reuse ;  /* 0x000000232a2a7c23 */ /* 0x100fe2000801080a */
[----:B------:R-:W-:Y:S01]  /*17800*/  FSEL R32, R32, -INF , !P5 ;  /* 0xff80000020207808 */ /* 0x000fe20006800000 */
[--C-:B------:R-:W-:Y:S01]  /*17810*/  FFMA.FTZ R45, R45, UR35, -R10.reuse ;  /* 0x000000232d2d7c23 */ /* 0x100fe2000801080a */
[----:B------:R-:W-:Y:S01]  /*17820*/  ISETP.GT.AND P5, PT, R85, 0x21, P3 ;  /* 0x000000215500780c */ /* 0x000fe20001fa4270 */
[----:B------:R-:W-:Y:S01]  /*17830*/  MUFU.EX2 R29, R29 ;  /* 0x0000001d001d7308 */ /* 0x000fe20000000800 */
[----:B------:R-:W-:Y:S01]  /*17840*/  ISETP.LT.OR P4, PT, R84, 0x19, P4 ;  /* 0x000000195400780c */ /* 0x000fe20002781670 */
[--C-:B------:R-:W-:Y:S01]  /*17850*/  FFMA.FTZ R46, R46, UR35, -R10.reuse ;  /* 0x000000232e2e7c23 */ /* 0x100fe2000801080a */
[----:B------:R-:W-:Y:S01]  /*17860*/  ISETP.LT.OR P5, PT, R84, 0x22, P5 ;  /* 0x000000225400780c */ /* 0x000fe20002fa1670 */
[--C-:B------:R-:W-:Y:S01]  /*17870*/  FFMA.FTZ R49, R49, UR35, -R10.reuse ;  /* 0x0000002331317c23 */ /* 0x100fe2000801080a */
[----:B------:R-:W-:Y:S01]  /*17880*/  FSEL R31, R31, -INF , !P4 ;  /* 0xff8000001f1f7808 */ /* 0x000fe20006000000 */
[--C-:B------:R-:W-:Y:S01]  /*17890*/  FFMA.FTZ R50, R50, UR35, -R10.reuse ;  /* 0x0000002332327c23 */ /* 0x100fe2000801080a */
[----:B------:R-:W-:Y:S01]  /*178a0*/  FSEL R36, R36, -INF , !P5 ;  /* 0xff80000024247808 */ /* 0x000fe20006800000 */
[----:B------:R-:W-:Y:S01]  /*178b0*/  MUFU.EX2 R30, R30 ;  /* 0x0000001e001e7308 */ /* 0x000fe20000000800 */
[----:B------:R-:W-:Y:S01]  /*178c0*/  ISETP.GT.AND P5, PT, R85, 0x29, P3 ;  /* 0x000000295500780c */ /* 0x000fe20001fa4270 */
[--C-:B------:R-:W-:Y:S01]  /*178d0*/  FFMA.FTZ R53, R53, UR35, -R10.reuse ;  /* 0x0000002335357c23 */ /* 0x100fe2000801080a */
[----:B------:R-:W-:Y:S01]  /*178e0*/  ISETP.GT.AND P4, PT, R85, 0x20, P3 ;  /* 0x000000205500780c */ /* 0x000fe20001f84270 */
[--C-:B------:R-:W-:Y:S01]  /*178f0*/  FFMA.FTZ R54, R54, UR35, -R10.reuse ;  /* 0x0000002336367c23 */ /* 0x100fe2000801080a */
[C---:B------:R-:W-:Y:S01]  /*17900*/  ISETP.LT.OR P5, PT, R84.reuse, 0x2a, P5 ;  /* 0x0000002a5400780c */ /* 0x040fe20002fa1670 */
[--C-:B------:R-:W-:Y:S01]  /*17910*/  FFMA.FTZ R57, R57, UR35, -R10.reuse ;  /* 0x0000002339397c23 */ /* 0x100fe2000801080a */
[----:B------:R-:W-:Y:S01]  /*17920*/  ISETP.LT.OR P4, PT, R84, 0x21, P4 ;  /* 0x000000215400780c */ /* 0x000fe20002781670 */
[----:B------:R-:W-:Y:S01]  /*17930*/  MUFU.EX2 R33, R33 ;  /* 0x0000002100217308 */ /* 0x000fe20000000800 */
[----:B------:R-:W-:Y:S01]  /*17940*/  FSEL R40, R40, -INF , !P5 ;  /* 0xff80000028287808 */ /* 0x000fe20006800000 */
[--C-:B------:R-:W-:Y:S01]  /*17950*/  FFMA.FTZ R58, R58, UR35, -R10.reuse ;  /* 0x000000233a3a7c23 */ /* 0x100fe2000801080a */
[----:B------:R-:W-:Y:S01]  /*17960*/  ISETP.GT.AND P5, PT, R85, 0x31, P3 ;  /* 0x000000315500780c */ /* 0x000fe20001fa4270 */
[--C-:B------:R-:W-:Y:S01]  /*17970*/  FFMA.FTZ R61, R61, UR35, -R10.reuse ;  /* 0x000000233d3d7c23 */ /* 0x100fe2000801080a */
[----:B------:R-:W-:Y:S01]  /*17980*/  FSEL R35, R35, -INF , !P4 ;  /* 0xff80000023237808 */ /* 0x000fe20006000000 */
[--C-:B------:R-:W-:Y:S01]  /*17990*/  FFMA.FTZ R62, R62, UR35, -R10.reuse ;  /* 0x000000233e3e7c23 */ /* 0x100fe2000801080a */
[----:B------:R-:W-:Y:S01]  /*179a0*/  ISETP.LT.OR P5, PT, R84, 0x32, P5 ;  /* 0x000000325400780c */ /* 0x000fe20002fa1670 */
[----:B------:R-:W-:Y:S01]  /*179b0*/  MUFU.EX2 R34, R34 ;  /* 0x0000002200227308 */ /* 0x000fe20000000800 */
[----:B------:R-:W-:Y:S01]  /*179c0*/  ISETP.GT.AND P4, PT, R85, 0x28, P3 ;  /* 0x000000285500780c */ /* 0x000fe20001f84270 */
[--C-:B------:R-:W-:Y:S01]  /*179d0*/  FFMA.FTZ R65, R65, UR35, -R10.reuse ;  /* 0x0000002341417c23 */ /* 0x100fe2000801080a */
[----:B------:R-:W-:Y:S01]  /*179e0*/  FSEL R44, R44, -INF , !P5 ;  /* 0xff8000002c2c7808 */ /* 0x000fe20006800000 */
[--C-:B------:R-:W-:Y:S01]  /*179f0*/  FFMA.FTZ R66, R66, UR35, -R10.reuse ;  /* 0x0000002342427c23 */ /* 0x100fe2000801080a */
[----:B------:R-:W-:Y:S01]  /*17a00*/  ISETP.GT.AND P5, PT, R85, 0x39, P3 ;  /* 0x000000395500780c */ /* 0x000fe20001fa4270 */
[--C-:B------:R-:W-:Y:S01]  /*17a10*/  FFMA.FTZ R69, R69, UR35, -R10.reuse ;  /* 0x0000002345457c23 */ /* 0x100fe2000801080a */
[C---:B------:R-:W-:Y:S01]  /*17a20*/  ISETP.LT.OR P4, PT, R84.reuse, 0x29, P4 ;  /* 0x000000295400780c */ /* 0x040fe20002781670 */
[----:B------:R-:W-:Y:S01]  /*17a30*/  MUFU.EX2 R37, R37 ;  /* 0x0000002500257308 */ /* 0x000fe20000000800 */
[----:B------:R-:W-:Y:S01]  /*17a40*/  ISETP.LT.OR P5, PT, R84, 0x3a, P5 ;  /* 0x0000003a5400780c */ /* 0x000fe20002fa1670 */
[--C-:B------:R-:W-:Y:S01]  /*17a50*/  FFMA.FTZ R70, R70, UR35, -R10.reuse ;  /* 0x0000002346467c23 */ /* 0x100fe2000801080a */
[----:B------:R-:W-:Y:S01]  /*17a60*/  FSEL R39, R39, -INF , !P4 ;  /* 0xff80000027277808 */ /* 0x000fe20006000000 */
[--C-:B------:R-:W-:Y:S01]  /*17a70*/  FFMA.FTZ R73, R73, UR35, -R10.reuse ;  /* 0x0000002349497c23 */ /* 0x100fe2000801080a */
[----:B------:R-:W-:Y:S01]  /*17a80*/  FSEL R48, R48, -INF , !P5 ;  /* 0xff80000030307808 */ /* 0x000fe20006800000 */
[--C-:B------:R-:W-:Y:S01]  /*17a90*/  FFMA.FTZ R74, R74, UR35, -R10.reuse ;  /* 0x000000234a4a7c23 */ /* 0x100fe2000801080a */
[C---:B------:R-:W-:Y:S01]  /*17aa0*/  ISETP.GT.AND P5, PT, R85.reuse, 0x41, P3 ;  /* 0x000000415500780c */ /* 0x040fe20001fa4270 */
[----:B------:R-:W-:Y:S01]  /*17ab0*/  MUFU.EX2 R38, R38 ;  /* 0x0000002600267308 */ /* 0x000fe20000000800 */
[----:B------:R-:W-:Y:S01]  /*17ac0*/  ISETP.GT.AND P4, PT, R85, 0x30, P3 ;  /* 0x000000305500780c */ /* 0x000fe20001f84270 */
[--C-:B------:R-:W-:Y:S01]  /*17ad0*/  FFMA.FTZ R77, R77, UR35, -R10.reuse ;  /* 0x000000234d4d7c23 */ /* 0x100fe2000801080a */
[----:B------:R-:W-:Y:S01]  /*17ae0*/  ISETP.LT.OR P5, PT, R84, 0x42, P5 ;  /* 0x000000425400780c */ /* 0x000fe20002fa1670 */
[--C-:B------:R-:W-:Y:S01]  /*17af0*/  FFMA.FTZ R78, R78, UR35, -R10.reuse ;  /* 0x000000234e4e7c23 */ /* 0x100fe2000801080a */
[----:B------:R-:W-:Y:S01]  /*17b00*/  ISETP.LT.OR P4, PT, R84, 0x31, P4 ;  /* 0x000000315400780c */ /* 0x000fe20002781670 */
[--C-:B------:R-:W-:Y:S01]  /*17b10*/  FFMA.FTZ R82, R82, UR35, -R10.reuse ;  /* 0x0000002352527c23 */ /* 0x100fe2000801080a */
[----:B------:R-:W-:Y:S01]  /*17b20*/  FSEL R52, R52, -INF , !P5 ;  /* 0xff80000034347808 */ /* 0x000fe20006800000 */
[----:B------:R-:W-:Y:S01]  /*17b30*/  MUFU.EX2 R41, R41 ;  /* 0x0000002900297308 */ /* 0x000fe20000000800 */
[----:B------:R-:W-:Y:S01]  /*17b40*/  ISETP.GT.AND P5, PT, R85, 0x49, P3 ;  /* 0x000000495500780c */ /* 0x000fe20001fa4270 */
[----:B------:R-:W-:Y:S01]  /*17b50*/  FFMA.FTZ R10, R83, UR35, -R10 ;  /* 0x00000023530a7c23 */ /* 0x000fe2000801080a */
[----:B------:R-:W-:-:S02]  /*17b60*/  FSEL R43, R43, -INF , !P4 ;  /* 0xff8000002b2b7808 */ /* 0x000fc40006000000 */
[----:B------:R-:W-:Y:S02]  /*17b70*/  ISETP.LT.OR P5, PT, R84, 0x4a, P5 ;  /* 0x0000004a5400780c */ /* 0x000fe40002fa1670 */
[C---:B------:R-:W-:Y:S01]  /*17b80*/  ISETP.GT.AND P4, PT, R85.reuse, 0x38, P3 ;  /* 0x000000385500780c */ /* 0x040fe20001f84270 */
[----:B------:R-:W-:Y:S01]  /*17b90*/  MUFU.EX2 R42, R42 ;  /* 0x0000002a002a7308 */ /* 0x000fe20000000800 */
[----:B------:R-:W-:Y:S02]  /*17ba0*/  FSEL R56, R56, -INF , !P5 ;  /* 0xff80000038387808 */ /* 0x000fe40006800000 */
[----:B------:R-:W-:Y:S02]  /*17bb0*/  ISETP.GT.AND P5, PT, R85, 0x51, P3 ;  /* 0x000000515500780c */ /* 0x000fe40001fa4270 */
[C---:B------:R-:W-:Y:S02]  /*17bc0*/  ISETP.LT.OR P4, PT, R84.reuse, 0x39, P4 ;  /* 0x000000395400780c */ /* 0x040fe40002781670 */
[----:B------:R-:W-:Y:S01]  /*17bd0*/  ISETP.LT.OR P5, PT, R84, 0x52, P5 ;  /* 0x000000525400780c */ /* 0x000fe20002fa1670 */
[----:B------:R-:W-:Y:S01]  /*17be0*/  MUFU.EX2 R45, R45 ;  /* 0x0000002d002d7308 */ /* 0x000fe20000000800 */
[----:B------:R-:W-:-:S02]  /*17bf0*/  FSEL R47, R47, -INF , !P4 ;  /* 0xff8000002f2f7808 */ /* 0x000fc40006000000 */
[----:B------:R-:W-:Y:S02]  /*17c00*/  FSEL R60, R60, -INF , !P5 ;  /* 0xff8000003c3c7808 */ /* 0x000fe40006800000 */
[C---:B------:R-:W-:Y:S02]  /*17c10*/  ISETP.GT.AND P5, PT, R85.reuse, 0x59, P3 ;  /* 0x000000595500780c */ /* 0x040fe40001fa4270 */
[----:B------:R-:W-:Y:S01]  /*17c20*/  ISETP.GT.AND P4, PT, R85, 0x40, P3 ;  /* 0x000000405500780c */ /* 0x000fe20001f84270 */
[----:B------:R-:W-:Y:S01]  /*17c30*/  MUFU.EX2 R46, R46 ;  /* 0x0000002e002e7308 */ /* 0x000fe20000000800 */
[C---:B------:R-:W-:Y:S02]  /*17c40*/  ISETP.LT.OR P5, PT, R84.reuse, 0x5a, P5 ;  /* 0x0000005a5400780c */ /* 0x040fe40002fa1670 */
[----:B------:R-:W-:Y:S02]  /*17c50*/  ISETP.LT.OR P4, PT, R84, 0x41, P4 ;  /* 0x000000415400780c */ /* 0x000fe40002781670 */
[----:B------:R-:W-:-:S02]  /*17c60*/  FSEL R64, R64, -INF , !P5 ;  /* 0xff80000040407808 */ /* 0x000fc40006800000 */
[----:B------:R-:W-:Y:S01]  /*17c70*/  ISETP.GT.AND P5, PT, R85, 0x61, P3 ;  /* 0x000000615500780c */ /* 0x000fe20001fa4270 */
[----:B------:R-:W-:Y:S01]  /*17c80*/  MUFU.EX2 R49, R49 ;  /* 0x0000003100317308 */ /* 0x000fe20000000800 */
[----:B------:R-:W-:Y:S02]  /*17c90*/  FSEL R51, R51, -INF , !P4 ;  /* 0xff80000033337808 */ /* 0x000fe40006000000 */
[----:B------:R-:W-:Y:S02]  /*17ca0*/  ISETP.LT.OR P5, PT, R84, 0x62, P5 ;  /* 0x000000625400780c */ /* 0x000fe40002fa1670 */
[C---:B------:R-:W-:Y:S02]  /*17cb0*/  ISETP.GT.AND P4, PT, R85.reuse, 0x48, P3 ;  /* 0x000000485500780c */ /* 0x040fe40001f84270 */
[----:B------:R-:W-:Y:S01]  /*17cc0*/  FSEL R68, R68, -INF , !P5 ;  /* 0xff80000044447808 */ /* 0x000fe20006800000 */
[----:B------:R-:W-:Y:S01]  /*17cd0*/  MUFU.EX2 R50, R50 ;  /* 0x0000003200327308 */ /* 0x000fe20000000800 */
[----:B------:R-:W-:-:S02]  /*17ce0*/  ISETP.GT.AND P5, PT, R85, 0x69, P3 ;  /* 0x000000695500780c */ /* 0x000fc40001fa4270 */
[C---:B------:R-:W-:Y:S02]  /*17cf0*/  ISETP.LT.OR P4, PT, R84.reuse, 0x49, P4 ;  /* 0x000000495400780c */ /* 0x040fe40002781670 */
[----:B------:R-:W-:Y:S02]  /*17d00*/  ISETP.LT.OR P5, PT, R84, 0x6a, P5 ;  /* 0x0000006a5400780c */ /* 0x000fe40002fa1670 */
[----:B------:R-:W-:Y:S01]  /*17d10*/  FSEL R55, R55, -INF , !P4 ;  /* 0xff80000037377808 */ /* 0x000fe20006000000 */
[----:B------:R-:W-:Y:S01]  /*17d20*/  MUFU.EX2 R53, R53 ;  /* 0x0000003500357308 */ /* 0x000fe20000000800 */
[----:B------:R-:W-:Y:S02]  /*17d30*/  FSEL R72, R72, -INF , !P5 ;  /* 0xff80000048487808 */ /* 0x000fe40006800000 */
[C---:B------:R-:W-:Y:S02]  /*17d40*/  ISETP.GT.AND P5, PT, R85.reuse, RZ, P3 ;  /* 0x000000ff5500720c */ /* 0x040fe40001fa4270 */
[----:B------:R-:W-:-:S02]  /*17d50*/  ISETP.GT.AND P4, PT, R85, 0x50, P3 ;  /* 0x000000505500780c */ /* 0x000fc40001f84270 */
[C---:B------:R-:W-:Y:S01]  /*17d60*/  ISETP.LT.OR P5, PT, R84.reuse, 0x1, P5 ;  /* 0x000000015400780c */ /* 0x040fe20002fa1670 */
[----:B------:R-:W-:Y:S01]  /*17d70*/  MUFU.EX2 R54, R54 ;  /* 0x0000003600367308 */ /* 0x000fe20000000800 */
[----:B------:R-:W-:Y:S02]  /*17d80*/  ISETP.LT.OR P4, PT, R84, 0x51, P4 ;  /* 0x000000515400780c */ /* 0x000fe40002781670 */
[----:B------:R-:W-:Y:S02]  /*17d90*/  FSEL R8, R8, -INF , !P5 ;  /* 0xff80000008087808 */ /* 0x000fe40006800000 */
[----:B------:R-:W-:Y:S02]  /*17da0*/  FSEL R59, R59, -INF , !P4 ;  /* 0xff8000003b3b7808 */ /* 0x000fe40006000000 */
[----:B------:R-:W-:Y:S01]  /*17db0*/  FMNMX.FTZ R15, R8, R11, !PT ;  /* 0x0000000b080f7209 */ /* 0x000fe20007810000 */
[----:B------:R-:W-:Y:S01]  /*17dc0*/  MUFU.EX2 R57, R57 ;  /* 0x0000003900397308 */ /* 0x000fe20000000800 */
[----:B------:R-:W-:-:S02]  /*17dd0*/  ISETP.GT.AND P4, PT, R85, 0x58, P3 ;  /* 0x000000585500780c */ /* 0x000fc40001f84270 */
[----:B------:R-:W-:Y:S02]  /*17de0*/  FMNMX.FTZ R15, R9, R15, !PT ;  /* 0x0000000f090f7209 */ /* 0x000fe40007810000 */
[----:B------:R-:W-:Y:S02]  /*17df0*/  ISETP.LT.OR P4, PT, R84, 0x59, P4 ;  /* 0x000000595400780c */ /* 0x000fe40002781670 */
[----:B------:R-:W-:Y:S01]  /*17e00*/  FMNMX.FTZ R15, R23, R15, !PT ;  /* 0x0000000f170f7209 */ /* 0x000fe20007810000 */
[----:B------:R-:W-:Y:S01]  /*17e10*/  MUFU.EX2 R58, R58 ;  /* 0x0000003a003a7308 */ /* 0x000fe20000000800 */
[----:B------:R-:W-:Y:S02]  /*17e20*/  FSEL R63, R63, -INF , !P4 ;  /* 0xff8000003f3f7808 */ /* 0x000fe40006000000 */
[----:B------:R-:W-:Y:S02]  /*17e30*/  FMNMX.FTZ R15, R24, R15, !PT ;  /* 0x0000000f180f7209 */ /* 0x000fe40007810000 */
[----:B------:R-:W-:-:S02]  /*17e40*/  ISETP.GT.AND P4, PT, R85, 0x60, P3 ;  /* 0x000000605500780c */ /* 0x000fc40001f84270 */
[----:B------:R-:W-:Y:S01]  /*17e50*/  FMNMX.FTZ R15, R27, R15, !PT ;  /* 0x0000000f1b0f7209 */ /* 0x000fe20007810000 */
[----:B------:R-:W-:Y:S01]  /*17e60*/  MUFU.EX2 R61, R61 ;  /* 0x0000003d003d7308 */ /* 0x000fe20000000800 */
[----:B------:R-:W-:Y:S02]  /*17e70*/  ISETP.LT.OR P4, PT, R84, 0x61, P4 ;  /* 0x000000615400780c */ /* 0x000fe40002781670 */
[----:B------:R-:W-:Y:S02]  /*17e80*/  FMNMX.FTZ R15, R28, R15, !PT ;  /* 0x0000000f1c0f7209 */ /* 0x000fe40007810000 */
        /* <DEDUP_REMOVED lines=20> */
[----:B------:R-:W-:Y:S02]  /*17fd0*/  ISETP.GT.AND P5, PT, R85, 0x78, P3 ;  /* 0x000000785500780c */ /* 0x000fe40001fa4270 */
[----:B------:R-:W-:Y:S01]  /*17fe0*/  FMNMX.FTZ R15, R47, R15, !PT ;  /* 0x0000000f2f0f7209 */ /* 0x000fe20007810000 */
[----:B------:R-:W-:Y:S01]  /*17ff0*/  MUFU.EX2 R70, R70 ;  /* 0x0000004600467308 */ /* 0x000fe20000000800 */
[----:B------:R-:W-:Y:S02]  /*18000*/  ISETP.LT.OR P4, PT, R84, 0x72, P4 ;  /* 0x000000725400780c */ /* 0x000fe40002781670 */
        /* <DEDUP_REMOVED lines=9> */
[----:B------:R-:W-:-:S02]  /*180a0*/  ISETP.LT.OR P3, PT, R84, 0x7a, P3 ;  /* 0x0000007a5400780c */ /* 0x000fc40001f61670 */
[----:B------:R-:W-:Y:S02]  /*180b0*/  FMNMX.FTZ R15, R56, R15, !PT ;  /* 0x0000000f380f7209 */ /* 0x000fe40007810000 */
[----:B------:R-:W-:Y:S02]  /*180c0*/  FSEL R80, R80, -INF , !P5 ;  /* 0xff80000050507808 */ /* 0x000fe40006800000 */
[----:B------:R-:W-:Y:S01]  /*180d0*/  FMNMX.FTZ R15, R59, R15, !PT ;  /* 0x0000000f3b0f7209 */ /* 0x000fe20007810000 */
[----:B------:R-:W-:Y:S01]  /*180e0*/  MUFU.EX2 R77, R77 ;  /* 0x0000004d004d7308 */ /* 0x000fe20000000800 */
[----:B------:R-:W-:Y:S02]  /*180f0*/  FSEL R81, R81, -INF , !P3 ;  /* 0xff80000051517808 */ /* 0x000fe40005800000 */
        /* <DEDUP_REMOVED lines=25> */
[----:B------:R-:W-:Y:S04]  /*18290*/  MUFU.EX2 R11, R11 ;  /* 0x0000000b000b7308 */ /* 0x000fe80000000800 */
[----:B------:R-:W-:-:S01]  /*182a0*/  FFMA.FTZ R8, R8, UR35, -R79 ;  /* 0x0000002308087c23 */ /* 0x000fc2000801084f */
[--C-:B------:R-:W-:Y:S01]  /*182b0*/  FFMA.FTZ R9, R9, UR35, -R79.reuse ;  /* 0x0000002309097c23 */ /* 0x100fe2000801084f */
[----:B------:R-:W-:-:S01]  /*182c0*/  FFMA.FTZ R23, R23, UR35, -R79 ;  /* 0x0000002317177c23 */ /* 0x000fc2000801084f */
[--C-:B------:R-:W-:Y:S01]  /*182d0*/  FFMA.FTZ R24, R24, UR35, -R79.reuse ;  /* 0x0000002318187c23 */ /* 0x100fe2000801084f */
[----:B------:R-:W-:-:S01]  /*182e0*/  FFMA.FTZ R27, R27, UR35, -R79 ;  /* 0x000000231b1b7c23 */ /* 0x000fc2000801084f */
[--C-:B------:R-:W-:Y:S01]  /*182f0*/  FFMA.FTZ R28, R28, UR35, -R79.reuse ;  /* 0x000000231c1c7c23 */ /* 0x100fe2000801084f */
        /* <DEDUP_REMOVED lines=30> */
[----:B------:R-:W-:Y:S01]  /*184e0*/  FFMA.FTZ R79, R81, UR35, -R79 ;  /* 0x00000023514f7c23 */ /* 0x000fe2000801084f */
[----:B-1----:R-:W-:-:S01]  /*184f0*/  FADD.FTZ R81, R9, R0 ;  /* 0x0000000009517221 */ /* 0x002fc20000010000 */
[----:B------:R-:W1:Y:S01]  /*18500*/  MUFU.EX2 R27, R27 ;  /* 0x0000001b001b7308 */ /* 0x000e620000000800 */
[----:B------:R-:W-:-:S02]  /*18510*/  FADD.FTZ R0, R25, R3 ;  /* 0x0000000319007221 */ /* 0x000fc40000010000 */
[----:B--2---:R-:W-:Y:S02]  /*18520*/  FADD.FTZ R3, R23, R81 ;  /* 0x0000005117037221 */ /* 0x004fe40000010000 */
[----:B------:R-:W-:-:S03]  /*18530*/  FADD.FTZ R0, R26, R0 ;  /* 0x000000001a007221 */ /* 0x000fc60000010000 */
        /* <DEDUP_REMOVED lines=80> */
[----:B--2---:R-:W-:-:S04]  /*18a40*/  FADD.FTZ R3, R76, R3 ;  /* 0x000000034c037221 */ /* 0x004fc80000010000 */
[----:B0-----:R-:W-:Y:S01]  /*18a50*/  FADD.FTZ R81, R80, R3 ;  /* 0x0000000350517221 */ /* 0x001fe20000010000 */
[----:B------:R-:W-:-:S03]  /*18a60*/  FADD.FTZ R3, R10, R0 ;  /* 0x000000000a037221 */ /* 0x000fc60000010000 */
[----:B-1----:R-:W-:Y:S01]  /*18a70*/  FADD.FTZ R0, R79, R81 ;  /* 0x000000514f007221 */ /* 0x002fe20000010000 */
[----:B------:R-:W-:Y:S06]  /*18a80*/  @!P0 BRA `(.L_x_1746) ;  /* 0x0000000000048947 */ /* 0x000fec0003800000 */
[----:B------:R-:W-:Y:S01]  /*18a90*/  BPT.TRAP 0x1 ;  /* 0x000000040000795c */ /* 0x000fe20000300000 */
.L_x_1746:
[----:B------:R-:W-:Y:S01]  /*18aa0*/  IMAD R22, R22, 0x8, R16 ;  /* 0x0000000816167824 */ /* 0x000fe200078e0210 */
[----:B------:R-:W-:Y:S01]  /*18ab0*/  ISETP.GT.AND P3, PT, R4, R12, PT ;  /* 0x0000000c0400720c */ /* 0x000fe20003f64270 */
[----:B------:R-:W-:Y:S01]  /*18ac0*/  IMAD.U32 R81, RZ, RZ, UR38 ;  /* 0x00000026ff517e24 */ /* 0x000fe2000f8e00ff */
[----:B------:R-:W-:Y:S01]  /*18ad0*/  F2FP.SATFINITE.E4M3.F32.PACK_AB_MERGE_C R23, R24, R23, RZ ;  /* 0x000000171817723e */ /* 0x000fe200048070ff */
[----:B------:R-:W-:Y:S01]  /*18ae0*/  VIADD R22, R22, 0x22860 ;  /* 0x0002286016167836 */ /* 0x000fe20000000000 */
[----:B------:R-:W-:Y:S01]  /*18af0*/  F2FP.SATFINITE.E4M3.F32.PACK_AB_MERGE_C R10, R10, R82, RZ ;  /* 0x000000520a0a723e */ /* 0x000fe200048070ff */
[----:B------:R-:W-:Y:S01]  /*18b00*/  FMUL.FTZ R90, R90, R11 ;  /* 0x0000000b5a5a7220 */ /* 0x000fe20000410000 */
[----:B------:R-:W-:Y:S01]  /*18b10*/  F2FP.SATFINITE.E4M3.F32.PACK_AB_MERGE_C R25, R26, R25, RZ ;  /* 0x000000191a19723e */ /* 0x000fe200048070ff */
[-C--:B------:R-:W-:Y:S01]  /*18b20*/  FMUL.FTZ R91, R91, R11.reuse ;  /* 0x0000000b5b5b7220 */ /* 0x080fe20000410000 */
[----:B------:R-:W-:Y:S01]  /*18b30*/  PRMT R22, R81, 0x654, R22 ;  /* 0x0000065451167816 */ /* 0x000fe20000000016 */
[----:B------:R-:W-:Y:S01]  /*18b40*/  FMUL.FTZ R94, R94, R11 ;  /* 0x0000000b5e5e7220 */ /* 0x000fe20000410000 */
        /* <DEDUP_REMOVED lines=95> */
[----:B0-----:R-:W-:Y:S01]  /*19140*/  IMAD.MOV.U32 R22, RZ, RZ, R13 ;  /* 0x000000ffff167224 */ /* 0x001fe200078e000d */
[----:B------:R-:W-:Y:S06]  /*19150*/  @P3 BRA `(.L_x_1747) ;  /* 0xffffffc800083947 */ /* 0x000fec000383ffff */
[----:B------:R-:W-:Y:S02]  /*19160*/  IMAD.MOV.U32 R11, RZ, RZ, R15 ;  /* 0x000000ffff0b7224 */ /* 0x000fe400078e000f */
[----:B------:R-:W-:Y:S02]  /*19170*/  IMAD.MOV.U32 R10, RZ, RZ, R6 ;  /* 0x000000ffff0a7224 */ /* 0x000fe400078e0006 */
[----:B------:R-:W-:Y:S02]  /*19180*/  IMAD.MOV.U32 R22, RZ, RZ, R13 ;  /* 0x000000ffff167224 */ /* 0x000fe400078e000d */
[----:B------:R-:W-:-:S07]  /*19190*/  IMAD.MOV.U32 R23, RZ, RZ, R14 ;  /* 0x000000ffff177224 */ /* 0x000fce00078e000e */
.L_x_1727:
[----:B------:R-:W0:Y:S01]  /*191a0*/  LDC R6, c[0x0][0x448] ;  /* 0x00011200ff067b82 */ /* 0x000e220000000800 */
[----:B------:R-:W-:Y:S01]  /*191b0*/  IADD3 R9, R171, 0x1, -R169 ;  /* 0x00000001ab097810 */ /* 0x000fe20007ffe8a9 */
[----:B------:R-:W-:-:S06]  /*191c0*/  ULDC UR6, c[0x0][0x9dc] ;  /* 0x0002770000067ab9 */ /* 0x000fcc0000000800 */
[----:B------:R-:W1:Y:S01]  /*191d0*/  LDC R12, c[0x0][0x9e4] ;  /* 0x00027900ff0c7b82 */ /* 0x000e620000000800 */
[----:B0-----:R-:W-:Y:S01]  /*191e0*/  ISETP.NE.AND P4, PT, R6, 0x1, PT ;  /* 0x000000010600780c */ /* 0x001fe20003f85270 */
[----:B------:R-:W-:Y:S01]  /*191f0*/  VIADD R6, R177, 0x7f ;  /* 0x0000007fb1067836 */ /* 0x000fe20000000000 */
[----:B-1----:R-:W-:-:S11]  /*19200*/  ISETP.GE.AND P5, PT, R12, 0x1, PT ;  /* 0x000000010c00780c */ /* 0x002fd60003fa6270 */
[----:B------:R-:W0:Y:S08]  /*19210*/  @P4 LDC R7, c[0x0][0x44c] ;  /* 0x00011300ff074b82 */ /* 0x000e300000000800 */
[----:B------:R-:W1:Y:S01]  /*19220*/  @P4 LDC R8, c[0x0][0x450] ;  /* 0x00011400ff084b82 */ /* 0x000e620000000800 */
[----:B0-----:R-:W-:-:S05]  /*19230*/  @P4 IMAD.HI.U32 R7, R6, R7, RZ ;  /* 0x0000000706074227 */ /* 0x001fca00078e00ff */
[----:B-1----:R-:W-:-:S05]  /*19240*/  @P4 SHF.R.U32.HI R6, RZ, R8, R7 ;  /* 0x00000008ff064219 */ /* 0x002fca0000011607 */
[----:B------:R-:W-:-:S04]  /*19250*/  IMAD.IADD R6, R9, 0x1, R6 ;  /* 0x0000000109067824 */ /* 0x000fc800078e0206 */
[----:B------:R-:W-:Y:S01]  /*19260*/  VIADD R8, R6, -UR6 ;  /* 0x8000000606087c36 */ /* 0x000fe20008000000 */
[----:B------:R-:W-:Y:S06]  /*19270*/  @!P5 BRA `(.L_x_1748) ;  /* 0x000000000048d947 */ /* 0x000fec0003800000 */
[----:B------:R-:W-:Y:S01]  /*19280*/  IMAD.MOV.U32 R9, RZ, RZ, R6 ;  /* 0x000000ffff097224 */ /* 0x000fe200078e0006 */
[----:B------:R-:W-:Y:S04]  /*19290*/  BSSY B0, `(.L_x_1749) ;  /* 0x000000e000007945 */ /* 0x000fe80003800000 */
        /* <DEDUP_REMOVED lines=9> */
.L_x_1750:
[----:B------:R-:W-:-:S13]  /*19330*/  ISETP.NE.AND P1, PT, R12, 0x1, PT ;  /* 0x000000010c00780c */ /* 0x000fda0003f25270 */
[----:B------:R-:W0:Y:S02]  /*19340*/  @P1 LDC.64 R6, c[0x0][0x9e8] ;  /* 0x00027a00ff061b82 */ /* 0x000e240000000a00 */
[----:B0-----:R-:W-:-:S05]  /*19350*/  @P1 IMAD.HI.U32 R6, R9, R6, RZ ;  /* 0x0000000609061227 */ /* 0x001fca00078e00ff */
[----:B------:R-:W-:-:S07]  /*19360*/  @P1 SHF.R.U32.HI R9, RZ, R7, R6 ;  /* 0x00000007ff091219 */ /* 0x000fce0000011606 */
.L_x_1751:
[----:B------:R-:W-:Y:S05]  /*19370*/  BSYNC B0 ;  /* 0x0000000000007941 */ /* 0x000fea0003800000 */
.L_x_1749:
[----:B------:R-:W-:-:S05]  /*19380*/  IMAD R9, R9, R12, RZ ;  /* 0x0000000c09097224 */ /* 0x000fca00078e02ff */
[----:B------:R-:W-:-:S07]  /*19390*/  VIMNMX R8, R8, R9, !PT ;  /* 0x0000000908087248 */ /* 0x000fce0007fe0100 */
.L_x_1748:
[----:B------:R-:W-:-:S05]  /*193a0*/  VIADD R8, R8, 0x7f ;  /* 0x0000007f08087836 */ /* 0x000fca0000000000 */
[----:B------:R-:W-:-:S04]  /*193b0*/  SHF.R.S32.HI R7, RZ, 0x1f, R8 ;  /* 0x0000001fff077819 */ /* 0x000fc80000011408 */
[----:B------:R-:W-:-:S04]  /*193c0*/  LEA.HI R7, R7, R8, RZ, 0x7 ;  /* 0x0000000807077211 */ /* 0x000fc800078f38ff */
[----:B------:R-:W-:-:S04]  /*193d0*/  SHF.R.S32.HI R7, RZ, 0x7, R7 ;  /* 0x00000007ff077819 */ /* 0x000fc80000011407 */
[----:B------:R-:W-:-:S04]  /*193e0*/  VIMNMX R12, R188, R7, !PT ;  /* 0x00000007bc0c7248 */ /* 0x000fc80007fe0100 */
[----:B------:R-:W-:-:S13]  /*193f0*/  ISETP.GE.AND P1, PT, R4, R12, PT ;  /* 0x0000000c0400720c */ /* 0x000fda0003f26270 */
[----:B------:R-:W-:Y:S05]  /*19400*/  @!P1 BRA `(.L_x_1752) ;  /* 0x0000002800049947 */ /* 0x000fea0003800000 */
[----:B------:R-:W-:Y:S02]  /*19410*/  IMAD.MOV.U32 R13, RZ, RZ, R11 ;  /* 0x000000ffff0d7224 */ /* 0x000fe400078e000b */
[----:B------:R-:W-:Y:S02]  /*19420*/  IMAD.MOV.U32 R14, RZ, RZ, R10 ;  /* 0x000000ffff0e7224 */ /* 0x000fe400078e000a */
[----:B------:R-:W-:Y:S02]  /*19430*/  IMAD.MOV.U32 R189, RZ, RZ, R23 ;  /* 0x000000ffffbd7224 */ /* 0x000fe400078e0017 */
[----:B------:R-:W-:-:S07]  /*19440*/  IMAD.MOV.U32 R15, RZ, RZ, R22 ;  /* 0x000000ffff0f7224 */ /* 0x000fce00078e0016 */
.L_x_1764:
        /* <DEDUP_REMOVED lines=8> */
.L_x_1754:
[----:B------:R-:W-:-:S04]  /*194d0*/  IADD3 R6, R15, 0x1, RZ ;  /* 0x000000010f067810 */ /* 0x000fc80007ffe0ff */
[----:B------:R-:W-:-:S04]  /*194e0*/  ISETP.NE.AND P2, PT, R6, 0x2, PT ;  /* 0x000000020600780c */ /* 0x000fc80003f45270 */
[----:B------:R-:W-:Y:S02]  /*194f0*/  SEL R7, R6, RZ, P2 ;  /* 0x000000ff06077207 */ /* 0x000fe40001000000 */
[----:B------:R-:W-:-:S03]  /*19500*/  SHF.L.U32 R6, R23, 0x1f, RZ ;  /* 0x0000001f17067819 */ /* 0x000fc600000006ff */
[----:B------:R-:W-:-:S04]  /*19510*/  IMAD R7, R7, 0x8, R16 ;  /* 0x0000000807077824 */ /* 0x000fc800078e0210 */
[----:B------:R0:W1:Y:S01]  /*19520*/  SYNCS.PHASECHK.TRANS64.TRYWAIT P2, [R7+URZ+0x22830], R6 ;  /* 0x02283006070075a7 */ /* 0x000062000804017f */
[----:B------:R-:W-:Y:S05]  /*19530*/  @!P0 BRA `(.L_x_1755) ;  /* 0x0000000000048947 */ /* 0x000fea0003800000 */
[----:B------:R-:W-:Y:S01]  /*19540*/  BPT.TRAP 0x1 ;  /* 0x000000040000795c */ /* 0x000fe20000300000 */
.L_x_1755:
[----:B------:R-:W-:Y:S04]  /*19550*/  BSSY B0, `(.L_x_1753) ;  /* 0x0000004000007945 */ /* 0x000fe80003800000 */
[----:B-1----:R-:W-:Y:S05]  /*19560*/  @P2 BRA `(.L_x_1756) ;  /* 0x0000000000082947 */ /* 0x002fea0003800000 */
[----:B------:R-:W1:Y:S02]  /*19570*/  SYNCS.PHASECHK.TRANS64.TRYWAIT P2, [R7+URZ+0x22830], R6 ;  /* 0x02283006070075a7 */ /* 0x000e64000804017f */
[----:B-1----:R-:W-:Y:S05]  /*19580*/  @!P2 BRA `(.L_x_1757) ;  /* 0x0000013800c0a947 */ /* 0x002fea0003800000 */
.L_x_1756:
[----:B------:R-:W-:Y:S05]  /*19590*/  BSYNC B0 ;  /* 0x0000000000007941 */ /* 0x000fea0003800000 */
.L_x_1753:
[----:B01----:R-:W0:Y:S01]  /*195a0*/  S2R R6, SR_TID.X ;  /* 0x0000000000067919 */ /* 0x003e220000002100 */
[----:B------:R-:W-:Y:S01]  /*195b0*/  VIADD R22, R15, 0x1 ;  /* 0x000000010f167836 */ /* 0x000fe20000000000 */
[----:B------:R-:W-:Y:S05]  /*195c0*/  WARPSYNC.ALL ;  /* 0x0000000000007948 */ /* 0x000fea0003800000 */
[C---:B------:R-:W-:Y:S01]  /*195d0*/  ISETP.NE.AND P2, PT, R22.reuse, 0x2, PT ;  /* 0x000000021600780c */ /* 0x040fe20003f45270 */
[----:B------:R-:W-:Y:S02]  /*195e0*/  IMAD.MOV.U32 R7, RZ, RZ, -0x7fffffe0 ;  /* 0x80000020ff077424 */ /* 0x000fe400078e00ff */
[----:B------:R-:W-:Y:S01]  /*195f0*/  IMAD.MOV.U32 R11, RZ, RZ, -0x7fffffe0 ;  /* 0x80000020ff0b7424 */ /* 0x000fe200078e00ff */
[----:B------:R-:W-:Y:S01]  /*19600*/  SEL R22, R22, RZ, P2 ;  /* 0x000000ff16167207 */ /* 0x000fe20001000000 */
        /* <DEDUP_REMOVED lines=8> */
[----:B0-----:R-:W-:-:S05]  /*19690*/  SHF.R.U32.HI R6, RZ, 0x7, R6 ;  /* 0x00000007ff067819 */ /* 0x001fca0000011606 */
[----:B------:R-:W-:Y:S02]  /*196a0*/  VIADD R24, R6, 0x8 ;  /* 0x0000000806187836 */ /* 0x000fe40000000000 */
[----:B------:R-:W-:-:S03]  /*196b0*/  IMAD R6, R22, 0x600, R5 ;  /* 0x0000060016067824 */ /* 0x000fc600078e0205 */
[----:B------:R0:W-:Y:S01]  /*196c0*/  BAR.SYNC.DEFER_BLOCKING R24, 0x100 ;  /* 0x000400180000751d */ /* 0x0001e20000010000 */
[C---:B------:R-:W-:Y:S01]  /*196d0*/  VIADD R10, R6.reuse, 0x2 ;  /* 0x00000002060a7836 */ /* 0x040fe20000000000 */
[C---:B------:R-:W-:Y:S01]  /*196e0*/  R2UR UR26, R6.reuse ;  /* 0x00000000061a72ca */ /* 0x040fe200000e0000 */
[C---:B------:R-:W-:Y:S02]  /*196f0*/  VIADD R8, R6.reuse, 0x200 ;  /* 0x0000020006087836 */ /* 0x040fe40000000000 */
[----:B------:R-:W-:Y:S01]  /*19700*/  VIADD R20, R6, 0x400 ;  /* 0x0000040006147836 */ /* 0x000fe20000000000 */
[----:B------:R-:W-:Y:S01]  /*19710*/  R2UR UR6, R10 ;  /* 0x000000000a0672ca */ /* 0x000fe200000e0000 */
[----:B------:R-:W-:Y:S01]  /*19720*/  VIADD R10, R6, 0x202 ;  /* 0x00000202060a7836 */ /* 0x000fe20000000000 */
[----:B------:R-:W-:Y:S01]  /*19730*/  R2UR UR10, R8 ;  /* 0x00000000080a72ca */ /* 0x000fe200000e0000 */
[----:B------:R-:W-:Y:S01]  /*19740*/  VIADD R6, R6, 0x402 ;  /* 0x0000040206067836 */ /* 0x000fe20000000000 */
[----:B------:R-:W-:-:S02]  /*19750*/  R2UR UR18, R20 ;  /* 0x00000000141272ca */ /* 0x000fc400000e0000 */
[----:B------:R-:W-:Y:S02]  /*19760*/  R2UR UR14, R10 ;  /* 0x000000000a0e72ca */ /* 0x000fe400000e0000 */
[----:B------:R-:W-:Y:S01]  /*19770*/  R2UR UR22, R6 ;  /* 0x00000000061672ca */ /* 0x000fe200000e0000 */
[----:B0-----:R-:W-:-:S06]  /*19780*/  WARPGROUP.ARRIVE ;  /* 0x00000000000079c5 */ /* 0x001fcc0000000000 */
        /* <DEDUP_REMOVED lines=17> */
[----:B------:R-:W-:Y:S05]  /*198a0*/  @P1 BRA `(.L_x_1758) ;  /* 0x0000000000281947 */ /* 0x000fea0003800000 */
[----:B------:R-:W-:Y:S05]  /*198b0*/  @!P0 BRA `(.L_x_1759) ;  /* 0x0000000000048947 */ /* 0x000fea0003800000 */
[----:B------:R-:W-:Y:S01]  /*198c0*/  BPT.TRAP 0x1 ;  /* 0x000000040000795c */ /* 0x000fe20000300000 */
.L_x_1759:
[----:B------:R-:W-:Y:S01]  /*198d0*/  SHF.L.U32 R6, R189, 0x1f, RZ ;  /* 0x0000001fbd067819 */ /* 0x000fe200000006ff */
[----:B------:R-:W-:-:S04]  /*198e0*/  IMAD R7, R15, 0x8, R16 ;  /* 0x000000080f077824 */ /* 0x000fc800078e0210 */
[----:B------:R0:W1:Y:S01]  /*198f0*/  SYNCS.PHASECHK.TRANS64.TRYWAIT P1, [R7+URZ+0x22850], R6 ;  /* 0x02285006070075a7 */ /* 0x000062000802017f */
[----:B------:R-:W-:Y:S05]  /*19900*/  @!P0 BRA `(.L_x_1760) ;  /* 0x0000000000048947 */ /* 0x000fea0003800000 */
[----:B------:R-:W-:Y:S01]  /*19910*/  BPT.TRAP 0x1 ;  /* 0x000000040000795c */ /* 0x000fe20000300000 */
.L_x_1760:
[----:B-1----:R-:W-:Y:S05]  /*19920*/  @P1 BRA `(.L_x_1758) ;  /* 0x0000000000081947 */ /* 0x002fea0003800000 */
[----:B------:R-:W1:Y:S02]  /*19930*/  SYNCS.PHASECHK.TRANS64.TRYWAIT P1, [R7+URZ+0x22850], R6 ;  /* 0x02285006070075a7 */ /* 0x000e64000802017f */
[----:B-1----:R-:W-:Y:S05]  /*19940*/  @!P1 BRA `(.L_x_1761) ;  /* 0x0000013400e49947 */ /* 0x002fea0003800000 */
.L_x_1758:
        /* <DEDUP_REMOVED lines=39> */
.L_x_1762:
[C---:B0-----:R-:W-:Y:S01]  /*19bc0*/  FMUL.FTZ R6, R2.reuse, R24 ;  /* 0x0000001802067220 */ /* 0x041fe20000410000 */
[C---:B------:R-:W-:Y:S01]  /*19bd0*/  FMUL.FTZ R7, R2.reuse, R25 ;  /* 0x0000001902077220 */ /* 0x040fe20000410000 */
[----:B------:R-:W-:Y:S01]  /*19be0*/  FMUL.FTZ R20, R2, R28 ;  /* 0x0000001c02147220 */ /* 0x000fe20000410000 */
[----:B------:R-:W-:Y:S02]  /*19bf0*/  IMAD R10, R22, 0x8, R16 ;  /* 0x00000008160a7824 */ /* 0x000fe400078e0210 */
[----:B------:R-:W-:Y:S01]  /*19c00*/  FMUL.FTZ R21, R2, R29 ;  /* 0x0000001d02157220 */ /* 0x000fe20000410000 */
[----:B------:R-:W-:Y:S01]  /*19c10*/  MOV R11, UR38 ;  /* 0x00000026000b7c02 */ /* 0x000fe20008000f00 */
[----:B------:R-:W0:Y:S01]  /*19c20*/  MUFU.TANH R6, R6 ;  /* 0x0000000600067308 */ /* 0x000e220000002400 */
[----:B------:R-:W-:Y:S02]  /*19c30*/  VIADD R10, R10, 0x22840 ;  /* 0x000228400a0a7836 */ /* 0x000fe40000000000 */
[C---:B------:R-:W-:Y:S01]  /*19c40*/  FMUL.FTZ R8, R2.reuse, R26 ;  /* 0x0000001a02087220 */ /* 0x040fe20000410000 */
[C---:B------:R-:W-:Y:S01]  /*19c50*/  FMUL.FTZ R26, R2.reuse, R32 ;  /* 0x00000020021a7220 */ /* 0x040fe20000410000 */
[C---:B------:R-:W-:Y:S01]  /*19c60*/  FMUL.FTZ R9, R2.reuse, R27 ;  /* 0x0000001b02097220 */ /* 0x040fe20000410000 */
[C---:B------:R-:W-:Y:S01]  /*19c70*/  FMUL.FTZ R27, R2.reuse, R33 ;  /* 0x00000021021b7220 */ /* 0x040fe20000410000 */
[----:B------:R-:W-:Y:S01]  /*19c80*/  PRMT R10, R11, 0x654, R10 ;  /* 0x000006540b0a7816 */ /* 0x000fe2000000000a */
[C---:B------:R-:W-:Y:S01]  /*19c90*/  FMUL.FTZ R24, R2.reuse, R30 ;  /* 0x0000001e02187220 */ /* 0x040fe20000410000 */
[----:B------:R-:W1:Y:S01]  /*19ca0*/  MUFU.TANH R7, R7 ;  /* 0x0000000700077308 */ /* 0x000e620000002400 */
[C---:B------:R-:W-:Y:S01]  /*19cb0*/  FMUL.FTZ R30, R2.reuse, R36 ;  /* 0x00000024021e7220 */ /* 0x040fe20000410000 */
[----:B------:R0:W-:Y:S01]  /*19cc0*/  SYNCS.ARRIVE.TRANS64.RED.A1T0 RZ, [R10+URZ], RZ ;  /* 0x000000ff0aff79a7 */ /* 0x0001e2000810043f */
[C---:B------:R-:W-:Y:S01]  /*19cd0*/  FMUL.FTZ R25, R2.reuse, R31 ;  /* 0x0000001f02197220 */ /* 0x040fe20000410000 */
[C---:B------:R-:W-:Y:S01]  /*19ce0*/  FMUL.FTZ R31, R2.reuse, R37 ;  /* 0x00000025021f7220 */ /* 0x040fe20000410000 */
[C---:B------:R-:W-:Y:S01]  /*19cf0*/  FMUL.FTZ R32, R2.reuse, R40 ;  /* 0x0000002802207220 */ /* 0x040fe20000410000 */
[C---:B------:R-:W-:Y:S01]  /*19d00*/  FMUL.FTZ R33, R2.reuse, R41 ;  /* 0x0000002902217220 */ /* 0x040fe20000410000 */
[C---:B------:R-:W-:Y:S01]  /*19d10*/  FMUL.FTZ R28, R2.reuse, R34 ;  /* 0x00000022021c7220 */ /* 0x040fe20000410000 */
[----:B------:R-:W2:Y:S01]  /*19d20*/  MUFU.TANH R20, R20 ;  /* 0x0000001400147308 */ /* 0x000ea20000002400 */
[----:B------:R-:W-:Y:S01]  /*19d30*/  FMUL.FTZ R34, R2, R44 ;  /* 0x0000002c02227220 */ /* 0x000fe20000410000 */
[----:B0-----:R-:W-:Y:S01]  /*19d40*/  FMNMX.FTZ R10, R6, R14, !PT ;  /* 0x0000000e060a7209 */ /* 0x001fe20007810000 */
        /* <DEDUP_REMOVED lines=63> */
[----:B------:R-:W-:Y:S01]  /*1a140*/  FMUL.FTZ R82, R2, R87 ;  /* 0x0000005702527220 */ /* 0x000fe20000410000 */
[----:B------:R-:W-:-:S05]  /*1a150*/  UMOV UR35, UR30 ;  /* 0x0000001e00237c82 */ /* 0x000fca0008000000 */
        /* <DEDUP_REMOVED lines=45> */
[----:B-1----:R-:W-:-:S05]  /*1a430*/  FMNMX.FTZ R11, R73, R10, !PT ;  /* 0x0000000a490b7209 */ /* 0x002fca0007810000 */
[----:B------:R-:W1:Y:S02]  /*1a440*/  SHFL.BFLY PT, R10, R11, 0x2, 0x1f ;  /* 0x0c401f000b0a7f89 */ /* 0x000e6400000e0000 */
[----:B------:R-:W3:Y:S08]  /*1a450*/  MUFU.TANH R24, R24 ;  /* 0x0000001800187308 */ /* 0x000ef00000002400 */
[----:B------:R-:W4:Y:S08]  /*1a460*/  MUFU.TANH R25, R25 ;  /* 0x0000001900197308 */ /* 0x000f300000002400 */
[----:B------:R-:W5:Y:S01]  /*1a470*/  MUFU.TANH R28, R28 ;  /* 0x0000001c001c7308 */ /* 0x000f620000002400 */
[----:B-1----:R-:W-:-:S07]  /*1a480*/  FMNMX.FTZ R10, R11, R10, !PT ;  /* 0x0000000a0b0a7209 */ /* 0x002fce0007810000 */
[----:B------:R-:W1:Y:S01]  /*1a490*/  MUFU.TANH R29, R29 ;  /* 0x0000001d001d7308 */ /* 0x000e620000002400 */
[----:B------:R-:W2:Y:S07]  /*1a4a0*/  SHFL.BFLY PT, R11, R10, 0x1, 0x1f ;  /* 0x0c201f000a0b7f89 */ /* 0x000eae00000e0000 */
[----:B------:R-:W1:Y:S08]  /*1a4b0*/  MUFU.TANH R38, R38 ;  /* 0x0000002600267308 */ /* 0x000e700000002400 */
[----:B------:R-:W1:Y:S08]  /*1a4c0*/  MUFU.TANH R39, R39 ;  /* 0x0000002700277308 */ /* 0x000e700000002400 */
[----:B------:R-:W1:Y:S01]  /*1a4d0*/  MUFU.TANH R42, R42 ;  /* 0x0000002a002a7308 */ /* 0x000e620000002400 */
[----:B--2---:R-:W-:-:S02]  /*1a4e0*/  FMNMX.FTZ R10, R10, R11, !PT ;  /* 0x0000000b0a0a7209 */ /* 0x004fc40007810000 */
[----:B------:R-:W-:-:S05]  /*1a4f0*/  FMNMX.FTZ R11, R8, R13, !PT ;  /* 0x0000000d080b7209 */ /* 0x000fca0007810000 */
[----:B------:R-:W2:Y:S01]  /*1a500*/  MUFU.TANH R43, R43 ;  /* 0x0000002b002b7308 */ /* 0x000ea20000002400 */
[----:B0-----:R-:W-:Y:S01]  /*1a510*/  FMNMX.FTZ R11, R9, R11, !PT ;  /* 0x0000000b090b7209 */ /* 0x001fe20007810000 */
[----:B------:R-:W-:-:S03]  /*1a520*/  FADD.FTZ R14, -R10, R14 ;  /* 0x0000000e0a0e7221 */ /* 0x000fc60000010100 */
[----:B---3--:R-:W-:Y:S01]  /*1a530*/  FMNMX.FTZ R11, R24, R11, !PT ;  /* 0x0000000b180b7209 */ /* 0x008fe20007810000 */
[----:B------:R-:W-:Y:S02]  /*1a540*/  FMUL.FTZ R14, R14, UR35 ;  /* 0x000000230e0e7c20 */ /* 0x000fe40008410000 */
[----:B------:R-:W0:Y:S01]  /*1a550*/  MUFU.TANH R46, R46 ;  /* 0x0000002e002e7308 */ /* 0x000e220000002400 */
[----:B----4-:R-:W-:-:S04]  /*1a560*/  FMNMX.FTZ R11, R25, R11, !PT ;  /* 0x0000000b190b7209 */ /* 0x010fc80007810000 */
[----:B-----5:R-:W-:-:S03]  /*1a570*/  FMNMX.FTZ R11, R28, R11, !PT ;  /* 0x0000000b1c0b7209 */ /* 0x020fc60007810000 */
[----:B------:R-:W3:Y:S01]  /*1a580*/  MUFU.TANH R47, R47 ;  /* 0x0000002f002f7308 */ /* 0x000ee20000002400 */
[----:B-1----:R-:W-:-:S04]  /*1a590*/  FMNMX.FTZ R11, R29, R11, !PT ;  /* 0x0000000b1d0b7209 */ /* 0x002fc80007810000 */
[----:B------:R-:W-:-:S03]  /*1a5a0*/  FMNMX.FTZ R11, R38, R11, !PT ;  /* 0x0000000b260b7209 */ /* 0x000fc60007810000 */
[----:B------:R-:W1:Y:S01]  /*1a5b0*/  MUFU.TANH R50, R50 ;  /* 0x0000003200327308 */ /* 0x000e620000002400 */
[----:B------:R-:W-:-:S04]  /*1a5c0*/  FMNMX.FTZ R11, R39, R11, !PT ;  /* 0x0000000b270b7209 */ /* 0x000fc80007810000 */
[----:B------:R-:W-:-:S03]  /*1a5d0*/  FMNMX.FTZ R11, R42, R11, !PT ;  /* 0x0000000b2a0b7209 */ /* 0x000fc60007810000 */
[----:B------:R-:W4:Y:S01]  /*1a5e0*/  MUFU.TANH R51, R51 ;  /* 0x0000003300337308 */ /* 0x000f220000002400 */
[----:B--2---:R-:W-:-:S04]  /*1a5f0*/  FMNMX.FTZ R11, R43, R11, !PT ;  /* 0x0000000b2b0b7209 */ /* 0x004fc80007810000 */
[----:B0-----:R-:W-:-:S03]  /*1a600*/  FMNMX.FTZ R11, R46, R11, !PT ;  /* 0x0000000b2e0b7209 */ /* 0x001fc60007810000 */
[----:B------:R-:W0:Y:S01]  /*1a610*/  MUFU.TANH R54, R54 ;  /* 0x0000003600367308 */ /* 0x000e220000002400 */
[----:B---3--:R-:W-:-:S04]  /*1a620*/  FMNMX.FTZ R11, R47, R11, !PT ;  /* 0x0000000b2f0b7209 */ /* 0x008fc80007810000 */
[----:B-1----:R-:W-:-:S03]  /*1a630*/  FMNMX.FTZ R11, R50, R11, !PT ;  /* 0x0000000b320b7209 */ /* 0x002fc60007810000 */
[----:B------:R-:W1:Y:S01]  /*1a640*/  MUFU.TANH R55, R55 ;  /* 0x0000003700377308 */ /* 0x000e620000002400 */
[----:B----4-:R-:W-:-:S07]  /*1a650*/  FMNMX.FTZ R11, R51, R11, !PT ;  /* 0x0000000b330b7209 */ /* 0x010fce0007810000 */
        /* <DEDUP_REMOVED lines=32> */
[----:B------:R-:W-:Y:S01]  /*1a860*/  MUFU.EX2 R14, R14 ;  /* 0x0000000e000e7308 */ /* 0x000fe20000000800 */
[----:B-1----:R-:W-:-:S04]  /*1a870*/  FMNMX.FTZ R11, R80, R11, !PT ;  /* 0x0000000b500b7209 */ /* 0x002fc80007810000 */
[----:B--2---:R-:W-:-:S05]  /*1a880*/  FMNMX.FTZ R11, R82, R11, !PT ;  /* 0x0000000b520b7209 */ /* 0x004fca0007810000 */
[----:B------:R-:W0:Y:S02]  /*1a890*/  SHFL.BFLY PT, R81, R11, 0x2, 0x1f ;  /* 0x0c401f000b517f89 */ /* 0x000e2400000e0000 */
[----:B0-----:R-:W-:-:S05]  /*1a8a0*/  FMNMX.FTZ R11, R11, R81, !PT ;  /* 0x000000510b0b7209 */ /* 0x001fca0007810000 */
[----:B------:R-:W0:Y:S02]  /*1a8b0*/  SHFL.BFLY PT, R81, R11, 0x1, 0x1f ;  /* 0x0c201f000b517f89 */ /* 0x000e2400000e0000 */
[----:B0-----:R-:W-:Y:S01]  /*1a8c0*/  FMNMX.FTZ R11, R11, R81, !PT ;  /* 0x000000510b0b7209 */ /* 0x001fe20007810000 */
[----:B------:R-:W-:-:S04]  /*1a8d0*/  IMAD.U32 R81, RZ, RZ, UR35 ;  /* 0x00000023ff517e24 */ /* 0x000fc8000f8e00ff */
[----:B------:R-:W-:Y:S01]  /*1a8e0*/  FFMA.FTZ R81, R10, R81, -8 ;  /* 0xc10000000a517423 */ /* 0x000fe20000010051 */
        /* <DEDUP_REMOVED lines=33> */
[----:B------:R-:W-:-:S02]  /*1ab00*/  IMAD.U32 R81, RZ, RZ, UR35 ;  /* 0x00000023ff517e24 */ /* 0x000fc4000f8e00ff */
[----:B------:R-:W-:Y:S01]  /*1ab10*/  FMUL.FTZ R13, R13, UR35 ;  /* 0x000000230d0d7c20 */ /* 0x000fe20008410000 */
[----:B------:R-:W0:Y:S01]  /*1ab20*/  MUFU.EX2 R6, R6 ;  /* 0x0000000600067308 */ /* 0x000e220000000800 */
[----:B------:R-:W-:-:S04]  /*1ab30*/  FFMA.FTZ R81, R11, R81, -8 ;  /* 0xc10000000b517423 */ /* 0x000fc80000010051 */
[--C-:B------:R-:W-:Y:S01]  /*1ab40*/  FFMA.FTZ R8, R8, UR35, -R81.reuse ;  /* 0x0000002308087c23 */ /* 0x100fe20008010851 */
[----:B------:R-:W-:-:S02]  /*1ab50*/  FFMA.FTZ R9, R9, UR35, -R81 ;  /* 0x0000002309097c23 */ /* 0x000fc40008010851 */
        /* <DEDUP_REMOVED lines=37> */
[----:B0-----:R-:W-:-:S03]  /*1adb0*/  FADD.FTZ R3, R7, R3 ;  /* 0x0000000307037221 */ /* 0x001fc60000010000 */
        /* <DEDUP_REMOVED lines=122> */
.L_x_1763:
        /* <DEDUP_REMOVED lines=92> */
[----:B------:R-:W-:Y:S01]  /*1bb20*/  F2FP.SATFINITE.E4M3.F32.PACK_AB_MERGE_C R167, R29, R28, R38 ;  /* 0x0000001c1da7723e */ /* 0x000fe20004807026 */
[----:B------:R-:W-:Y:S01]  /*1bb30*/  IMAD.MOV.U32 R189, RZ, RZ, R23 ;  /* 0x000000ffffbd7224 */ /* 0x000fe200078e0017 */
[----:B------:R-:W-:Y:S01]  /*1bb40*/  F2FP.SATFINITE.E4M3.F32.PACK_AB_MERGE_C R160, R33, R32, R34 ;  /* 0x0000002021a0723e */ /* 0x000fe20004807022 */
[----:B0-----:R-:W-:Y:S01]  /*1bb50*/  IMAD.MOV.U32 R15, RZ, RZ, R22 ;  /* 0x000000ffff0f7224 */ /* 0x001fe200078e0016 */
        /* <DEDUP_REMOVED lines=10> */
[----:B------:R-:W-:Y:S01]  /*1bc00*/  F2FP.SATFINITE.E4M3.F32.PACK_AB_MERGE_C R155, R79, R78, R80 ;  /* 0x0000004e4f9b723e */ /* 0x000fe20004807050 */
[----:B------:R-:W-:Y:S06]  /*1bc10*/  @P1 BRA `(.L_x_1764) ;  /* 0xffffffd8000c1947 */ /* 0x000fec000383ffff */
.L_x_1752:
[----:B------:R-:W-:-:S13]  /*1bc20*/  ISETP.GE.AND P1, PT, R4, R188, PT ;  /* 0x000000bc0400720c */ /* 0x000fda0003f26270 */
[----:B------:R-:W-:Y:S05]  /*1bc30*/  @!P1 BRA `(.L_x_1765) ;  /* 0x0000003800189947 */ /* 0x000fea0003800000 */
[----:B------:R-:W-:Y:S02]  /*1bc40*/  IMAD.MOV.U32 R12, RZ, RZ, R11 ;  /* 0x000000ffff0c7224 */ /* 0x000fe400078e000b */
[----:B------:R-:W-:Y:S02]  /*1bc50*/  IMAD.MOV.U32 R13, RZ, RZ, R10 ;  /* 0x000000ffff0d7224 */ /* 0x000fe400078e000a */
[----:B------:R-:W-:Y:S02]  /*1bc60*/  IMAD.MOV.U32 R15, RZ, RZ, R23 ;  /* 0x000000ffff0f7224 */ /* 0x000fe400078e0017 */
[----:B------:R-:W-:-:S07]  /*1bc70*/  IMAD.MOV.U32 R14, RZ, RZ, R22 ;  /* 0x000000ffff0e7224 */ /* 0x000fce00078e0016 */
.L_x_1785:
        /* <DEDUP_REMOVED lines=8> */
.L_x_1767:
        /* <DEDUP_REMOVED lines=8> */
.L_x_1768:
[----:B------:R-:W-:Y:S04]  /*1bd80*/  BSSY B0, `(.L_x_1766) ;  /* 0x0000004000007945 */ /* 0x000fe80003800000 */
[----:B-1----:R-:W-:Y:S05]  /*1bd90*/  @P2 BRA `(.L_x_1769) ;  /* 0x0000000000082947 */ /* 0x002fea0003800000 */
[----:B------:R-:W1:Y:S02]  /*1bda0*/  SYNCS.PHASECHK.TRANS64.TRYWAIT P2, [R7+URZ+0x22830], R6 ;  /* 0x02283006070075a7 */ /* 0x000e64000804017f */
[----:B-1----:R-:W-:Y:S05]  /*1bdb0*/  @!P2 BRA `(.L_x_1770) ;  /* 0x0000011000dca947 */ /* 0x002fea0003800000 */
.L_x_1769:
[----:B------:R-:W-:Y:S05]  /*1bdc0*/  BSYNC B0 ;  /* 0x0000000000007941 */ /* 0x000fea0003800000 */
.L_x_1766:
[----:B01----:R-:W0:Y:S01]  /*1bdd0*/  S2R R6, SR_TID.X ;  /* 0x0000000000067919 */ /* 0x003e220000002100 */
[----:B------:R-:W-:Y:S01]  /*1bde0*/  VIADD R22, R14, 0x1 ;  /* 0x000000010e167836 */ /* 0x000fe20000000000 */
[----:B------:R-:W-:Y:S05]  /*1bdf0*/  WARPSYNC.ALL ;  /* 0x0000000000007948 */ /* 0x000fea0003800000 */
[C---:B------:R-:W-:Y:S01]  /*1be00*/  ISETP.NE.AND P2, PT, R22.reuse, 0x2, PT ;  /* 0x000000021600780c */ /* 0x040fe20003f45270 */
[----:B------:R-:W-:Y:S01]  /*1be10*/  IMAD.MOV.U32 R7, RZ, RZ, -0x7fffffe0 ;  /* 0x80000020ff077424 */ /* 0x000fe200078e00ff */
[----:B------:R-:W-:Y:S01]  /*1be20*/  MOV R9, 0x80000020 ;  /* 0x8000002000097802 */ /* 0x000fe20000000f00 */
[----:B------:R-:W-:Y:S01]  /*1be30*/  IMAD.MOV.U32 R11, RZ, RZ, -0x7fffffe0 ;  /* 0x80000020ff0b7424 */ /* 0x000fe200078e00ff */
[----:B------:R-:W-:Y:S01]  /*1be40*/  SEL R22, R22, RZ, P2 ;  /* 0x000000ff16167207 */ /* 0x000fe20001000000 */
[----:B------:R-:W-:Y:S01]  /*1be50*/  IMAD.MOV.U32 R21, RZ, RZ, -0x7fffffe0 ;  /* 0x80000020ff157424 */ /* 0x000fe200078e00ff */
[----:B------:R-:W-:-:S02]  /*1be60*/  R2UR UR27, R7 ;  /* 0x00000000071b72ca */ /* 0x000fc400000e0000 */
[----:B------:R-:W-:Y:S02]  /*1be70*/  R2UR UR7, R11 ;  /* 0x000000000b0772ca */ /* 0x000fe400000e0000 */
        /* <DEDUP_REMOVED lines=40> */
.L_x_1772:
[----:B------:R-:W-:Y:S01]  /*1c100*/  SHF.L.U32 R6, R15, 0x1f, RZ ;  /* 0x0000001f0f067819 */ /* 0x000fe200000006ff */
[----:B------:R-:W-:-:S04]  /*1c110*/  IMAD R7, R14, 0x8, R16 ;  /* 0x000000080e077824 */ /* 0x000fc800078e0210 */
[----:B------:R0:W1:Y:S01]  /*1c120*/  SYNCS.PHASECHK.TRANS64.TRYWAIT P1, [R7+URZ+0x22850], R6 ;  /* 0x02285006070075a7 */ /* 0x000062000802017f */
[----:B------:R-:W-:Y:S05]  /*1c130*/  @!P0 BRA `(.L_x_1773) ;  /* 0x0000000000048947 */ /* 0x000fea0003800000 */
[----:B------:R-:W-:Y:S01]  /*1c140*/  BPT.TRAP 0x1 ;  /* 0x000000040000795c */ /* 0x000fe20000300000 */
.L_x_1773:
[----:B-1----:R-:W-:Y:S05]  /*1c150*/  @P1 BRA `(.L_x_1771) ;  /* 0x0000000000081947 */ /* 0x002fea0003800000 */
[----:B------:R-:W1:Y:S02]  /*1c160*/  SYNCS.PHASECHK.TRANS64.TRYWAIT P1, [R7+URZ+0x22850], R6 ;  /* 0x02285006070075a7 */ /* 0x000e64000802017f */
[----:B-1----:R-:W-:Y:S05]  /*1c170*/  @!P1 BRA `(.L_x_1774) ;  /* 0x0000011000009947 */ /* 0x002fea0003800000 */
.L_x_1771:
        /* <DEDUP_REMOVED lines=39> */
.L_x_1775:
        /* <DEDUP_REMOVED lines=31> */
[----:B------:R-:W-:Y:S01]  /*1c5e0*/  FMUL.FTZ R41, R2, R50 ;  /* 0x0000003202297220 */ /* 0x000fe20000410000 */
[----:B0-----:R-:W-:Y:S01]  /*1c5f0*/  @P4 SHF.R.U32.HI R10, RZ, R6, R7 ;  /* 0x00000006ff0a4219 */ /* 0x001fe20000011607 */
[----:B------:R-:W-:Y:S02]  /*1c600*/  IMAD R6, R22, 0x8, R16 ;  /* 0x0000000816067824 */ /* 0x000fe400078e0210 */
[----:B------:R-:W-:Y:S01]  /*1c610*/  FMUL.FTZ R45, R2, R54 ;  /* 0x00000036022d7220 */ /* 0x000fe20000410000 */
[----:B------:R-:W-:-:S02]  /*1c620*/  IMAD.U32 R7, RZ, RZ, UR38 ;  /* 0x00000026ff077e24 */ /* 0x000fc4000f8e00ff */
[----:B------:R-:W-:Y:S01]  /*1c630*/  FMUL.FTZ R60, R2, R64 ;  /* 0x00000040023c7220 */ /* 0x000fe20000410000 */
[----:B------:R-:W-:Y:S02]  /*1c640*/  VIADD R6, R6, 0x22840 ;  /* 0x0002284006067836 */ /* 0x000fe40000000000 */
[C---:B------:R-:W-:Y:S01]  /*1c650*/  FMUL.FTZ R35, R2.reuse, R43 ;  /* 0x0000002b02237220 */ /* 0x040fe20000410000 */
[C---:B------:R-:W-:Y:S01]  /*1c660*/  FMUL.FTZ R39, R2.reuse, R47 ;  /* 0x0000002f02277220 */ /* 0x040fe20000410000 */
[C---:B------:R-:W-:Y:S01]  /*1c670*/  FMUL.FTZ R50, R2.reuse, R53 ;  /* 0x0000003502327220 */ /* 0x040fe20000410000 */
[C---:B------:R-:W-:Y:S01]  /*1c680*/  FMUL.FTZ R54, R2.reuse, R57 ;  /* 0x0000003902367220 */ /* 0x040fe20000410000 */
[----:B------:R-:W-:Y:S01]  /*1c690*/  PRMT R7, R7, 0x654, R6 ;  /* 0x0000065407077816 */ /* 0x000fe20000000006 */
        /* <DEDUP_REMOVED lines=30> */
[C---:B------:R-:W-:Y:S01]  /*1c880*/  FMUL.FTZ R77, R2.reuse, R86 ;  /* 0x00000056024d7220 */ /* 0x040fe20000410000 */
[----:B------:R-:W-:Y:S01]  /*1c890*/  FMUL.FTZ R79, R2, R87 ;  /* 0x00000057024f7220 */ /* 0x000fe20000410000 */
[----:B------:R-:W-:Y:S01]  /*1c8a0*/  IADD3 R84, -R170, 0x1, -R80 ;  /* 0x00000001aa547810 */ /* 0x000fe20007ffe950 */
[----:B------:R-:W1:Y:S01]  /*1c8b0*/  MUFU.TANH R11, R11 ;  /* 0x0000000b000b7308 */ /* 0x000e620000002400 */
[----:B------:R2:W-:Y:S02]  /*1c8c0*/  SYNCS.ARRIVE.TRANS64.RED.A1T0 RZ, [R7+URZ], RZ ;  /* 0x000000ff07ff79a7 */ /* 0x0005e4000810043f */
[----:B------:R-:W-:-:S05]  /*1c8d0*/  IADD3 R84, -R169, R84, R171 ;  /* 0x00000054a9547210 */ /* 0x000fca0007ffe1ab */
[----:B------:R-:W3:Y:S01]  /*1c8e0*/  MUFU.TANH R20, R20 ;  /* 0x0000001400147308 */ /* 0x000ee20000002400 */
[C---:B------:R-:W-:Y:S02]  /*1c8f0*/  VIADD R83, R84.reuse, UR33 ;  /* 0x0000002154537c36 */ /* 0x040fe40008000000 */
[----:B------:R-:W-:Y:S02]  /*1c900*/  VIADD R84, R84, UR41 ;  /* 0x0000002954547c36 */ /* 0x000fe40008000000 */
[--C-:B0-----:R-:W-:Y:S02]  /*1c910*/  IMAD.IADD R85, R83, 0x1, R6.reuse ;  /* 0x0000000153557824 */ /* 0x101fe400078e0206 */
[----:B------:R-:W-:Y:S01]  /*1c920*/  IMAD.IADD R86, R84, 0x1, R6 ;  /* 0x0000000154567824 */ /* 0x000fe200078e0206 */
[----:B------:R-:W0:Y:S08]  /*1c930*/  MUFU.TANH R8, R8 ;  /* 0x0000000800087308 */ /* 0x000e300000002400 */
        /* <DEDUP_REMOVED lines=74> */
.L_x_1778:
[----:B------:R-:W-:-:S05]  /*1cde0*/  IMAD.U32 R152, RZ, RZ, UR29 ;  /* 0x0000001dff987e24 */ /* 0x000fca000f8e00ff */
[----:B------:R-:W-:-:S13]  /*1cdf0*/  ISETP.NE.AND P1, PT, R152, 0x1, PT ;  /* 0x000000019800780c */ /* 0x000fda0003f25270 */
[----:B------:R-:W1:Y:S02]  /*1ce00*/  @P1 LDC.64 R6, c[0x0][0x9e8] ;  /* 0x00027a00ff061b82 */ /* 0x000e640000000a00 */
[----:B-1----:R-:W-:-:S05]  /*1ce10*/  @P1 IMAD.HI.U32 R6, R87, R6, RZ ;  /* 0x0000000657061227 */ /* 0x002fca00078e00ff */
[----:B------:R-:W-:-:S07]  /*1ce20*/  @P1 SHF.R.U32.HI R87, RZ, R7, R6 ;  /* 0x00000007ff571219 */ /* 0x000fce0000011606 */
.L_x_1779:
[----:B------:R-:W-:Y:S05]  /*1ce30*/  BSYNC B0 ;  /* 0x0000000000007941 */ /* 0x000fea0003800000 */
.L_x_1777:
[----:B------:R-:W-:-:S04]  /*1ce40*/  IMAD R87, R87, R152, -R80 ;  /* 0x0000009857577224 */ /* 0x000fc800078e0a50 */
[----:B------:R-:W-:-:S05]  /*1ce50*/  IMAD.IADD R87, R87, 0x1, -R170 ;  /* 0x0000000157577824 */ /* 0x000fca00078e0aaa */
[----:B------:R-:W-:Y:S02]  /*1ce60*/  VIMNMX R86, R86, R87, !PT ;  /* 0x0000005756567248 */ /* 0x000fe40007fe0100 */
[----:B------:R-:W-:-:S07]  /*1ce70*/  VIADDMNMX R85, R87, R152, R85, PT ;  /* 0x0000009857557246 */ /* 0x000fce0003800155 */
.L_x_1776:
        /* <DEDUP_REMOVED lines=13> */
[----:B-1----:R-:W-:Y:S01]  /*1cf50*/  IMAD.IADD R84, R84, 0x1, R10 ;  /* 0x0000000154547824 */ /* 0x002fe200078e020a */
        /* <DEDUP_REMOVED lines=83> */
[----:B------:R-:W-:Y:S02]  /*1d490*/  IADD3 R83, R83, R10, RZ ;  /* 0x0000000a53537210 */ /* 0x000fe40007ffe0ff */
[----:B------:R-:W-:Y:S02]  /*1d4a0*/  FSEL R81, R81, -INF , !P3 ;  /* 0xff80000051517808 */ /* 0x000fe40005800000 */
[----:B------:R-:W-:Y:S01]  /*1d4b0*/  FSEL R82, R82, -INF , !P2 ;  /* 0xff80000052527808 */ /* 0x000fe20005000000 */
[----:B------:R-:W-:Y:S06]  /*1d4c0*/  @!P5 BRA `(.L_x_1780) ;  /* 0x000000000058d947 */ /* 0x000fec0003800000 */
        /* <DEDUP_REMOVED lines=12> */
.L_x_1782:
[----:B------:R-:W-:-:S05]  /*1d590*/  IMAD.U32 R85, RZ, RZ, UR29 ;  /* 0x0000001dff557e24 */ /* 0x000fca000f8e00ff */
[----:B------:R-:W-:-:S13]  /*1d5a0*/  ISETP.NE.AND P2, PT, R85, 0x1, PT ;  /* 0x000000015500780c */ /* 0x000fda0003f45270 */
[----:B------:R-:W0:Y:S02]  /*1d5b0*/  @P2 LDC.64 R6, c[0x0][0x9e8] ;  /* 0x00027a00ff062b82 */ /* 0x000e240000000a00 */
[----:B0-----:R-:W-:-:S05]  /*1d5c0*/  @P2 IMAD.HI.U32 R6, R10, R6, RZ ;  /* 0x000000060a062227 */ /* 0x001fca00078e00ff */
[----:B------:R-:W-:-:S07]  /*1d5d0*/  @P2 SHF.R.U32.HI R10, RZ, R7, R6 ;  /* 0x00000007ff0a2219 */ /* 0x000fce0000011606 */
.L_x_1783:
[----:B------:R-:W-:Y:S05]  /*1d5e0*/  BSYNC B0 ;  /* 0x0000000000007941 */ /* 0x000fea0003800000 */
.L_x_1781:
[----:B------:R-:W-:-:S04]  /*1d5f0*/  IMAD R10, R10, R85, -R80 ;  /* 0x000000550a0a7224 */ /* 0x000fc800078e0a50 */
[----:B------:R-:W-:-:S05]  /*1d600*/  IMAD.IADD R10, R10, 0x1, -R170 ;  /* 0x000000010a0a7824 */ /* 0x000fca00078e0aaa */
[----:B------:R-:W-:Y:S02]  /*1d610*/  VIMNMX R84, R84, R10, !PT ;  /* 0x0000000a54547248 */ /* 0x000fe40007fe0100 */
[----:B------:R-:W-:-:S07]  /*1d620*/  VIADDMNMX R83, R10, R85, R83, PT ;  /* 0x000000550a537246 */ /* 0x000fce0003800153 */
.L_x_1780:
        /* <DEDUP_REMOVED lines=36> */
[----:B0-----:R-:W-:Y:S01]  /*1d870*/  FMNMX.FTZ R10, R7, R10, !PT ;  /* 0x0000000a070a7209 */ /* 0x001fe20007810000 */
[----:B------:R-:W-:-:S03]  /*1d880*/  IMAD.U32 R7, RZ, RZ, UR35 ;  /* 0x00000023ff077e24 */ /* 0x000fc6000f8e00ff */
[C---:B------:R-:W-:Y:S01]  /*1d890*/  FSETP.NEU.FTZ.AND P2, PT, R10.reuse, -INF , PT ;  /* 0xff8000000a00780b */ /* 0x040fe20003f5d000 */
[----:B------:R-:W-:-:S03]  /*1d8a0*/  FFMA.FTZ R7, R10, R7, -8 ;  /* 0xc10000000a077423 */ /* 0x000fc60000010007 */
[----:B------:R-:W-:Y:S02]  /*1d8b0*/  FSEL R6, R10, RZ, P2 ;  /* 0x000000ff0a067208 */ /* 0x000fe40001000000 */
[----:B------:R-:W-:Y:S02]  /*1d8c0*/  FSEL R7, R7, RZ, P2 ;  /* 0x000000ff07077208 */ /* 0x000fe40001000000 */
[----:B------:R-:W-:Y:S01]  /*1d8d0*/  ISETP.GT.AND P2, PT, R84, 0x1, P1 ;  /* 0x000000015400780c */ /* 0x000fe20000f44270 */
[----:B------:R-:W-:-:S02]  /*1d8e0*/  FADD.FTZ R6, -R6, R13 ;  /* 0x0000000d06067221 */ /* 0x000fc40000010100 */
[--C-:B------:R-:W-:Y:S01]  /*1d8f0*/  FFMA.FTZ R11, R11, UR35, -R7.reuse ;  /* 0x000000230b0b7c23 */ /* 0x100fe20008010807 */
[----:B------:R-:W-:Y:S01]  /*1d900*/  ISETP.LT.OR P3, PT, R83, 0x2, P2 ;  /* 0x000000025300780c */ /* 0x000fe20001761670 */
[--C-:B------:R-:W-:Y:S01]  /*1d910*/  FFMA.FTZ R20, R20, UR35, -R7.reuse ;  /* 0x0000002314147c23 */ /* 0x100fe20008010807 */
[----:B------:R-:W-:Y:S01]  /*1d920*/  ISETP.GT.AND P2, PT, R84, 0x8, P1 ;  /* 0x000000085400780c */ /* 0x000fe20000f44270 */
[--C-:B------:R-:W-:Y:S01]  /*1d930*/  FFMA.FTZ R24, R24, UR35, -R7.reuse ;  /* 0x0000002318187c23 */ /* 0x100fe20008010807 */
[----:B------:R-:W-:Y:S01]  /*1d940*/  FSEL R9, R9, -INF , !P3 ;  /* 0xff80000009097808 */ /* 0x000fe20005800000 */
[--C-:B------:R-:W-:Y:S01]  /*1d950*/  FFMA.FTZ R26, R26, UR35, -R7.reuse ;  /* 0x000000231a1a7c23 */ /* 0x100fe20008010807 */
[----:B------:R-:W-:Y:S01]  /*1d960*/  ISETP.GT.AND P3, PT, R84, 0x9, P1 ;  /* 0x000000095400780c */ /* 0x000fe20000f64270 */
[--C-:B------:R-:W-:Y:S01]  /*1d970*/  FFMA.FTZ R28, R28, UR35, -R7.reuse ;  /* 0x000000231c1c7c23 */ /* 0x100fe20008010807 */
[C---:B------:R-:W-:Y:S01]  /*1d980*/  ISETP.LT.OR P2, PT, R83.reuse, 0x9, P2 ;  /* 0x000000095300780c */ /* 0x040fe20001741670 */
[--C-:B------:R-:W-:Y:S01]  /*1d990*/  FFMA.FTZ R30, R30, UR35, -R7.reuse ;  /* 0x000000231e1e7c23 */ /* 0x100fe20008010807 */
[----:B------:R-:W-:Y:S01]  /*1d9a0*/  ISETP.LT.OR P3, PT, R83, 0xa, P3 ;  /* 0x0000000a5300780c */ /* 0x000fe20001f61670 */
[--C-:B------:R-:W-:Y:S01]  /*1d9b0*/  FFMA.FTZ R32, R32, UR35, -R7.reuse ;  /* 0x0000002320207c23 */ /* 0x100fe20008010807 */
[----:B------:R-:W-:Y:S01]  /*1d9c0*/  FSEL R15, R15, -INF , !P2 ;  /* 0xff8000000f0f7808 */ /* 0x000fe20005000000 */
[--C-:B------:R-:W-:Y:S01]  /*1d9d0*/  FFMA.FTZ R34, R34, UR35, -R7.reuse ;  /* 0x0000002322227c23 */ /* 0x100fe20008010807 */
[----:B------:R-:W-:Y:S01]  /*1d9e0*/  FSEL R21, R21, -INF , !P3 ;  /* 0xff80000015157808 */ /* 0x000fe20005800000 */
[--C-:B------:R-:W-:Y:S01]  /*1d9f0*/  FFMA.FTZ R36, R36, UR35, -R7.reuse ;  /* 0x0000002324247c23 */ /* 0x100fe20008010807 */
[----:B------:R-:W-:Y:S01]  /*1da00*/  ISETP.GT.AND P3, PT, R84, 0x11, P1 ;  /* 0x000000115400780c */ /* 0x000fe20000f64270 */
        /* <DEDUP_REMOVED lines=9> */
[----:B------:R-:W-:Y:S01]  /*1daa0*/  ISETP.GT.AND P3, PT, R84, 0x19, P1 ;  /* 0x000000195400780c */ /* 0x000fe20000f64270 */
[--C-:B------:R-:W-:Y:S01]  /*1dab0*/  FFMA.FTZ R48, R48, UR35, -R7.reuse ;  /* 0x0000002330307c23 */ /* 0x100fe20008010807 */
[----:B------:R-:W-:Y:S01]  /*1dac0*/  FSEL R25, R25, -INF , !P2 ;  /* 0xff80000019197808 */ /* 0x000fe20005000000 */
        /* <DEDUP_REMOVED lines=32> */
[----:B------:R-:W-:Y:S01]  /*1dcd0*/  FFMA.FTZ R7, R82, UR35, -R7 ;  /* 0x0000002352077c23 */ /* 0x000fe20008010807 */
[----:B------:R-:W-:Y:S01]  /*1dce0*/  ISETP.GT.AND P2, PT, R84, 0x28, P1 ;  /* 0x000000285400780c */ /* 0x000fe20000f44270 */
[----:B------:R-:W-:Y:S01]  /*1dcf0*/  FMUL.FTZ R6, R6, UR35 ;  /* 0x0000002306067c20 */ /* 0x000fe20008410000 */
        /* <DEDUP_REMOVED lines=8> */
[C---:B------:R-:W-:Y:S02]  /*1dd80*/  ISETP.GT.AND P3, PT, R84.reuse, 0x41, P1 ;  /* 0x000000415400780c */ /* 0x040fe40000f64270 */
[----:B------:R-:W-:-:S02]  /*1dd90*/  ISETP.GT.AND P2, PT, R84, 0x30, P1 ;  /* 0x000000305400780c */ /* 0x000fc40000f44270 */
[C---:B------:R-:W-:Y:S01]  /*1dda0*/  ISETP.LT.OR P3, PT, R83.reuse, 0x42, P3 ;  /* 0x000000425300780c */ /* 0x040fe20001f61670 */
[----:B------:R-:W-:Y:S01]  /*1ddb0*/  MUFU.EX2 R24, R24 ;  /* 0x0000001800187308 */ /* 0x000fe20000000800 */
[----:B------:R-:W-:Y:S02]  /*1ddc0*/  ISETP.LT.OR P2, PT, R83, 0x31, P2 ;  /* 0x000000315300780c */ /* 0x000fe40001741670 */
[----:B------:R-:W-:Y:S02]  /*1ddd0*/  FSEL R51, R51, -INF , !P3 ;  /* 0xff80000033337808 */ /* 0x000fe40005800000 */
[----:B------:R-:W-:Y:S02]  /*1dde0*/  ISETP.GT.AND P3, PT, R84, 0x49, P1 ;  /* 0x000000495400780c */ /* 0x000fe40000f64270 */
[----:B------:R-:W-:Y:S01]  /*1ddf0*/  FSEL R41, R41, -INF , !P2 ;  /* 0xff80000029297808 */ /* 0x000fe20005000000 */
[----:B------:R-:W-:Y:S01]  /*1de00*/  MUFU.EX2 R26, R26 ;  /* 0x0000001a001a7308 */ /* 0x000fe20000000800 */
[----:B------:R-:W-:-:S02]  /*1de10*/  ISETP.LT.OR P3, PT, R83, 0x4a, P3 ;  /* 0x0000004a5300780c */ /* 0x000fc40001f61670 */
[C---:B------:R-:W-:Y:S02]  /*1de20*/  ISETP.GT.AND P2, PT, R84.reuse, 0x38, P1 ;  /* 0x000000385400780c */ /* 0x040fe40000f44270 */
[----:B------:R-:W-:Y:S02]  /*1de30*/  FSEL R55, R55, -INF , !P3 ;  /* 0xff80000037377808 */ /* 0x000fe40005800000 */
[----:B------:R-:W-:Y:S01]  /*1de40*/  ISETP.GT.AND P3, PT, R84, 0x51, P1 ;  /* 0x000000515400780c */ /* 0x000fe20000f64270 */
[----:B------:R-:W-:Y:S01]  /*1de50*/  MUFU.EX2 R28, R28 ;  /* 0x0000001c001c7308 */ /* 0x000fe20000000800 */
[C---:B------:R-:W-:Y:S02]  /*1de60*/  ISETP.LT.OR P2, PT, R83.reuse, 0x39, P2 ;  /* 0x000000395300780c */ /* 0x040fe40001741670 */
[----:B------:R-:W-:Y:S02]  /*1de70*/  ISETP.LT.OR P3, PT, R83, 0x52, P3 ;  /* 0x000000525300780c */ /* 0x000fe40001f61670 */
[----:B------:R-:W-:-:S02]  /*1de80*/  FSEL R45, R45, -INF , !P2 ;  /* 0xff8000002d2d7808 */ /* 0x000fc40005000000 */
[----:B------:R-:W-:Y:S01]  /*1de90*/  FSEL R59, R59, -INF , !P3 ;  /* 0xff8000003b3b7808 */ /* 0x000fe20005800000 */
[----:B------:R-:W-:Y:S01]  /*1dea0*/  MUFU.EX2 R30, R30 ;  /* 0x0000001e001e7308 */ /* 0x000fe20000000800 */
[C---:B------:R-:W-:Y:S02]  /*1deb0*/  ISETP.GT.AND P3, PT, R84.reuse, 0x59, P1 ;  /* 0x000000595400780c */ /* 0x040fe40000f64270 */
[----:B------:R-:W-:Y:S02]  /*1dec0*/  ISETP.GT.AND P2, PT, R84, 0x40, P1 ;  /* 0x000000405400780c */ /* 0x000fe40000f44270 */
[C---:B------:R-:W-:Y:S02]  /*1ded0*/  ISETP.LT.OR P3, PT, R83.reuse, 0x5a, P3 ;  /* 0x0000005a5300780c */ /* 0x040fe40001f61670 */
[----:B------:R-:W-:Y:S01]  /*1dee0*/  ISETP.LT.OR P2, PT, R83, 0x41, P2 ;  /* 0x000000415300780c */ /* 0x000fe20001741670 */
[----:B------:R-:W-:Y:S01]  /*1def0*/  MUFU.EX2 R32, R32 ;  /* 0x0000002000207308 */ /* 0x000fe20000000800 */
[----:B------:R-:W-:-:S02]  /*1df00*/  FSEL R63, R63, -INF , !P3 ;  /* 0xff8000003f3f7808 */ /* 0x000fc40005800000 */
[C---:B------:R-:W-:Y:S02]  /*1df10*/  ISETP.GT.AND P3, PT, R84.reuse, 0x61, P1 ;  /* 0x000000615400780c */ /* 0x040fe40000f64270 */
[----:B------:R-:W-:Y:S02]  /*1df20*/  FSEL R49, R49, -INF , !P2 ;  /* 0xff80000031317808 */ /* 0x000fe40005000000 */
[----:B------:R-:W-:Y:S01]  /*1df30*/  ISETP.LT.OR P3, PT, R83, 0x62, P3 ;  /* 0x000000625300780c */ /* 0x000fe20001f61670 */
[----:B------:R-:W-:Y:S01]  /*1df40*/  MUFU.EX2 R34, R34 ;  /* 0x0000002200227308 */ /* 0x000fe20000000800 */
[C---:B------:R-:W-:Y:S02]  /*1df50*/  ISETP.GT.AND P2, PT, R84.reuse, 0x48, P1 ;  /* 0x000000485400780c */ /* 0x040fe40000f44270 */
[----:B------:R-:W-:Y:S02]  /*1df60*/  FSEL R67, R67, -INF , !P3 ;  /* 0xff80000043437808 */ /* 0x000fe40005800000 */
[----:B------:R-:W-:-:S02]  /*1df70*/  ISETP.GT.AND P3, PT, R84, 0x69, P1 ;  /* 0x000000695400780c */ /* 0x000fc40000f64270 */
[C---:B------:R-:W-:Y:S01]  /*1df80*/  ISETP.LT.OR P2, PT, R83.reuse, 0x49, P2 ;  /* 0x000000495300780c */ /* 0x040fe20001741670 */
[----:B------:R-:W-:Y:S01]  /*1df90*/  MUFU.EX2 R36, R36 ;  /* 0x0000002400247308 */ /* 0x000fe20000000800 */
[----:B------:R-:W-:Y:S02]  /*1dfa0*/  ISETP.LT.OR P3, PT, R83, 0x6a, P3 ;  /* 0x0000006a5300780c */ /* 0x000fe40001f61670 */
[----:B------:R-:W-:Y:S02]  /*1dfb0*/  FSEL R53, R53, -INF , !P2 ;  /* 0xff80000035357808 */ /* 0x000fe40005000000 */
[----:B------:R-:W-:Y:S02]  /*1dfc0*/  FSEL R71, R71, -INF , !P3 ;  /* 0xff80000047477808 */ /* 0x000fe40005800000 */
[C---:B------:R-:W-:Y:S01]  /*1dfd0*/  ISETP.GT.AND P3, PT, R84.reuse, RZ, P1 ;  /* 0x000000ff5400720c */ /* 0x040fe20000f64270 */
[----:B------:R-:W-:Y:S01]  /*1dfe0*/  MUFU.EX2 R38, R38 ;  /* 0x0000002600267308 */ /* 0x000fe20000000800 */
[----:B------:R-:W-:-:S02]  /*1dff0*/  ISETP.GT.AND P2, PT, R84, 0x50, P1 ;  /* 0x000000505400780c */ /* 0x000fc40000f44270 */
[C---:B------:R-:W-:Y:S02]  /*1e000*/  ISETP.LT.OR P3, PT, R83.reuse, 0x1, P3 ;  /* 0x000000015300780c */ /* 0x040fe40001f61670 */
[----:B------:R-:W-:Y:S02]  /*1e010*/  ISETP.LT.OR P2, PT, R83, 0x51, P2 ;  /* 0x000000515300780c */ /* 0x000fe40001741670 */
[----:B------:R-:W-:Y:S01]  /*1e020*/  FSEL R8, R8, -INF , !P3 ;  /* 0xff80000008087808 */ /* 0x000fe20005800000 */
        /* <DEDUP_REMOVED lines=36> */
[C---:B------:R-:W-:Y:S02]  /*1e270*/  ISETP.GT.AND P3, PT, R84.reuse, 0x78, P1 ;  /* 0x000000785400780c */ /* 0x040fe40000f64270 */
[----:B------:R-:W-:Y:S02]  /*1e280*/  FMNMX.FTZ R13, R45, R13, !PT ;  /* 0x0000000d2d0d7209 */ /* 0x000fe40007810000 */
[----:B------:R-:W-:Y:S02]  /*1e290*/  ISETP.LT.OR P2, PT, R83, 0x72, P2 ;  /* 0x000000725300780c */ /* 0x000fe40001741670 */
        /* <DEDUP_REMOVED lines=9> */
[----:B------:R-:W-:-:S02]  /*1e330*/  ISETP.LT.OR P1, PT, R83, 0x7a, P1 ;  /* 0x0000007a5300780c */ /* 0x000fc40000f21670 */
[----:B------:R-:W-:Y:S01]  /*1e340*/  FMNMX.FTZ R13, R55, R13, !PT ;  /* 0x0000000d370d7209 */ /* 0x000fe20007810000 */
[----:B------:R-:W-:Y:S01]  /*1e350*/  MUFU.EX2 R60, R60 ;  /* 0x0000003c003c7308 */ /* 0x000fe20000000800 */
[----:B------:R-:W-:Y:S02]  /*1e360*/  FSEL R77, R77, -INF , !P3 ;  /* 0xff8000004d4d7808 */ /* 0x000fe40005800000 */
[----:B------:R-:W-:Y:S02]  /*1e370*/  FMNMX.FTZ R13, R57, R13, !PT ;  /* 0x0000000d390d7209 */ /* 0x000fe40007810000 */
[----:B------:R-:W-:Y:S02]  /*1e380*/  FSEL R79, R79, -INF , !P1 ;  /* 0xff8000004f4f7808 */ /* 0x000fe40004800000 */
        /* <DEDUP_REMOVED lines=17> */
[----:B------:R-:W0:Y:S04]  /*1e4a0*/  SHFL.BFLY PT, R82, R80, 0x2, 0x1f ;  /* 0x0c401f0050527f89 */ /* 0x000e2800000e0000 */
[----:B------:R-:W1:Y:S08]  /*1e4b0*/  MUFU.EX2 R13, R11 ;  /* 0x0000000b000d7308 */ /* 0x000e700000000800 */
[----:B------:R-:W-:Y:S08]  /*1e4c0*/  MUFU.EX2 R74, R74 ;  /* 0x0000004a004a7308 */ /* 0x000ff00000000800 */
[----:B------:R-:W-:Y:S01]  /*1e4d0*/  MUFU.EX2 R76, R76 ;  /* 0x0000004c004c7308 */ /* 0x000fe20000000800 */
[----:B-1----:R-:W-:-:S01]  /*1e4e0*/  FFMA.FTZ R3, R6, R3, R13 ;  /* 0x0000000306037223 */ /* 0x002fc2000001000d */
[----:B0-----:R-:W-:-:S03]  /*1e4f0*/  FMNMX.FTZ R82, R80, R82, !PT ;  /* 0x0000005250527209 */ /* 0x001fc60007810000 */
[----:B------:R-:W-:-:S03]  /*1e500*/  FADD.FTZ R3, R20, R3 ;  /* 0x0000000314037221 */ /* 0x000fc60000010000 */
[----:B------:R-:W-:Y:S01]  /*1e510*/  MUFU.EX2 R78, R78 ;  /* 0x0000004e004e7308 */ /* 0x000fe20000000800 */
[----:B------:R-:W0:Y:S07]  /*1e520*/  SHFL.BFLY PT, R11, R82, 0x1, 0x1f ;  /* 0x0c201f00520b7f89 */ /* 0x000e2e00000e0000 */
[----:B------:R-:W-:Y:S08]  /*1e530*/  MUFU.EX2 R81, R81 ;  /* 0x0000005100517308 */ /* 0x000ff00000000800 */
[----:B------:R-:W-:Y:S01]  /*1e540*/  MUFU.EX2 R7, R7 ;  /* 0x0000000700077308 */ /* 0x000fe20000000800 */
        /* <DEDUP_REMOVED lines=137> */
.L_x_1784:
        /* <DEDUP_REMOVED lines=10> */
[-C--:B------:R-:W-:Y:S01]  /*1ee80*/  FMUL.FTZ R94, R94, R12.reuse ;  /* 0x0000000c5e5e7220 */ /* 0x080fe20000410000 */
[----:B------:R-:W-:Y:S01]  /*1ee90*/  F2FP.SATFINITE.E4M3.F32.PACK_AB_MERGE_C R26, R39, R37, RZ ;  /* 0x00000025271a723e */ /* 0x000fe200048070ff */
[-C--:B------:R-:W-:Y:S01]  /*1eea0*/  FMUL.FTZ R95, R95, R12.reuse ;  /* 0x0000000c5f5f7220 */ /* 0x080fe20000410000 */
[----:B------:R0:W-:Y:S01]  /*1eeb0*/  SYNCS.ARRIVE.TRANS64.RED.A1T0 RZ, [R14+URZ], RZ ;  /* 0x000000ff0eff79a7 */ /* 0x0001e2000810043f */
        /* <DEDUP_REMOVED lines=8> */
[----:B0-----:R-:W-:Y:S01]  /*1ef40*/  F2FP.SATFINITE.E4M3.F32.PACK_AB_MERGE_C R14, R31, R29, RZ ;  /* 0x0000001d1f0e723e */ /* 0x001fe200048070ff */
        /* <DEDUP_REMOVED lines=85> */
.L_x_1765:
[----:B------:R-:W-:Y:S05]  /*1f4a0*/  WARPSYNC.ALL ;  /* 0x0000000000007948 */ /* 0x000fea0003800000 */
[----:B------:R-:W-:Y:S06]  /*1f4b0*/  BAR.ARV 0x8, 0x180 ;  /* 0x0206000000007b1d */ /* 0x000fec0000002000 */
[----:B------:R-:W-:Y:S05]  /*1f4c0*/  @!P0 BRA `(.L_x_1786) ;  /* 0x0000000000048947 */ /* 0x000fea0003800000 */
[----:B------:R-:W-:Y:S01]  /*1f4d0*/  BPT.TRAP 0x1 ;  /* 0x000000040000795c */ /* 0x000fe20000300000 */
.L_x_1786:
[----:B------:R-:W-:Y:S01]  /*1f4e0*/  IMAD R2, R22, 0x8, R16 ;  /* 0x0000000816027824 */ /* 0x000fe200078e0210 */
[----:B------:R-:W-:-:S04]  /*1f4f0*/  SHF.L.U32 R5, R23, 0x1f, RZ ;  /* 0x0000001f17057819 */ /* 0x000fc800000006ff */
[----:B------:R0:W1:Y:S01]  /*1f500*/  SYNCS.PHASECHK.TRANS64.TRYWAIT P1, [R2+URZ+0x22850], R5 ;  /* 0x02285005020075a7 */ /* 0x000062000802017f */
[----:B------:R-:W-:Y:S05]  /*1f510*/  @!P0 BRA `(.L_x_1787) ;  /* 0x0000000000048947 */ /* 0x000fea0003800000 */
[----:B------:R-:W-:Y:S01]  /*1f520*/  BPT.TRAP 0x1 ;  /* 0x000000040000795c */ /* 0x000fe20000300000 */
.L_x_1787:
[----:B------:R-:W-:-:S05]  /*1f530*/  VIADD R16, R16, 0x400 ;  /* 0x0000040010107836 */ /* 0x000fca0000000000 */
[----:B------:R-:W-:-:S04]  /*1f540*/  SHF.R.U32.HI R16, RZ, 0x4, R16 ;  /* 0x00000004ff107819 */ /* 0x000fc80000011610 */
[----:B------:R-:W-:-:S04]  /*1f550*/  LOP3.LUT R16, R16, 0x3fff, RZ, 0xc0, !PT ;  /* 0x00003fff10107812 */ /* 0x000fc800078ec0ff */
[----:B------:R-:W-:Y:S01]  /*1f560*/  LOP3.LUT R7, R16, 0x10000, RZ, 0xfc, !PT ;  /* 0x0001000010077812 */ /* 0x000fe200078efcff */
[----:B-1----:R-:W-:Y:S06]  /*1f570*/  @P1 BRA `(.L_x_1788) ;  /* 0x0000000000081947 */ /* 0x002fec0003800000 */
[----:B------:R-:W1:Y:S02]  /*1f580*/  SYNCS.PHASECHK.TRANS64.TRYWAIT P1, [R2+URZ+0x22850], R5 ;  /* 0x02285005020075a7 */ /* 0x000e64000802017f */
[----:B-1----:R-:W-:Y:S05]  /*1f590*/  @!P1 BRA `(.L_x_1789) ;  /* 0x000000dc000c9947 */ /* 0x002fea0003800000 */
.L_x_1788:
[----:B------:R-:W-:Y:S01]  /*1f5a0*/  IMAD R4, R22, 0x400, R7 ;  /* 0x0000040016047824 */ /* 0x000fe200078e0207 */
[----:B------:R-:W-:Y:S05]  /*1f5b0*/  WARPSYNC.ALL ;  /* 0x0000000000007948 */ /* 0x000fea0003800000 */
[----:B01----:R-:W-:Y:S01]  /*1f5c0*/  IMAD.MOV.U32 R5, RZ, RZ, 0x40000040 ;  /* 0x40000040ff057424 */ /* 0x003fe200078e00ff */
[----:B------:R-:W-:Y:S01]  /*1f5d0*/  R2UR UR6, R4 ;  /* 0x00000000040672ca */ /* 0x000fe200000e0000 */
[----:B------:R-:W-:Y:S01]  /*1f5e0*/  WARPGROUP.ARRIVE ;  /* 0x00000000000079c5 */ /* 0x000fe20000000000 */
[----:B------:R-:W-:Y:S02]  /*1f5f0*/  ULDC.64 UR4, c[0x0][0x9a0] ;  /* 0x0002680000047ab9 */ /* 0x000fe40000000a00 */
[----:B------:R-:W-:-:S02]  /*1f600*/  R2UR UR7, R5 ;  /* 0x00000000050772ca */ /* 0x000fc400000e0000 */
[----:B------:R-:W-:-:S04]  /*1f610*/  ISETP.NE.U32.AND P1, PT, RZ, UR4, PT ;  /* 0x00000004ff007c0c */ /* 0x000fc8000bf25070 */
[----:B------:R-:W-:-:S07]  /*1f620*/  ISETP.NE.AND.EX P1, PT, RZ, UR5, PT, P1 ;  /* 0x00000005ff007c0c */ /* 0x000fce000bf25310 */
[----:B------:R-:W-:Y:S06]  /*1f630*/  QGMMA.64x128x32.F32.E4M3.E4M3 R88, R164, gdesc[UR4], R88, gsb0 ;  /* 0x01e00004a4587df3 */ /* 0x000fec0008000858 */
[----:B------:R-:W0:Y:S01]  /*1f640*/  @P1 LDC.64 R6, c[0x0][0x9c8] ;  /* 0x00027200ff061b82 */ /* 0x000e220000000a00 */
[----:B------:R-:W-:-:S07]  /*1f650*/  @P1 SHF.R.S32.HI R5, RZ, 0x1f, R191 ;  /* 0x0000001fff051819 */ /* 0x000fce00000114bf */
[----:B------:R-:W1:Y:S01]  /*1f660*/  @P1 LDC.64 R8, c[0x0][0x9d0] ;  /* 0x00027400ff081b82 */ /* 0x000e620000000a00 */
[----:B0-----:R-:W-:-:S04]  /*1f670*/  @P1 IMAD R12, R5, R6, RZ ;  /* 0x00000006050c1224 */ /* 0x001fc800078e02ff */
[C---:B------:R-:W-:Y:S02]  /*1f680*/  @P1 IMAD R5, R191.reuse, R7, R12 ;  /* 0x00000007bf051224 */ /* 0x040fe400078e020c */
[----:B------:R-:W-:-:S04]  /*1f690*/  @P1 IMAD.WIDE.U32 R6, R191, R6, RZ ;  /* 0x00000006bf061225 */ /* 0x000fc800078e00ff */
[----:B------:R-:W-:Y:S02]  /*1f6a0*/  @P1 IMAD.IADD R7, R7, 0x1, R5 ;  /* 0x0000000107071824 */ /* 0x000fe400078e0205 */
[----:B------:R-:W-:Y:S02]  /*1f6b0*/  IMAD.MOV.U32 R12, RZ, RZ, 0x3f800000 ;  /* 0x3f800000ff0c7424 */ /* 0x000fe400078e00ff */
[----:B-1----:R-:W-:-:S04]  /*1f6c0*/  @P1 IMAD.WIDE.U32 R6, R168, R8, R6 ;  /* 0x00000008a8061225 */ /* 0x002fc800078e0006 */
[----:B------:R-:W-:Y:S01]  /*1f6d0*/  @P1 IMAD R9, R168, R9, R7 ;  /* 0x00000009a8091224 */ /* 0x000fe200078e0207 */
[----:B------:R-:W-:Y:S01]  /*1f6e0*/  @P1 LEA R8, P2, R6, UR4, 0x2 ;  /* 0x0000000406081c11 */ /* 0x000fe2000f8410ff */
[----:B------:R-:W-:-:S03]  /*1f6f0*/  IMAD.MOV.U32 R7, RZ, RZ, 0x40000040 ;  /* 0x40000040ff077424 */ /* 0x000fc600078e00ff */
[----:B------:R-:W-:Y:S01]  /*1f700*/  @P1 LEA.HI.X R9, R6, UR5, R9, 0x2, P2 ;  /* 0x0000000506091c11 */ /* 0x000fe200090f1409 */
[----:B------:R-:W-:Y:S01]  /*1f710*/  VIADD R6, R4, 0x2 ;  /* 0x0000000204067836 */ /* 0x000fe20000000000 */
[----:B------:R-:W-:-:S03]  /*1f720*/  R2UR UR7, R7 ;  /* 0x00000000070772ca */ /* 0x000fc600000e0000 */
[----:B------:R0:W2:Y:S01]  /*1f730*/  @P1 LDG.E R12, desc[UR42][R8.64] ;  /* 0x0000002a080c1981 */ /* 0x0000a2000c1e1900 */
[----:B------:R-:W-:Y:S01]  /*1f740*/  R2UR UR6, R6 ;  /* 0x00000000060672ca */ /* 0x000fe200000e0000 */
[----:B------:R-:W-:Y:S02]  /*1f750*/  WARPGROUP.DEPBAR.LE gsb0, 0x0 ;  /* 0x00008000000079c5 */ /* 0x000fe40000010000 */
[----:B------:R-:W-:-:S10]  /*1f760*/  WARPGROUP.ARRIVE ;  /* 0x00000000000079c5 */ /* 0x000fd40000000000 */
[----:B------:R-:W-:Y:S01]  /*1f770*/  QGMMA.64x128x32.F32.E4M3.E4M3 R88, R160, gdesc[UR4], R88, gsb0 ;  /* 0x01e00004a0587df3 */ /* 0x000fe20008000858 */
[----:B------:R-:W-:Y:S02]  /*1f780*/  VIADD R6, R4, 0x4 ;  /* 0x0000000404067836 */ /* 0x000fe40000000000 */
[----:B------:R-:W-:-:S03]  /*1f790*/  IMAD.MOV.U32 R7, RZ, RZ, 0x40000040 ;  /* 0x40000040ff077424 */ /* 0x000fc600078e00ff */
[----:B------:R-:W-:Y:S02]  /*1f7a0*/  R2UR UR6, R6 ;  /* 0x00000000060672ca */ /* 0x000fe400000e0000 */
[----:B------:R-:W-:Y:S01]  /*1f7b0*/  R2UR UR7, R7 ;  /* 0x00000000070772ca */ /* 0x000fe200000e0000 */
[----:B------:R-:W-:Y:S01]  /*1f7c0*/  IMAD.MOV.U32 R5, RZ, RZ, 0x40000040 ;  /* 0x40000040ff057424 */ /* 0x000fe200078e00ff */
        /* <DEDUP_REMOVED lines=10> */
[----:B------:R-:W1:Y:S04]  /*1f870*/  SHFL.BFLY PT, R5, R6, 0x1, 0x1f ;  /* 0x0c201f0006057f89 */ /* 0x000e6800000e0000 */
[----:B------:R-:W0:Y:S01]  /*1f880*/  SHFL.BFLY PT, R4, R7, 0x1, 0x1f ;  /* 0x0c201f0007047f89 */ /* 0x000e2200000e0000 */
[----:B------:R-:W-:Y:S02]  /*1f890*/  IMAD.MOV.U32 R3, RZ, RZ, RZ ;  /* 0x000000ffff037224 */ /* 0x000fe400078e00ff */
[----:B-1----:R-:W-:Y:S01]  /*1f8a0*/  FADD.FTZ R5, R6, R5 ;  /* 0x0000000506057221 */ /* 0x002fe20000010000 */
[----:B0-----:R-:W-:-:S04]  /*1f8b0*/  FADD.FTZ R8, R7, R4 ;  /* 0x0000000407087221 */ /* 0x001fc80000010000 */
        /* <DEDUP_REMOVED lines=29> */
.L_x_1790:
[----:B------:R-:W-:Y:S02]  /*1fa90*/  VIADD R3, R2, 0x22860 ;  /* 0x0002286002037836 */ /* 0x000fe40000000000 */
[-C--:B------:R-:W-:Y:S01]  /*1faa0*/  FMUL.FTZ R0, R88, R4.reuse ;  /* 0x0000000458007220 */ /* 0x080fe20000410000 */
[----:B------:R-:W-:Y:S02]  /*1fab0*/  IMAD.U32 R6, RZ, RZ, UR38 ;  /* 0x00000026ff067e24 */ /* 0x000fe4000f8e00ff */
[-C--:B------:R-:W-:Y:S01]  /*1fac0*/  FMUL.FTZ R2, R93, R4.reuse ;  /* 0x000000045d027220 */ /* 0x080fe20000410000 */
        /* <DEDUP_REMOVED lines=70> */
[----:B-1----:R-:W-:-:S11]  /*1ff30*/  SEL R22, R22, RZ, P1 ;  /* 0x000000ff16167207 */ /* 0x002fd60000800000 */
.L_x_1674:
[----:B------:R-:W-:Y:S05]  /*1ff40*/  WARPSYNC.ALL ;  /* 0x0000000000007948 */ /* 0x000fea0003800000 */
[----:B------:R-:W1:Y:S08]  /*1ff50*/  S2UR UR38, SR_CgaCtaId ;  /* 0x00000000002679c3 */ /* 0x000e700000008800 */
[----:B------:R-:W-:Y:S01]  /*1ff60*/  BAR.SYNC.DEFER_BLOCKING 0x5, 0x180 ;  /* 0x0146000000007b1d */ /* 0x000fe20000010000 */
[----:B------:R-:W-:-:S05]  /*1ff70*/  ISETP.NE.AND P1, PT, R206, RZ, PT ;  /* 0x000000ffce00720c */ /* 0x000fca0003f25270 */
[----:B------:R-:W-:Y:S01]  /*1ff80*/  UMOV UR4, 0x400 ;  /* 0x0000040000047882 */ /* 0x000fe20000000000 */
[----:B------:R-:W-:Y:S07]  /*1ff90*/  BSSY B0, `(.L_x_1791) ;  /* 0x0000407000007945 */ /* 0x000fee0003800000 */
[----:B------:R-:W2:Y:S01]  /*1ffa0*/  @!P1 LDC R206, c[0x0][0xad4] ;  /* 0x0002b500ffce9b82 */ /* 0x000ea20000000800 */
[----:B-1----:R-:W-:-:S06]  /*1ffb0*/  ULEA UR4, UR38, UR4, 0x18 ;  /* 0x0000000426047291 */ /* 0x002fcc000f8ec03f */
[----:B------:R-:W-:-:S05]  /*1ffc0*/  IMAD.U32 R16, RZ, RZ, UR4 ;  /* 0x00000004ff107e24 */ /* 0x000fca000f8e00ff */
[----:B------:R1:W3:Y:S01]  /*1ffd0*/  LDS.128 R188, [R16+0x228d0] ;  /* 0x0228d00010bc7984 */ /* 0x0002e20000000c00 */
[----:B------:R-:W-:Y:S06]  /*1ffe0*/  BAR.ARV 0x4, 0x180 ;  /* 0x0106000000007b1d */ /* 0x000fec0000002000 */
[----:B------:R-:W-:Y:S05]  /*1fff0*/  @P0 BRA `(.L_x_1792) ;  /* 0x0000003000e40947 */ /* 0x000fea0003800000 */
[----:B------:R-:W4:Y:S01]  /*20000*/  LDL R6, [R1+0x50] ;  /* 0x0000500001067983 */ /* 0x000f220000100800 */
[----:B------:R-:W-:Y:S01]  /*20010*/  ULDC.64 UR4, c[0x4][0x40] ;  /* 0x0100100000047ab9 */ /* 0x000fe20000000a00 */
[----:B------:R-:W0:Y:S01]  /*20020*/  S2R R8, SR_TID.X ;  /* 0x0000000000087919 */ /* 0x000e220000002100 */
[----:B------:R-:W1:Y:S01]  /*20030*/  S2R R11, SR_SWINHI ;  /* 0x00000000000b7919 */ /* 0x000e620000002f00 */
[----:B0-----:R-:W-:Y:S01]  /*20040*/  IMAD.SHL.U32 R3, R8, 0x4, RZ ;  /* 0x0000000408037824 */ /* 0x001fe200078e00ff */
[----:B------:R-:W-:Y:S02]  /*20050*/  MOV R60, R16 ;  /* 0x00000010003c7202 */ /* 0x000fe40000000f00 */
[----:B-1----:R-:W-:Y:S02]  /*20060*/  MOV R61, R11 ;  /* 0x0000000b003d7202 */ /* 0x002fe40000000f00 */
[----:B------:R-:W-:-:S04]  /*20070*/  LOP3.LUT R3, R3, 0xc, RZ, 0xc0, !PT ;  /* 0x0000000c03037812 */ /* 0x000fc800078ec0ff */
[----:B------:R-:W-:-:S05]  /*20080*/  IADD3 R4, P0, R3, UR4, RZ ;  /* 0x0000000403047c10 */ /* 0x000fca000ff1e0ff */
[----:B------:R-:W-:Y:S01]  /*20090*/  IMAD.X R5, RZ, RZ, UR5, P0 ;  /* 0x00000005ff057e24 */ /* 0x000fe200080e06ff */
[----:B------:R-:W-:-:S04]  /*200a0*/  LOP3.LUT P0, R3, R8, 0x3, RZ, 0xc0, !PT ;  /* 0x0000000308037812 */ /* 0x000fc8000780c0ff */
[----:B------:R-:W-:Y:S01]  /*200b0*/  ISETP.EQ.OR P0, PT, R3, 0x3, !P0 ;  /* 0x000000030300780c */ /* 0x000fe20004702670 */
[----:B------:R0:W5:Y:S03]  /*200c0*/  LDG.E.CONSTANT R4, desc[UR42][R4.64] ;  /* 0x0000002a04047981 */ /* 0x000166000c1e9900 */
[----:B------:R-:W-:Y:S02]  /*200d0*/  SEL R3, R0, R9, P0 ;  /* 0x0000000900037207 */ /* 0x000fe40000000000 */
[----:B------:R-:W-:Y:S02]  /*200e0*/  SEL R13, R7, R2, P0 ;  /* 0x00000002070d7207 */ /* 0x000fe40000000000 */
[----:B------:R-:W-:Y:S02]  /*200f0*/  SEL R0, R9, R0, P0 ;  /* 0x0000000009007207 */ /* 0x000fe40000000000 */
[----:B------:R-:W-:Y:S01]  /*20100*/  SEL R2, R2, R7, P0 ;  /* 0x0000000702027207 */ /* 0x000fe20000000000 */
[----:B------:R-:W-:Y:S01]  /*20110*/  UMOV UR4, 0xffffffff ;  /* 0xffffffff00047882 */ /* 0x000fe20000000000 */
[----:B----4-:R-:W-:-:S03]  /*20120*/  IMAD.WIDE R26, R6, 0x2, R60 ;  /* 0x00000002061a7825 */ /* 0x010fc600078e023c */
[C---:B------:R-:W-:Y:S02]  /*20130*/  IADD3 R103, P5, R26.reuse, 0x4060, RZ ;  /* 0x000040601a677810 */ /* 0x040fe40007fbe0ff */
[----:B------:R-:W-:Y:S02]  /*20140*/  IADD3 R25, P1, R26, 0x4040, RZ ;  /* 0x000040401a197810 */ /* 0x000fe40007f3e0ff */
[----:B------:R-:W-:Y:S02]  /*20150*/  LOP3.LUT R102, R103, 0x380, RZ, 0xc0, !PT ;  /* 0x0000038067667812 */ /* 0x000fe400078ec0ff */
[----:B-----5:R-:W-:Y:S02]  /*20160*/  LOP3.LUT R24, R25, 0x380, RZ, 0xc0, !PT ;  /* 0x0000038019187812 */ /* 0x020fe400078ec0ff */
[----:B------:R-:W-:Y:S02]  /*20170*/  SHF.R.U64 R102, R102, 0x3, RZ ;  /* 0x0000000366667819 */ /* 0x000fe400000012ff */
[----:B------:R-:W-:-:S02]  /*20180*/  SHF.R.U64 R24, R24, 0x3, RZ ;  /* 0x0000000318187819 */ /* 0x000fc400000012ff */
[----:B------:R-:W-:Y:S01]  /*20190*/  LOP3.LUT R102, R102, R103, RZ, 0x3c, !PT ;  /* 0x0000006766667212 */ /* 0x000fe200078e3cff */
[--C-:B------:R-:W-:Y:S01]  /*201a0*/  IMAD.X R103, RZ, RZ, R27.reuse, P5 ;  /* 0x000000ffff677224 */ /* 0x100fe200028e061b */
[----:B------:R-:W-:Y:S01]  /*201b0*/  LOP3.LUT R24, R24, R25, RZ, 0x3c, !PT ;  /* 0x0000001918187212 */ /* 0x000fe200078e3cff */
[----:B------:R-:W-:Y:S01]  /*201c0*/  IMAD.X R25, RZ, RZ, R27, P1 ;  /* 0x000000ffff197224 */ /* 0x000fe200008e061b */
[C---:B------:R-:W-:Y:S02]  /*201d0*/  IADD3 R21, P2, R26.reuse, 0x4020, RZ ;  /* 0x000040201a157810 */ /* 0x040fe40007f5e0ff */
[C---:B------:R-:W-:Y:S02]  /*201e0*/  IADD3 R15, P3, R26.reuse, 0x4000, RZ ;  /* 0x000040001a0f7810 */ /* 0x040fe40007f7e0ff */
[C---:B------:R-:W-:Y:S02]  /*201f0*/  IADD3 R11, P4, R26.reuse, 0x60, RZ ;  /* 0x000000601a0b7810 */ /* 0x040fe40007f9e0ff */
[----:B------:R-:W-:-:S02]  /*20200*/  IADD3 R9, P5, R26, 0x40, RZ ;  /* 0x000000401a097810 */ /* 0x000fc40007fbe0ff */
[----:B------:R-:W-:Y:S02]  /*20210*/  IADD3 R7, P1, R26, 0x20, RZ ;  /* 0x000000201a077810 */ /* 0x000fe40007f3e0ff */
[----:B------:R-:W-:Y:S02]  /*20220*/  LOP3.LUT R20, R21, 0x380, RZ, 0xc0, !PT ;  /* 0x0000038015147812 */ /* 0x000fe400078ec0ff */
[----:B------:R-:W-:Y:S02]  /*20230*/  LOP3.LUT R14, R15, 0x380, RZ, 0xc0, !PT ;  /* 0x000003800f0e7812 */ /* 0x000fe400078ec0ff */
[----:B------:R-:W-:Y:S02]  /*20240*/  LOP3.LUT R10, R11, 0x380, RZ, 0xc0, !PT ;  /* 0x000003800b0a7812 */ /* 0x000fe400078ec0ff */
[----:B------:R-:W-:Y:S02]  /*20250*/  LOP3.LUT R8, R9, 0x380, RZ, 0xc0, !PT ;  /* 0x0000038009087812 */ /* 0x000fe400078ec0ff */
[----:B------:R-:W-:-:S02]  /*20260*/  LOP3.LUT R6, R7, 0x380, RZ, 0xc0, !PT ;  /* 0x0000038007067812 */ /* 0x000fc400078ec0ff */
[----:B0-----:R-:W-:Y:S02]  /*20270*/  LOP3.LUT R5, R26, 0x380, RZ, 0xc0, !PT ;  /* 0x000003801a057812 */ /* 0x001fe400078ec0ff */
[----:B------:R-:W-:Y:S02]  /*20280*/  SHF.R.U64 R20, R20, 0x3, RZ ;  /* 0x0000000314147819 */ /* 0x000fe400000012ff */
[----:B------:R-:W-:Y:S02]  /*20290*/  SHF.R.U64 R14, R14, 0x3, RZ ;  /* 0x000000030e0e7819 */ /* 0x000fe400000012ff */
[----:B------:R-:W-:Y:S02]  /*202a0*/  SHF.R.U64 R10, R10, 0x3, RZ ;  /* 0x000000030a0a7819 */ /* 0x000fe400000012ff */
[----:B------:R-:W-:Y:S02]  /*202b0*/  SHF.R.U64 R8, R8, 0x3, RZ ;  /* 0x0000000308087819 */ /* 0x000fe400000012ff */
[----:B------:R-:W-:-:S02]  /*202c0*/  SHF.R.U64 R6, R6, 0x3, RZ ;  /* 0x0000000306067819 */ /* 0x000fc400000012ff */
        /* <DEDUP_REMOVED lines=11> */
[----:B------:R-:W-:-:S02]  /*20380*/  LOP3.LUT R26, R5, R26, RZ, 0x3c, !PT ;  /* 0x0000001a051a7212 */ /* 0x000fc400078e3cff */
[----:B------:R-:W-:Y:S02]  /*20390*/  MOV R102, R102 ;  /* 0x0000006600667202 */ /* 0x000fe40000000f00 */
[----:B------:R-:W-:Y:S02]  /*203a0*/  MOV R107, R26 ;  /* 0x0000001a006b7202 */ /* 0x000fe40000000f00 */
[----:B------:R-:W-:Y:S02]  /*203b0*/  MOV R101, R24 ;  /* 0x0000001800657202 */ /* 0x000fe40000000f00 */
[----:B------:R-:W-:Y:S02]  /*203c0*/  MOV R100, R20 ;  /* 0x0000001400647202 */ /* 0x000fe40000000f00 */
[----:B------:R-:W-:Y:S02]  /*203d0*/  MOV R103, R14 ;  /* 0x0000000e00677202 */ /* 0x000fe40000000f00 */
[----:B------:R-:W-:-:S02]  /*203e0*/  MOV R106, R10 ;  /* 0x0000000a006a7202 */ /* 0x000fc40000000f00 */
[----:B------:R-:W-:Y:S02]  /*203f0*/  MOV R105, R8 ;  /* 0x0000000800697202 */ /* 0x000fe40000000f00 */
[----:B------:R-:W-:Y:S01]  /*20400*/  MOV R104, R6 ;  /* 0x0000000600687202 */ /* 0x000fe20000000f00 */
[----:B------:R-:W-:Y:S06]  /*20410*/  BRA.DIV UR4, `(.L_x_1793) ;  /* 0x000000ce04807947 */ /* 0x000fec000b800000 */
[----:B------:R-:W-:Y:S01]  /*20420*/  SEL R76, R108, R33, P0 ;  /* 0x000000216c4c7207 */ /* 0x000fe20000000000 */
[----:B------:R-:W-:Y:S01]  /*20430*/  SHFL.IDX PT, R95, R13, R4, 0x1c1f ;  /* 0x001c1f040d5f7589 */ /* 0x000fe200000e0000 */
[----:B------:R-:W-:Y:S02]  /*20440*/  SEL R71, R49, R41, P0 ;  /* 0x0000002931477207 */ /* 0x000fe40000000000 */
[----:B------:R-:W-:Y:S02]  /*20450*/  LOP3.LUT R25, R4, 0x2, RZ, 0x3c, !PT ;  /* 0x0000000204197812 */ /* 0x000fe400078e3cff */
        /* <DEDUP_REMOVED lines=56> */
[----:B------:R-:W-:Y:S01]  /*207e0*/  SHFL.IDX PT, R47, R76, R4, 0x1c1f ;  /* 0x001c1f044c2f7589 */ /* 0x000fe200000e0000 */
[----:B------:R-:W-:-:S02]  /*207f0*/  SEL R53, R114, R115, P0 ;  /* 0x0000007372357207 */ /* 0x000fc40000000000 */
[----:B------:R-:W-:Y:S01]  /*20800*/  SEL R56, R118, R119, P0 ;  /* 0x0000007776387207 */ /* 0x000fe20000000000 */
[----:B------:R-:W5:Y:S01]  /*20810*/  SHFL.IDX PT, R114, R31, R25, 0x1c1f ;  /* 0x001c1f191f727589 */ /* 0x000f6200000e0000 */
        /* <DEDUP_REMOVED lines=30> */
[----:B------:R-:W-:Y:S02]  /*20a00*/  SEL R98, R95, R2, P0 ;  /* 0x000000025f627207 */ /* 0x000fe40000000000 */
[----:B-1----:R-:W-:Y:S01]  /*20a10*/  SEL R94, R78, R10, P0 ;  /* 0x0000000a4e5e7207 */ /* 0x002fe20000000000 */
[----:B------:R-:W1:Y:S01]  /*20a20*/  SHFL.IDX PT, R115, R9, R25, 0x1c1f ;  /* 0x001c1f1909737589 */ /* 0x000e6200000e0000 */
[----:B------:R-:W-:-:S02]  /*20a30*/  SEL R95, R2, R95, P0 ;  /* 0x0000005f025f7207 */ /* 0x000fc40000000000 */
[----:B----4-:R-:W-:Y:S01]  /*20a40*/  SEL R2, R3, R33, P0 ;  /* 0x0000002103027207 */ /* 0x010fe20000000000 */
[----:B------:R-:W-:Y:S01]  /*20a50*/  SHFL.IDX PT, R43, R30, R25, 0x1c1f ;  /* 0x001c1f191e2b7589 */ /* 0x000fe200000e0000 */
[----:B------:R-:W-:-:S03]  /*20a60*/  SEL R3, R33, R3, P0 ;  /* 0x0000000321037207 */ /* 0x000fc60000000000 */
[----:B------:R5:W4:Y:S04]  /*20a70*/  SHFL.IDX PT, R31, R39, R25, 0x1c1f ;  /* 0x001c1f19271f7589 */ /* 0x000b2800000e0000 */
[----:B------:R1:W2:Y:S04]  /*20a80*/  SHFL.IDX PT, R117, R40, R25, 0x1c1f ;  /* 0x001c1f1928757589 */ /* 0x0002a800000e0000 */
[----:B------:R-:W3:Y:S01]  /*20a90*/  SHFL.IDX PT, R118, R7, R25, 0x1c1f ;  /* 0x001c1f1907767589 */ /* 0x000ee200000e0000 */
[----:B-----5:R-:W-:-:S03]  /*20aa0*/  SEL R39, R114, R112, P0 ;  /* 0x0000007072277207 */ /* 0x020fc60000000000 */
[----:B------:R-:W5:Y:S01]  /*20ab0*/  SHFL.IDX PT, R28, R28, R25, 0x1c1f ;  /* 0x001c1f191c1c7589 */ /* 0x000f6200000e0000 */
[----:B0-----:R-:W-:Y:S02]  /*20ac0*/  SEL R93, R108, R20, P0 ;  /* 0x000000146c5d7207 */ /* 0x001fe40000000000 */
[----:B------:R-:W-:Y:S01]  /*20ad0*/  SEL R76, R20, R108, P0 ;  /* 0x0000006c144c7207 */ /* 0x000fe20000000000 */
[----:B------:R-:W-:Y:S01]  /*20ae0*/  SHFL.IDX PT, R27, R27, R25, 0x1c1f ;  /* 0x001c1f191b1b7589 */ /* 0x000fe200000e0000 */
[----:B-1----:R-:W-:-:S03]  /*20af0*/  SEL R40, R44, R115, P0 ;  /* 0x000000732c287207 */ /* 0x002fc60000000000 */
[----:B------:R-:W-:Y:S04]  /*20b00*/  SHFL.IDX PT, R26, R26, R25, 0x1c1f ;  /* 0x001c1f191a1a7589 */ /* 0x000fe800000e0000 */
[----:B------:R0:W1:Y:S01]  /*20b10*/  SHFL.IDX PT, R96, R77, R4, 0x1c1f ;  /* 0x001c1f044d607589 */ /* 0x00006200000e0000 */
[----:B----4-:R-:W-:-:S03]  /*20b20*/  SEL R80, R84, R31, P0 ;  /* 0x0000001f54507207 */ /* 0x010fc60000000000 */
[----:B------:R4:W-:Y:S01]  /*20b30*/  SHFL.IDX PT, R85, R81, R4, 0x1c1f ;  /* 0x001c1f0451557589 */ /* 0x0009e200000e0000 */
[----:B--2---:R-:W-:Y:S02]  /*20b40*/  SEL R49, R91, R117, P0 ;  /* 0x000000755b317207 */ /* 0x004fe40000000000 */
[----:B------:R-:W-:Y:S01]  /*20b50*/  SEL R50, R117, R91, P0 ;  /* 0x0000005b75327207 */ /* 0x000fe20000000000 */
[----:B------:R2:W-:Y:S01]  /*20b60*/  SHFL.IDX PT, R72, R55, R4, 0x1c1f ;  /* 0x001c1f0437487589 */ /* 0x0005e200000e0000 */
[----:B---3--:R-:W-:Y:S02]  /*20b70*/  SEL R53, R89, R118, P0 ;  /* 0x0000007659357207 */ /* 0x008fe40000000000 */
[----:B0-----:R-:W-:Y:S01]  /*20b80*/  SEL R77, R10, R78, P0 ;  /* 0x0000004e0a4d7207 */ /* 0x001fe20000000000 */
[----:B------:R0:W-:Y:S01]  /*20b90*/  SHFL.IDX PT, R70, R58, R4, 0x1c1f ;  /* 0x001c1f043a467589 */ /* 0x0001e200000e0000 */
[----:B------:R-:W-:Y:S02]  /*20ba0*/  SEL R78, R47, R0, P0 ;  /* 0x000000002f4e7207 */ /* 0x000fe40000000000 */
[----:B----4-:R-:W-:Y:S01]  /*20bb0*/  SEL R81, R31, R84, P0 ;  /* 0x000000541f517207 */ /* 0x010fe20000000000 */
[----:B------:R3:W-:Y:S01]  /*20bc0*/  SHFL.IDX PT, R88, R57, R4, 0x1c1f ;  /* 0x001c1f0439587589 */ /* 0x0007e200000e0000 */
[----:B-----5:R-:W-:-:S02]  /*20bd0*/  SEL R56, R28, R87, P0 ;  /* 0x000000571c387207 */ /* 0x020fc40000000000 */
[----:B--2---:R-:W-:Y:S01]  /*20be0*/  SEL R55, R87, R28, P0 ;  /* 0x0000001c57377207 */ /* 0x004fe20000000000 */
[----:B------:R2:W-:Y:S01]  /*20bf0*/  SHFL.IDX PT, R86, R66, R4, 0x1c1f ;  /* 0x001c1f0442567589 */ /* 0x0005e200000e0000 */
[----:B------:R-:W-:Y:S02]  /*20c00*/  SEL R0, R0, R47, P0 ;  /* 0x0000002f00007207 */ /* 0x000fe40000000000 */
[----:B0-----:R-:W-:Y:S01]  /*20c10*/  SEL R58, R24, R73, P0 ;  /* 0x00000049183a7207 */ /* 0x001fe20000000000 */
[----:B------:R-:W-:Y:S01]  /*20c20*/  SHFL.IDX PT, R92, R65, R4, 0x1c1f ;  /* 0x001c1f04415c7589 */ /* 0x000fe200000e0000 */
[----:B-1----:R-:W-:Y:S02]  /*20c30*/  SEL R20, R96, R29, P0 ;  /* 0x0000001d60147207 */ /* 0x002fe40000000000 */
[----:B---3--:R-:W-:Y:S01]  /*20c40*/  SEL R57, R73, R24, P0 ;  /* 0x0000001849397207 */ /* 0x008fe20000000000 */
[----:B------:R0:W-:Y:S01]  /*20c50*/  SHFL.IDX PT, R90, R67, R4, 0x1c1f ;  /* 0x001c1f04435a7589 */ /* 0x0001e200000e0000 */
[----:B--2---:R-:W-:-:S03]  /*20c60*/  SEL R66, R27, R69, P0 ;  /* 0x000000451b427207 */ /* 0x004fc60000000000 */
[----:B------:R1:W2:Y:S04]  /*20c70*/  SHFL.IDX PT, R45, R21, R25, 0x1c1f ;  /* 0x001c1f19152d7589 */ /* 0x0002a800000e0000 */
[----:B------:R3:W-:Y:S01]  /*20c80*/  SHFL.IDX PT, R116, R38, R25, 0x1c1f ;  /* 0x001c1f1926747589 */ /* 0x0007e200000e0000 */
[----:B0-----:R-:W-:-:S03]  /*20c90*/  SEL R67, R71, R26, P0 ;  /* 0x0000001a47437207 */ /* 0x001fc60000000000 */
[----:B------:R0:W4:Y:S01]  /*20ca0*/  SHFL.IDX PT, R30, R42, R25, 0x1c1f ;  /* 0x001c1f192a1e7589 */ /* 0x00012200000e0000 */
[----:B-1----:R-:W-:Y:S01]  /*20cb0*/  SEL R21, R29, R96, P0 ;  /* 0x000000601d157207 */ /* 0x002fe20000000000 */
[----:B------:R-:W-:Y:S02]  /*20cc0*/  IMAD.MOV.U32 R96, RZ, RZ, RZ ;  /* 0x000000ffff607224 */ /* 0x000fe400078e00ff */
[----:B------:R1:W5:Y:S01]  /*20cd0*/  SHFL.IDX PT, R9, R41, R25, 0x1c1f ;  /* 0x001c1f1929097589 */ /* 0x00036200000e0000 */
[----:B---3--:R-:W-:-:S03]  /*20ce0*/  SEL R38, R112, R114, P0 ;  /* 0x0000007270267207 */ /* 0x008fc60000000000 */
[----:B------:R-:W3:Y:S01]  /*20cf0*/  SHFL.IDX PT, R35, R35, R25, 0x1c1f ;  /* 0x001c1f1923237589 */ /* 0x000ee200000e0000 */
[----:B0-----:R-:W-:-:S03]  /*20d00*/  SEL R42, R46, R43, P0 ;  /* 0x0000002b2e2a7207 */ /* 0x001fc60000000000 */
[----:B------:R-:W0:Y:S01]  /*20d10*/  SHFL.IDX PT, R32, R32, R25, 0x1c1f ;  /* 0x001c1f1920207589 */ /* 0x000e2200000e0000 */
[----:B------:R-:W-:Y:S02]  /*20d20*/  SEL R43, R43, R46, P0 ;  /* 0x0000002e2b2b7207 */ /* 0x000fe40000000000 */
[----:B-1----:R-:W-:Y:S01]  /*20d30*/  SEL R41, R115, R44, P0 ;  /* 0x0000002c73297207 */ /* 0x002fe20000000000 */
[----:B------:R1:W0:Y:S01]  /*20d40*/  SHFL.IDX PT, R8, R59, R25, 0x1c1f ;  /* 0x001c1f193b087589 */ /* 0x00022200000e0000 */
[----:B--2---:R-:W-:Y:S02]  /*20d50*/  SEL R44, R111, R45, P0 ;  /* 0x0000002d6f2c7207 */ /* 0x004fe40000000000 */
[----:B------:R-:W-:Y:S01]  /*20d60*/  SEL R45, R45, R111, P0 ;  /* 0x0000006f2d2d7207 */ /* 0x000fe20000000000 */
[----:B------:R2:W0:Y:S04]  /*20d70*/  SHFL.IDX PT, R119, R54, R25, 0x1c1f ;  /* 0x001c1f1936777589 */ /* 0x00042800000e0000 */
[----:B------:R3:W-:Y:S01]  /*20d80*/  SHFL.IDX PT, R7, R68, R25, 0x1c1f ;  /* 0x001c1f1944077589 */ /* 0x0007e200000e0000 */
[----:B----4-:R-:W-:-:S02]  /*20d90*/  SEL R84, R85, R30, P0 ;  /* 0x0000001e55547207 */ /* 0x010fc40000000000 */
[----:B-1----:R-:W-:Y:S01]  /*20da0*/  SEL R59, R69, R27, P0 ;  /* 0x0000001b453b7207 */ /* 0x002fe20000000000 */
[----:B------:R-:W1:Y:S01]  /*20db0*/  SHFL.IDX PT, R62, R62, R25, 0x1c1f ;  /* 0x001c1f193e3e7589 */ /* 0x000e6200000e0000 */
[----:B-----5:R-:W-:Y:S02]  /*20dc0*/  SEL R51, R52, R9, P0 ;  /* 0x0000000934337207 */ /* 0x020fe40000000000 */
[----:B--2---:R-:W-:Y:S01]  /*20dd0*/  SEL R54, R118, R89, P0 ;  /* 0x0000005976367207 */ /* 0x004fe20000000000 */
[----:B------:R-:W-:Y:S01]  /*20de0*/  SHFL.IDX PT, R109, R48, R4, 0x1c1f ;  /* 0x001c1f04306d7589 */ /* 0x000fe200000e0000 */
[----:B---3--:R-:W-:Y:S02]  /*20df0*/  SEL R69, R70, R35, P0 ;  /* 0x0000002346457207 */ /* 0x008fe40000000000 */
[----:B------:R-:W-:Y:S01]  /*20e00*/  SEL R68, R26, R71, P0 ;  /* 0x000000471a447207 */ /* 0x000fe20000000000 */
[----:B------:R2:W3:Y:S01]  /*20e10*/  SHFL.IDX PT, R113, R36, R25, 0x1c1f ;  /* 0x001c1f1924717589 */ /* 0x0004e200000e0000 */
[----:B0-----:R-:W-:-:S02]  /*20e20*/  SEL R71, R72, R32, P0 ;  /* 0x0000002048477207 */ /* 0x001fc40000000000 */
[----:B------:R-:W-:Y:S01]  /*20e30*/  SEL R85, R30, R85, P0 ;  /* 0x000000551e557207 */ /* 0x000fe20000000000 */
[----:B------:R-:W0:Y:S01]  /*20e40*/  SHFL.IDX PT, R34, R34, R25, 0x1c1f ;  /* 0x001c1f1922227589 */ /* 0x000e2200000e0000 */
[----:B------:R-:W-:Y:S02]  /*20e50*/  SEL R73, R86, R8, P0 ;  /* 0x0000000856497207 */ /* 0x000fe40000000000 */
[----:B------:R-:W-:Y:S01]  /*20e60*/  SEL R52, R9, R52, P0 ;  /* 0x0000003409347207 */ /* 0x000fe20000000000 */
[----:B------:R4:W4:Y:S01]  /*20e70*/  SHFL.IDX PT, R5, R5, R4, 0x1c1f ;  /* 0x001c1f0405057589 */ /* 0x00092200000e0000 */
[----:B------:R-:W-:Y:S02]  /*20e80*/  SEL R87, R88, R119, P0 ;  /* 0x0000007758577207 */ /* 0x000fe40000000000 */
[----:B--2---:R-:W-:Y:S01]  /*20e90*/  SEL R36, R82, R37, P0 ;  /* 0x0000002552247207 */ /* 0x004fe20000000000 */
[----:B------:R2:W2:Y:S01]  /*20ea0*/  SHFL.IDX PT, R65, R63, R4, 0x1c1f ;  /* 0x001c1f043f417589 */ /* 0x0004a200000e0000 */
[----:B------:R-:W-:-:S02]  /*20eb0*/  SEL R37, R37, R82, P0 ;  /* 0x0000005225257207 */ /* 0x000fc40000000000 */
[----:B------:R-:W-:Y:S01]  /*20ec0*/  SEL R82, R83, R116, P0 ;  /* 0x0000007453527207 */ /* 0x000fe20000000000 */
[----:B------:R0:W2:Y:S01]  /*20ed0*/  SHFL.IDX PT, R4, R64, R25, 0x1c1f ;  /* 0x001c1f1940047589 */ /* 0x0000a200000e0000 */
[----:B-1----:R-:W-:Y:S02]  /*20ee0*/  SEL R91, R92, R62, P0 ;  /* 0x0000003e5c5b7207 */ /* 0x002fe40000000000 */
[----:B------:R-:W-:Y:S01]  /*20ef0*/  SEL R89, R90, R7, P0 ;  /* 0x000000075a597207 */ /* 0x000fe20000000000 */
[----:B------:R1:W1:Y:S01]  /*20f00*/  SHFL.IDX PT, R14, R6, R25, 0x1c1f ;  /* 0x001c1f19060e7589 */ /* 0x00026200000e0000 */
[----:B------:R-:W-:Y:S02]  /*20f10*/  SEL R83, R116, R83, P0 ;  /* 0x0000005374537207 */ /* 0x000fe40000000000 */
[----:B------:R-:W-:Y:S02]  /*20f20*/  SEL R72, R32, R72, P0 ;  /* 0x0000004820487207 */ /* 0x000fe40000000000 */
[----:B---3--:R-:W-:-:S02]  /*20f30*/  SEL R46, R110, R113, P0 ;  /* 0x000000716e2e7207 */ /* 0x008fc40000000000 */
[----:B------:R-:W-:Y:S02]  /*20f40*/  SEL R47, R113, R110, P0 ;  /* 0x0000006e712f7207 */ /* 0x000fe40000000000 */
[----:B0-----:R-:W-:Y:S02]  /*20f50*/  SEL R48, R109, R34, P0 ;  /* 0x000000226d307207 */ /* 0x001fe40000000000 */
[----:B------:R-:W-:Y:S02]  /*20f60*/  SEL R79, R34, R109, P0 ;  /* 0x0000006d224f7207 */ /* 0x000fe40000000000 */
[----:B------:R-:W-:Y:S02]  /*20f70*/  SEL R70, R35, R70, P0 ;  /* 0x0000004623467207 */ /* 0x000fe40000000000 */
[----:B------:R-:W-:Y:S02]  /*20f80*/  SEL R88, R119, R88, P0 ;  /* 0x0000005877587207 */ /* 0x000fe40000000000 */
[----:B------:R-:W-:-:S02]  /*20f90*/  SEL R86, R8, R86, P0 ;  /* 0x0000005608567207 */ /* 0x000fc40000000000 */
[----:B------:R-:W-:Y:S02]  /*20fa0*/  SEL R92, R62, R92, P0 ;  /* 0x0000005c3e5c7207 */ /* 0x000fe40000000000 */
[----:B--2-4-:R-:W-:-:S07]  /*20fb0*/  SEL R90, R7, R90, P0 ;  /* 0x0000005a075a7207 */ /* 0x014fce0000000000 */
.L_x_2080:
[----:B------:R-:W-:Y:S05]  /*20fc0*/  WARPSYNC.ALL ;  /* 0x0000000000007948 */ /* 0x000fea0003800000 */
[----:B------:R-:W-:Y:S01]  /*20fd0*/  BAR.SYNC.DEFER_BLOCKING 0x1, 0x100 ;  /* 0x0044000000007b1d */ /* 0x000fe20000010000 */
[----:B------:R-:W-:Y:S02]  /*20fe0*/  SEL R63, R65, R4, P0 ;  /* 0x00000004413f7207 */ /* 0x000fe40000000000 */
[----:B-1----:R-:W-:Y:S02]  /*20ff0*/  SEL R62, R5, R14, P0 ;  /* 0x0000000e053e7207 */ /* 0x002fe40000000000 */
[----:B------:R-:W-:-:S03]  /*21000*/  SEL R64, R14, R5, P0 ;  /* 0x000000050e407207 */ /* 0x000fc60000000000 */
[----:B------:R-:W0:Y:S01]  /*21010*/  LDC.64 R108, c[0x0][0xc00] ;  /* 0x00030000ff6c7b82 */ /* 0x000e220000000a00 */
[----:B------:R-:W-:Y:S01]  /*21020*/  SEL R65, R4, R65, P0 ;  /* 0x0000004104417207 */ /* 0x000fe20000000000 */
[----:B------:R-:W-:Y:S01]  /*21030*/  ULDC.64 UR4, c[0x0][0xc00] ;  /* 0x0003000000047ab9 */ /* 0x000fe20000000a00 */
[----:B------:R-:W-:Y:S01]  /*21040*/  F2FP.BF16.F32.PACK_AB R4, R98, R99 ;  /* 0x000000636204723e */ /* 0x000fe200000010ff */
[----:B------:R-:W-:Y:S01]  /*21050*/  ULDC.64 UR6, c[0x0][0xc08] ;  /* 0x0003020000067ab9 */ /* 0x000fe20000000a00 */
[----:B------:R-:W-:Y:S02]  /*21060*/  F2FP.BF16.F32.PACK_AB R5, R84, R49 ;  /* 0x000000315405723e */ /* 0x000fe400000010ff */
[----:B------:R-:W-:Y:S02]  /*21070*/  F2FP.BF16.F32.PACK_AB R6, R95, R97 ;  /* 0x000000615f06723e */ /* 0x000fe400000010ff */
[----:B------:R-:W-:Y:S02]  /*21080*/  F2FP.BF16.F32.PACK_AB R7, R85, R50 ;  /* 0x000000325507723e */ /* 0x000fe400000010ff */
[----:B------:R-:W-:-:S02]  /*21090*/  F2FP.BF16.F32.PACK_AB R8, R93, R94 ;  /* 0x0000005e5d08723e */ /* 0x000fc400000010ff */
[----:B------:R-:W-:Y:S02]  /*210a0*/  F2FP.BF16.F32.PACK_AB R9, R51, R53 ;  /* 0x000000353309723e */ /* 0x000fe400000010ff */
[----:B------:R-:W-:Y:S02]  /*210b0*/  F2FP.BF16.F32.PACK_AB R10, R76, R77 ;  /* 0x0000004d4c0a723e */ /* 0x000fe400000010ff */
[----:B------:R-:W-:Y:S01]  /*210c0*/  F2FP.BF16.F32.PACK_AB R11, R52, R54 ;  /* 0x00000036340b723e */ /* 0x000fe200000010ff */
[----:B------:R-:W-:Y:S01]  /*210d0*/  STSM.16.M88.4 [R107], R4 ;  /* 0x000000046b007844 */ /* 0x000fe20000000200 */
[----:B------:R-:W-:Y:S02]  /*210e0*/  F2FP.BF16.F32.PACK_AB R12, R78, R2 ;  /* 0x000000024e0c723e */ /* 0x000fe400000010ff */
[----:B------:R-:W-:Y:S01]  /*210f0*/  F2FP.BF16.F32.PACK_AB R13, R55, R57 ;  /* 0x00000039370d723e */ /* 0x000fe200000010ff */
[----:B------:R-:W-:Y:S01]  /*21100*/  STSM.16.M88.4 [R104], R8 ;  /* 0x0000000868007844 */ /* 0x000fe20000000200 */
[----:B------:R-:W-:-:S02]  /*21110*/  F2FP.BF16.F32.PACK_AB R14, R0, R3 ;  /* 0x00000003000e723e */ /* 0x000fc400000010ff */
[----:B------:R-:W-:Y:S02]  /*21120*/  F2FP.BF16.F32.PACK_AB R15, R56, R58 ;  /* 0x0000003a380f723e */ /* 0x000fe400000010ff */
[----:B------:R-:W-:Y:S02]  /*21130*/  F2FP.BF16.F32.PACK_AB R24, R20, R36 ;  /* 0x000000241418723e */ /* 0x000fe400000010ff */
[----:B------:R-:W-:Y:S01]  /*21140*/  F2FP.BF16.F32.PACK_AB R25, R59, R67 ;  /* 0x000000433b19723e */ /* 0x000fe200000010ff */
[----:B------:R0:W-:Y:S01]  /*21150*/  STSM.16.M88.4 [R105], R12 ;  /* 0x0000000c69007844 */ /* 0x0001e20000000200 */
[----:B------:R-:W-:Y:S02]  /*21160*/  F2FP.BF16.F32.PACK_AB R26, R21, R37 ;  /* 0x00000025151a723e */ /* 0x000fe400000010ff */
[----:B------:R-:W-:Y:S02]  /*21170*/  F2FP.BF16.F32.PACK_AB R27, R66, R68 ;  /* 0x00000044421b723e */ /* 0x000fe400000010ff */
[----:B------:R-:W-:-:S02]  /*21180*/  F2FP.BF16.F32.PACK_AB R28, R38, R40 ;  /* 0x00000028261c723e */ /* 0x000fc400000010ff */
[----:B------:R-:W-:Y:S01]  /*21190*/  F2FP.BF16.F32.PACK_AB R29, R69, R71 ;  /* 0x00000047451d723e */ /* 0x000fe200000010ff */
[----:B------:R-:W-:Y:S01]  /*211a0*/  STSM.16.M88.4 [R106], R24 ;  /* 0x000000186a007844 */ /* 0x000fe20000000200 */
[----:B------:R-:W-:Y:S02]  /*211b0*/  F2FP.BF16.F32.PACK_AB R30, R39, R41 ;  /* 0x00000029271e723e */ /* 0x000fe400000010ff */
[----:B------:R-:W-:Y:S02]  /*211c0*/  F2FP.BF16.F32.PACK_AB R31, R70, R72 ;  /* 0x00000048461f723e */ /* 0x000fe400000010ff */
[----:B------:R-:W-:Y:S02]  /*211d0*/  F2FP.BF16.F32.PACK_AB R32, R42, R44 ;  /* 0x0000002c2a20723e */ /* 0x000fe400000010ff */
[----:B------:R-:W-:Y:S01]  /*211e0*/  F2FP.BF16.F32.PACK_AB R33, R73, R87 ;  /* 0x000000574921723e */ /* 0x000fe200000010ff */
[----:B------:R-:W-:Y:S01]  /*211f0*/  STSM.16.M88.4 [R103], R28 ;  /* 0x0000001c67007844 */ /* 0x000fe20000000200 */
[----:B------:R-:W-:Y:S01]  /*21200*/  F2FP.BF16.F32.PACK_AB R34, R43, R45 ;  /* 0x0000002d2b22723e */ /* 0x000fe200000010ff */
[----:B0-----:R-:W-:Y:S01]  /*21210*/  IMAD.WIDE R12, R207, 0x4, R108 ;  /* 0x00000004cf0c7825 */ /* 0x001fe200078e026c */
[----:B------:R-:W-:Y:S01]  /*21220*/  F2FP.BF16.F32.PACK_AB R35, R86, R88 ;  /* 0x000000585623723e */ /* 0x000fe200000010ff */
[----:B------:R-:W0:Y:S01]  /*21230*/  LDC R14, c[0x0][0xbe8] ;  /* 0x0002fa00ff0e7b82 */ /* 0x000e220000000800 */
        /* <DEDUP_REMOVED lines=8> */
[----:B------:R-:W-:-:S02]  /*212c0*/  F2FP.BF16.F32.PACK_AB R9, R63, R62 ;  /* 0x0000003e3f09723e */ /* 0x000fc400000010ff */
[----:B------:R-:W-:Y:S02]  /*212d0*/  F2FP.BF16.F32.PACK_AB R11, R65, R64 ;  /* 0x00000040410b723e */ /* 0x000fe400000010ff */
[----:B------:R-:W-:-:S03]  /*212e0*/  ISETP.NE.U32.AND P3, PT, RZ, UR4, PT ;  /* 0x00000004ff007c0c */ /* 0x000fc6000bf65070 */
[----:B------:R1:W-:Y:S01]  /*212f0*/  STSM.16.M88.4 [R102], R8 ;  /* 0x0000000866007844 */ /* 0x0003e20000000200 */
[----:B------:R-:W-:Y:S01]  /*21300*/  BAR.SYNC.DEFER_BLOCKING 0x1, 0x100 ;  /* 0x0044000000007b1d */ /* 0x000fe20000010000 */
[----:B------:R-:W-:-:S13]  /*21310*/  ISETP.NE.AND.EX P3, PT, RZ, UR5, PT, P3 ;  /* 0x00000005ff007c0c */ /* 0x000fda000bf65330 */
[----:B------:R-:W5:Y:S01]  /*21320*/  @P3 LDG.E R96, desc[UR42][R12.64] ;  /* 0x0000002a0c603981 */ /* 0x000f62000c1e1900 */
[----:B------:R-:W-:Y:S01]  /*21330*/  ISETP.NE.U32.AND P0, PT, RZ, UR6, PT ;  /* 0x00000006ff007c0c */ /* 0x000fe2000bf05070 */
[----:B------:R-:W-:Y:S01]  /*21340*/  ULDC UR6, c[0x0][0xa88] ;  /* 0x0002a20000067ab9 */ /* 0x000fe20000000800 */
[----:B-1----:R-:W-:Y:S02]  /*21350*/  IMAD.MOV.U32 R10, RZ, RZ, 0x9b8 ;  /* 0x000009b8ff0a7424 */ /* 0x002fe400078e00ff */
[----:B------:R-:W-:Y:S01]  /*21360*/  ISETP.NE.AND.EX P0, PT, RZ, UR7, PT, P0 ;  /* 0x00000007ff007c0c */ /* 0x000fe2000bf05300 */
[----:B------:R-:W-:-:S12]  /*21370*/  IMAD.U32 R27, RZ, RZ, UR6 ;  /* 0x00000006ff1b7e24 */ /* 0x000fd8000f8e00ff */
[----:B------:R-:W1:Y:S01]  /*21380*/  @P0 LDC.64 R4, c[0x0][0xc08] ;  /* 0x00030200ff040b82 */ /* 0x000e620000000a00 */
[----:B------:R-:W-:-:S04]  /*21390*/  ISETP.GT.AND P1, PT, R206, 0x1, PT ;  /* 0x00000001ce00780c */ /* 0x000fc80003f24270 */
[----:B------:R-:W-:-:S04]  /*213a0*/  SEL R10, R10, 0x978, P1 ;  /* 0x000009780a0a7807 */ /* 0x000fc80000800000 */
[----:B------:R2:W3:Y:S08]  /*213b0*/  LDC.64 R6, c[0x0][R10+0x218] ;  /* 0x000086000a067b82 */ /* 0x0004f00000000a00 */
[----:B------:R2:W4:Y:S01]  /*213c0*/  LDC.64 R8, c[0x0][R10+0x228] ;  /* 0x00008a000a087b82 */ /* 0x0005220000000a00 */
[----:B-1----:R-:W-:-:S05]  /*213d0*/  @P0 IMAD.WIDE R4, R207, 0x4, R4 ;  /* 0x00000004cf040825 */ /* 0x002fca00078e0204 */
[----:B------:R1:W5:Y:S01]  /*213e0*/  @P0 LDG.E R27, desc[UR42][R4.64] ;  /* 0x0000002a041b0981 */ /* 0x000362000c1e1900 */
[----:B0-----:R-:W-:Y:S01]  /*213f0*/  ISETP.NE.AND P2, PT, R14, 0x1, PT ;  /* 0x000000010e00780c */ /* 0x001fe20003f45270 */
[----:B-1----:R2:W0:Y:S01]  /*21400*/  LDC.64 R4, c[0x0][R10+0x220] ;  /* 0x000088000a047b82 */ /* 0x0024220000000a00 */
[----:B---3--:R-:W-:Y:S11]  /*21410*/  @P0 BRA `(.L_x_1794) ;  /* 0x0000000000100947 */ /* 0x008ff60003800000 */
[----:B------:R-:W-:Y:S05]  /*21420*/  @!P3 BRA `(.L_x_1794) ;  /* 0x00000000000cb947 */ /* 0x000fea0003800000 */
[----:B------:R-:W3:Y:S04]  /*21430*/  LDG.E R24, desc[UR42][R12.64] ;  /* 0x0000002a0c187981 */ /* 0x000ee8000c1e1900 */
[----:B-----5:R-:W3:Y:S02]  /*21440*/  LDG.E R27, desc[UR42][R12.64+0x4] ;  /* 0x0000042a0c1b7981 */ /* 0x020ee4000c1e1900 */
[----:B---3--:R-:W-:-:S07]  /*21450*/  IMAD.IADD R27, R27, 0x1, -R24 ;  /* 0x000000011b1b7824 */ /* 0x008fce00078e0a18 */
.L_x_1794:
[----:B------:R-:W3:Y:S01]  /*21460*/  LDL R26, [R1+0x4c] ;  /* 0x00004c00011a7983 */ /* 0x000ee20000100800 */
[----:B--2---:R-:W1:Y:S01]  /*21470*/  LDC.64 R10, c[0x0][R10+0x210] ;  /* 0x000084000a0a7b82 */ /* 0x004e620000000a00 */
[----:B------:R-:W-:Y:S01]  /*21480*/  ISETP.NE.U32.AND P0, PT, RZ, UR4, PT ;  /* 0x00000004ff007c0c */ /* 0x000fe2000bf05070 */
[-C--:B------:R-:W-:Y:S01]  /*21490*/  IMAD R31, R7, R168.reuse, RZ ;  /* 0x000000a8071f7224 */ /* 0x080fe200078e02ff */
[----:B------:R-:W-:Y:S01]  /*214a0*/  SHF.R.S32.HI R25, RZ, 0x1f, R207 ;  /* 0x0000001fff197819 */ /* 0x000fe200000114cf */
[----:B------:R-:W-:Y:S01]  /*214b0*/  IMAD.WIDE.U32 R6, R6, R168, RZ ;  /* 0x000000a806067225 */ /* 0x000fe200078e00ff */
[----:B------:R-:W-:Y:S02]  /*214c0*/  ISETP.NE.AND.EX P0, PT, RZ, UR5, PT, P0 ;  /* 0x00000005ff007c0c */ /* 0x000fe4000bf05300 */
[----:B------:R-:W-:Y:S01]  /*214d0*/  SEL R29, R208, RZ, P1 ;  /* 0x000000ffd01d7207 */ /* 0x000fe20000800000 */
[----:B------:R-:W2:Y:S01]  /*214e0*/  @P2 LDC R24, c[0x0][0xbec] ;  /* 0x0002fb00ff182b82 */ /* 0x000ea20000000800 */
[----:B------:R-:W-:Y:S01]  /*214f0*/  SEL R15, R207, RZ, !P0 ;  /* 0x000000ffcf0f7207 */ /* 0x000fe20004000000 */
[----:B------:R-:W-:Y:S01]  /*21500*/  IMAD.IADD R7, R7, 0x1, R31 ;  /* 0x0000000107077824 */ /* 0x000fe200078e021f */
[----:B------:R-:W-:Y:S01]  /*21510*/  SEL R25, R25, RZ, !P0 ;  /* 0x000000ff19197207 */ /* 0x000fe20004000000 */
[----:B----4-:R-:W-:Y:S01]  /*21520*/  IMAD R31, R9, R29, RZ ;  /* 0x0000001d091f7224 */ /* 0x010fe200078e02ff */
[----:B-----5:R-:W-:Y:S01]  /*21530*/  SHF.R.S32.HI R100, RZ, 0x1f, R96 ;  /* 0x0000001fff647819 */ /* 0x020fe20000011460 */
[----:B0-----:R-:W-:-:S02]  /*21540*/  IMAD R5, R5, R15, RZ ;  /* 0x0000000f05057224 */ /* 0x001fc400078e02ff */
[----:B------:R-:W0:Y:S01]  /*21550*/  @P2 LDC R35, c[0x0][0xbf0] ;  /* 0x0002fc00ff232b82 */ /* 0x000e220000000800 */
[----:B------:R-:W-:-:S04]  /*21560*/  IMAD.WIDE.U32 R8, R8, R29, RZ ;  /* 0x0000001d08087225 */ /* 0x000fc800078e00ff */
[C---:B------:R-:W-:Y:S01]  /*21570*/  IMAD R33, R4.reuse, R25, R5 ;  /* 0x0000001904217224 */ /* 0x040fe200078e0205 */
[----:B------:R-:W-:Y:S01]  /*21580*/  IADD3 R25, R197, R177, RZ ;  /* 0x000000b1c5197210 */ /* 0x000fe20007ffe0ff */
[----:B------:R-:W-:Y:S01]  /*21590*/  IMAD.WIDE.U32 R4, R4, R15, RZ ;  /* 0x0000000f04047225 */ /* 0x000fe200078e00ff */
[----:B------:R-:W4:Y:S03]  /*215a0*/  LDC.64 R12, c[0x0][0xba8] ;  /* 0x0002ea00ff0c7b82 */ /* 0x000f260000000a00 */
[----:B------:R-:W-:Y:S01]  /*215b0*/  IMAD.IADD R33, R5, 0x1, R33 ;  /* 0x0000000105217824 */ /* 0x000fe200078e0221 */
[----:B------:R-:W-:Y:S01]  /*215c0*/  IADD3 R6, P0, P3, R4, R6, R96 ;  /* 0x0000000604067210 */ /* 0x000fe20007b1e060 */
[----:B------:R-:W-:Y:S02]  /*215d0*/  IMAD.MOV.U32 R5, RZ, RZ, R25 ;  /* 0x000000ffff057224 */ /* 0x000fe400078e0019 */
[----:B------:R-:W-:Y:S01]  /*215e0*/  IMAD.IADD R31, R9, 0x1, R31 ;  /* 0x00000001091f7824 */ /* 0x000fe200078e021f */
[----:B------:R-:W-:Y:S01]  /*215f0*/  IADD3.X R7, R33, R7, R100, P0, P3 ;  /* 0x0000000721077210 */ /* 0x000fe200007e6464 */
[----:B--2---:R-:W-:-:S05]  /*21600*/  @P2 IMAD.HI.U32 R4, R25, R24, RZ ;  /* 0x0000001819042227 */ /* 0x004fca00078e00ff */
[----:B0-----:R-:W-:-:S04]  /*21610*/  @P2 SHF.R.U32.HI R5, RZ, R35, R4 ;  /* 0x00000023ff052219 */ /* 0x001fc80000011604 */
[----:B------:R-:W-:Y:S01]  /*21620*/  IADD3 R8, P0, P3, R5, R6, R8 ;  /* 0x0000000605087210 */ /* 0x000fe20007b1e008 */
[--C-:B------:R-:W-:Y:S01]  /*21630*/  IMAD.MOV R24, RZ, RZ, -R5.reuse ;  /* 0x000000ffff187224 */ /* 0x100fe200078e0a05 */
[----:B------:R-:W-:Y:S01]  /*21640*/  SHF.R.S32.HI R4, RZ, 0x1f, R5 ;  /* 0x0000001fff047819 */ /* 0x000fe20000011405 */
[----:B----4-:R-:W0:Y:S02]  /*21650*/  @!P1 LDC R12, c[0x0][0xb50] ;  /* 0x0002d400ff0c9b82 */ /* 0x010e240000000800 */
[----:B------:R-:W-:Y:S01]  /*21660*/  IMAD R5, R14, R24, R25 ;  /* 0x000000180e057224 */ /* 0x000fe200078e0219 */
[----:B------:R-:W-:-:S03]  /*21670*/  IADD3.X R9, R4, R7, R31, P0, P3 ;  /* 0x0000000704097210 */ /* 0x000fc600007e641f */
[-C--:B-1----:R-:W-:Y:S01]  /*21680*/  IMAD R4, R11, R5.reuse, RZ ;  /* 0x000000050b047224 */ /* 0x082fe200078e02ff */
[----:B------:R-:W-:Y:S01]  /*21690*/  SHF.R.S32.HI R7, RZ, 0x1f, R5 ;  /* 0x0000001fff077819 */ /* 0x000fe20000011405 */
[C---:B------:R-:W-:Y:S01]  /*216a0*/  IMAD.WIDE.U32 R8, R10.reuse, R5, R8 ;  /* 0x000000050a087225 */ /* 0x040fe200078e0008 */
[----:B------:R-:W1:Y:S03]  /*216b0*/  @!P1 LDC R13, c[0x0][0xb54] ;  /* 0x0002d500ff0d9b82 */ /* 0x000e660000000800 */
[----:B------:R-:W-:Y:S02]  /*216c0*/  IMAD R7, R10, R7, R4 ;  /* 0x000000070a077224 */ /* 0x000fe400078e0204 */
[----:B------:R-:W-:Y:S02]  /*216d0*/  IMAD R10, R27, R14, RZ ;  /* 0x0000000e1b0a7224 */ /* 0x000fe400078e02ff */
[----:B------:R-:W-:Y:S01]  /*216e0*/  IMAD.IADD R4, R9, 0x1, R7 ;  /* 0x0000000109047824 */ /* 0x000fe200078e0207 */
[----:B0-----:R-:W-:-:S05]  /*216f0*/  LEA R12, P0, R8, R12, 0x2 ;  /* 0x0000000c080c7211 */ /* 0x001fca00078010ff */
[----:B------:R-:W-:Y:S01]  /*21700*/  SHFL.IDX PT, R6, R12, 0x1, 0x1c1f ;  /* 0x003c1f000c067f89 */ /* 0x000fe200000e0000 */
[----:B-1----:R-:W-:-:S03]  /*21710*/  LEA.HI.X R13, R8, R13, R4, 0x2, P0 ;  /* 0x0000000d080d7211 */ /* 0x002fc600000f1404 */
[----:B------:R-:W-:Y:S01]  /*21720*/  SHFL.IDX PT, R4, R12, RZ, 0x1c1f ;  /* 0x001c1fff0c047589 */ /* 0x000fe200000e0000 */
[----:B------:R-:W-:-:S03]  /*21730*/  LOP3.LUT P0, RZ, R227, 0x3, RZ, 0xc0, !PT ;  /* 0x00000003e3ff7812 */ /* 0x000fc6000780c0ff */
[----:B------:R-:W0:Y:S04]  /*21740*/  SHFL.IDX PT, R5, R13, RZ, 0x1c1f ;  /* 0x001c1fff0d057589 */ /* 0x000e2800000e0000 */
[----:B------:R-:W1:Y:S01]  /*21750*/  SHFL.IDX PT, R7, R13, 0x1, 0x1c1f ;  /* 0x003c1f000d077f89 */ /* 0x000e6200000e0000 */
[----:B---3--:R-:W-:-:S04]  /*21760*/  IMAD.IADD R29, R26, 0x1, R177 ;  /* 0x000000011a1d7824 */ /* 0x008fc800078e02b1 */
[C---:B------:R-:W-:Y:S01]  /*21770*/  VIADD R24, R29.reuse, 0x8 ;  /* 0x000000081d187836 */ /* 0x040fe20000000000 */
[----:B------:R-:W-:-:S04]  /*21780*/  ISETP.GE.OR P3, PT, R29, R10, P0 ;  /* 0x0000000a1d00720c */ /* 0x000fc80000766670 */
[----:B------:R-:W-:-:S09]  /*21790*/  ISETP.GE.OR P0, PT, R24, R10, P0 ;  /* 0x0000000a1800720c */ /* 0x000fd20000706670 */
[----:B0-----:R0:W-:Y:S04]  /*217a0*/  @!P3 ST.E desc[UR42][R4.64], R74 ;  /* 0x0000004a0400b985 */ /* 0x0011e8000c10192a */
[----:B-1----:R0:W-:Y:S01]  /*217b0*/  @!P0 ST.E desc[UR42][R6.64], R75 ;  /* 0x0000004b06008985 */ /* 0x0021e2000c10192a */
[----:B------:R-:W-:Y:S05]  /*217c0*/  @P1 BRA `(.L_x_1795) ;  /* 0x0000000800bc1947 */ /* 0x000fea0003800000 */
[----:B------:R-:W-:Y:S01]  /*217d0*/  IMAD R3, R225, 0x40, R200 ;  /* 0x00000040e1037824 */ /* 0x000fe200078e02c8 */
[----:B------:R-:W1:Y:S01]  /*217e0*/  @P2 LDC R11, c[0x0][0xbec] ;  /* 0x0002fb00ff0b2b82 */ /* 0x000e620000000800 */
[----:B------:R-:W-:Y:S02]  /*217f0*/  ULDC.64 UR4, c[0x0][0xaa0] ;  /* 0x0002a80000047ab9 */ /* 0x000fe40000000a00 */
[----:B------:R-:W-:-:S03]  /*21800*/  IMAD.WIDE R60, R3, 0x2, R60 ;  /* 0x00000002033c7825 */ /* 0x000fc600078e023c */
[C---:B------:R-:W-:Y:S02]  /*21810*/  IADD3 R29, P0, R60.reuse, 0x2000, RZ ;  /* 0x000020003c1d7810 */ /* 0x040fe40007f1e0ff */
[----:B------:R-:W2:Y:S01]  /*21820*/  @P2 LDC R13, c[0x0][0xbf0] ;  /* 0x0002fc00ff0d2b82 */ /* 0x000ea20000000800 */
[----:B------:R-:W-:Y:S02]  /*21830*/  IADD3 R25, P5, R60, 0x1000, RZ ;  /* 0x000010003c197810 */ /* 0x000fe40007fbe0ff */
[----:B------:R-:W-:Y:S02]  /*21840*/  LOP3.LUT R28, R29, 0x380, RZ, 0xc0, !PT ;  /* 0x000003801d1c7812 */ /* 0x000fe400078ec0ff */
[----:B------:R-:W-:Y:S02]  /*21850*/  LOP3.LUT R24, R25, 0x380, RZ, 0xc0, !PT ;  /* 0x0000038019187812 */ /* 0x000fe400078ec0ff */
[----:B------:R-:W-:Y:S02]  /*21860*/  SHF.R.U64 R28, R28, 0x3, RZ ;  /* 0x000000031c1c7819 */ /* 0x000fe400000012ff */
[----:B------:R-:W-:-:S02]  /*21870*/  SHF.R.U64 R24, R24, 0x3, RZ ;  /* 0x0000000318187819 */ /* 0x000fc400000012ff */
[----:B------:R-:W-:Y:S01]  /*21880*/  LOP3.LUT R28, R28, R29, RZ, 0x3c, !PT ;  /* 0x0000001d1c1c7212 */ /* 0x000fe200078e3cff */
[--C-:B------:R-:W-:Y:S01]  /*21890*/  IMAD.X R29, RZ, RZ, R61.reuse, P0 ;  /* 0x000000ffff1d7224 */ /* 0x100fe200000e063d */
[----:B------:R-:W-:Y:S02]  /*218a0*/  IADD3 R3, P0, R60, 0x7000, RZ ;  /* 0x000070003c037810 */ /* 0x000fe40007f1e0ff */
[----:B------:R-:W-:Y:S01]  /*218b0*/  LOP3.LUT R24, R24, R25, RZ, 0x3c, !PT ;  /* 0x0000001918187212 */ /* 0x000fe200078e3cff */
[--C-:B------:R-:W-:Y:S01]  /*218c0*/  IMAD.X R25, RZ, RZ, R61.reuse, P5 ;  /* 0x000000ffff197224 */ /* 0x100fe200028e063d */
[----:B------:R-:W-:Y:S01]  /*218d0*/  LOP3.LUT R0, R3, 0x380, RZ, 0xc0, !PT ;  /* 0x0000038003007812 */ /* 0x000fe200078ec0ff */
[----:B------:R-:W-:Y:S01]  /*218e0*/  IMAD.X R49, RZ, RZ, R61, P0 ;  /* 0x000000ffff317224 */ /* 0x000fe200000e063d */
[C---:B------:R-:W-:Y:S01]  /*218f0*/  IADD3 R33, P1, R60.reuse, 0x3000, RZ ;  /* 0x000030003c217810 */ /* 0x040fe20007f3e0ff */
[----:B------:R-:W5:Y:S01]  /*21900*/  LD.E.128 R28, desc[UR42][R28.64] ;  /* 0x0000002a1c1c7980 */ /* 0x000f62000c101d00 */
[----:B------:R-:W-:-:S02]  /*21910*/  IADD3 R37, P3, R60, 0x4000, RZ ;  /* 0x000040003c257810 */ /* 0x000fc40007f7e0ff */
[C---:B------:R-:W-:Y:S01]  /*21920*/  IADD3 R41, P4, R60.reuse, 0x5000, RZ ;  /* 0x000050003c297810 */ /* 0x040fe20007f9e0ff */
[----:B------:R-:W5:Y:S01]  /*21930*/  LD.E.128 R24, desc[UR42][R24.64] ;  /* 0x0000002a18187980 */ /* 0x000f62000c101d00 */
[----:B------:R-:W-:Y:S02]  /*21940*/  IADD3 R45, P5, R60, 0x6000, RZ ;  /* 0x000060003c2d7810 */ /* 0x000fe40007fbe0ff */
[----:B------:R-:W-:Y:S02]  /*21950*/  SHF.R.U64 R0, R0, 0x3, RZ ;  /* 0x0000000300007819 */ /* 0x000fe400000012ff */
[----:B------:R-:W-:Y:S02]  /*21960*/  LOP3.LUT R32, R33, 0x380, RZ, 0xc0, !PT ;  /* 0x0000038021207812 */ /* 0x000fe400078ec0ff */
[----:B------:R-:W-:Y:S02]  /*21970*/  LOP3.LUT R36, R37, 0x380, RZ, 0xc0, !PT ;  /* 0x0000038025247812 */ /* 0x000fe400078ec0ff */
[----:B------:R-:W-:-:S02]  /*21980*/  LOP3.LUT R40, R41, 0x380, RZ, 0xc0, !PT ;  /* 0x0000038029287812 */ /* 0x000fc400078ec0ff */
[----:B------:R-:W-:Y:S02]  /*21990*/  LOP3.LUT R44, R45, 0x380, RZ, 0xc0, !PT ;  /* 0x000003802d2c7812 */ /* 0x000fe400078ec0ff */
[----:B0-----:R-:W-:Y:S02]  /*219a0*/  LOP3.LUT R5, R60, 0x380, RZ, 0xc0, !PT ;  /* 0x000003803c057812 */ /* 0x001fe400078ec0ff */
[----:B------:R-:W-:Y:S01]  /*219b0*/  LOP3.LUT R48, R0, R3, RZ, 0x3c, !PT ;  /* 0x0000000300307212 */ /* 0x000fe200078e3cff */
[----:B------:R-:W-:Y:S01]  /*219c0*/  IMAD R3, R100, UR4, RZ ;  /* 0x0000000464037c24 */ /* 0x000fe2000f8e02ff */
[----:B------:R-:W-:Y:S02]  /*219d0*/  SHF.R.U64 R32, R32, 0x3, RZ ;  /* 0x0000000320207819 */ /* 0x000fe400000012ff */
[----:B------:R-:W-:Y:S02]  /*219e0*/  SHF.R.U64 R36, R36, 0x3, RZ ;  /* 0x0000000324247819 */ /* 0x000fe400000012ff */
[----:B------:R-:W-:-:S02]  /*219f0*/  SHF.R.U64 R40, R40, 0x3, RZ ;  /* 0x0000000328287819 */ /* 0x000fc400000012ff */
[----:B------:R-:W-:Y:S01]  /*21a00*/  SHF.R.U64 R44, R44, 0x3, RZ ;  /* 0x000000032c2c7819 */ /* 0x000fe200000012ff */
[C---:B------:R-:W-:Y:S01]  /*21a10*/  IMAD R9, R96.reuse, UR5, R3 ;  /* 0x0000000560097c24 */ /* 0x040fe2000f8e0203 */
[----:B------:R-:W-:Y:S01]  /*21a20*/  SHF.R.U64 R5, R5, 0x3, RZ ;  /* 0x0000000305057819 */ /* 0x000fe200000012ff */
[----:B------:R-:W-:Y:S01]  /*21a30*/  IMAD.WIDE.U32 R2, R96, UR4, RZ ;  /* 0x0000000460027c25 */ /* 0x000fe2000f8e00ff */
        /* <DEDUP_REMOVED lines=10> */
[----:B------:R-:W5:Y:S01]  /*21ae0*/  LD.E.128 R32, desc[UR42][R32.64] ;  /* 0x0000002a20207980 */ /* 0x000f62000c101d00 */
[----:B------:R-:W-:-:S02]  /*21af0*/  IMAD.IADD R3, R3, 0x1, R9 ;  /* 0x0000000103037824 */ /* 0x000fc400078e0209 */
[----:B------:R-:W-:Y:S01]  /*21b00*/  IMAD R0, R205, 0x20, R225 ;  /* 0x00000020cd007824 */ /* 0x000fe200078e02e1 */
[----:B------:R0:W5:Y:S01]  /*21b10*/  LD.E.128 R4, desc[UR42][R60.64] ;  /* 0x0000002a3c047980 */ /* 0x000162000c101d00 */
[----:B------:R-:W-:-:S03]  /*21b20*/  IMAD.WIDE.U32 R2, R168, UR4, R2 ;  /* 0x00000004a8027c25 */ /* 0x000fc6000f8e0002 */
[----:B------:R-:W5:Y:S01]  /*21b30*/  LD.E.128 R36, desc[UR42][R36.64] ;  /* 0x0000002a24247980 */ /* 0x000f62000c101d00 */
[----:B------:R-:W-:-:S03]  /*21b40*/  SHF.R.S32.HI R8, RZ, 0x1f, R15 ;  /* 0x0000001fff087819 */ /* 0x000fc6000001140f */
[----:B------:R-:W5:Y:S01]  /*21b50*/  LD.E.128 R40, desc[UR42][R40.64] ;  /* 0x0000002a28287980 */ /* 0x000f62000c101d00 */
[----:B------:R-:W-:-:S03]  /*21b60*/  IMAD.IADD R12, R177, 0x1, R0 ;  /* 0x00000001b10c7824 */ /* 0x000fc600078e0200 */
[----:B------:R-:W5:Y:S04]  /*21b70*/  LD.E.128 R44, desc[UR42][R44.64] ;  /* 0x0000002a2c2c7980 */ /* 0x000f68000c101d00 */
[----:B------:R-:W5:Y:S01]  /*21b80*/  LD.E.128 R48, desc[UR42][R48.64] ;  /* 0x0000002a30307980 */ /* 0x000f62000c101d00 */
[----:B------:R-:W-:Y:S01]  /*21b90*/  @!PT LDS RZ, [RZ] ;  /* 0x00000000fffff984 */ /* 0x000fe20000000800 */
[----:B------:R-:W-:Y:S01]  /*21ba0*/  @!PT LDS RZ, [RZ] ;  /* 0x00000000fffff984 */ /* 0x000fe20000000800 */
[----:B------:R-:W-:Y:S01]  /*21bb0*/  @!PT LDS RZ, [RZ] ;  /* 0x00000000fffff984 */ /* 0x000fe20000000800 */
[----:B------:R-:W-:Y:S01]  /*21bc0*/  @!PT LDS RZ, [RZ] ;  /* 0x00000000fffff984 */ /* 0x000fe20000000800 */
[----:B------:R3:W-:Y:S06]  /*21bd0*/  MEMBAR.ALL.CTA ;  /* 0x0000000000007992 */ /* 0x0007ec0000008000 */
[----:B---3--:R-:W3:Y:S01]  /*21be0*/  FENCE.VIEW.ASYNC.S ;  /* 0x00000000000073c6 */ /* 0x008ee20000000000 */
[----:B------:R-:W-:Y:S01]  /*21bf0*/  IMAD R3, R168, UR5, R3 ;  /* 0x00000005a8037c24 */ /* 0x000fe2000f8e0203 */
[----:B------:R-:W-:Y:S01]  /*21c00*/  ULDC.64 UR4, c[0x0][0xaf0] ;  /* 0x0002bc0000047ab9 */ /* 0x000fe20000000a00 */
[----:B-1----:R-:W-:-:S04]  /*21c10*/  @P2 IMAD.HI.U32 R0, R12, R11, RZ ;  /* 0x0000000b0c002227 */ /* 0x002fc800078e00ff */
[----:B------:R-:W-:Y:S02]  /*21c20*/  IMAD R8, R8, UR4, RZ ;  /* 0x0000000408087c24 */ /* 0x000fe4000f8e02ff */
[----:B------:R-:W-:Y:S01]  /*21c30*/  IMAD.MOV.U32 R9, RZ, RZ, R12 ;  /* 0x000000ffff097224 */ /* 0x000fe200078e000c */
[----:B--2---:R-:W-:Y:S01]  /*21c40*/  @P2 SHF.R.U32.HI R9, RZ, R13, R0 ;  /* 0x0000000dff092219 */ /* 0x004fe20000011600 */
[C---:B------:R-:W-:Y:S02]  /*21c50*/  IMAD R11, R15.reuse, UR5, R8 ;  /* 0x000000050f0b7c24 */ /* 0x040fe4000f8e0208 */
[----:B------:R-:W-:Y:S01]  /*21c60*/  IMAD.WIDE.U32 R2, R15, UR4, R2 ;  /* 0x000000040f027c25 */ /* 0x000fe2000f8e0002 */
[----:B------:R-:W-:Y:S01]  /*21c70*/  SHF.R.S32.HI R8, RZ, 0x1f, R9 ;  /* 0x0000001fff087819 */ /* 0x000fe20000011409 */
[----:B------:R-:W-:Y:S02]  /*21c80*/  ULDC.64 UR4, c[0x0][0xae0] ;  /* 0x0002b80000047ab9 */ /* 0x000fe40000000a00 */
[----:B------:R-:W-:-:S02]  /*21c90*/  IMAD.IADD R3, R3, 0x1, R11 ;  /* 0x0000000103037824 */ /* 0x000fc400078e020b */
[----:B------:R-:W-:Y:S02]  /*21ca0*/  VIADD R0, R16, 0x22820 ;  /* 0x0002282010007836 */ /* 0x000fe40000000000 */
[----:B------:R-:W-:Y:S02]  /*21cb0*/  IMAD.MOV R11, RZ, RZ, -R9 ;  /* 0x000000ffff0b7224 */ /* 0x000fe400078e0a09 */
[----:B------:R-:W-:Y:S01]  /*21cc0*/  IMAD R8, R8, UR4, RZ ;  /* 0x0000000408087c24 */ /* 0x000fe2000f8e02ff */
[----:B------:R-:W-:Y:S01]  /*21cd0*/  PRMT R0, RZ, 0x654, R0 ;  /* 0x00000654ff007816 */ /* 0x000fe20000000000 */
[----:B------:R-:W-:Y:S02]  /*21ce0*/  IMAD R11, R14, R11, R12 ;  /* 0x0000000b0e0b7224 */ /* 0x000fe400078e020c */
[C---:B------:R-:W-:Y:S01]  /*21cf0*/  IMAD R13, R9.reuse, UR5, R8 ;  /* 0x00000005090d7c24 */ /* 0x040fe2000f8e0208 */
[----:B---3--:R1:W-:Y:S01]  /*21d00*/  SYNCS.ARRIVE.TRANS64.RED.A1T0 RZ, [R0+URZ], RZ ;  /* 0x000000ff00ff79a7 */ /* 0x0083e2000810043f */
[----:B------:R-:W-:Y:S01]  /*21d10*/  IMAD.WIDE.U32 R2, R9, UR4, R2 ;  /* 0x0000000409027c25 */ /* 0x000fe2000f8e0002 */
[----:B------:R-:W-:Y:S01]  /*21d20*/  ULDC.64 UR4, c[0x0][0xad8] ;  /* 0x0002b60000047ab9 */ /* 0x000fe20000000a00 */
[----:B-1----:R-:W-:-:S02]  /*21d30*/  SHF.R.S32.HI R0, RZ, 0x1f, R11 ;  /* 0x0000001fff007819 */ /* 0x002fc4000001140b */
[----:B------:R-:W-:-:S03]  /*21d40*/  IMAD.IADD R3, R3, 0x1, R13 ;  /* 0x0000000103037824 */ /* 0x000fc600078e020d */
[----:B------:R-:W-:Y:S02]  /*21d50*/  IMAD R0, R0, UR4, RZ ;  /* 0x0000000400007c24 */ /* 0x000fe4000f8e02ff */
[----:B------:R-:W-:-:S04]  /*21d60*/  IMAD.WIDE.U32 R2, R11, UR4, R2 ;  /* 0x000000040b027c25 */ /* 0x000fc8000f8e0002 */
[----:B------:R-:W-:Y:S01]  /*21d70*/  IMAD R11, R11, UR5, R0 ;  /* 0x000000050b0b7c24 */ /* 0x000fe2000f8e0200 */
[----:B------:R-:W-:Y:S02]  /*21d80*/  ULDC.64 UR4, c[0x0][0xa80] ;  /* 0x0002a00000047ab9 */ /* 0x000fe40000000a00 */
[----:B------:R-:W-:Y:S02]  /*21d90*/  LEA R0, P0, R2, UR4, 0x1 ;  /* 0x0000000402007c11 */ /* 0x000fe4000f8008ff */
[----:B------:R-:W-:Y:S01]  /*21da0*/  IADD3 R3, R3, R11, RZ ;  /* 0x0000000b03037210 */ /* 0x000fe20007ffe0ff */
[----:B------:R-:W-:-:S03]  /*21db0*/  UMOV UR4, 0xffffffff ;  /* 0xffffffff00047882 */ /* 0x000fc60000000000 */
[----:B------:R-:W-:Y:S01]  /*21dc0*/  LEA.HI.X R2, R2, UR5, R3, 0x1, P0 ;  /* 0x0000000502027c11 */ /* 0x000fe200080f0c03 */
[----:B0-----:R-:W-:Y:S06]  /*21dd0*/  BRA.DIV UR4, `(.L_x_1796) ;  /* 0x000000d2047c7947 */ /* 0x001fec000b800000 */
[----:B------:R0:W1:Y:S04]  /*21de0*/  SHFL.IDX PT, R3, R2, RZ, 0x181f ;  /* 0x00181fff02037589 */ /* 0x00006800000e0000 */
[----:B------:R0:W2:Y:S02]  /*21df0*/  SHFL.IDX PT, R14, R0, RZ, 0x181f ;  /* 0x00181fff000e7589 */ /* 0x0000a400000e0000 */
.L_x_2083:
[----:B------:R-:W-:Y:S01]  /*21e00*/  IMAD.IADD R177, R225, 0x1, R177 ;  /* 0x00000001e1b17824 */ /* 0x000fe200078e02b1 */
[----:B------:R-:W-:Y:S04]  /*21e10*/  BSSY B1, `(.L_x_1797) ;  /* 0x000000e000017945 */ /* 0x000fe80003800000 */
[----:B------:R-:W-:-:S13]  /*21e20*/  ISETP.GE.AND P0, PT, R177, R10, PT ;  /* 0x0000000ab100720c */ /* 0x000fda0003f06270 */
[----:B------:R-:W-:Y:S05]  /*21e30*/  @P0 BRA `(.L_x_1798) ;  /* 0x00000000002c0947 */ /* 0x000fea0003800000 */
[----:B------:R-:W-:Y:S01]  /*21e40*/  ULDC UR4, c[0x0][0xac8] ;  /* 0x0002b20000047ab9 */ /* 0x000fe20000000800 */
[----:B------:R-:W-:Y:S02]  /*21e50*/  SHF.R.S32.HI R12, RZ, 0x1f, R200 ;  /* 0x0000001fff0c7819 */ /* 0x000fe400000114c8 */
[----:B------:R-:W-:Y:S02]  /*21e60*/  ISETP.GE.AND P0, PT, R200, UR4, PT ;  /* 0x00000004c8007c0c */ /* 0x000fe4000bf06270 */
[----:B------:R-:W-:Y:S02]  /*21e70*/  ISETP.GE.AND P1, PT, R204, UR4, PT ;  /* 0x00000004cc007c0c */ /* 0x000fe4000bf26270 */
[----:B------:R-:W-:-:S09]  /*21e80*/  SHF.R.S32.HI R11, RZ, 0x1f, R204 ;  /* 0x0000001fff0b7819 */ /* 0x000fd200000114cc */
[-C--:B--2---:R-:W-:Y:S02]  /*21e90*/  @!P0 LEA R8, P2, R200, R14.reuse, 0x1 ;  /* 0x0000000ec8088211 */ /* 0x084fe400078408ff */
[----:B------:R-:W-:Y:S02]  /*21ea0*/  @!P1 LEA R14, P3, R204, R14, 0x1 ;  /* 0x0000000ecc0e9211 */ /* 0x000fe400078608ff */
[-C--:B-1----:R-:W-:Y:S02]  /*21eb0*/  @!P0 LEA.HI.X R9, R200, R3.reuse, R12, 0x1, P2 ;  /* 0x00000003c8098211 */ /* 0x082fe400010f0c0c */
[----:B------:R-:W-:-:S03]  /*21ec0*/  @!P1 LEA.HI.X R15, R204, R3, R11, 0x1, P3 ;  /* 0x00000003cc0f9211 */ /* 0x000fc600018f0c0b */
[----:B-----5:R3:W-:Y:S04]  /*21ed0*/  @!P0 ST.E.128 desc[UR42][R8.64], R4 ;  /* 0x0000000408008985 */ /* 0x0207e8000c101d2a */
[----:B------:R3:W-:Y:S02]  /*21ee0*/  @!P1 ST.E.128 desc[UR42][R14.64], R36 ;  /* 0x000000240e009985 */ /* 0x0007e4000c101d2a */
.L_x_1798:
[----:B------:R-:W-:Y:S05]  /*21ef0*/  BSYNC B1 ;  /* 0x0000000000017941 */ /* 0x000fea0003800000 */
.L_x_1797:
[----:B------:R-:W-:-:S03]  /*21f00*/  UMOV UR4, 0xffffffff ;  /* 0xffffffff00047882 */ /* 0x000fc60000000000 */
[----:B------:R-:W-:Y:S05]  /*21f10*/  BRA.DIV UR4, `(.L_x_1799) ;  /* 0x000000d204607947 */ /* 0x000fea000b800000 */
[----:B-1----:R1:W4:Y:S04]  /*21f20*/  SHFL.IDX PT, R3, R2, 0x1, 0x181f ;  /* 0x00381f0002037f89 */ /* 0x00232800000e0000 */
[----:B--23--:R1:W2:Y:S02]  /*21f30*/  SHFL.IDX PT, R14, R0, 0x1, 0x181f ;  /* 0x00381f00000e7f89 */ /* 0x00c2a400000e0000 */
.L_x_2087:
[----:B-----5:R-:W-:Y:S01]  /*21f40*/  VIADD R5, R177, 0x20 ;  /* 0x00000020b1057836 */ /* 0x020fe20000000000 */
        /* <DEDUP_REMOVED lines=10> */
[-C--:B----4-:R-:W-:Y:S02]  /*21ff0*/  @!P2 LEA.HI.X R5, R200, R3.reuse, R7, 0x1, P0 ;  /* 0x00000003c805a211 */ /* 0x090fe400000f0c07 */
[----:B------:R-:W-:-:S03]  /*22000*/  @!P3 LEA.HI.X R15, R204, R3, R6, 0x1, P1 ;  /* 0x00000003cc0fb211 */ /* 0x000fc600008f0c06 */
[----:B------:R3:W-:Y:S04]  /*22010*/  @!P2 ST.E.128 desc[UR42][R4.64], R24 ;  /* 0x000000180400a985 */ /* 0x0007e8000c101d2a */
[----:B------:R3:W-:Y:S02]  /*22020*/  @!P3 ST.E.128 desc[UR42][R14.64], R40 ;  /* 0x000000280e00b985 */ /* 0x0007e4000c101d2a */
.L_x_1801:
[----:B------:R-:W-:Y:S05]  /*22030*/  BSYNC B1 ;  /* 0x0000000000017941 */ /* 0x000fea0003800000 */
.L_x_1800:
[----:B------:R-:W-:-:S03]  /*22040*/  UMOV UR4, 0xffffffff ;  /* 0xffffffff00047882 */ /* 0x000fc60000000000 */
[----:B------:R-:W-:Y:S05]  /*22050*/  BRA.DIV UR4, `(.L_x_1802) ;  /* 0x000000d204587947 */ /* 0x000fea000b800000 */
[----:B----4-:R4:W0:Y:S04]  /*22060*/  SHFL.IDX PT, R3, R2, 0x2, 0x181f ;  /* 0x00581f0002037f89 */ /* 0x01082800000e0000 */
[----:B--23--:R4:W2:Y:S02]  /*22070*/  SHFL.IDX PT, R14, R0, 0x2, 0x181f ;  /* 0x00581f00000e7f89 */ /* 0x00c8a400000e0000 */
.L_x_2091:
[----:B------:R-:W-:Y:S01]  /*22080*/  VIADD R5, R177, 0x40 ;  /* 0x00000040b1057836 */ /* 0x000fe20000000000 */
        /* <DEDUP_REMOVED lines=10> */
[-C--:B0-----:R-:W-:Y:S02]  /*22130*/  @!P2 LEA.HI.X R5, R200, R3.reuse, R7, 0x1, P0 ;  /* 0x00000003c805a211 */ /* 0x081fe400000f0c07 */
[----:B------:R-:W-:-:S03]  /*22140*/  @!P3 LEA.HI.X R15, R204, R3, R6, 0x1, P1 ;  /* 0x00000003cc0fb211 */ /* 0x000fc600008f0c06 */
[----:B------:R3:W-:Y:S04]  /*22150*/  @!P2 ST.E.128 desc[UR42][R4.64], R28 ;  /* 0x0000001c0400a985 */ /* 0x0007e8000c101d2a */
[----:B------:R3:W-:Y:S02]  /*22160*/  @!P3 ST.E.128 desc[UR42][R14.64], R44 ;  /* 0x0000002c0e00b985 */ /* 0x0007e4000c101d2a */
.L_x_1804:
[----:B------:R-:W-:Y:S05]  /*22170*/  BSYNC B1 ;  /* 0x0000000000017941 */ /* 0x000fea0003800000 */
.L_x_1803:
[----:B------:R-:W-:-:S03]  /*22180*/  UMOV UR4, 0xffffffff ;  /* 0xffffffff00047882 */ /* 0x000fc60000000000 */
[----:B------:R-:W-:Y:S05]  /*22190*/  BRA.DIV UR4, `(.L_x_1805) ;  /* 0x000000d204507947 */ /* 0x000fea000b800000 */
[----:B0-----:R0:W0:Y:S04]  /*221a0*/  SHFL.IDX PT, R3, R2, 0x3, 0x181f ;  /* 0x00781f0002037f89 */ /* 0x00102800000e0000 */
[----:B--23--:R2:W3:Y:S02]  /*221b0*/  SHFL.IDX PT, R14, R0, 0x3, 0x181f ;  /* 0x00781f00000e7f89 */ /* 0x00c4e400000e0000 */
.L_x_2095:
[----:B------:R-:W-:-:S05]  /*221c0*/  VIADD R5, R177, 0x60 ;  /* 0x00000060b1057836 */ /* 0x000fca0000000000 */
[----:B------:R-:W-:-:S13]  /*221d0*/  ISETP.GE.AND P0, PT, R5, R10, PT ;  /* 0x0000000a0500720c */ /* 0x000fda0003f06270 */
[----:B------:R-:W-:Y:S05]  /*221e0*/  @P0 BRA `(.L_x_1806) ;  /* 0x0000001c00840947 */ /* 0x000fea0003800000 */
[----:B------:R-:W-:Y:S01]  /*221f0*/  ULDC UR4, c[0x0][0xac8] ;  /* 0x0002b20000047ab9 */ /* 0x000fe20000000800 */
[----:B-12-4-:R-:W-:Y:S02]  /*22200*/  SHF.R.S32.HI R0, RZ, 0x1f, R200 ;  /* 0x0000001fff007819 */ /* 0x016fe400000114c8 */
[----:B------:R-:W-:-:S13]  /*22210*/  ISETP.GE.AND P1, PT, R200, UR4, PT ;  /* 0x00000004c8007c0c */ /* 0x000fda000bf26270 */
[----:B---3--:R-:W-:-:S04]  /*22220*/  @!P1 LEA R4, P0, R200, R14, 0x1 ;  /* 0x0000000ec8049211 */ /* 0x008fc800078008ff */
[----:B0-----:R-:W-:Y:S02]  /*22230*/  @!P1 LEA.HI.X R5, R200, R3, R0, 0x1, P0 ;  /* 0x00000003c8059211 */ /* 0x001fe400000f0c00 */
[----:B------:R-:W-:-:S03]  /*22240*/  ISETP.GE.AND P0, PT, R204, UR4, PT ;  /* 0x00000004cc007c0c */ /* 0x000fc6000bf06270 */
[----:B------:R0:W-:Y:S10]  /*22250*/  @!P1 ST.E.128 desc[UR42][R4.64], R32 ;  /* 0x0000002004009985 */ /* 0x0001f4000c101d2a */
[----:B------:R-:W-:Y:S05]  /*22260*/  @P0 BRA `(.L_x_1806) ;  /* 0x0000001c00640947 */ /* 0x000fea0003800000 */
[----:B------:R-:W-:Y:S02]  /*22270*/  SHF.R.S32.HI R0, RZ, 0x1f, R204 ;  /* 0x0000001fff007819 */ /* 0x000fe400000114cc */
[----:B------:R-:W-:-:S04]  /*22280*/  LEA R14, P0, R204, R14, 0x1 ;  /* 0x0000000ecc0e7211 */ /* 0x000fc800078008ff */
[----:B------:R-:W-:-:S05]  /*22290*/  LEA.HI.X R15, R204, R3, R0, 0x1, P0 ;  /* 0x00000003cc0f7211 */ /* 0x000fca00000f0c00 */
[----:B------:R1:W-:Y:S01]  /*222a0*/  ST.E.128 desc[UR42][R14.64], R48 ;  /* 0x000000300e007985 */ /* 0x0003e2000c101d2a */
[----:B------:R-:W-:Y:S05]  /*222b0*/  BRA `(.L_x_1806) ;  /* 0x0000001c00507947 */ /* 0x000fea0003800000 */
.L_x_1795:
[----:B------:R-:W-:Y:S01]  /*222c0*/  ULDC.64 UR4, c[0x0][0xb08] ;  /* 0x0002c20000047ab9 */ /* 0x000fe20000000a00 */
[----:B------:R-:W1:Y:S01]  /*222d0*/  @P2 LDC R8, c[0x0][0xbec] ;  /* 0x0002fb00ff082b82 */ /* 0x000e620000000800 */
[----:B0-----:R-:W-:Y:S01]  /*222e0*/  IMAD R7, R100, UR4, RZ ;  /* 0x0000000464077c24 */ /* 0x001fe2000f8e02ff */
[----:B------:R-:W-:Y:S01]  /*222f0*/  SHF.R.S32.HI R6, RZ, 0x1f, R15 ;  /* 0x0000001fff067819 */ /* 0x000fe2000001140f */
[----:B------:R-:W-:-:S04]  /*22300*/  IMAD.WIDE.U32 R4, R96, UR4, RZ ;  /* 0x0000000460047c25 */ /* 0x000fc8000f8e00ff */
[----:B------:R-:W-:Y:S01]  /*22310*/  IMAD R7, R96, UR5, R7 ;  /* 0x0000000560077c24 */ /* 0x000fe2000f8e0207 */
[----:B------:R-:W0:Y:S01]  /*22320*/  @P2 LDC R11, c[0x0][0xbf0] ;  /* 0x0002fc00ff0b2b82 */ /* 0x000e220000000800 */
[----:B------:R-:W-:Y:S02]  /*22330*/  ULDC.64 UR4, c[0x0][0xb38] ;  /* 0x0002ce0000047ab9 */ /* 0x000fe40000000a00 */
[----:B------:R-:W-:Y:S02]  /*22340*/  IMAD.IADD R5, R5, 0x1, R7 ;  /* 0x0000000105057824 */ /* 0x000fe400078e0207 */
[----:B------:R-:W-:Y:S02]  /*22350*/  IMAD.MOV.U32 R7, RZ, RZ, R25 ;  /* 0x000000ffff077224 */ /* 0x000fe400078e0019 */
        /* <DEDUP_REMOVED lines=9> */
[----:B0-----:R-:W-:Y:S01]  /*223f0*/  @P2 SHF.R.U32.HI R7, RZ, R11, R8 ;  /* 0x0000000bff072219 */ /* 0x001fe20000011608 */
[----:B------:R-:W-:Y:S02]  /*22400*/  VIADD R8, R16, 0x22820 ;  /* 0x0002282010087836 */ /* 0x000fe40000000000 */
[C---:B------:R-:W-:Y:S01]  /*22410*/  IMAD.WIDE.U32 R4, R208.reuse, UR4, R4 ;  /* 0x00000004d0047c25 */ /* 0x040fe2000f8e0004 */
[--C-:B------:R-:W-:Y:S02]  /*22420*/  SHF.R.S32.HI R6, RZ, 0x1f, R7.reuse ;  /* 0x0000001fff067819 */ /* 0x100fe40000011407 */
[----:B------:R-:W-:Y:S01]  /*22430*/  PRMT R8, RZ, 0x654, R8 ;  /* 0x00000654ff087816 */ /* 0x000fe20000000008 */
[----:B------:R-:W-:Y:S02]  /*22440*/  IMAD.MOV R9, RZ, RZ, -R7 ;  /* 0x000000ffff097224 */ /* 0x000fe400078e0a07 */
[----:B------:R-:W-:Y:S01]  /*22450*/  IMAD R5, R208, UR5, R5 ;  /* 0x00000005d0057c24 */ /* 0x000fe2000f8e0205 */
[----:B------:R-:W-:Y:S01]  /*22460*/  ULDC.64 UR4, c[0x0][0xb30] ;  /* 0x0002cc0000047ab9 */ /* 0x000fe20000000a00 */
[----:B------:R-:W-:Y:S01]  /*22470*/  IMAD R9, R14, R9, R25 ;  /* 0x000000090e097224 */ /* 0x000fe200078e0219 */
[----:B------:R0:W-:Y:S01]  /*22480*/  SYNCS.ARRIVE.TRANS64.RED.A1T0 RZ, [R8+URZ], RZ ;  /* 0x000000ff08ff79a7 */ /* 0x0001e2000810043f */
[----:B------:R-:W-:-:S02]  /*22490*/  IMAD R6, R6, UR4, RZ ;  /* 0x0000000406067c24 */ /* 0x000fc4000f8e02ff */
        /* <DEDUP_REMOVED lines=14> */
[----:B------:R0:W1:Y:S04]  /*22580*/  SHFL.IDX PT, R26, R27, RZ, 0x1c1f ;  /* 0x001c1fff1b1a7589 */ /* 0x00006800000e0000 */
[----:B------:R0:W2:Y:S02]  /*22590*/  SHFL.IDX PT, R14, R25, RZ, 0x1c1f ;  /* 0x001c1fff190e7589 */ /* 0x0000a400000e0000 */
.L_x_2098:
[----:B------:R-:W-:Y:S01]  /*225a0*/  ISETP.GE.AND P0, PT, R29, R10, PT ;  /* 0x0000000a1d00720c */ /* 0x000fe20003f06270 */
[----:B------:R-:W-:-:S12]  /*225b0*/  BSSY B1, `(.L_x_1808) ;  /* 0x0000072000017945 */ /* 0x000fd80003800000 */
[----:B------:R-:W-:Y:S05]  /*225c0*/  @P0 BRA `(.L_x_1809) ;  /* 0x0000000400c00947 */ /* 0x000fea0003800000 */
[----:B------:R-:W-:Y:S01]  /*225d0*/  ULDC UR4, c[0x0][0xac8] ;  /* 0x0002b20000047ab9 */ /* 0x000fe20000000800 */
[----:B------:R-:W-:Y:S02]  /*225e0*/  SHF.R.S32.HI R8, RZ, 0x1f, R170 ;  /* 0x0000001fff087819 */ /* 0x000fe400000114aa */
[----:B------:R-:W-:Y:S02]  /*225f0*/  ISETP.GE.AND P0, PT, R170, UR4, PT ;  /* 0x00000004aa007c0c */ /* 0x000fe4000bf06270 */
[----:B------:R-:W-:Y:S02]  /*22600*/  ISETP.GE.AND P3, PT, R223, UR4, PT ;  /* 0x00000004df007c0c */ /* 0x000fe4000bf66270 */
[----:B------:R-:W-:Y:S02]  /*22610*/  ISETP.GE.AND P2, PT, R222, UR4, PT ;  /* 0x00000004de007c0c */ /* 0x000fe4000bf46270 */
[----:B------:R-:W-:Y:S02]  /*22620*/  ISETP.GE.AND P1, PT, R221, UR4, PT ;  /* 0x00000004dd007c0c */ /* 0x000fe4000bf26270 */
[----:B------:R-:W-:-:S02]  /*22630*/  SHF.R.S32.HI R11, RZ, 0x1f, R223 ;  /* 0x0000001fff0b7819 */ /* 0x000fc400000114df */
[----:B------:R-:W-:-:S03]  /*22640*/  SHF.R.S32.HI R12, RZ, 0x1f, R222 ;  /* 0x0000001fff0c7819 */ /* 0x000fc600000114de */
[CC--:B--2---:R-:W-:Y:S01]  /*22650*/  @!P0 LEA R6, P4, R170.reuse, R14.reuse, 0x2 ;  /* 0x0000000eaa068211 */ /* 0x0c4fe200078810ff */
[----:B------:R-:W-:Y:S01]  /*22660*/  @!P0 IMAD.MOV.U32 R9, RZ, RZ, R98 ;  /* 0x000000ffff098224 */ /* 0x000fe200078e0062 */
[C---:B------:R-:W-:Y:S02]  /*22670*/  @!P3 LEA R4, P5, R223.reuse, R14, 0x2 ;  /* 0x0000000edf04b211 */ /* 0x040fe400078a10ff */
[-C--:B-1----:R-:W-:Y:S01]  /*22680*/  @!P0 LEA.HI.X R7, R170, R26.reuse, R8, 0x2, P4 ;  /* 0x0000001aaa078211 */ /* 0x082fe200020f1408 */
[----:B------:R-:W-:Y:S01]  /*22690*/  @!P0 IMAD.MOV.U32 R8, RZ, RZ, R99 ;  /* 0x000000ffff088224 */ /* 0x000fe200078e0063 */
[----:B------:R-:W-:Y:S02]  /*226a0*/  @!P3 LEA.HI.X R5, R223, R26, R11, 0x2, P5 ;  /* 0x0000001adf05b211 */ /* 0x000fe400028f140b */
[----:B------:R-:W-:Y:S02]  /*226b0*/  @!P1 LOP3.LUT R77, R77, R76, RZ, 0x3c, !PT ;  /* 0x0000004c4d4d9212 */ /* 0x000fe400078e3cff */
[----:B------:R1:W-:Y:S01]  /*226c0*/  @!P0 ST.E.64 desc[UR42][R6.64], R8 ;  /* 0x0000000806008985 */ /* 0x0003e2000c101b2a */
[----:B------:R-:W-:-:S02]  /*226d0*/  ISETP.GE.AND P0, PT, R220, UR4, PT ;  /* 0x00000004dc007c0c */ /* 0x000fc4000bf06270 */
[----:B------:R-:W-:Y:S02]  /*226e0*/  SHF.R.S32.HI R11, RZ, 0x1f, R221 ;  /* 0x0000001fff0b7819 */ /* 0x000fe400000114dd */
[----:B------:R-:W-:-:S04]  /*226f0*/  @!P1 LOP3.LUT R76, R77, R76, RZ, 0x3c, !PT ;  /* 0x0000004c4d4c9212 */ /* 0x000fc800078e3cff */
[----:B------:R-:W-:Y:S01]  /*22700*/  @!P1 LOP3.LUT R77, R77, R76, RZ, 0x3c, !PT ;  /* 0x0000004c4d4d9212 */ /* 0x000fe200078e3cff */
[----:B-1----:R-:W-:Y:S01]  /*22710*/  @!P3 IMAD.MOV.U32 R8, RZ, RZ, R97 ;  /* 0x000000ffff08b224 */ /* 0x002fe200078e0061 */
[----:B------:R-:W-:Y:S01]  /*22720*/  @!P2 LEA R6, P4, R222, R14, 0x2 ;  /* 0x0000000ede06a211 */ /* 0x000fe200078810ff */
[----:B------:R-:W-:-:S03]  /*22730*/  @!P3 IMAD.MOV.U32 R9, RZ, RZ, R95 ;  /* 0x000000ffff09b224 */ /* 0x000fc600078e005f */
[----:B------:R-:W-:Y:S02]  /*22740*/  @!P2 LEA.HI.X R7, R222, R26, R12, 0x2, P4 ;  /* 0x0000001ade07a211 */ /* 0x000fe400020f140c */
[----:B------:R1:W-:Y:S01]  /*22750*/  @!P3 ST.E.64 desc[UR42][R4.64], R8 ;  /* 0x000000080400b985 */ /* 0x0003e2000c101b2a */
[----:B------:R-:W-:Y:S02]  /*22760*/  ISETP.GE.AND P3, PT, R219, UR4, PT ;  /* 0x00000004db007c0c */ /* 0x000fe4000bf66270 */
[----:B------:R-:W-:Y:S01]  /*22770*/  SHF.R.S32.HI R12, RZ, 0x1f, R220 ;  /* 0x0000001fff0c7819 */ /* 0x000fe200000114dc */
[----:B-1----:R-:W-:Y:S01]  /*22780*/  @!P2 IMAD.MOV.U32 R8, RZ, RZ, R94 ;  /* 0x000000ffff08a224 */ /* 0x002fe200078e005e */
[----:B------:R-:W-:Y:S01]  /*22790*/  @!P1 LEA R4, P5, R221, R14, 0x2 ;  /* 0x0000000edd049211 */ /* 0x000fe200078a10ff */
[----:B------:R-:W-:-:S03]  /*227a0*/  @!P2 IMAD.MOV.U32 R9, RZ, RZ, R93 ;  /* 0x000000ffff09a224 */ /* 0x000fc600078e005d */
[----:B------:R-:W-:Y:S02]  /*227b0*/  @!P1 LEA.HI.X R5, R221, R26, R11, 0x2, P5 ;  /* 0x0000001add059211 */ /* 0x000fe400028f140b */
[----:B------:R1:W-:Y:S01]  /*227c0*/  @!P2 ST.E.64 desc[UR42][R6.64], R8 ;  /* 0x000000080600a985 */ /* 0x0003e2000c101b2a */
[----:B------:R-:W-:Y:S02]  /*227d0*/  ISETP.GE.AND P2, PT, R218, UR4, PT ;  /* 0x00000004da007c0c */ /* 0x000fe4000bf46270 */
[----:B------:R-:W-:Y:S01]  /*227e0*/  SHF.R.S32.HI R11, RZ, 0x1f, R219 ;  /* 0x0000001fff0b7819 */ /* 0x000fe200000114db */
[----:B------:R2:W-:Y:S01]  /*227f0*/  @!P1 ST.E.64 desc[UR42][R4.64], R76 ;  /* 0x0000004c04009985 */ /* 0x0005e2000c101b2a */
[----:B------:R-:W-:Y:S02]  /*22800*/  ISETP.GE.AND P1, PT, R217, UR4, PT ;  /* 0x00000004d9007c0c */ /* 0x000fe4000bf26270 */
[----:B-1----:R-:W-:Y:S01]  /*22810*/  @!P0 LEA R6, P4, R220, R14, 0x2 ;  /* 0x0000000edc068211 */ /* 0x002fe200078810ff */
[----:B------:R-:W-:-:S02]  /*22820*/  @!P0 IMAD.MOV.U32 R8, RZ, RZ, R2 ;  /* 0x000000ffff088224 */ /* 0x000fc400078e0002 */
[----:B------:R-:W-:Y:S01]  /*22830*/  @!P0 IMAD.MOV.U32 R9, RZ, RZ, R78 ;  /* 0x000000ffff098224 */ /* 0x000fe200078e004e */
[----:B------:R-:W-:Y:S01]  /*22840*/  @!P0 LEA.HI.X R7, R220, R26, R12, 0x2, P4 ;  /* 0x0000001adc078211 */ /* 0x000fe200020f140c */
[----:B------:R-:W-:Y:S01]  /*22850*/  @!P3 IMAD.MOV.U32 R2, RZ, RZ, R3 ;  /* 0x000000ffff02b224 */ /* 0x000fe200078e0003 */
[C---:B--2---:R-:W-:Y:S01]  /*22860*/  @!P3 LEA R4, P5, R219.reuse, R14, 0x2 ;  /* 0x0000000edb04b211 */ /* 0x044fe200078a10ff */
[----:B------:R-:W-:Y:S01]  /*22870*/  @!P3 IMAD.MOV.U32 R3, RZ, RZ, R0 ;  /* 0x000000ffff03b224 */ /* 0x000fe200078e0000 */
[----:B------:R-:W-:Y:S01]  /*22880*/  SHF.R.S32.HI R12, RZ, 0x1f, R218 ;  /* 0x0000001fff0c7819 */ /* 0x000fe200000114da */
[----:B------:R1:W-:Y:S01]  /*22890*/  @!P0 ST.E.64 desc[UR42][R6.64], R8 ;  /* 0x0000000806008985 */ /* 0x0003e2000c101b2a */
[----:B------:R-:W-:Y:S02]  /*228a0*/  @!P3 LEA.HI.X R5, R219, R26, R11, 0x2, P5 ;  /* 0x0000001adb05b211 */ /* 0x000fe400028f140b */
[----:B------:R-:W-:Y:S02]  /*228b0*/  ISETP.GE.AND P0, PT, R216, UR4, PT ;  /* 0x00000004d8007c0c */ /* 0x000fe4000bf06270 */
[----:B------:R-:W-:Y:S01]  /*228c0*/  SHF.R.S32.HI R11, RZ, 0x1f, R217 ;  /* 0x0000001fff0b7819 */ /* 0x000fe200000114d9 */
[----:B------:R2:W-:Y:S01]  /*228d0*/  @!P3 ST.E.64 desc[UR42][R4.64], R2 ;  /* 0x000000020400b985 */ /* 0x0005e2000c101b2a */
[----:B------:R-:W-:-:S02]  /*228e0*/  ISETP.GE.AND P3, PT, R215, UR4, PT ;  /* 0x00000004d7007c0c */ /* 0x000fc4000bf66270 */
[----:B------:R-:W-:Y:S02]  /*228f0*/  SHF.R.S32.HI R0, RZ, 0x1f, R211 ;  /* 0x0000001fff007819 */ /* 0x000fe400000114d3 */
[----:B-1----:R-:W-:-:S04]  /*22900*/  @!P2 LEA R6, P5, R218, R14, 0x2 ;  /* 0x0000000eda06a211 */ /* 0x002fc800078a10ff */
[----:B------:R-:W-:Y:S01]  /*22910*/  @!P2 LEA.HI.X R7, R218, R26, R12, 0x2, P5 ;  /* 0x0000001ada07a211 */ /* 0x000fe200028f140c */
[----:B--2---:R-:W-:Y:S01]  /*22920*/  @!P2 IMAD.MOV.U32 R4, RZ, RZ, R36 ;  /* 0x000000ffff04a224 */ /* 0x004fe200078e0024 */
[C---:B------:R-:W-:Y:S01]  /*22930*/  @!P1 LEA R2, P4, R217.reuse, R14, 0x2 ;  /* 0x0000000ed9029211 */ /* 0x040fe200078810ff */
[----:B------:R-:W-:Y:S01]  /*22940*/  @!P2 IMAD.MOV.U32 R5, RZ, RZ, R20 ;  /* 0x000000ffff05a224 */ /* 0x000fe200078e0014 */
[----:B------:R-:W-:Y:S02]  /*22950*/  ISETP.GE.AND P5, PT, R214, UR4, PT ;  /* 0x00000004d6007c0c */ /* 0x000fe4000bfa6270 */
[----:B------:R-:W-:Y:S02]  /*22960*/  @!P1 LEA.HI.X R3, R217, R26, R11, 0x2, P4 ;  /* 0x0000001ad9039211 */ /* 0x000fe400020f140b */
[----:B------:R1:W-:Y:S01]  /*22970*/  @!P2 ST.E.64 desc[UR42][R6.64], R4 ;  /* 0x000000040600a985 */ /* 0x0003e2000c101b2a */
[----:B------:R-:W-:Y:S02]  /*22980*/  SHF.R.S32.HI R11, RZ, 0x1f, R216 ;  /* 0x0000001fff0b7819 */ /* 0x000fe400000114d8 */
[----:B------:R-:W-:Y:S01]  /*22990*/  SHF.R.S32.HI R12, RZ, 0x1f, R213 ;  /* 0x0000001fff0c7819 */ /* 0x000fe200000114d5 */
[----:B-1----:R-:W-:Y:S01]  /*229a0*/  @!P1 IMAD.MOV.U32 R4, RZ, RZ, R37 ;  /* 0x000000ffff049224 */ /* 0x002fe200078e0025 */
[----:B------:R-:W-:-:S02]  /*229b0*/  @!P1 MOV R5, R21 ;  /* 0x0000001500059202 */ /* 0x000fc40000000f00 */
[----:B------:R-:W-:-:S03]  /*229c0*/  @!P0 LEA R6, P2, R216, R14, 0x2 ;  /* 0x0000000ed8068211 */ /* 0x000fc600078410ff */
[----:B------:R1:W-:Y:S01]  /*229d0*/  @!P1 ST.E.64 desc[UR42][R2.64], R4 ;  /* 0x0000000402009985 */ /* 0x0003e2000c101b2a */
[----:B------:R-:W-:Y:S02]  /*229e0*/  @!P0 LEA.HI.X R7, R216, R26, R11, 0x2, P2 ;  /* 0x0000001ad8078211 */ /* 0x000fe400010f140b */
[----:B------:R-:W-:Y:S02]  /*229f0*/  SHF.R.S32.HI R11, RZ, 0x1f, R215 ;  /* 0x0000001fff0b7819 */ /* 0x000fe400000114d7 */
[----:B------:R-:W-:Y:S02]  /*22a00*/  ISETP.GE.AND P1, PT, R213, UR4, PT ;  /* 0x00000004d5007c0c */ /* 0x000fe4000bf26270 */
[-C--:B------:R-:W-:Y:S01]  /*22a10*/  @!P5 LEA R8, P2, R214, R14.reuse, 0x2 ;  /* 0x0000000ed608d211 */ /* 0x080fe200078410ff */
[----:B-1----:R-:W-:Y:S01]  /*22a20*/  @!P0 IMAD.MOV.U32 R4, RZ, RZ, R40 ;  /* 0x000000ffff048224 */ /* 0x002fe200078e0028 */
[----:B------:R-:W-:Y:S01]  /*22a30*/  @!P3 LEA R2, P4, R215, R14, 0x2 ;  /* 0x0000000ed702b211 */ /* 0x000fe200078810ff */
[----:B------:R-:W-:-:S03]  /*22a40*/  @!P0 IMAD.MOV.U32 R5, RZ, RZ, R38 ;  /* 0x000000ffff058224 */ /* 0x000fc600078e0026 */
[-C--:B------:R-:W-:Y:S02]  /*22a50*/  @!P3 LEA.HI.X R3, R215, R26.reuse, R11, 0x2, P4 ;  /* 0x0000001ad703b211 */ /* 0x080fe400020f140b */
[----:B------:R1:W-:Y:S01]  /*22a60*/  @!P0 ST.E.64 desc[UR42][R6.64], R4 ;  /* 0x0000000406008985 */ /* 0x0003e2000c101b2a */
[----:B------:R-:W-:Y:S02]  /*22a70*/  SHF.R.S32.HI R11, RZ, 0x1f, R214 ;  /* 0x0000001fff0b7819 */ /* 0x000fe400000114d6 */
[----:B------:R-:W-:Y:S02]  /*22a80*/  ISETP.GE.AND P0, PT, R212, UR4, PT ;  /* 0x00000004d4007c0c */ /* 0x000fe4000bf06270 */
[----:B------:R-:W-:Y:S02]  /*22a90*/  @!P5 LEA.HI.X R9, R214, R26, R11, 0x2, P2 ;  /* 0x0000001ad609d211 */ /* 0x000fe400010f140b */
[----:B------:R-:W-:Y:S02]  /*22aa0*/  ISETP.GE.AND P4, PT, R209, UR4, PT ;  /* 0x00000004d1007c0c */ /* 0x000fe4000bf86270 */
[----:B------:R-:W-:Y:S01]  /*22ab0*/  SHF.R.S32.HI R11, RZ, 0x1f, R212 ;  /* 0x0000001fff0b7819 */ /* 0x000fe200000114d4 */
[----:B-1----:R-:W-:-:S02]  /*22ac0*/  @!P3 IMAD.MOV.U32 R4, RZ, RZ, R41 ;  /* 0x000000ffff04b224 */ /* 0x002fc400078e0029 */
[----:B------:R-:W-:Y:S02]  /*22ad0*/  @!P3 IMAD.MOV.U32 R5, RZ, RZ, R39 ;  /* 0x000000ffff05b224 */ /* 0x000fe400078e0027 */
[----:B------:R-:W-:Y:S02]  /*22ae0*/  @!P1 IMAD.MOV.U32 R6, RZ, RZ, R45 ;  /* 0x000000ffff069224 */ /* 0x000fe400078e002d */
[----:B------:R-:W-:Y:S01]  /*22af0*/  @!P1 IMAD.MOV.U32 R7, RZ, RZ, R43 ;  /* 0x000000ffff079224 */ /* 0x000fe200078e002b */
[----:B------:R1:W-:Y:S01]  /*22b00*/  @!P3 ST.E.64 desc[UR42][R2.64], R4 ;  /* 0x000000040200b985 */ /* 0x0003e2000c101b2a */
[----:B------:R-:W-:Y:S01]  /*22b10*/  ISETP.GE.AND P3, PT, R211, UR4, PT ;  /* 0x00000004d3007c0c */ /* 0x000fe2000bf66270 */
[----:B-1----:R-:W-:Y:S01]  /*22b20*/  @!P5 IMAD.MOV.U32 R2, RZ, RZ, R44 ;  /* 0x000000ffff02d224 */ /* 0x002fe200078e002c */
[----:B------:R-:W-:Y:S01]  /*22b30*/  @!P1 LEA R4, P2, R213, R14, 0x2 ;  /* 0x0000000ed5049211 */ /* 0x000fe200078410ff */
[----:B------:R-:W-:-:S03]  /*22b40*/  @!P5 IMAD.MOV.U32 R3, RZ, RZ, R42 ;  /* 0x000000ffff03d224 */ /* 0x000fc600078e002a */
[----:B------:R-:W-:Y:S02]  /*22b50*/  @!P1 LEA.HI.X R5, R213, R26, R12, 0x2, P2 ;  /* 0x0000001ad5059211 */ /* 0x000fe400010f140c */
[----:B------:R1:W-:Y:S01]  /*22b60*/  @!P5 ST.E.64 desc[UR42][R8.64], R2 ;  /* 0x000000020800d985 */ /* 0x0003e2000c101b2a */
[----:B------:R-:W-:-:S03]  /*22b70*/  ISETP.GE.AND P5, PT, R210, UR4, PT ;  /* 0x00000004d2007c0c */ /* 0x000fc6000bfa6270 */
[----:B------:R2:W-:Y:S01]  /*22b80*/  @!P1 ST.E.64 desc[UR42][R4.64], R6 ;  /* 0x0000000604009985 */ /* 0x0005e2000c101b2a */
[C---:B-1----:R-:W-:Y:S01]  /*22b90*/  @!P0 LEA R2, P2, R212.reuse, R14, 0x2 ;  /* 0x0000000ed4028211 */ /* 0x042fe200078410ff */
[----:B------:R-:W-:Y:S02]  /*22ba0*/  @!P3 IMAD.MOV.U32 R8, RZ, RZ, R79 ;  /* 0x000000ffff08b224 */ /* 0x000fe400078e004f */
[----:B------:R-:W-:Y:S01]  /*22bb0*/  @!P3 IMAD.MOV.U32 R9, RZ, RZ, R47 ;  /* 0x000000ffff09b224 */ /* 0x000fe200078e002f */
[----:B------:R-:W-:Y:S01]  /*22bc0*/  @!P0 LEA.HI.X R3, R212, R26, R11, 0x2, P2 ;  /* 0x0000001ad4038211 */ /* 0x000fe200010f140b */
[----:B--2---:R-:W-:Y:S01]  /*22bd0*/  @!P0 IMAD.MOV.U32 R6, RZ, RZ, R48 ;  /* 0x000000ffff068224 */ /* 0x004fe200078e0030 */
[----:B------:R-:W-:Y:S01]  /*22be0*/  @!P3 LEA R4, P1, R211, R14, 0x2 ;  /* 0x0000000ed304b211 */ /* 0x000fe200078210ff */
[----:B------:R-:W-:-:S03]  /*22bf0*/  @!P0 IMAD.MOV.U32 R7, RZ, RZ, R46 ;  /* 0x000000ffff078224 */ /* 0x000fc600078e002e */
[----:B------:R-:W-:Y:S02]  /*22c00*/  @!P3 LEA.HI.X R5, R211, R26, R0, 0x2, P1 ;  /* 0x0000001ad305b211 */ /* 0x000fe400008f1400 */
[----:B------:R1:W-:Y:S04]  /*22c10*/  @!P0 ST.E.64 desc[UR42][R2.64], R6 ;  /* 0x0000000602008985 */ /* 0x0003e8000c101b2a */
[----:B------:R2:W-:Y:S01]  /*22c20*/  @!P3 ST.E.64 desc[UR42][R4.64], R8 ;  /* 0x000000080400b985 */ /* 0x0005e2000c101b2a */
[CC--:B-1----:R-:W-:Y:S02]  /*22c30*/  @!P5 LEA R2, P0, R210.reuse, R14.reuse, 0x2 ;  /* 0x0000000ed202d211 */ /* 0x0c2fe400078010ff */
[C---:B------:R-:W-:Y:S02]  /*22c40*/  @!P4 LEA R6, P2, R209.reuse, R14, 0x2 ;  /* 0x0000000ed106c211 */ /* 0x040fe400078410ff */
[-C--:B------:R-:W-:Y:S01]  /*22c50*/  @!P5 LEA.HI.X R3, R210, R26.reuse, R229, 0x2, P0 ;  /* 0x0000001ad203d211 */ /* 0x080fe200000f14e5 */
[----:B--2---:R-:W-:Y:S01]  /*22c60*/  @!P5 IMAD.MOV.U32 R4, RZ, RZ, R82 ;  /* 0x000000ffff04d224 */ /* 0x004fe200078e0052 */
[----:B------:R-:W-:Y:S01]  /*22c70*/  @!P4 LEA.HI.X R7, R209, R26, R228, 0x2, P2 ;  /* 0x0000001ad107c211 */ /* 0x000fe200010f14e4 */
[----:B------:R-:W-:-:S02]  /*22c80*/  @!P5 IMAD.MOV.U32 R5, RZ, RZ, R80 ;  /* 0x000000ffff05d224 */ /* 0x000fc400078e0050 */
[----:B------:R-:W-:Y:S02]  /*22c90*/  @!P4 IMAD.MOV.U32 R8, RZ, RZ, R83 ;  /* 0x000000ffff08c224 */ /* 0x000fe400078e0053 */
[----:B------:R-:W-:Y:S01]  /*22ca0*/  @!P4 IMAD.MOV.U32 R9, RZ, RZ, R81 ;  /* 0x000000ffff09c224 */ /* 0x000fe200078e0051 */
[----:B------:R3:W-:Y:S04]  /*22cb0*/  @!P5 ST.E.64 desc[UR42][R2.64], R4 ;  /* 0x000000040200d985 */ /* 0x0007e8000c101b2a */
[----:B------:R3:W-:Y:S02]  /*22cc0*/  @!P4 ST.E.64 desc[UR42][R6.64], R8 ;  /* 0x000000080600c985 */ /* 0x0007e4000c101b2a */
.L_x_1809:
[----:B------:R-:W-:Y:S05]  /*22cd0*/  BSYNC B1 ;  /* 0x0000000000017941 */ /* 0x000fea0003800000 */
.L_x_1808:
[----:B------:R-:W-:-:S03]  /*22ce0*/  UMOV UR4, 0xffffffff ;  /* 0xffffffff00047882 */ /* 0x000fc60000000000 */
[----:B------:R-:W-:Y:S05]  /*22cf0*/  BRA.DIV UR4, `(.L_x_1810) ;  /* 0x000000c604f47947 */ /* 0x000fea000b800000 */
[----:B------:R4:W0:Y:S04]  /*22d00*/  SHFL.IDX PT, R0, R27, 0x1, 0x1c1f ;  /* 0x003c1f001b007f89 */ /* 0x00082800000e0000 */
[----:B--2---:R4:W2:Y:S02]  /*22d10*/  SHFL.IDX PT, R14, R25, 0x1, 0x1c1f ;  /* 0x003c1f00190e7f89 */ /* 0x0048a400000e0000 */
.L_x_2102:
[----:B------:R-:W-:-:S13]  /*22d20*/  ISETP.GE.AND P0, PT, R24, R10, PT ;  /* 0x0000000a1800720c */ /* 0x000fda0003f06270 */
[----:B------:R-:W-:Y:S05]  /*22d30*/  @P0 BRA `(.L_x_1806) ;  /* 0x0000001000b00947 */ /* 0x000fea0003800000 */
[----:B------:R-:W-:Y:S01]  /*22d40*/  ULDC UR4, c[0x0][0xac8] ;  /* 0x0002b20000047ab9 */ /* 0x000fe20000000800 */
[----:B---3--:R-:W-:Y:S02]  /*22d50*/  SHF.R.S32.HI R4, RZ, 0x1f, R170 ;  /* 0x0000001fff047819 */ /* 0x008fe400000114aa */
[----:B------:R-:W-:Y:S02]  /*22d60*/  ISETP.GE.AND P1, PT, R170, UR4, PT ;  /* 0x00000004aa007c0c */ /* 0x000fe4000bf26270 */
[----:B------:R-:W-:Y:S02]  /*22d70*/  ISETP.GE.AND P3, PT, R223, UR4, PT ;  /* 0x00000004df007c0c */ /* 0x000fe4000bf66270 */
[----:B------:R-:W-:Y:S02]  /*22d80*/  ISETP.GE.AND P2, PT, R222, UR4, PT ;  /* 0x00000004de007c0c */ /* 0x000fe4000bf46270 */
[----:B------:R-:W-:Y:S02]  /*22d90*/  SHF.R.S32.HI R9, RZ, 0x1f, R223 ;  /* 0x0000001fff097819 */ /* 0x000fe400000114df */
[----:B------:R-:W-:-:S02]  /*22da0*/  SHF.R.S32.HI R8, RZ, 0x1f, R222 ;  /* 0x0000001fff087819 */ /* 0x000fc400000114de */
[----:B------:R-:W-:Y:S02]  /*22db0*/  SHF.R.S32.HI R12, RZ, 0x1f, R221 ;  /* 0x0000001fff0c7819 */ /* 0x000fe400000114dd */
[----:B------:R-:W-:Y:S01]  /*22dc0*/  SHF.R.S32.HI R11, RZ, 0x1f, R220 ;  /* 0x0000001fff0b7819 */ /* 0x000fe200000114dc */
[----:B------:R-:W-:Y:S01]  /*22dd0*/  @!P1 IMAD.MOV.U32 R5, RZ, RZ, R84 ;  /* 0x000000ffff059224 */ /* 0x000fe200078e0054 */
[CC--:B--2---:R-:W-:Y:S01]  /*22de0*/  @!P1 LEA R2, P0, R170.reuse, R14.reuse, 0x2 ;  /* 0x0000000eaa029211 */ /* 0x0c4fe200078010ff */
[----:B------:R-:W-:Y:S01]  /*22df0*/  @!P3 IMAD.MOV.U32 R84, RZ, RZ, R50 ;  /* 0x000000ffff54b224 */ /* 0x000fe200078e0032 */
[----:B------:R-:W-:Y:S01]  /*22e00*/  @!P3 LEA R6, P4, R223, R14, 0x2 ;  /* 0x0000000edf06b211 */ /* 0x000fe200078810ff */
[----:B------:R-:W-:Y:S01]  /*22e10*/  @!P2 IMAD.MOV.U32 R50, RZ, RZ, R53 ;  /* 0x000000ffff32a224 */ /* 0x000fe200078e0035 */
[----:B0-----:R-:W-:Y:S01]  /*22e20*/  @!P1 LEA.HI.X R3, R170, R0, R4, 0x2, P0 ;  /* 0x00000000aa039211 */ /* 0x001fe200000f1404 */
[----:B------:R-:W-:Y:S01]  /*22e30*/  @!P1 IMAD.MOV.U32 R4, RZ, RZ, R49 ;  /* 0x000000ffff049224 */ /* 0x000fe200078e0031 */
[----:B------:R-:W-:-:S02]  /*22e40*/  ISETP.GE.AND P0, PT, R221, UR4, PT ;  /* 0x00000004dd007c0c */ /* 0x000fc4000bf06270 */
[----:B------:R-:W-:Y:S02]  /*22e50*/  @!P3 LEA.HI.X R7, R223, R0, R9, 0x2, P4 ;  /* 0x00000000df07b211 */ /* 0x000fe400020f1409 */
[----:B------:R0:W-:Y:S01]  /*22e60*/  @!P1 ST.E.64 desc[UR42][R2.64], R4 ;  /* 0x0000000402009985 */ /* 0x0001e2000c101b2a */
[----:B------:R-:W-:Y:S02]  /*22e70*/  ISETP.GE.AND P1, PT, R220, UR4, PT ;  /* 0x00000004dc007c0c */ /* 0x000fe4000bf26270 */
[----:B------:R-:W-:Y:S01]  /*22e80*/  ISETP.GE.AND P4, PT, R219, UR4, PT ;  /* 0x00000004db007c0c */ /* 0x000fe2000bf86270 */
[----:B------:R2:W-:Y:S01]  /*22e90*/  @!P3 ST.E.64 desc[UR42][R6.64], R84 ;  /* 0x000000540600b985 */ /* 0x0005e2000c101b2a */
[----:B------:R-:W-:Y:S02]  /*22ea0*/  ISETP.GE.AND P3, PT, R218, UR4, PT ;  /* 0x00000004da007c0c */ /* 0x000fe4000bf66270 */
[----:B------:R-:W-:Y:S02]  /*22eb0*/  SHF.R.S32.HI R13, RZ, 0x1f, R214 ;  /* 0x0000001fff0d7819 */ /* 0x000fe400000114d6 */
[----:B------:R-:W-:-:S02]  /*22ec0*/  @!P0 IMAD.MOV.U32 R53, RZ, RZ, R52 ;  /* 0x000000ffff358224 */ /* 0x000fc400078e0034 */
[----:B------:R-:W-:Y:S01]  /*22ed0*/  @!P0 IMAD.MOV.U32 R52, RZ, RZ, R54 ;  /* 0x000000ffff348224 */ /* 0x000fe200078e0036 */
[C---:B0-----:R-:W-:Y:S02]  /*22ee0*/  @!P2 LEA R2, P5, R222.reuse, R14, 0x2 ;  /* 0x0000000ede02a211 */ /* 0x041fe400078a10ff */
[----:B------:R-:W-:Y:S02]  /*22ef0*/  @!P1 IMAD.MOV.U32 R54, RZ, RZ, R57 ;  /* 0x000000ffff369224 */ /* 0x000fe400078e0039 */
[----:B------:R-:W-:Y:S01]  /*22f00*/  @!P4 IMAD.MOV.U32 R57, RZ, RZ, R56 ;  /* 0x000000ffff39c224 */ /* 0x000fe200078e0038 */
[----:B------:R-:W-:Y:S02]  /*22f10*/  @!P2 LEA.HI.X R3, R222, R0, R8, 0x2, P5 ;  /* 0x00000000de03a211 */ /* 0x000fe400028f1408 */
[C---:B------:R-:W-:Y:S02]  /*22f20*/  @!P0 LEA R8, P5, R221.reuse, R14, 0x2 ;  /* 0x0000000edd088211 */ /* 0x040fe400078a10ff */
[----:B------:R-:W-:Y:S01]  /*22f30*/  @!P4 MOV R56, R58 ;  /* 0x0000003a0038c202 */ /* 0x000fe20000000f00 */
[----:B------:R0:W-:Y:S01]  /*22f40*/  @!P2 ST.E.64 desc[UR42][R2.64], R50 ;  /* 0x000000320200a985 */ /* 0x0001e2000c101b2a */
[----:B------:R-:W-:Y:S01]  /*22f50*/  @!P1 LEA R4, P2, R220, R14, 0x2 ;  /* 0x0000000edc049211 */ /* 0x000fe200078410ff */
[----:B------:R-:W-:Y:S01]  /*22f60*/  @!P3 IMAD.MOV.U32 R58, RZ, RZ, R67 ;  /* 0x000000ffff3ab224 */ /* 0x000fe200078e0043 */
[----:B------:R-:W-:-:S02]  /*22f70*/  @!P0 LEA.HI.X R9, R221, R0, R12, 0x2, P5 ;  /* 0x00000000dd098211 */ /* 0x000fc400028f140c */
[----:B------:R-:W-:Y:S02]  /*22f80*/  @!P1 LEA.HI.X R5, R220, R0, R11, 0x2, P2 ;  /* 0x00000000dc059211 */ /* 0x000fe400010f140b */
[----:B------:R-:W-:Y:S01]  /*22f90*/  ISETP.GE.AND P2, PT, R217, UR4, PT ;  /* 0x00000004d9007c0c */ /* 0x000fe2000bf46270 */
[----:B------:R3:W-:Y:S01]  /*22fa0*/  @!P0 ST.E.64 desc[UR42][R8.64], R52 ;  /* 0x0000003408008985 */ /* 0x0007e2000c101b2a */
[C---:B--2---:R-:W-:Y:S02]  /*22fb0*/  @!P4 LEA R6, P0, R219.reuse, R14, 0x2 ;  /* 0x0000000edb06c211 */ /* 0x044fe400078010ff */
[----:B------:R-:W-:Y:S01]  /*22fc0*/  SHF.R.S32.HI R12, RZ, 0x1f, R219 ;  /* 0x0000001fff0c7819 */ /* 0x000fe200000114db */
[----:B------:R2:W-:Y:S01]  /*22fd0*/  @!P1 ST.E.64 desc[UR42][R4.64], R54 ;  /* 0x0000003604009985 */ /* 0x0005e2000c101b2a */
[----:B------:R-:W-:Y:S02]  /*22fe0*/  ISETP.GE.AND P1, PT, R216, UR4, PT ;  /* 0x00000004d8007c0c */ /* 0x000fe4000bf26270 */
[----:B------:R-:W-:-:S02]  /*22ff0*/  @!P4 LEA.HI.X R7, R219, R0, R12, 0x2, P0 ;  /* 0x00000000db07c211 */ /* 0x000fc400000f140c */
[C---:B0-----:R-:W-:Y:S02]  /*23000*/  @!P3 LEA R2, P5, R218.reuse, R14, 0x2 ;  /* 0x0000000eda02b211 */ /* 0x041fe400078a10ff */
[----:B------:R-:W-:Y:S01]  /*23010*/  SHF.R.S32.HI R11, RZ, 0x1f, R218 ;  /* 0x0000001fff0b7819 */ /* 0x000fe200000114da */
[----:B------:R-:W-:Y:S01]  /*23020*/  @!P4 ST.E.64 desc[UR42][R6.64], R56 ;  /* 0x000000380600c985 */ /* 0x000fe2000c101b2a */
[----:B------:R-:W-:Y:S01]  /*23030*/  ISETP.GE.AND P0, PT, R215, UR4, PT ;  /* 0x00000004d7007c0c */ /* 0x000fe2000bf06270 */
[----:B------:R-:W-:Y:S01]  /*23040*/  @!P2 IMAD.MOV.U32 R67, RZ, RZ, R66 ;  /* 0x000000ffff43a224 */ /* 0x000fe200078e0042 */
[----:B------:R-:W-:Y:S01]  /*23050*/  @!P3 LEA.HI.X R3, R218, R0, R11, 0x2, P5 ;  /* 0x00000000da03b211 */ /* 0x000fe200028f140b */
[----:B------:R-:W-:Y:S01]  /*23060*/  @!P2 IMAD.MOV.U32 R66, RZ, RZ, R68 ;  /* 0x000000ffff42a224 */ /* 0x000fe200078e0044 */
[----:B------:R-:W-:Y:S01]  /*23070*/  SHF.R.S32.HI R11, RZ, 0x1f, R217 ;  /* 0x0000001fff0b7819 */ /* 0x000fe200000114d9 */
[----:B------:R-:W-:Y:S01]  /*23080*/  @!P1 IMAD.MOV.U32 R68, RZ, RZ, R71 ;  /* 0x000000ffff449224 */ /* 0x000fe200078e0047 */
[----:B---3--:R-:W-:Y:S01]  /*23090*/  @!P2 LEA R8, P4, R217, R14, 0x2 ;  /* 0x0000000ed908a211 */ /* 0x008fe200078810ff */
[----:B------:R0:W-:Y:S01]  /*230a0*/  @!P3 ST.E.64 desc[UR42][R2.64], R58 ;  /* 0x0000003a0200b985 */ /* 0x0001e2000c101b2a */
[----:B------:R-:W-:-:S02]  /*230b0*/  ISETP.GE.AND P3, PT, R214, UR4, PT ;  /* 0x00000004d6007c0c */ /* 0x000fc4000bf66270 */
[----:B------:R-:W-:Y:S02]  /*230c0*/  @!P2 LEA.HI.X R9, R217, R0, R11, 0x2, P4 ;  /* 0x00000000d909a211 */ /* 0x000fe400020f140b */
[C---:B--2---:R-:W-:Y:S01]  /*230d0*/  @!P1 LEA R4, P5, R216.reuse, R14, 0x2 ;  /* 0x0000000ed8049211 */ /* 0x044fe200078a10ff */
[----:B------:R-:W-:Y:S01]  /*230e0*/  @!P0 IMAD.MOV.U32 R71, RZ, RZ, R70 ;  /* 0x000000ffff478224 */ /* 0x000fe200078e0046 */
[----:B------:R-:W-:Y:S01]  /*230f0*/  SHF.R.S32.HI R12, RZ, 0x1f, R216 ;  /* 0x0000001fff0c7819 */ /* 0x000fe200000114d8 */
[----:B------:R-:W-:Y:S01]  /*23100*/  @!P2 ST.E.64 desc[UR42][R8.64], R66 ;  /* 0x000000420800a985 */ /* 0x000fe2000c101b2a */
[----:B------:R-:W-:Y:S01]  /*23110*/  ISETP.GE.AND P2, PT, R213, UR4, PT ;  /* 0x00000004d5007c0c */ /* 0x000fe2000bf46270 */
[----:B------:R-:W-:Y:S01]  /*23120*/  @!P0 IMAD.MOV.U32 R70, RZ, RZ, R72 ;  /* 0x000000ffff468224 */ /* 0x000fe200078e0048 */
[----:B------:R-:W-:Y:S02]  /*23130*/  @!P1 LEA.HI.X R5, R216, R0, R12, 0x2, P5 ;  /* 0x00000000d8059211 */ /* 0x000fe400028f140c */
[-C--:B------:R-:W-:Y:S01]  /*23140*/  @!P0 LEA R10, P4, R215, R14.reuse, 0x2 ;  /* 0x0000000ed70a8211 */ /* 0x080fe200078810ff */
[----:B------:R-:W-:Y:S01]  /*23150*/  @!P3 IMAD.MOV.U32 R72, RZ, RZ, R87 ;  /* 0x000000ffff48b224 */ /* 0x000fe200078e0057 */
[----:B------:R-:W-:Y:S01]  /*23160*/  SHF.R.S32.HI R12, RZ, 0x1f, R215 ;  /* 0x0000001fff0c7819 */ /* 0x000fe200000114d7 */
[----:B------:R2:W-:Y:S01]  /*23170*/  @!P1 ST.E.64 desc[UR42][R4.64], R68 ;  /* 0x0000004404009985 */ /* 0x0005e2000c101b2a */
[----:B0-----:R-:W-:-:S02]  /*23180*/  @!P3 LEA R2, P1, R214, R14, 0x2 ;  /* 0x0000000ed602b211 */ /* 0x001fc400078210ff */
[-C--:B------:R-:W-:Y:S02]  /*23190*/  @!P0 LEA.HI.X R11, R215, R0.reuse, R12, 0x2, P4 ;  /* 0x00000000d70b8211 */ /* 0x080fe400020f140c */
[----:B------:R-:W-:Y:S01]  /*231a0*/  ISETP.GE.AND P4, PT, R212, UR4, PT ;  /* 0x00000004d4007c0c */ /* 0x000fe2000bf86270 */
[----:B------:R-:W-:Y:S01]  /*231b0*/  @!P2 IMAD.MOV.U32 R87, RZ, RZ, R86 ;  /* 0x000000ffff57a224 */ /* 0x000fe200078e0056 */
[----:B------:R-:W-:Y:S01]  /*231c0*/  ISETP.GE.AND P5, PT, R211, UR4, PT ;  /* 0x00000004d3007c0c */ /* 0x000fe2000bfa6270 */
[----:B------:R0:W-:Y:S01]  /*231d0*/  @!P0 ST.E.64 desc[UR42][R10.64], R70 ;  /* 0x000000460a008985 */ /* 0x0001e2000c101b2a */
[----:B------:R-:W-:Y:S01]  /*231e0*/  ISETP.GE.AND P0, PT, R210, UR4, PT ;  /* 0x00000004d2007c0c */ /* 0x000fe2000bf06270 */
[----:B------:R-:W-:Y:S01]  /*231f0*/  @!P2 IMAD.MOV.U32 R86, RZ, RZ, R88 ;  /* 0x000000ffff56a224 */ /* 0x000fe200078e0058 */
[----:B------:R-:W-:Y:S02]  /*23200*/  @!P3 LEA.HI.X R3, R214, R0, R13, 0x2, P1 ;  /* 0x00000000d603b211 */ /* 0x000fe400008f140d */
[----:B------:R-:W-:-:S02]  /*23210*/  SHF.R.S32.HI R12, RZ, 0x1f, R213 ;  /* 0x0000001fff0c7819 */ /* 0x000fc400000114d5 */
[C---:B------:R-:W-:Y:S01]  /*23220*/  @!P2 LEA R6, P1, R213.reuse, R14, 0x2 ;  /* 0x0000000ed506a211 */ /* 0x040fe200078210ff */
[----:B------:R3:W-:Y:S01]  /*23230*/  @!P3 ST.E.64 desc[UR42][R2.64], R72 ;  /* 0x000000480200b985 */ /* 0x0007e2000c101b2a */
[----:B------:R-:W-:Y:S01]  /*23240*/  SHF.R.S32.HI R13, RZ, 0x1f, R212 ;  /* 0x0000001fff0d7819 */ /* 0x000fe200000114d4 */
[----:B------:R-:W-:Y:S01]  /*23250*/  @!P4 IMAD.MOV.U32 R88, RZ, RZ, R91 ;  /* 0x000000ffff58c224 */ /* 0x000fe200078e005b */
[----:B------:R-:W-:Y:S01]  /*23260*/  @!P2 LEA.HI.X R7, R213, R0, R12, 0x2, P1 ;  /* 0x00000000d507a211 */ /* 0x000fe200008f140c */
[----:B------:R-:W-:Y:S01]  /*23270*/  @!P5 IMAD.MOV.U32 R93, RZ, RZ, R90 ;  /* 0x000000ffff5dd224 */ /* 0x000fe200078e005a */
[-C--:B--2---:R-:W-:Y:S02]  /*23280*/  @!P4 LEA R4, P1, R212, R14.reuse, 0x2 ;  /* 0x0000000ed404c211 */ /* 0x084fe400078210ff */
[----:B------:R-:W-:Y:S01]  /*23290*/  SHF.R.S32.HI R12, RZ, 0x1f, R211 ;  /* 0x0000001fff0c7819 */ /* 0x000fe200000114d3 */
[----:B------:R3:W-:Y:S01]  /*232a0*/  @!P2 ST.E.64 desc[UR42][R6.64], R86 ;  /* 0x000000560600a985 */ /* 0x0007e2000c101b2a */
[----:B------:R-:W-:-:S02]  /*232b0*/  @!P5 LEA R8, P2, R211, R14, 0x2 ;  /* 0x0000000ed308d211 */ /* 0x000fc400078410ff */
[----:B0-----:R-:W-:Y:S02]  /*232c0*/  @!P0 LEA R10, P3, R210, R14, 0x2 ;  /* 0x0000000ed20a8211 */ /* 0x001fe400078610ff */
[-C--:B------:R-:W-:Y:S02]  /*232d0*/  @!P4 LEA.HI.X R5, R212, R0.reuse, R13, 0x2, P1 ;  /* 0x00000000d405c211 */ /* 0x080fe400008f140d */
[-C--:B------:R-:W-:Y:S02]  /*232e0*/  @!P5 LEA.HI.X R9, R211, R0.reuse, R12, 0x2, P2 ;  /* 0x00000000d309d211 */ /* 0x080fe400010f140c */
[----:B------:R-:W-:Y:S01]  /*232f0*/  @!P0 LEA.HI.X R11, R210, R0, R229, 0x2, P3 ;  /* 0x00000000d20b8211 */ /* 0x000fe200018f14e5 */
[----:B------:R3:W-:Y:S04]  /*23300*/  @!P4 ST.E.64 desc[UR42][R4.64], R88 ;  /* 0x000000580400c985 */ /* 0x0007e8000c101b2a */
[----:B------:R3:W-:Y:S04]  /*23310*/  @!P5 ST.E.64 desc[UR42][R8.64], R92 ;  /* 0x0000005c0800d985 */ /* 0x0007e8000c101b2a */
[----:B------:R3:W-:Y:S01]  /*23320*/  @!P0 ST.E.64 desc[UR42][R10.64], R62 ;  /* 0x0000003e0a008985 */ /* 0x0007e2000c101b2a */
[----:B------:R-:W-:-:S13]  /*23330*/  ISETP.GE.AND P0, PT, R209, UR4, PT ;  /* 0x00000004d1007c0c */ /* 0x000fda000bf06270 */
[----:B---3--:R-:W-:Y:S05]  /*23340*/  @P0 BRA `(.L_x_1806) ;  /* 0x0000000c002c0947 */ /* 0x008fea0003800000 */
[----:B------:R-:W-:-:S04]  /*23350*/  LEA R14, P0, R209, R14, 0x2 ;  /* 0x0000000ed10e7211 */ /* 0x000fc800078010ff */
[----:B------:R-:W-:-:S05]  /*23360*/  LEA.HI.X R15, R209, R0, R228, 0x2, P0 ;  /* 0x00000000d10f7211 */ /* 0x000fca00000f14e4 */
[----:B------:R0:W-:Y:S01]  /*23370*/  ST.E.64 desc[UR42][R14.64], R64 ;  /* 0x000000400e007985 */ /* 0x0001e2000c101b2a */
[----:B------:R-:W-:Y:S05]  /*23380*/  BRA `(.L_x_1806) ;  /* 0x0000000c001c7947 */ /* 0x000fea0003800000 */
.L_x_1792:
[----:B------:R-:W-:Y:S01]  /*23390*/  ULDC.64 UR4, c[0x0][0xc08] ;  /* 0x0003020000047ab9 */ /* 0x000fe20000000a00 */
[----:B------:R-:W4:Y:S01]  /*233a0*/  LDC.64 R2, c[0x0][0xc00] ;  /* 0x00030000ff027b82 */ /* 0x000f220000000a00 */
[----:B------:R-:W-:Y:S01]  /*233b0*/  ISETP.NE.U32.AND P0, PT, RZ, UR4, PT ;  /* 0x00000004ff007c0c */ /* 0x000fe2000bf05070 */
[----:B------:R-:W-:Y:S01]  /*233c0*/  IMAD.MOV.U32 R15, RZ, RZ, RZ ;  /* 0x000000ffff0f7224 */ /* 0x000fe200078e00ff */
[----:B------:R-:W0:Y:S02]  /*233d0*/  S2R R0, SR_TID.X ;  /* 0x0000000000007919 */ /* 0x000e240000002100 */
[----:B------:R-:W-:Y:S01]  /*233e0*/  ISETP.NE.AND.EX P1, PT, RZ, UR5, PT, P0 ;  /* 0x00000005ff007c0c */ /* 0x000fe2000bf25300 */
[----:B------:R-:W-:Y:S02]  /*233f0*/  ULDC.64 UR4, c[0x0][0xc00] ;  /* 0x0003000000047ab9 */ /* 0x000fe40000000a00 */
[----:B------:R-:W-:-:S04]  /*23400*/  ISETP.NE.U32.AND P0, PT, RZ, UR4, PT ;  /* 0x00000004ff007c0c */ /* 0x000fc8000bf05070 */
[----:B------:R-:W-:-:S06]  /*23410*/  ISETP.NE.AND.EX P0, PT, RZ, UR5, PT, P0 ;  /* 0x00000005ff007c0c */ /* 0x000fcc000bf05300 */
[----:B------:R-:W1:Y:S01]  /*23420*/  @P1 LDC.64 R4, c[0x0][0xc08] ;  /* 0x00030200ff041b82 */ /* 0x000e620000000a00 */
[----:B------:R-:W-:Y:S02]  /*23430*/  ULDC UR4, c[0x0][0xa88] ;  /* 0x0002a20000047ab9 */ /* 0x000fe40000000800 */
[----:B------:R-:W-:Y:S02]  /*23440*/  IMAD.U32 R20, RZ, RZ, UR4 ;  /* 0x00000004ff147e24 */ /* 0x000fe4000f8e00ff */
[----:B----4-:R-:W-:-:S05]  /*23450*/  IMAD.WIDE R2, R207, 0x4, R2 ;  /* 0x00000004cf027825 */ /* 0x010fca00078e0202 */
[----:B------:R4:W5:Y:S01]  /*23460*/  @P0 LDG.E R15, desc[UR42][R2.64] ;  /* 0x0000002a020f0981 */ /* 0x000962000c1e1900 */
[----:B--2---:R-:W-:Y:S01]  /*23470*/  ISETP.GT.AND P2, PT, R206, 0x1, PT ;  /* 0x00000001ce00780c */ /* 0x004fe20003f44270 */
[----:B0-----:R-:W-:Y:S02]  /*23480*/  VIADD R0, R0, 0xffffff80 ;  /* 0xffffff8000007836 */ /* 0x001fe40000000000 */
[----:B-1----:R-:W-:-:S05]  /*23490*/  @P1 IMAD.WIDE R4, R207, 0x4, R4 ;  /* 0x00000004cf041825 */ /* 0x002fca00078e0204 */
[----:B------:R4:W5:Y:S01]  /*234a0*/  @P1 LDG.E R20, desc[UR42][R4.64] ;  /* 0x0000002a04141981 */ /* 0x000962000c1e1900 */
[----:B------:R-:W-:Y:S02]  /*234b0*/  ISETP.GT.AND P3, PT, R0, 0x7f, PT ;  /* 0x0000007f0000780c */ /* 0x000fe40003f64270 */
[----:B-----5:R-:W-:Y:S01]  /*234c0*/  SHF.R.S32.HI R24, RZ, 0x1f, R207 ;  /* 0x0000001fff187819 */ /* 0x020fe200000114cf */
[----:B------:R-:W-:Y:S10]  /*234d0*/  @P1 BRA `(.L_x_1811) ;  /* 0x0000000000101947 */ /* 0x000ff40003800000 */
[----:B------:R-:W-:Y:S05]  /*234e0*/  @!P0 BRA `(.L_x_1811) ;  /* 0x00000000000c8947 */ /* 0x000fea0003800000 */
[----:B----4-:R-:W2:Y:S04]  /*234f0*/  LDG.E R5, desc[UR42][R2.64] ;  /* 0x0000002a02057981 */ /* 0x010ea8000c1e1900 */
[----:B------:R-:W2:Y:S02]  /*23500*/  LDG.E R20, desc[UR42][R2.64+0x4] ;  /* 0x0000042a02147981 */ /* 0x000ea4000c1e1900 */
[----:B--2---:R-:W-:-:S07]  /*23510*/  IMAD.IADD R20, R20, 0x1, -R5 ;  /* 0x0000000114147824 */ /* 0x004fce00078e0a05 */
.L_x_1811:
[----:B------:R-:W-:Y:S01]  /*23520*/  BSSY B1, `(.L_x_1812) ;  /* 0x0000036000017945 */ /* 0x000fe20003800000 */
[----:B------:R-:W-:Y:S02]  /*23530*/  SEL R25, R207, RZ, !P0 ;  /* 0x000000ffcf197207 */ /* 0x000fe40004000000 */
[----:B------:R-:W-:Y:S02]  /*23540*/  SEL R24, R24, RZ, !P0 ;  /* 0x000000ff18187207 */ /* 0x000fe40004000000 */
[----:B------:R-:W-:Y:S01]  /*23550*/  SHF.R.S32.HI R14, RZ, 0x1f, R15 ;  /* 0x0000001fff0e7819 */ /* 0x000fe2000001140f */
[----:B------:R-:W-:Y:S06]  /*23560*/  @P3 BRA `(.L_x_1813) ;  /* 0x0000000000c43947 */ /* 0x000fec0003800000 */
[----:B----4-:R-:W0:Y:S01]  /*23570*/  S2R R2, SR_TID.X ;  /* 0x0000000000027919 */ /* 0x010e220000002100 */
[----:B------:R-:W1:Y:S02]  /*23580*/  LDC R29, c[0x0][0xbe8] ;  /* 0x0002fa00ff1d7b82 */ /* 0x000e640000000800 */
[----:B-1----:R-:W-:Y:S01]  /*23590*/  IMAD R0, R20, R29, RZ ;  /* 0x0000001d14007224 */ /* 0x002fe200078e02ff */
[----:B0-----:R-:W-:-:S04]  /*235a0*/  IADD3 R27, R177, -0x80, R2 ;  /* 0xffffff80b11b7810 */ /* 0x001fc80007ffe002 */
        /* <DEDUP_REMOVED lines=9> */
[----:B------:R-:W2:Y:S08]  /*23640*/  LDC.64 R8, c[0x0][R26+0x218] ;  /* 0x000086001a087b82 */ /* 0x000eb00000000a00 */
[----:B------:R-:W4:Y:S08]  /*23650*/  LDC.64 R6, c[0x0][R26+0x228] ;  /* 0x00008a001a067b82 */ /* 0x000f300000000a00 */
[----:B------:R-:W5:Y:S08]  /*23660*/  LDC.64 R4, c[0x0][R26+0x210] ;  /* 0x000084001a047b82 */ /* 0x000f700000000a00 */
[----:B------:R-:W3:Y:S08]  /*23670*/  @P0 LDC R0, c[0x0][0xbec] ;  /* 0x0002fb00ff000b82 */ /* 0x000ef00000000800 */
[----:B------:R-:W4:Y:S01]  /*23680*/  @P0 LDC R33, c[0x0][0xbf0] ;  /* 0x0002fc00ff210b82 */ /* 0x000f220000000800 */
[----:B-1----:R-:W-:-:S07]  /*23690*/  IMAD R11, R11, R25, RZ ;  /* 0x000000190b0b7224 */ /* 0x002fce00078e02ff */
[----:B0-----:R-:W0:Y:S01]  /*236a0*/  @!P3 LDC R2, c[0x0][0xb50] ;  /* 0x0002d400ff02bb82 */ /* 0x001e220000000800 */
[----:B------:R-:W-:Y:S02]  /*236b0*/  IMAD R11, R10, R24, R11 ;  /* 0x000000180a0b7224 */ /* 0x000fe400078e020b */
[----:B---3--:R-:W-:-:S05]  /*236c0*/  @P0 IMAD.HI.U32 R0, R27, R0, RZ ;  /* 0x000000001b000227 */ /* 0x008fca00078e00ff */
[----:B------:R-:W1:Y:S01]  /*236d0*/  @!P3 LDC R3, c[0x0][0xb54] ;  /* 0x0002d500ff03bb82 */ /* 0x000e620000000800 */
[-C--:B--2---:R-:W-:Y:S02]  /*236e0*/  IMAD R31, R9, R168.reuse, RZ ;  /* 0x000000a8091f7224 */ /* 0x084fe400078e02ff */
[----:B------:R-:W-:Y:S01]  /*236f0*/  IMAD.WIDE.U32 R12, R8, R168, RZ ;  /* 0x000000a8080c7225 */ /* 0x000fe200078e00ff */
[----:B----4-:R-:W-:Y:S02]  /*23700*/  @P0 SHF.R.U32.HI R21, RZ, R33, R0 ;  /* 0x00000021ff150219 */ /* 0x010fe40000011600 */
[----:B------:R-:W-:Y:S01]  /*23710*/  SEL R33, R208, RZ, P3 ;  /* 0x000000ffd0217207 */ /* 0x000fe20001800000 */
[----:B------:R-:W-:-:S04]  /*23720*/  IMAD.WIDE.U32 R8, R10, R25, RZ ;  /* 0x000000190a087225 */ /* 0x000fc800078e00ff */
[----:B------:R-:W-:Y:S01]  /*23730*/  IMAD.IADD R13, R31, 0x1, R13 ;  /* 0x000000011f0d7824 */ /* 0x000fe200078e020d */
[----:B------:R-:W-:Y:S01]  /*23740*/  IADD3 R12, P0, P1, R8, R12, R15 ;  /* 0x0000000c080c7210 */ /* 0x000fe2000791e00f */
[----:B------:R-:W-:Y:S02]  /*23750*/  IMAD.MOV R0, RZ, RZ, -R21 ;  /* 0x000000ffff007224 */ /* 0x000fe400078e0a15 */
[----:B------:R-:W-:Y:S02]  /*23760*/  IMAD.IADD R11, R9, 0x1, R11 ;  /* 0x00000001090b7824 */ /* 0x000fe400078e020b */
[-C--:B------:R-:W-:Y:S02]  /*23770*/  IMAD R31, R7, R33.reuse, RZ ;  /* 0x00000021071f7224 */ /* 0x080fe400078e02ff */
[----:B------:R-:W-:-:S04]  /*23780*/  IMAD.WIDE.U32 R6, R6, R33, RZ ;  /* 0x0000002106067225 */ /* 0x000fc800078e00ff */
[----:B------:R-:W-:Y:S01]  /*23790*/  IMAD R9, R29, R0, R27 ;  /* 0x000000001d097224 */ /* 0x000fe200078e021b */
[----:B------:R-:W-:Y:S01]  /*237a0*/  IADD3.X R0, R11, R13, R14, P0, P1 ;  /* 0x0000000d0b007210 */ /* 0x000fe200007e240e */
[----:B------:R-:W-:Y:S01]  /*237b0*/  IMAD.IADD R7, R31, 0x1, R7 ;  /* 0x000000011f077824 */ /* 0x000fe200078e0207 */
[----:B------:R-:W-:Y:S02]  /*237c0*/  IADD3 R6, P0, P1, R21, R12, R6 ;  /* 0x0000000c15067210 */ /* 0x000fe4000791e006 */
[----:B------:R-:W-:Y:S02]  /*237d0*/  SHF.R.S32.HI R21, RZ, 0x1f, R21 ;  /* 0x0000001fff157819 */ /* 0x000fe40000011415 */
[----:B------:R-:W-:Y:S02]  /*237e0*/  SHF.R.S32.HI R11, RZ, 0x1f, R9 ;  /* 0x0000001fff0b7819 */ /* 0x000fe40000011409 */
[----:B------:R-:W-:Y:S01]  /*237f0*/  IADD3.X R7, R21, R0, R7, P0, P1 ;  /* 0x0000000015077210 */ /* 0x000fe200007e2407 */
[----:B-----5:R-:W-:-:S04]  /*23800*/  IMAD R0, R5, R9, RZ ;  /* 0x0000000905007224 */ /* 0x020fc800078e02ff */
[C---:B------:R-:W-:Y:S02]  /*23810*/  IMAD R11, R4.reuse, R11, R0 ;  /* 0x0000000b040b7224 */ /* 0x040fe400078e0200 */
[----:B------:R-:W-:-:S04]  /*23820*/  IMAD.WIDE.U32 R4, R4, R9, R6 ;  /* 0x0000000904047225 */ /* 0x000fc800078e0006 */
[----:B------:R-:W-:Y:S01]  /*23830*/  IMAD.IADD R0, R5, 0x1, R11 ;  /* 0x0000000105007824 */ /* 0x000fe200078e020b */
[----:B0-----:R-:W-:Y:S01]  /*23840*/  LEA R2, P0, R4, R2, 0x2 ;  /* 0x0000000204027211 */ /* 0x001fe200078010ff */
[----:B------:R-:W-:-:S03]  /*23850*/  IMAD.MOV.U32 R5, RZ, RZ, -0x800000 ;  /* 0xff800000ff057424 */ /* 0x000fc600078e00ff */
[----:B-1----:R-:W-:-:S05]  /*23860*/  LEA.HI.X R3, R4, R3, R0, 0x2, P0 ;  /* 0x0000000304037211 */ /* 0x002fca00000f1400 */
[----:B------:R0:W-:Y:S04]  /*23870*/  STG.E desc[UR42][R2.64], R5 ;  /* 0x0000000502007986 */ /* 0x0001e8000c10192a */
.L_x_1813:
[----:B------:R-:W-:Y:S05]  /*23880*/  BSYNC B1 ;  /* 0x0000000000017941 */ /* 0x000fea0003800000 */
.L_x_1812:
[----:B------:R-:W-:Y:S05]  /*23890*/  @P2 BRA `(.L_x_1806) ;  /* 0x0000000400d82947 */ /* 0x000fea0003800000 */
[----:B------:R-:W1:Y:S01]  /*238a0*/  LDC R21, c[0x0][0xbe8] ;  /* 0x0002fa00ff157b82 */ /* 0x000e620000000800 */
[----:B------:R-:W-:Y:S01]  /*238b0*/  ULDC.64 UR4, c[0x0][0xaa0] ;  /* 0x0002a80000047ab9 */ /* 0x000fe20000000a00 */
[----:B------:R-:W-:Y:S01]  /*238c0*/  ULDC.64 UR6, c[0x0][0xaf0] ;  /* 0x0002bc0000067ab9 */ /* 0x000fe20000000a00 */
[----:B------:R-:W-:Y:S02]  /*238d0*/  IMAD R0, R14, UR4, RZ ;  /* 0x000000040e007c24 */ /* 0x000fe4000f8e02ff */
[----:B0---4-:R-:W-:-:S04]  /*238e0*/  IMAD.WIDE.U32 R2, R15, UR4, RZ ;  /* 0x000000040f027c25 */ /* 0x011fc8000f8e00ff */
[----:B------:R-:W-:Y:S01]  /*238f0*/  IMAD R5, R15, UR5, R0 ;  /* 0x000000050f057c24 */ /* 0x000fe2000f8e0200 */
[----:B------:R-:W-:Y:S01]  /*23900*/  ULDC.64 UR4, c[0x0][0xae8] ;  /* 0x0002ba0000047ab9 */ /* 0x000fe20000000a00 */
[----:B------:R-:W-:-:S03]  /*23910*/  IMAD R0, R205, 0x20, R225 ;  /* 0x00000020cd007824 */ /* 0x000fc600078e02e1 */
[----:B------:R-:W-:Y:S01]  /*23920*/  IADD3 R3, R3, R5, RZ ;  /* 0x0000000503037210 */ /* 0x000fe20007ffe0ff */
[----:B------:R-:W-:Y:S02]  /*23930*/  IMAD.IADD R9, R177, 0x1, R0 ;  /* 0x00000001b1097824 */ /* 0x000fe400078e0200 */
[----:B------:R-:W-:-:S04]  /*23940*/  IMAD.WIDE.U32 R2, R168, UR4, R2 ;  /* 0x00000004a8027c25 */ /* 0x000fc8000f8e0002 */
[----:B------:R-:W-:Y:S01]  /*23950*/  IMAD.MOV.U32 R5, RZ, RZ, R9 ;  /* 0x000000ffff057224 */ /* 0x000fe200078e0009 */
[----:B-1----:R-:W-:Y:S01]  /*23960*/  ISETP.NE.AND P0, PT, R21, 0x1, PT ;  /* 0x000000011500780c */ /* 0x002fe20003f05270 */
[----:B------:R-:W-:Y:S01]  /*23970*/  IMAD R3, R168, UR5, R3 ;  /* 0x00000005a8037c24 */ /* 0x000fe2000f8e0203 */
[----:B------:R-:W-:Y:S01]  /*23980*/  ULDC.64 UR4, c[0x0][0xae0] ;  /* 0x0002b80000047ab9 */ /* 0x000fe20000000a00 */
[----:B------:R-:W-:-:S10]  /*23990*/  IMAD.WIDE.U32 R2, R25, UR6, R2 ;  /* 0x0000000619027c25 */ /* 0x000fd4000f8e0002 */
        /* <DEDUP_REMOVED lines=24> */
[----:B------:R-:W-:Y:S06]  /*23b20*/  BRA.DIV UR4, `(.L_x_1814) ;  /* 0x000000ba04b07947 */ /* 0x000fec000b800000 */
[----:B------:R0:W1:Y:S04]  /*23b30*/  SHFL.IDX PT, R3, R2, RZ, 0x181f ;  /* 0x00181fff02037589 */ /* 0x00006800000e0000 */
[----:B------:R0:W2:Y:S02]  /*23b40*/  SHFL.IDX PT, R14, R0, RZ, 0x181f ;  /* 0x00181fff000e7589 */ /* 0x0000a400000e0000 */
.L_x_2105:
[----:B------:R-:W-:Y:S01]  /*23b50*/  IMAD R21, R20, R21, RZ ;  /* 0x0000001514157224 */ /* 0x000fe200078e02ff */
[----:B------:R-:W-:Y:S01]  /*23b60*/  BSSY B1, `(.L_x_1815) ;  /* 0x000000f000017945 */ /* 0x000fe20003800000 */
[----:B------:R-:W-:-:S05]  /*23b70*/  IMAD.IADD R6, R225, 0x1, R177 ;  /* 0x00000001e1067824 */ /* 0x000fca00078e02b1 */
        /* <DEDUP_REMOVED lines=11> */
[----:B------:R4:W-:Y:S04]  /*23c30*/  @!P2 ST.E.128 desc[UR42][R4.64], RZ ;  /* 0x000000ff0400a985 */ /* 0x0009e8000c101d2a */
[----:B------:R4:W-:Y:S02]  /*23c40*/  @!P3 ST.E.128 desc[UR42][R14.64], RZ ;  /* 0x000000ff0e00b985 */ /* 0x0009e4000c101d2a */
.L_x_1816:
[----:B------:R-:W-:Y:S05]  /*23c50*/  BSYNC B1 ;  /* 0x0000000000017941 */ /* 0x000fea0003800000 */
.L_x_1815:
[----:B------:R-:W-:-:S03]  /*23c60*/  UMOV UR4, 0xffffffff ;  /* 0xffffffff00047882 */ /* 0x000fc60000000000 */
[----:B------:R-:W-:Y:S05]  /*23c70*/  BRA.DIV UR4, `(.L_x_1817) ;  /* 0x000000ba04907947 */ /* 0x000fea000b800000 */
[----:B-1----:R1:W0:Y:S04]  /*23c80*/  SHFL.IDX PT, R3, R2, 0x1, 0x181f ;  /* 0x00381f0002037f89 */ /* 0x00222800000e0000 */
[----:B--2-4-:R1:W2:Y:S02]  /*23c90*/  SHFL.IDX PT, R14, R0, 0x1, 0x181f ;  /* 0x00381f00000e7f89 */ /* 0x0142a400000e0000 */
.L_x_2109:
        /* <DEDUP_REMOVED lines=13> */
[----:B------:R4:W-:Y:S04]  /*23d70*/  @!P2 ST.E.128 desc[UR42][R4.64], RZ ;  /* 0x000000ff0400a985 */ /* 0x0009e8000c101d2a */
[----:B------:R4:W-:Y:S02]  /*23d80*/  @!P3 ST.E.128 desc[UR42][R14.64], RZ ;  /* 0x000000ff0e00b985 */ /* 0x0009e4000c101d2a */
.L_x_1819:
[----:B------:R-:W-:Y:S05]  /*23d90*/  BSYNC B1 ;  /* 0x0000000000017941 */ /* 0x000fea0003800000 */
.L_x_1818:
[----:B------:R-:W-:-:S03]  /*23da0*/  UMOV UR4, 0xffffffff ;  /* 0xffffffff00047882 */ /* 0x000fc60000000000 */
[----:B------:R-:W-:Y:S05]  /*23db0*/  BRA.DIV UR4, `(.L_x_1820) ;  /* 0x000000ba04887947 */ /* 0x000fea000b800000 */
[----:B0-----:R0:W0:Y:S04]  /*23dc0*/  SHFL.IDX PT, R3, R2, 0x2, 0x181f ;  /* 0x00581f0002037f89 */ /* 0x00102800000e0000 */
[----:B--2-4-:R2:W4:Y:S02]  /*23dd0*/  SHFL.IDX PT, R14, R0, 0x2, 0x181f ;  /* 0x00581f00000e7f89 */ /* 0x01452400000e0000 */
.L_x_2113:
        /* <DEDUP_REMOVED lines=9> */
[-C--:B----4-:R-:W-:Y:S02]  /*23e70*/  @!P2 LEA R4, P0, R200, R14.reuse, 0x1 ;  /* 0x0000000ec804a211 */ /* 0x090fe400078008ff */
[----:B------:R-:W-:Y:S02]  /*23e80*/  @!P3 LEA R14, P1, R204, R14, 0x1 ;  /* 0x0000000ecc0eb211 */ /* 0x000fe400078208ff */
[-C--:B0-----:R-:W-:Y:S02]  /*23e90*/  @!P2 LEA.HI.X R5, R200, R3.reuse, R8, 0x1, P0 ;  /* 0x00000003c805a211 */ /* 0x081fe400000f0c08 */
[----:B------:R-:W-:-:S03]  /*23ea0*/  @!P3 LEA.HI.X R15, R204, R3, R7, 0x1, P1 ;  /* 0x00000003cc0fb211 */ /* 0x000fc600008f0c07 */
[----:B------:R0:W-:Y:S04]  /*23eb0*/  @!P2 ST.E.128 desc[UR42][R4.64], RZ ;  /* 0x000000ff0400a985 */ /* 0x0001e8000c101d2a */
[----:B------:R0:W-:Y:S02]  /*23ec0*/  @!P3 ST.E.128 desc[UR42][R14.64], RZ ;  /* 0x000000ff0e00b985 */ /* 0x0001e4000c101d2a */
.L_x_1822:
[----:B------:R-:W-:Y:S05]  /*23ed0*/  BSYNC B1 ;  /* 0x0000000000017941 */ /* 0x000fea0003800000 */
.L_x_1821:
[----:B------:R-:W-:-:S03]  /*23ee0*/  UMOV UR4, 0xffffffff ;  /* 0xffffffff00047882 */ /* 0x000fc60000000000 */
[----:B------:R-:W-:Y:S05]  /*23ef0*/  BRA.DIV UR4, `(.L_x_1823) ;  /* 0x000000ba04807947 */ /* 0x000fea000b800000 */
[----:B0-----:R0:W0:Y:S04]  /*23f00*/  SHFL.IDX PT, R3, R2, 0x3, 0x181f ;  /* 0x00781f0002037f89 */ /* 0x00102800000e0000 */
[----:B----4-:R4:W0:Y:S02]  /*23f10*/  SHFL.IDX PT, R14, R0, 0x3, 0x181f ;  /* 0x00781f00000e7f89 */ /* 0x01082400000e0000 */
.L_x_2117:
[----:B-12-4-:R-:W-:-:S05]  /*23f20*/  VIADD R0, R6, 0x60 ;  /* 0x0000006006007836 */ /* 0x016fca0000000000 */
[----:B------:R-:W-:-:S13]  /*23f30*/  ISETP.GE.AND P0, PT, R0, R21, PT ;  /* 0x000000150000720c */ /* 0x000fda0003f06270 */
[----:B------:R-:W-:Y:S05]  /*23f40*/  @P0 BRA `(.L_x_1806) ;  /* 0x00000000002c0947 */ /* 0x000fea0003800000 */
[----:B------:R-:W-:Y:S01]  /*23f50*/  ULDC UR4, c[0x0][0xac8] ;  /* 0x0002b20000047ab9 */ /* 0x000fe20000000800 */
[----:B------:R-:W-:Y:S02]  /*23f60*/  SHF.R.S32.HI R7, RZ, 0x1f, R200 ;  /* 0x0000001fff077819 */ /* 0x000fe400000114c8 */
[----:B------:R-:W-:Y:S02]  /*23f70*/  ISETP.GE.AND P2, PT, R200, UR4, PT ;  /* 0x00000004c8007c0c */ /* 0x000fe4000bf46270 */
[----:B------:R-:W-:Y:S02]  /*23f80*/  ISETP.GE.AND P3, PT, R204, UR4, PT ;  /* 0x00000004cc007c0c */ /* 0x000fe4000bf66270 */
[----:B0-----:R-:W-:-:S09]  /*23f90*/  SHF.R.S32.HI R2, RZ, 0x1f, R204 ;  /* 0x0000001fff027819 */ /* 0x001fd200000114cc */
[-C--:B------:R-:W-:Y:S02]  /*23fa0*/  @!P2 LEA R4, P0, R200, R14.reuse, 0x1 ;  /* 0x0000000ec804a211 */ /* 0x080fe400078008ff */
[----:B------:R-:W-:Y:S02]  /*23fb0*/  @!P3 LEA R14, P1, R204, R14, 0x1 ;  /* 0x0000000ecc0eb211 */ /* 0x000fe400078208ff */
[-C--:B------:R-:W-:Y:S02]  /*23fc0*/  @!P2 LEA.HI.X R5, R200, R3.reuse, R7, 0x1, P0 ;  /* 0x00000003c805a211 */ /* 0x080fe400000f0c07 */
[----:B------:R-:W-:-:S03]  /*23fd0*/  @!P3 LEA.HI.X R15, R204, R3, R2, 0x1, P1 ;  /* 0x00000003cc0fb211 */ /* 0x000fc600008f0c02 */
[----:B------:R0:W-:Y:S04]  /*23fe0*/  @!P2 ST.E.128 desc[UR42][R4.64], RZ ;  /* 0x000000ff0400a985 */ /* 0x0001e8000c101d2a */
[----:B------:R0:W-:Y:S02]  /*23ff0*/  @!P3 ST.E.128 desc[UR42][R14.64], RZ ;  /* 0x000000ff0e00b985 */ /* 0x0001e4000c101d2a */
.L_x_1806:
[----:B------:R-:W-:Y:S05]  /*24000*/  BSYNC B0 ;  /* 0x0000000000007941 */ /* 0x000fea0003800000 */
.L_x_1791:
[----:B------:R-:W-:Y:S02]  /*24010*/  ULDC UR4, c[0x0][0xc3c] ;  /* 0x00030f0000047ab9 */ /* 0x000fe40000000800 */
[----:B---3--:R-:W-:-:S13]  /*24020*/  ISETP.GE.AND P0, PT, R191, UR4, PT ;  /* 0x00000004bf007c0c */ /* 0x008fda000bf06270 */
[----:B------:R-:W-:Y:S05]  /*24030*/  @!P0 BRA `(.L_x_1824) ;  /* 0xfffffdd4005c8947 */ /* 0x000fea000383ffff */
[----:B------:R-:W-:Y:S05]  /*24040*/  BRA `(.L_x_1581) ;  /* 0x0000008400587947 */ /* 0x000fea0003800000 */
.L_x_1579:
        /* <DEDUP_REMOVED lines=10> */
[----:B------:R0:W1:Y:S01]  /*240f0*/  @P0 LDS.128 R16, [R2+0x228d0] ;  /* 0x0228d00002100984 */ /* 0x0000620000000c00 */
[----:B------:R-:W-:Y:S06]  /*24100*/  @P0 BAR.ARV 0x4, 0x180 ;  /* 0x0106000000000b1d */ /* 0x000fec0000002000 */
[----:B------:R-:W-:Y:S05]  /*24110*/  @P0 BRA `(.L_x_1825) ;  /* 0x0000000c00980947 */ /* 0x000fea0003800000 */
[----:B------:R-:W2:Y:S01]  /*24120*/  S2R R4, SR_TID.X ;  /* 0x0000000000047919 */ /* 0x000ea20000002100 */
[----:B------:R-:W-:Y:S01]  /*24130*/  ULDC UR4, c[0x0][0xc3c] ;  /* 0x00030f0000047ab9 */ /* 0x000fe20000000800 */
[----:B------:R-:W-:Y:S02]  /*24140*/  IMAD.MOV.U32 R0, RZ, RZ, RZ ;  /* 0x000000ffff007224 */ /* 0x000fe400078e00ff */
[----:B------:R-:W-:Y:S01]  /*24150*/  IMAD.MOV.U32 R9, RZ, RZ, RZ ;  /* 0x000000ffff097224 */ /* 0x000fe200078e00ff */
        /* <DEDUP_REMOVED lines=41> */
.L_x_1828:
[----:B------:R-:W0:Y:S01]  /*243f0*/  LDC R0, c[0x0][0xc3c] ;  /* 0x00030f00ff007b82 */ /* 0x000e220000000800 */
[----:B------:R-:W-:Y:S01]  /*24400*/  UIADD3 UR4, UR4, 0x1f, URZ ;  /* 0x0000001f04047890 */ /* 0x000fe2000fffe03f */
[----:B------:R-:W-:Y:S02]  /*24410*/  ULDC UR7, c[0x0][0xc3c] ;  /* 0x00030f0000077ab9 */ /* 0x000fe40000000800 */
[----:B-1----:R-:W-:-:S03]  /*24420*/  IMAD.U32 R19, RZ, RZ, UR7 ;  /* 0x00000007ff137e24 */ /* 0x002fc6000f8e00ff */
        /* <DEDUP_REMOVED lines=29> */
[----:B0-----:R-:W-:-:S04]  /*24600*/  IMAD R3, R2, UR5, RZ ;  /* 0x0000000502037c24 */ /* 0x001fc8000f8e02ff */
[----:B------:R-:W-:-:S05]  /*24610*/  IMAD.IADD R6, R3, 0x1, R6 ;  /* 0x0000000103067824 */ /* 0x000fca00078e0206 */
[----:B------:R-:W-:-:S13]  /*24620*/  ISETP.GT.AND P6, PT, R6, UR6, PT ;  /* 0x0000000606007c0c */ /* 0x000fda000bfc4270 */
[----:B------:R-:W-:Y:S05]  /*24630*/  @!P6 BRA `(.L_x_1828) ;  /* 0xfffffffc006ce947 */ /* 0x000fea000383ffff */
.L_x_1826:
        /* <DEDUP_REMOVED lines=9> */
[----:B0-----:R-:W-:-:S07]  /*246d0*/  ISETP.NE.AND P1, PT, R9, 0x1, PT ;  /* 0x000000010900780c */ /* 0x001fce0003f25270 */
[----:B-1----:R-:W-:Y:S06]  /*246e0*/  @!P0 BRA `(.L_x_1829) ;  /* 0x0000000000088947 */ /* 0x002fec0003800000 */
[----:B------:R-:W-:-:S06]  /*246f0*/  VIADD R16, R19, 0xffffffff ;  /* 0xffffffff13107836 */ /* 0x000fcc0000000000 */
[----:B------:R0:W1:Y:S02]  /*24700*/  SHFL.IDX PT, R16, R5, R16, 0x1f ;  /* 0x00001f1005107589 */ /* 0x00006400000e0000 */
.L_x_1829:
[----:B-1----:R-:W-:Y:S02]  /*24710*/  IMAD R16, R16, UR5, R3 ;  /* 0x0000000510107c24 */ /* 0x002fe4000f8e0203 */
[----:B------:R-:W-:-:S03]  /*24720*/  VIADD R19, R19, UR4 ;  /* 0x0000000413137c36 */ /* 0x000fc60008000000 */
[----:B0-----:R-:W-:Y:S01]  /*24730*/  IADD3 R5, -R16, UR6, RZ ;  /* 0x0000000610057c10 */ /* 0x001fe2000fffe1ff */
[----:B------:R-:W-:Y:S06]  /*24740*/  @!P1 BRA `(.L_x_1830) ;  /* 0x0000000000e89947 */ /* 0x000fec0003800000 */
[-C--:B--2---:R-:W-:Y:S02]  /*24750*/  IABS R12, R0.reuse ;  /* 0x00000000000c7213 */ /* 0x084fe40000000000 */
[----:B------:R-:W-:Y:S02]  /*24760*/  IABS R4, R9 ;  /* 0x0000000900047213 */ /* 0x000fe40000000000 */
[----:B------:R-:W0:Y:S01]  /*24770*/  I2F.RP R6, R12 ;  /* 0x0000000c00067306 */ /* 0x000e220000209400 */
[----:B------:R-:W-:-:S07]  /*24780*/  IABS R10, R0 ;  /* 0x00000000000a7213 */ /* 0x000fce0000000000 */
[----:B------:R-:W1:Y:S08]  /*24790*/  I2F.RP R8, R4 ;  /* 0x0000000400087306 */ /* 0x000e700000209400 */
[----:B0-----:R-:W0:Y:S08]  /*247a0*/  MUFU.RCP R6, R6 ;  /* 0x0000000600067308 */ /* 0x001e300000001000 */
[----:B-1----:R-:W-:Y:S01]  /*247b0*/  MUFU.RCP R8, R8 ;  /* 0x0000000800087308 */ /* 0x002fe20000001000 */
        /* <DEDUP_REMOVED lines=35> */
[----:B------:R-:W-:Y:S01]  /*249f0*/  @!P1 IMAD.IADD R3, R3, 0x1, -R4 ;  /* 0x0000000103039824 */ /* 0x000fe200078e0a04 */
[----:B------:R-:W-:Y:S02]  /*24a00*/  @!P1 IADD3 R2, R2, 0x1, RZ ;  /* 0x0000000102029810 */ /* 0x000fe40007ffe0ff */
        /* <DEDUP_REMOVED lines=14> */
.L_x_1830:
[----:B------:R-:W0:Y:S02]  /*24af0*/  LDC.64 R2, c[0x0][0xc90] ;  /* 0x00032400ff027b82 */ /* 0x000e240000000a00 */
[----:B0-----:R-:W-:-:S05]  /*24b00*/  IMAD.WIDE R2, R19, 0x4, R2 ;  /* 0x0000000413027825 */ /* 0x001fca00078e0202 */
        /* <DEDUP_REMOVED lines=31> */
[----:B------:R-:W-:-:S04]  /*24d00*/  VIADDMNMX R11, R3, UR5, R11, PT ;  /* 0x00000005030b7c46 */ /* 0x000fc8000b80010b */
        /* <DEDUP_REMOVED lines=24> */
[----:B------:R-:W-:Y:S02]  /*24e90*/  @!P2 IADD3 R2, -R2, RZ, RZ ;  /* 0x000000ff0202a210 */ /* 0x000fe40007ffe1ff */
[----:B------:R-:W-:-:S05]  /*24ea0*/  @!P1 LOP3.LUT R2, RZ, R11, RZ, 0x33, !PT ;  /* 0x0000000bff029212 */ /* 0x000fca00078e33ff */
[----:B------:R-:W-:-:S07]  /*24eb0*/  IMAD R18, R2, R18, R3 ;  /* 0x0000001202127224 */ /* 0x000fce00078e0203 */
.L_x_1831:
[----:B------:R-:W-:-:S05]  /*24ec0*/  LOP3.LUT R17, RZ, R2, RZ, 0x33, !PT ;  /* 0x00000002ff117212 */ /* 0x000fca00078e33ff */
[----:B------:R-:W-:Y:S01]  /*24ed0*/  IMAD.IADD R17, R0, 0x1, R17 ;  /* 0x0000000100117824 */ /* 0x000fe200078e0211 */
[----:B------:R-:W-:Y:S06]  /*24ee0*/  BRA `(.L_x_1832) ;  /* 0x00000000000c7947 */ /* 0x000fec0003800000 */
.L_x_1827:
[----:B------:R-:W-:Y:S02]  /*24ef0*/  IMAD.MOV.U32 R17, RZ, RZ, RZ ;  /* 0x000000ffff117224 */ /* 0x000fe400078e00ff */
[----:B------:R-:W-:Y:S02]  /*24f00*/  IMAD.U32 R16, RZ, RZ, UR6 ;  /* 0x00000006ff107e24 */ /* 0x000fe4000f8e00ff */
[----:B------:R-:W-:-:S07]  /*24f10*/  IMAD.MOV.U32 R18, RZ, RZ, RZ ;  /* 0x000000ffff127224 */ /* 0x000fce00078e00ff */
.L_x_1832:
[----:B------:R-:W-:-:S13]  /*24f20*/  ISETP.NE.AND P0, PT, R7, RZ, PT ;  /* 0x000000ff0700720c */ /* 0x000fda0003f05270 */
[----:B------:R-:W0:Y:S01]  /*24f30*/  @!P0 S2R R3, SR_CgaCtaId ;  /* 0x0000000000038919 */ /* 0x000e220000008800 */
[----:B------:R-:W-:-:S04]  /*24f40*/  @!P0 MOV R0, 0x400 ;  /* 0x0000040000008802 */ /* 0x000fc80000000f00 */
[----:B0-----:R-:W-:-:S05]  /*24f50*/  @!P0 LEA R0, R3, R0, 0x18 ;  /* 0x0000000003008211 */ /* 0x001fca00078ec0ff */
[----:B------:R2:W-:Y:S01]  /*24f60*/  @!P0 STS.128 [R0+0x228d0], R16 ;  /* 0x0228d01000008388 */ /* 0x0005e20000000c00 */
[----:B------:R-:W-:Y:S06]  /*24f70*/  BAR.ARV 0x5, 0x180 ;  /* 0x0146000000007b1d */ /* 0x000fec0000002000 */
.L_x_1825:
        /* <DEDUP_REMOVED lines=8> */
[----:B------:R-:W-:Y:S01]  /*25000*/  MOV R23, 0x400 ;  /* 0x0000040000177802 */ /* 0x000fe20000000f00 */
[----:B------:R-:W-:Y:S01]  /*25010*/  IMAD.MOV.U32 R33, RZ, RZ, 0x40 ;  /* 0x00000040ff217424 */ /* 0x000fe200078e00ff */
[----:B------:R-:W-:Y:S01]  /*25020*/  BSSY B7, `(.L_x_1833) ;  /* 0x0000719000077945 */ /* 0x000fe20003800000 */
[----:B------:R-:W-:Y:S01]  /*25030*/  IMAD.MOV.U32 R31, RZ, RZ, 0x20 ;  /* 0x00000020ff1f7424 */ /* 0x000fe200078e00ff */
[----:B------:R-:W-:Y:S01]  /*25040*/  CS2R R24, SRZ ;  /* 0x0000000000187805 */ /* 0x000fe2000001ff00 */
[----:B------:R-:W-:Y:S01]  /*25050*/  IMAD.MOV.U32 R29, RZ, RZ, 0x1 ;  /* 0x00000001ff1d7424 */ /* 0x000fe200078e00ff */
[----:B------:R-:W-:Y:S01]  /*25060*/  ULDC.64 UR40, c[0x0][0x198] ;  /* 0x0000660000287ab9 */ /* 0x000fe20000000a00 */
[----:B------:R-:W-:Y:S01]  /*25070*/  IMAD.MOV.U32 R28, RZ, RZ, 0x1 ;  /* 0x00000001ff1c7424 */ /* 0x000fe200078e00ff */
[----:B------:R-:W-:-:S02]  /*25080*/  ULOP3.LUT UR39, UR36, 0x2, URZ, 0xfc, !UPT ;  /* 0x0000000224277892 */ /* 0x000fc4000f8efc3f */
[----:B------:R-:W-:Y:S01]  /*25090*/  ULOP3.LUT UR37, UR36, 0x1, URZ, 0xfc, !UPT ;  /* 0x0000000124257892 */ /* 0x000fe2000f8efc3f */
[----:B------:R-:W-:Y:S01]  /*250a0*/  ULDC UR38, c[0x0][0xc] ;  /* 0x0000030000267ab9 */ /* 0x000fe20000000800 */
[C---:B-1----:R-:W-:Y:S01]  /*250b0*/  IMAD.SHL.U32 R35, R12.reuse, 0x10, RZ ;  /* 0x000000100c237824 */ /* 0x042fe200078e00ff */
[C---:B------:R-:W-:Y:S01]  /*250c0*/  LOP3.LUT R11, R12.reuse, 0x7f, RZ, 0xc0, !PT ;  /* 0x0000007f0c0b7812 */ /* 0x040fe200078ec0ff */
[C---:B------:R-:W-:Y:S01]  /*250d0*/  IMAD.SHL.U32 R5, R12.reuse, 0x2, RZ ;  /* 0x000000020c057824 */ /* 0x040fe200078e00ff */
[----:B------:R-:W-:Y:S01]  /*250e0*/  SHF.R.U32.HI R4, RZ, 0x1, R12 ;  /* 0x00000001ff047819 */ /* 0x000fe2000001160c */
[C---:B0-----:R-:W-:Y:S01]  /*250f0*/  IMAD.SHL.U32 R2, R12.reuse, 0x80, RZ ;  /* 0x000000800c027824 */ /* 0x041fe200078e00ff */
[----:B------:R-:W-:Y:S01]  /*25100*/  SHF.R.U32.HI R8, RZ, 0x5, R11 ;  /* 0x00000005ff087819 */ /* 0x000fe2000001160b */
[----:B------:R-:W-:Y:S01]  /*25110*/  IMAD.SHL.U32 R7, R12, 0x4, RZ ;  /* 0x000000040c077824 */ /* 0x000fe200078e00ff */
[C---:B--2---:R-:W-:Y:S02]  /*25120*/  LOP3.LUT R0, R35.reuse, 0x1b0, RZ, 0xc0, !PT ;  /* 0x000001b023007812 */ /* 0x044fe400078ec0ff */
[----:B------:R-:W-:-:S02]  /*25130*/  LOP3.LUT R3, R35, 0x40, RZ, 0xc0, !PT ;  /* 0x0000004023037812 */ /* 0x000fc400078ec0ff */
[----:B------:R-:W-:Y:S02]  /*25140*/  LOP3.LUT R0, R0, 0x30, R5, 0x78, !PT ;  /* 0x0000003000007812 */ /* 0x000fe400078e7805 */
[----:B------:R-:W-:Y:S01]  /*25150*/  LOP3.LUT R5, R2, 0x400, RZ, 0xc0, !PT ;  /* 0x0000040002057812 */ /* 0x000fe200078ec0ff */
[----:B------:R-:W-:Y:S01]  /*25160*/  IMAD R3, R8, 0x200, R3 ;  /* 0x0000020008037824 */ /* 0x000fe200078e0203 */
[----:B------:R-:W-:-:S03]  /*25170*/  R2P PR, R12, 0x16 ;  /* 0x000000160c007804 */ /* 0x000fc60000000000 */
[----:B------:R-:W-:Y:S01]  /*25180*/  IMAD.IADD R9, R0, 0x1, R3 ;  /* 0x0000000100097824 */ /* 0x000fe200078e0203 */
[----:B------:R-:W-:Y:S01]  /*25190*/  LOP3.LUT R3, R2, 0x380, RZ, 0xc0, !PT ;  /* 0x0000038002037812 */ /* 0x000fe200078ec0ff */
[----:B------:R-:W-:Y:S01]  /*251a0*/  IMAD R5, R8, 0x800, R5 ;  /* 0x0000080008057824 */ /* 0x000fe200078e0205 */
[----:B------:R-:W-:Y:S01]  /*251b0*/  SEL R34, R33, 0xffffffc0, !P2 ;  /* 0xffffffc021227807 */ /* 0x000fe20005000000 */
[----:B------:R-:W-:Y:S01]  /*251c0*/  IMAD.SHL.U32 R0, R12, 0x20, RZ ;  /* 0x000000200c007824 */ /* 0x000fe200078e00ff */
[C---:B------:R-:W-:Y:S01]  /*251d0*/  LOP3.LUT R4, R3.reuse, 0x30, R4, 0xf8, !PT ;  /* 0x0000003003047812 */ /* 0x040fe200078ef804 */
[----:B------:R-:W-:Y:S01]  /*251e0*/  STL [R1+0x8], R9 ;  /* 0x0000080901007387 */ /* 0x000fe20000100800 */
[----:B------:R-:W-:Y:S02]  /*251f0*/  LOP3.LUT R6, R3, 0x10, R12, 0xf8, !PT ;  /* 0x0000001003067812 */ /* 0x000fe400078ef80c */
[--C-:B------:R-:W-:Y:S02]  /*25200*/  LOP3.LUT R3, R4, 0x70, R35.reuse, 0x78, !PT ;  /* 0x0000007004037812 */ /* 0x100fe400078e7823 */
[----:B------:R-:W-:-:S02]  /*25210*/  LOP3.LUT R6, R6, 0x70, R35, 0x78, !PT ;  /* 0x0000007006067812 */ /* 0x000fc400078e7823 */
[----:B------:R-:W-:Y:S02]  /*25220*/  LOP3.LUT R3, R3, 0xc00, R2, 0xf8, !PT ;  /* 0x00000c0003037812 */ /* 0x000fe400078ef802 */
[----:B------:R-:W-:Y:S01]  /*25230*/  LOP3.LUT R10, R0, 0x380, RZ, 0xc0, !PT ;  /* 0x00000380000a7812 */ /* 0x000fe200078ec0ff */
[----:B------:R-:W-:Y:S01]  /*25240*/  IMAD.IADD R2, R5, 0x1, R6 ;  /* 0x0000000105027824 */ /* 0x000fe200078e0206 */
[----:B------:R-:W-:Y:S01]  /*25250*/  SEL R33, R33, 0xffffffc0, !P4 ;  /* 0xffffffc021217807 */ /* 0x000fe20006000000 */
[----:B------:R0:W-:Y:S01]  /*25260*/  STL [R1+0x10], R3 ;  /* 0x0000100301007387 */ /* 0x0001e20000100800 */
[----:B------:R-:W-:Y:S02]  /*25270*/  LOP3.LUT R10, R10, 0x30, R35, 0xf8, !PT ;  /* 0x000000300a0a7812 */ /* 0x000fe400078ef823 */
[----:B------:R-:W-:Y:S01]  /*25280*/  LOP3.LUT R35, R35, 0x30, RZ, 0xc0, !PT ;  /* 0x0000003023237812 */ /* 0x000fe200078ec0ff */
[----:B------:R1:W-:Y:S01]  /*25290*/  STL [R1+0xc], R2 ;  /* 0x00000c0201007387 */ /* 0x0003e20000100800 */
[----:B------:R-:W-:-:S02]  /*252a0*/  LOP3.LUT R32, R10, 0x70, R7, 0x78, !PT ;  /* 0x000000700a207812 */ /* 0x000fc400078e7807 */
[----:B------:R-:W-:Y:S02]  /*252b0*/  SEL R31, R31, 0xffffffe0, !P1 ;  /* 0xffffffe01f1f7807 */ /* 0x000fe40004800000 */
[----:B0-----:R-:W-:Y:S01]  /*252c0*/  SHF.R.U32.HI R3, RZ, 0x2, R11 ;  /* 0x00000002ff037819 */ /* 0x001fe2000001160b */
[----:B-1----:R-:W-:-:S03]  /*252d0*/  IMAD.SHL.U32 R2, R8, 0x400, RZ ;  /* 0x0000040008027824 */ /* 0x002fc600078e00ff */
[----:B------:R-:W-:Y:S01]  /*252e0*/  LOP3.LUT R0, R3, 0x60, R0, 0xf8, !PT ;  /* 0x0000006003007812 */ /* 0x000fe200078ef800 */
[----:B---3--:R-:W-:Y:S01]  /*252f0*/  IMAD.U32 R2, RZ, RZ, UR4 ;  /* 0x00000004ff027e24 */ /* 0x008fe2000f8e00ff */
[----:B------:R-:W-:-:S04]  /*25300*/  LOP3.LUT R3, R35, 0x40, RZ, 0xfc, !PT ;  /* 0x0000004023037812 */ /* 0x000fc800078efcff */
[----:B------:R-:W-:Y:S01]  /*25310*/  LEA R23, R2, R23, 0x18 ;  /* 0x0000001702177211 */ /* 0x000fe200078ec0ff */
[----:B------:R0:W-:Y:S04]  /*25320*/  STL [R1+0x4], R2 ;  /* 0x0000040201007387 */ /* 0x0001e80000100800 */
[----:B------:R-:W-:Y:S01]  /*25330*/  IMAD.IADD R0, R23, 0x1, R9 ;  /* 0x0000000117007824 */ /* 0x000fe200078e0209 */
[----:B------:R1:W-:Y:S04]  /*25340*/  STL [R1+0x30], RZ ;  /* 0x000030ff01007387 */ /* 0x0003e80000100800 */
[----:B------:R1:W-:Y:S01]  /*25350*/  STL [R1+0x14], R0 ;  /* 0x0000140001007387 */ /* 0x0003e20000100800 */
[----:B0-----:R-:W-:-:S07]  /*25360*/  LOP3.LUT R2, R35, 0x80, RZ, 0xfc, !PT ;  /* 0x0000008023027812 */ /* 0x001fce00078efcff */
.L_x_1967:
[----:B------:R-:W-:Y:S05]  /*25370*/  YIELD ;  /* 0x0000000000007946 */ /* 0x000fea0003800000 */
[----:B------:R-:W-:Y:S01]  /*25380*/  ULDC.64 UR4, c[0x0][0xa28] ;  /* 0x00028a0000047ab9 */ /* 0x000fe20000000a00 */
[----:B------:R-:W-:Y:S01]  /*25390*/  IMAD.MOV.U32 R37, RZ, RZ, RZ ;  /* 0x000000ffff257224 */ /* 0x000fe200078e00ff */
[----:B------:R-:W-:Y:S01]  /*253a0*/  ISETP.NE.U32.AND P0, PT, RZ, UR4, PT ;  /* 0x00000004ff007c0c */ /* 0x000fe2000bf05070 */
[----:B0-----:R-:W0:Y:S01]  /*253b0*/  LDC.64 R4, c[0x0][0xa00] ;  /* 0x00028000ff047b82 */ /* 0x001e220000000a00 */
[----:B-12---:R-:W-:Y:S01]  /*253c0*/  MOV R0, RZ ;  /* 0x000000ff00007202 */ /* 0x006fe20000000f00 */
[----:B------:R-:W-:Y:S01]  /*253d0*/  ULDC.64 UR6, c[0x0][0xa10] ;  /* 0x0002840000067ab9 */ /* 0x000fe20000000a00 */
[----:B------:R-:W-:Y:S01]  /*253e0*/  ISETP.NE.AND.EX P0, PT, RZ, UR5, PT, P0 ;  /* 0x00000005ff007c0c */ /* 0x000fe2000bf05300 */
[----:B------:R-:W-:-:S12]  /*253f0*/  ULDC.64 UR4, c[0x0][0xa18] ;  /* 0x0002860000047ab9 */ /* 0x000fd80000000a00 */
[----:B------:R-:W1:Y:S02]  /*25400*/  @P0 LDC.64 R2, c[0x0][0xa28] ;  /* 0x00028a00ff020b82 */ /* 0x000e640000000a00 */
[----:B-1----:R-:W-:-:S05]  /*25410*/  @P0 IMAD.WIDE R2, R19, 0x4, R2 ;  /* 0x0000000413020825 */ /* 0x002fca00078e0202 */
[----:B------:R1:W5:Y:S01]  /*25420*/  @P0 LDG.E R37, desc[UR42][R2.64] ;  /* 0x0000002a02250981 */ /* 0x000362000c1e1900 */
[----:B------:R-:W-:Y:S01]  /*25430*/  ISETP.NE.U32.AND P0, PT, RZ, UR4, PT ;  /* 0x00000004ff007c0c */ /* 0x000fe2000bf05070 */
[----:B0-----:R-:W-:Y:S01]  /*25440*/  IMAD.WIDE R4, R19, 0x4, R4 ;  /* 0x0000000413047825 */ /* 0x001fe200078e0204 */
[----:B------:R-:W-:Y:S02]  /*25450*/  ISETP.NE.U32.AND P1, PT, RZ, UR6, PT ;  /* 0x00000006ff007c0c */ /* 0x000fe4000bf25070 */
[----:B------:R-:W-:Y:S01]  /*25460*/  ISETP.NE.AND.EX P2, PT, RZ, UR5, PT, P0 ;  /* 0x00000005ff007c0c */ /* 0x000fe2000bf45300 */
[----:B------:R-:W-:Y:S01]  /*25470*/  ULDC.64 UR4, c[0x0][0xa00] ;  /* 0x0002800000047ab9 */ /* 0x000fe20000000a00 */
[----:B------:R-:W-:Y:S01]  /*25480*/  ISETP.NE.AND.EX P1, PT, RZ, UR7, PT, P1 ;  /* 0x00000007ff007c0c */ /* 0x000fe2000bf25310 */
[----:B------:R-:W-:Y:S01]  /*25490*/  IMAD.MOV.U32 R6, RZ, RZ, RZ ;  /* 0x000000ffff067224 */ /* 0x000fe200078e00ff */
[----:B------:R-:W-:Y:S01]  /*254a0*/  ISETP.NE.U32.AND P0, PT, RZ, UR4, PT ;  /* 0x00000004ff007c0c */ /* 0x000fe2000bf05070 */
[----:B-1----:R-:W0:Y:S03]  /*254b0*/  LDC.64 R2, c[0x0][0xa10] ;  /* 0x00028400ff027b82 */ /* 0x002e260000000a00 */
[----:B------:R-:W-:-:S05]  /*254c0*/  ISETP.NE.AND.EX P0, PT, RZ, UR5, PT, P0 ;  /* 0x00000005ff007c0c */ /* 0x000fca000bf05300 */
[----:B------:R-:W1:Y:S08]  /*254d0*/  @P2 LDC.64 R8, c[0x0][0xa18] ;  /* 0x00028600ff082b82 */ /* 0x000e700000000a00 */
[----:B------:R-:W2:Y:S01]  /*254e0*/  @P0 LDG.E R0, desc[UR42][R4.64] ;  /* 0x0000002a04000981 */ /* 0x000ea2000c1e1900 */
[----:B0-----:R-:W-:-:S05]  /*254f0*/  IMAD.WIDE R2, R19, 0x4, R2 ;  /* 0x0000000413027825 */ /* 0x001fca00078e0202 */
[----:B------:R-:W5:Y:S01]  /*25500*/  @P1 LDG.E R6, desc[UR42][R2.64] ;  /* 0x0000002a02061981 */ /* 0x000f62000c1e1900 */
[----:B------:R-:W-:Y:S02]  /*25510*/  ULDC UR4, c[0x0][0x288] ;  /* 0x0000a20000047ab9 */ /* 0x000fe40000000800 */
[----:B------:R-:W-:Y:S01]  /*25520*/  IMAD.U32 R27, RZ, RZ, UR4 ;  /* 0x00000004ff1b7e24 */ /* 0x000fe2000f8e00ff */
[----:B------:R-:W-:Y:S02]  /*25530*/  ULDC.64 UR4, c[0x0][0x418] ;  /* 0x0001060000047ab9 */ /* 0x000fe40000000a00 */
[----:B------:R-:W-:-:S03]  /*25540*/  UISETP.NE.U32.AND UP0, UPT, UR4, URZ, UPT ;  /* 0x0000003f0400728c */ /* 0x000fc6000bf05070 */
[----:B------:R-:W-:Y:S01]  /*25550*/  ULDC UR4, c[0x0][0x424] ;  /* 0x0001090000047ab9 */ /* 0x000fe20000000800 */
[----:B------:R-:W-:Y:S01]  /*25560*/  UISETP.NE.AND.EX UP0, UPT, UR5, URZ, UPT, UP0 ;  /* 0x0000003f0500728c */ /* 0x000fe2000bf05300 */
[----:B-1----:R-:W-:Y:S02]  /*25570*/  @P2 IMAD.WIDE R8, R19, 0x4, R8 ;  /* 0x0000000413082825 */ /* 0x002fe400078e0208 */
[----:B------:R-:W-:Y:S01]  /*25580*/  ULDC UR5, c[0x0][0x2f0] ;  /* 0x0000bc0000057ab9 */ /* 0x000fe20000000800 */
[----:B------:R-:W-:Y:S02]  /*25590*/  USEL UR4, UR4, 0x1, UP0 ;  /* 0x0000000104047887 */ /* 0x000fe40008000000 */
[----:B------:R0:W5:Y:S02]  /*255a0*/  @P2 LDG.E R27, desc[UR42][R8.64] ;  /* 0x0000002a081b2981 */ /* 0x000164000c1e1900 */
[----:B------:R-:W-:-:S03]  /*255b0*/  UIMAD UR4, UR4, UR5, URZ ;  /* 0x00000005040472a4 */ /* 0x000fc6000f8e023f */
[----:B------:R-:W-:-:S03]  /*255c0*/  ULDC UR5, c[0x0][0x348] ;  /* 0x0000d20000057ab9 */ /* 0x000fc60000000800 */
[----:B------:R-:W-:Y:S02]  /*255d0*/  IMAD.U32 R7, RZ, RZ, UR4 ;  /* 0x00000004ff077e24 */ /* 0x000fe4000f8e00ff */
[----:B0-----:R-:W-:Y:S01]  /*255e0*/  IMAD.U32 R8, RZ, RZ, UR5 ;  /* 0x00000005ff087e24 */ /* 0x001fe2000f8e00ff */
[----:B--2---:R0:W-:Y:S01]  /*255f0*/  STL [R1+0x18], R0 ;  /* 0x0000180001007387 */ /* 0x0041e20000100800 */
[----:B------:R-:W-:Y:S05]  /*25600*/  @P2 BRA `(.L_x_1834) ;  /* 0x0000000000102947 */ /* 0x000fea0003800000 */
[----:B------:R-:W-:Y:S05]  /*25610*/  @!P0 BRA `(.L_x_1834) ;  /* 0x00000000000c8947 */ /* 0x000fea0003800000 */
[----:B-----5:R-:W2:Y:S04]  /*25620*/  LDG.E R27, desc[UR42][R4.64] ;  /* 0x0000002a041b7981 */ /* 0x020ea8000c1e1900 */
[----:B------:R-:W2:Y:S02]  /*25630*/  LDG.E R4, desc[UR42][R4.64+0x4] ;  /* 0x0000042a04047981 */ /* 0x000ea4000c1e1900 */
[----:B--2---:R-:W-:-:S07]  /*25640*/  IMAD.IADD R27, R4, 0x1, -R27 ;  /* 0x00000001041b7824 */ /* 0x004fce00078e0a1b */
.L_x_1834:
[----:B------:R-:W-:Y:S01]  /*25650*/  ULDC.64 UR4, c[0x0][0xa20] ;  /* 0x0002880000047ab9 */ /* 0x000fe20000000a00 */
[C---:B0-----:R-:W-:Y:S02]  /*25660*/  LOP3.LUT R0, R18.reuse, 0xff000000, RZ, 0xc0, !PT ;  /* 0xff00000012007812 */ /* 0x041fe400078ec0ff */
[----:B------:R-:W-:Y:S02]  /*25670*/  ISETP.NE.U32.AND P0, PT, RZ, UR4, PT ;  /* 0x00000004ff007c0c */ /* 0x000fe4000bf05070 */
[----:B------:R-:W-:Y:S02]  /*25680*/  SHF.R.U32.HI R0, RZ, 0x8, R0 ;  /* 0x00000008ff007819 */ /* 0x000fe40000011600 */
[----:B------:R-:W-:Y:S02]  /*25690*/  ISETP.NE.AND.EX P0, PT, RZ, UR5, PT, P0 ;  /* 0x00000005ff007c0c */ /* 0x000fe4000bf05300 */
[C---:B------:R-:W-:Y:S02]  /*256a0*/  LOP3.LUT R4, R18.reuse, 0xff0000, RZ, 0xc0, !PT ;  /* 0x00ff000012047812 */ /* 0x040fe400078ec0ff */
[----:B------:R-:W-:-:S02]  /*256b0*/  LOP3.LUT R18, R18, 0xffff, RZ, 0xc0, !PT ;  /* 0x0000ffff12127812 */ /* 0x000fc400078ec0ff */
[----:B------:R-:W-:-:S07]  /*256c0*/  LEA.HI R0, R4, R0, RZ, 0x10 ;  /* 0x0000000004007211 */ /* 0x000fce00078f80ff */
[----:B------:R-:W-:Y:S05]  /*256d0*/  @!P0 BRA `(.L_x_1835) ;  /* 0x0000000000108947 */ /* 0x000fea0003800000 */
[----:B------:R-:W0:Y:S02]  /*256e0*/  LDC.64 R4, c[0x0][0xa20] ;  /* 0x00028800ff047b82 */ /* 0x000e240000000a00 */
[----:B0-----:R-:W-:-:S05]  /*256f0*/  IMAD.WIDE R4, R19, 0x4, R4 ;  /* 0x0000000413047825 */ /* 0x001fca00078e0204 */
[----:B------:R0:W5:Y:S01]  /*25700*/  LDG.E R7, desc[UR42][R4.64] ;  /* 0x0000002a04077981 */ /* 0x000162000c1e1900 */
[----:B------:R-:W-:Y:S05]  /*25710*/  BRA `(.L_x_1836) ;  /* 0x0000000000247947 */ /* 0x000fea0003800000 */
.L_x_1835:
        /* <DEDUP_REMOVED lines=9> */
.L_x_1836:
[----:B0-----:R-:W2:Y:S04]  /*257b0*/  @P1 LDG.E R4, desc[UR42][R2.64] ;  /* 0x0000002a02041981 */ /* 0x001ea8000c1e1900 */
[----:B------:R0:W2:Y:S01]  /*257c0*/  @P1 LDG.E R5, desc[UR42][R2.64+0x4] ;  /* 0x0000042a02051981 */ /* 0x0000a2000c1e1900 */
[----:B------:R-:W-:Y:S02]  /*257d0*/  IMAD.SHL.U32 R17, R17, 0x80, RZ ;  /* 0x0000008011117824 */ /* 0x000fe400078e00ff */
[----:B-----5:R-:W-:Y:S02]  /*257e0*/  IMAD.IADD R7, R7, 0x1, -R37 ;  /* 0x0000000107077824 */ /* 0x020fe400078e0a25 */
[----:B------:R-:W-:Y:S01]  /*257f0*/  VIADD R9, R17, 0x7f ;  /* 0x0000007f11097836 */ /* 0x000fe20000000000 */
[----:B0-----:R-:W0:Y:S02]  /*25800*/  LDC R2, c[0x0][0x448] ;  /* 0x00011200ff027b82 */ /* 0x001e240000000800 */
[----:B0-----:R-:W-:-:S13]  /*25810*/  ISETP.NE.AND P2, PT, R2, 0x1, PT ;  /* 0x000000010200780c */ /* 0x001fda0003f45270 */
[----:B------:R-:W0:Y:S08]  /*25820*/  @P2 LDC R3, c[0x0][0x44c] ;  /* 0x00011300ff032b82 */ /* 0x000e300000000800 */
[----:B------:R-:W1:Y:S01]  /*25830*/  @P2 LDC R2, c[0x0][0x450] ;  /* 0x00011400ff022b82 */ /* 0x000e620000000800 */
[----:B0-----:R-:W-:-:S05]  /*25840*/  @P2 IMAD.HI.U32 R3, R9, R3, RZ ;  /* 0x0000000309032227 */ /* 0x001fca00078e00ff */
[----:B-1----:R-:W-:Y:S01]  /*25850*/  @P2 SHF.R.U32.HI R9, RZ, R2, R3 ;  /* 0x00000002ff092219 */ /* 0x002fe20000011603 */
[----:B--2---:R-:W-:-:S04]  /*25860*/  @P1 IMAD.IADD R8, R5, 0x1, -R4 ;  /* 0x0000000105081824 */ /* 0x004fc800078e0a04 */
[----:B------:R-:W-:-:S04]  /*25870*/  IMAD.IADD R26, R7, 0x1, R8 ;  /* 0x00000001071a7824 */ /* 0x000fc800078e0208 */
[C---:B------:R-:W-:Y:S01]  /*25880*/  VIADD R30, R26.reuse, 0x7f ;  /* 0x0000007f1a1e7836 */ /* 0x040fe20000000000 */
[----:B------:R-:W-:-:S04]  /*25890*/  IADD3 R20, R26, 0x1, -R27 ;  /* 0x000000011a147810 */ /* 0x000fc80007ffe81b */
[----:B------:R-:W-:Y:S01]  /*258a0*/  SHF.R.S32.HI R2, RZ, 0x1f, R30 ;  /* 0x0000001fff027819 */ /* 0x000fe2000001141e */
[----:B------:R-:W-:-:S03]  /*258b0*/  IMAD.IADD R9, R20, 0x1, R9 ;  /* 0x0000000114097824 */ /* 0x000fc600078e0209 */
[----:B------:R-:W-:Y:S02]  /*258c0*/  LEA.HI R30, R2, R30, RZ, 0x7 ;  /* 0x0000001e021e7211 */ /* 0x000fe400078f38ff */
[----:B------:R-:W0:Y:S02]  /*258d0*/  LDC.64 R2, c[0x0][0x9e0] ;  /* 0x00027800ff027b82 */ /* 0x000e240000000a00 */
[----:B------:R-:W-:Y:S02]  /*258e0*/  SHF.R.S32.HI R30, RZ, 0x7, R30 ;  /* 0x00000007ff1e7819 */ /* 0x000fe4000001141e */
[----:B0-----:R-:W-:Y:S01]  /*258f0*/  ISETP.GE.AND P3, PT, R3, 0x1, PT ;  /* 0x000000010300780c */ /* 0x001fe20003f66270 */
[----:B------:R-:W-:-:S12]  /*25900*/  IMAD.IADD R2, R9, 0x1, R2 ;  /* 0x0000000109027824 */ /* 0x000fd800078e0202 */
[----:B------:R-:W-:Y:S05]  /*25910*/  @!P3 BRA `(.L_x_1837) ;  /* 0x000000000048b947 */ /* 0x000fea0003800000 */
        /* <DEDUP_REMOVED lines=11> */
.L_x_1839:
[----:B------:R-:W-:-:S13]  /*259d0*/  ISETP.NE.AND P0, PT, R3, 0x1, PT ;  /* 0x000000010300780c */ /* 0x000fda0003f05270 */
[----:B------:R-:W0:Y:S02]  /*259e0*/  @P0 LDC.64 R4, c[0x0][0x9e8] ;  /* 0x00027a00ff040b82 */ /* 0x000e240000000a00 */
[----:B0-----:R-:W-:-:S05]  /*259f0*/  @P0 IMAD.HI.U32 R4, R10, R4, RZ ;  /* 0x000000040a040227 */ /* 0x001fca00078e00ff */
[----:B------:R-:W-:-:S07]  /*25a00*/  @P0 SHF.R.U32.HI R10, RZ, R5, R4 ;  /* 0x00000005ff0a0219 */ /* 0x000fce0000011604 */
.L_x_1840:
[----:B------:R-:W-:Y:S05]  /*25a10*/  BSYNC B0 ;  /* 0x0000000000007941 */ /* 0x000fea0003800000 */
.L_x_1838:
[----:B------:R-:W-:-:S05]  /*25a20*/  IMAD R10, R10, R3, R3 ;  /* 0x000000030a0a7224 */ /* 0x000fca00078e0203 */
[----:B------:R-:W-:-:S07]  /*25a30*/  VIMNMX R2, R2, R10, PT ;  /* 0x0000000a02027248 */ /* 0x000fce0003fe0100 */
.L_x_1837:
[----:B------:R-:W0:Y:S01]  /*25a40*/  @P2 LDC R5, c[0x0][0x44c] ;  /* 0x00011300ff052b82 */ /* 0x000e220000000800 */
[----:B------:R-:W-:Y:S01]  /*25a50*/  VIADD R2, R2, 0x7f ;  /* 0x0000007f02027836 */ /* 0x000fe20000000000 */
[----:B------:R-:W-:Y:S01]  /*25a60*/  ULDC UR4, c[0x0][0x9dc] ;  /* 0x0002770000047ab9 */ /* 0x000fe20000000800 */
[----:B------:R-:W-:Y:S02]  /*25a70*/  IMAD.MOV.U32 R4, RZ, RZ, R17 ;  /* 0x000000ffff047224 */ /* 0x000fe400078e0011 */
[----:B------:R-:W-:-:S03]  /*25a80*/  IMAD.IADD R21, R26, 0x1, -R27 ;  /* 0x000000011a157824 */ /* 0x000fc600078e0a1b */
[----:B------:R-:W1:Y:S01]  /*25a90*/  @P2 LDC R9, c[0x0][0x450] ;  /* 0x00011400ff092b82 */ /* 0x000e620000000800 */
[----:B0-----:R-:W-:-:S05]  /*25aa0*/  @P2 IMAD.HI.U32 R5, R17, R5, RZ ;  /* 0x0000000511052227 */ /* 0x001fca00078e00ff */
[----:B-1----:R-:W-:Y:S02]  /*25ab0*/  @P2 SHF.R.U32.HI R4, RZ, R9, R5 ;  /* 0x00000009ff042219 */ /* 0x002fe40000011605 */
[----:B------:R-:W-:-:S03]  /*25ac0*/  SHF.R.S32.HI R5, RZ, 0x1f, R2 ;  /* 0x0000001fff057819 */ /* 0x000fc60000011402 */
[----:B------:R-:W-:Y:S01]  /*25ad0*/  IMAD.IADD R10, R21, 0x1, R4 ;  /* 0x00000001150a7824 */ /* 0x000fe200078e0204 */
[----:B------:R-:W-:-:S03]  /*25ae0*/  LEA.HI R5, R5, R2, RZ, 0x7 ;  /* 0x0000000205057211 */ /* 0x000fc600078f38ff */
[----:B------:R-:W-:Y:S01]  /*25af0*/  VIADD R2, R10, -UR4 ;  /* 0x800000040a027c36 */ /* 0x000fe20008000000 */
[----:B------:R-:W-:-:S04]  /*25b00*/  SHF.R.S32.HI R9, RZ, 0x7, R5 ;  /* 0x00000007ff097819 */ /* 0x000fc80000011405 */
[----:B------:R-:W-:Y:S01]  /*25b10*/  VIMNMX R9, R30, R9, PT ;  /* 0x000000091e097248 */ /* 0x000fe20003fe0100 */
        /* <DEDUP_REMOVED lines=11> */
.L_x_1843:
[----:B------:R-:W-:-:S13]  /*25bd0*/  ISETP.NE.AND P0, PT, R3, 0x1, PT ;  /* 0x000000010300780c */ /* 0x000fda0003f05270 */
[----:B------:R-:W0:Y:S02]  /*25be0*/  @P0 LDC.64 R4, c[0x0][0x9e8] ;  /* 0x00027a00ff040b82 */ /* 0x000e240000000a00 */
[----:B0-----:R-:W-:-:S05]  /*25bf0*/  @P0 IMAD.HI.U32 R4, R10, R4, RZ ;  /* 0x000000040a040227 */ /* 0x001fca00078e00ff */
[----:B------:R-:W-:-:S07]  /*25c00*/  @P0 SHF.R.U32.HI R10, RZ, R5, R4 ;  /* 0x00000005ff0a0219 */ /* 0x000fce0000011604 */
.L_x_1844:
[----:B------:R-:W-:Y:S05]  /*25c10*/  BSYNC B0 ;  /* 0x0000000000007941 */ /* 0x000fea0003800000 */
.L_x_1842:
[----:B------:R-:W-:-:S05]  /*25c20*/  IMAD R3, R10, R3, RZ ;  /* 0x000000030a037224 */ /* 0x000fca00078e02ff */
[----:B------:R-:W-:-:S07]  /*25c30*/  VIMNMX R2, R2, R3, !PT ;  /* 0x0000000302027248 */ /* 0x000fce0007fe0100 */
.L_x_1841:
[----:B------:R-:W-:Y:S01]  /*25c40*/  SHF.R.S32.HI R3, RZ, 0x1f, R2 ;  /* 0x0000001fff037819 */ /* 0x000fe20000011402 */
[----:B------:R-:W-:Y:S01]  /*25c50*/  BSSY B0, `(.L_x_1845) ;  /* 0x0000027000007945 */ /* 0x000fe20003800000 */
[----:B------:R-:W-:Y:S02]  /*25c60*/  LOP3.LUT R36, R0, 0xff, RZ, 0xc0, !PT ;  /* 0x000000ff00247812 */ /* 0x000fe400078ec0ff */
[----:B------:R-:W-:Y:S01]  /*25c70*/  LEA.HI R3, R3, R2, RZ, 0x7 ;  /* 0x0000000203037211 */ /* 0x000fe200078f38ff */
[----:B------:R-:W-:Y:S01]  /*25c80*/  IMAD.MOV.U32 R2, RZ, RZ, RZ ;  /* 0x000000ffff027224 */ /* 0x000fe200078e00ff */
[----:B------:R-:W-:Y:S02]  /*25c90*/  SHF.R.U32.HI R0, RZ, 0x10, R0 ;  /* 0x00000010ff007819 */ /* 0x000fe40000011600 */
[----:B------:R-:W-:-:S04]  /*25ca0*/  SHF.R.S32.HI R3, RZ, 0x7, R3 ;  /* 0x00000007ff037819 */ /* 0x000fc80000011403 */
[----:B------:R-:W-:-:S04]  /*25cb0*/  VIMNMX R4, RZ, R3, !PT ;  /* 0x00000003ff047248 */ /* 0x000fc80007fe0100 */
[----:B------:R-:W-:-:S13]  /*25cc0*/  ISETP.GT.AND P0, PT, R9, R4, PT ;  /* 0x000000040900720c */ /* 0x000fda0003f04270 */
[----:B------:R-:W-:Y:S05]  /*25cd0*/  @!P0 BRA `(.L_x_1846) ;  /* 0x0000000000788947 */ /* 0x000fea0003800000 */
[----:B------:R-:W-:Y:S01]  /*25ce0*/  ISETP.NE.AND P0, PT, R0, RZ, PT ;  /* 0x000000ff0000720c */ /* 0x000fe20003f05270 */
[----:B------:R-:W-:-:S03]  /*25cf0*/  ULDC UR4, c[0x0][0x9f0] ;  /* 0x00027c0000047ab9 */ /* 0x000fc60000000800 */
[----:B------:R-:W-:-:S04]  /*25d00*/  SEL R5, R0, UR4, P0 ;  /* 0x0000000400057c07 */ /* 0x000fc80008000000 */
[----:B------:R-:W-:Y:S02]  /*25d10*/  IABS R10, R5 ;  /* 0x00000005000a7213 */ /* 0x000fe40000000000 */
[----:B------:R-:W-:Y:S02]  /*25d20*/  IADD3 R11, R5, -0x1, R9 ;  /* 0xffffffff050b7810 */ /* 0x000fe40007ffe009 */
[----:B------:R-:W0:Y:S03]  /*25d30*/  I2F.RP R2, R10 ;  /* 0x0000000a00027306 */ /* 0x000e260000209400 */
[----:B------:R-:W-:-:S05]  /*25d40*/  IMAD.IADD R11, R11, 0x1, -R4 ;  /* 0x000000010b0b7824 */ /* 0x000fca00078e0a04 */
[----:B0-----:R-:W0:Y:S02]  /*25d50*/  MUFU.RCP R2, R2 ;  /* 0x0000000200027308 */ /* 0x001e240000001000 */
[----:B0-----:R-:W-:-:S06]  /*25d60*/  VIADD R2, R2, 0xffffffe ;  /* 0x0ffffffe02027836 */ /* 0x001fcc0000000000 */
[----:B------:R0:W1:Y:S02]  /*25d70*/  F2I.FTZ.U32.TRUNC.NTZ R3, R2 ;  /* 0x0000000200037305 */ /* 0x000064000021f000 */
[----:B0-----:R-:W-:-:S04]  /*25d80*/  LOP3.LUT R2, R11, R5, RZ, 0x3c, !PT ;  /* 0x000000050b027212 */ /* 0x001fc800078e3cff */
[----:B------:R-:W-:Y:S02]  /*25d90*/  ISETP.GE.AND P3, PT, R2, RZ, PT ;  /* 0x000000ff0200720c */ /* 0x000fe40003f66270 */
[----:B-1----:R-:W-:-:S05]  /*25da0*/  IADD3 R2, RZ, -R3, RZ ;  /* 0x80000003ff027210 */ /* 0x002fca0007ffe0ff */
[----:B------:R-:W-:Y:S02]  /*25db0*/  IMAD R12, R2, R10, RZ ;  /* 0x0000000a020c7224 */ /* 0x000fe400078e02ff */
[----:B------:R-:W-:-:S04]  /*25dc0*/  IMAD.MOV.U32 R2, RZ, RZ, RZ ;  /* 0x000000ffff027224 */ /* 0x000fc800078e00ff */
[----:B------:R-:W-:Y:S01]  /*25dd0*/  IMAD.HI.U32 R12, R3, R12, R2 ;  /* 0x0000000c030c7227 */ /* 0x000fe200078e0002 */
[----:B------:R-:W-:Y:S02]  /*25de0*/  IABS R2, R5 ;  /* 0x0000000500027213 */ /* 0x000fe40000000000 */
[----:B------:R-:W-:-:S03]  /*25df0*/  IABS R3, R11 ;  /* 0x0000000b00037213 */ /* 0x000fc60000000000 */
[----:B------:R-:W-:-:S04]  /*25e00*/  IMAD.MOV R2, RZ, RZ, -R2 ;  /* 0x000000ffff027224 */ /* 0x000fc800078e0a02 */
        /* <DEDUP_REMOVED lines=10> */
[----:B------:R-:W-:-:S07]  /*25eb0*/  @!P2 LOP3.LUT R2, RZ, R5, RZ, 0x33, !PT ;  /* 0x00000005ff02a212 */ /* 0x000fce00078e33ff */
.L_x_1846:
[----:B------:R-:W-:Y:S05]  /*25ec0*/  BSYNC B0 ;  /* 0x0000000000007941 */ /* 0x000fea0003800000 */
.L_x_1845:
[-C--:B------:R-:W-:Y:S01]  /*25ed0*/  IMAD R4, R36, R2.reuse, R4 ;  /* 0x0000000224047224 */ /* 0x080fe200078e0204 */
[----:B------:R-:W-:Y:S04]  /*25ee0*/  BSSY B0, `(.L_x_1847) ;  /* 0x0000112000007945 */ /* 0x000fe80003800000 */
[C---:B------:R-:W-:Y:S01]  /*25ef0*/  VIADDMNMX R2, R4.reuse, R2, R9, PT ;  /* 0x0000000204027246 */ /* 0x040fe20003800109 */
[----:B------:R-:W-:-:S04]  /*25f00*/  IMAD R4, R4, 0x80, -R7 ;  /* 0x0000008004047824 */ /* 0x000fc800078e0a07 */
[----:B------:R-:W-:Y:S01]  /*25f10*/  IMAD R2, R2, 0x80, -R7 ;  /* 0x0000008002027824 */ /* 0x000fe200078e0a07 */
[----:B------:R-:W-:-:S04]  /*25f20*/  VIMNMX R4, RZ, R4, !PT ;  /* 0x00000004ff047248 */ /* 0x000fc80007fe0100 */
[----:B------:R-:W-:-:S04]  /*25f30*/  VIMNMX R2, R2, R8, PT ;  /* 0x0000000802027248 */ /* 0x000fc80003fe0100 */
[----:B------:R-:W-:Y:S02]  /*25f40*/  ISETP.GT.AND P0, PT, R2, R4, PT ;  /* 0x000000040200720c */ /* 0x000fe40003f04270 */
[----:B------:R-:W-:-:S11]  /*25f50*/  SHF.R.U32.HI R4, RZ, 0x7, R4 ;  /* 0x00000007ff047819 */ /* 0x000fd60000011604 */
[----:B------:R-:W-:-:S05]  /*25f60*/  @P0 VIADD R2, R2, 0x7f ;  /* 0x0000007f02020836 */ /* 0x000fca0000000000 */
[----:B------:R-:W-:-:S04]  /*25f70*/  @P0 SHF.R.S32.HI R3, RZ, 0x1f, R2 ;  /* 0x0000001fff030819 */ /* 0x000fc80000011402 */
[----:B------:R-:W-:Y:S01]  /*25f80*/  @P0 LEA.HI R2, R3, R2, RZ, 0x7 ;  /* 0x0000000203020211 */ /* 0x000fe200078f38ff */
[----:B------:R-:W-:-:S03]  /*25f90*/  IMAD.MOV.U32 R3, RZ, RZ, R4 ;  /* 0x000000ffff037224 */ /* 0x000fc600078e0004 */
[----:B------:R-:W-:Y:S02]  /*25fa0*/  @P0 SHF.R.S32.HI R3, RZ, 0x7, R2 ;  /* 0x00000007ff030819 */ /* 0x000fe40000011402 */
        /* <DEDUP_REMOVED lines=10> */
.L_x_2120:
[----:B-1----:R-:W-:Y:S02]  /*26050*/  ISETP.NE.AND P0, PT, R14, RZ, PT ;  /* 0x000000ff0e00720c */ /* 0x002fe40003f05270 */
[----:B------:R-:W-:-:S11]  /*26060*/  PLOP3.LUT P6, PT, PT, PT, PT, 0x8, 0x0 ;  /* 0x000000000000781c */ /* 0x000fd60003fce170 */
[----:B------:R-:W-:Y:S05]  /*26070*/  @P0 BRA `(.L_x_1850) ;  /* 0x00000000000c0947 */ /* 0x000fea0003800000 */
[----:B------:R-:W-:-:S03]  /*26080*/  UMOV UR4, 0xffffffff ;  /* 0xffffffff00047882 */ /* 0x000fc60000000000 */
[----:B------:R-:W-:Y:S05]  /*26090*/  BRA.DIV UR4, `(.L_x_1851) ;  /* 0x0000009a04947947 */ /* 0x000fea000b800000 */
[----:B------:R-:W-:-:S13]  /*260a0*/  ELECT P6, URZ, PT ;  /* 0x00000000003f782f */ /* 0x000fda00038c0000 */
.L_x_1850:
        /* <DEDUP_REMOVED lines=9> */
.L_x_2123:
[----:B------:R-:W-:Y:S05]  /*26140*/  BSYNC B1 ;  /* 0x0000000000017941 */ /* 0x000fea0003800000 */
.L_x_1852:
        /* <DEDUP_REMOVED lines=10> */
.L_x_2124:
[----:B------:R-:W-:Y:S05]  /*261f0*/  BSYNC B2 ;  /* 0x0000000000027941 */ /* 0x000fea0003800000 */
.L_x_1856:
[----:B------:R-:W-:Y:S04]  /*26200*/  BSSY B2, `(.L_x_1858) ;  /* 0x0000009000027945 */ /* 0x000fe80003800000 */
[----:B------:R-:W-:Y:S05]  /*26210*/  @P1 BRA `(.L_x_1859) ;  /* 0x00000000001c1947 */ /* 0x000fea0003800000 */
[----:B0-----:R-:W0:Y:S02]  /*26220*/  S2R R5, SR_TID.X ;  /* 0x0000000000057919 */ /* 0x001e240000002100 */
[----:B0-----:R-:W-:Y:S01]  /*26230*/  LOP3.LUT R7, R5, 0x1f, RZ, 0xc0, !PT ;  /* 0x0000001f05077812 */ /* 0x001fe200078ec0ff */
[----:B------:R-:W-:-:S03]  /*26240*/  IMAD.MOV.U32 R5, RZ, RZ, 0x6000 ;  /* 0x00006000ff057424 */ /* 0x000fc600078e00ff */
[----:B------:R-:W-:Y:S01]  /*26250*/  ISETP.NE.AND P0, PT, R7, RZ, PT ;  /* 0x000000ff0700720c */ /* 0x000fe20003f05270 */
[----:B------:R2:W-:-:S12]  /*26260*/  SYNCS.ARRIVE.TRANS64 RZ, [R10+URZ+0x22890], R5 ;  /* 0x022890050aff79a7 */ /* 0x0005d8000800003f */
[----:B--2---:R-:W-:Y:S05]  /*26270*/  @!P0 BRA `(.L_x_1859) ;  /* 0x0000000000048947 */ /* 0x004fea0003800000 */
[----:B------:R-:W-:Y:S01]  /*26280*/  BPT.TRAP 0x1 ;  /* 0x000000040000795c */ /* 0x000fe20000300000 */
.L_x_1859:
[----:B------:R-:W-:Y:S05]  /*26290*/  BSYNC B2 ;  /* 0x0000000000027941 */ /* 0x000fea0003800000 */
.L_x_1858:
[----:B------:R-:W-:Y:S01]  /*262a0*/  IMAD.MOV.U32 R12, RZ, RZ, RZ ;  /* 0x000000ffff0c7224 */ /* 0x000fe200078e00ff */
[----:B------:R-:W-:Y:S01]  /*262b0*/  UIADD3 UR4, UP0, UR40, 0x570, URZ ;  /* 0x0000057028047890 */ /* 0x000fe2000ff1e03f */
[----:B------:R-:W-:Y:S01]  /*262c0*/  IMAD R7, R3, 0x80, R6 ;  /* 0x0000008003077824 */ /* 0x000fe200078e0206 */
[----:B------:R-:W-:Y:S01]  /*262d0*/  PLOP3.LUT P0, PT, PT, PT, PT, 0x80, 0x0 ;  /* 0x000000000000781c */ /* 0x000fe20003f0f070 */
[----:B------:R-:W-:Y:S01]  /*262e0*/  IMAD R8, R25, 0x6000, R23 ;  /* 0x0000600019087824 */ /* 0x000fe200078e0217 */
[----:B------:R-:W-:Y:S01]  /*262f0*/  R2UR UR10, R12 ;  /* 0x000000000c0a72ca */ /* 0x000fe200000e0000 */
[----:B------:R-:W-:Y:S01]  /*26300*/  VIADD R7, R7, 0xffffff80 ;  /* 0xffffff8007077836 */ /* 0x000fe20000000000 */
[----:B------:R-:W-:Y:S01]  /*26310*/  UIADD3.X UR5, URZ, UR41, URZ, UP0, !UPT ;  /* 0x000000293f057290 */ /* 0x000fe200087fe43f */
[----:B0-----:R-:W-:Y:S01]  /*26320*/  VIADD R5, R10, 0x22890 ;  /* 0x000228900a057836 */ /* 0x001fe20000000000 */
[----:B------:R-:W-:Y:S01]  /*26330*/  UMOV UR6, 0x0 ;  /* 0x0000000000067882 */ /* 0x000fe20000000000 */
[----:B------:R-:W-:Y:S01]  /*26340*/  VIADD R11, R8, 0x16400 ;  /* 0x00016400080b7836 */ /* 0x000fe20000000000 */
[----:B------:R-:W-:-:S09]  /*26350*/  UMOV UR7, 0x12f00000 ;  /* 0x12f0000000077882 */ /* 0x000fd20000000000 */
.L_x_1860:
        /* <DEDUP_REMOVED lines=15> */
.L_x_1861:
        /* <DEDUP_REMOVED lines=15> */
.L_x_1862:
        /* <DEDUP_REMOVED lines=13> */
.L_x_2125:
[----:B------:R-:W-:Y:S05]  /*26610*/  BSYNC B2 ;  /* 0x0000000000027941 */ /* 0x000fea0003800000 */
.L_x_1863:
[----:B------:R-:W-:Y:S01]  /*26620*/  BSSY B2, `(.L_x_1865) ;  /* 0x000000b000027945 */ /* 0x000fe20003800000 */
[----:B------:R-:W-:Y:S02]  /*26630*/  IMAD.MOV.U32 R8, RZ, RZ, 0x0 ;  /* 0x00000000ff087424 */ /* 0x000fe400078e00ff */
[----:B01----:R-:W-:Y:S01]  /*26640*/  IMAD.MOV.U32 R9, RZ, RZ, 0x12f00000 ;  /* 0x12f00000ff097424 */ /* 0x003fe200078e00ff */
[----:B------:R-:W-:Y:S06]  /*26650*/  @P1 BRA `(.L_x_1866) ;  /* 0x00000000001c1947 */ /* 0x000fec0003800000 */
[----:B------:R-:W0:Y:S02]  /*26660*/  S2R R5, SR_TID.X ;  /* 0x0000000000057919 */ /* 0x000e240000002100 */
[----:B0-----:R-:W-:Y:S02]  /*26670*/  LOP3.LUT R11, R5, 0x1f, RZ, 0xc0, !PT ;  /* 0x0000001f050b7812 */ /* 0x001fe400078ec0ff */
[----:B------:R-:W-:Y:S02]  /*26680*/  MOV R5, 0x4000 ;  /* 0x0000400000057802 */ /* 0x000fe40000000f00 */
[----:B------:R-:W-:Y:S02]  /*26690*/  ISETP.NE.AND P0, PT, R11, RZ, PT ;  /* 0x000000ff0b00720c */ /* 0x000fe40003f05270 */
[----:B------:R0:W-:Y:S11]  /*266a0*/  SYNCS.ARRIVE.TRANS64 RZ, [R10+URZ+0x228b0], R5 ;  /* 0x0228b0050aff79a7 */ /* 0x0001f6000800003f */
[----:B0-----:R-:W-:Y:S05]  /*266b0*/  @!P0 BRA `(.L_x_1866) ;  /* 0x0000000000048947 */ /* 0x001fea0003800000 */
[----:B------:R-:W-:Y:S01]  /*266c0*/  BPT.TRAP 0x1 ;  /* 0x000000040000795c */ /* 0x000fe20000300000 */
.L_x_1866:
[----:B------:R-:W-:Y:S05]  /*266d0*/  BSYNC B2 ;  /* 0x0000000000027941 */ /* 0x000fea0003800000 */
.L_x_1865:
[----:B------:R-:W-:Y:S01]  /*266e0*/  R2UR UR10, R12 ;  /* 0x000000000c0a72ca */ /* 0x000fe200000e0000 */
[----:B------:R-:W-:Y:S01]  /*266f0*/  IMAD R5, R25, 0x4000, R23 ;  /* 0x0000400019057824 */ /* 0x000fe200078e0217 */
[----:B------:R-:W-:Y:S01]  /*26700*/  R2UR UR6, R8 ;  /* 0x00000000080672ca */ /* 0x000fe200000e0000 */
[----:B------:R-:W-:Y:S01]  /*26710*/  UIADD3 UR4, UP0, UR40, 0x670, URZ ;  /* 0x0000067028047890 */ /* 0x000fe2000ff1e03f */
[----:B------:R-:W-:Y:S01]  /*26720*/  R2UR UR7, R9 ;  /* 0x00000000090772ca */ /* 0x000fe200000e0000 */
[----:B------:R-:W-:Y:S01]  /*26730*/  VIADD R10, R10, 0x228b0 ;  /* 0x000228b00a0a7836 */ /* 0x000fe20000000000 */
[----:B------:R-:W-:Y:S01]  /*26740*/  PLOP3.LUT P0, PT, PT, PT, PT, 0x80, 0x0 ;  /* 0x000000000000781c */ /* 0x000fe20003f0f070 */
[----:B------:R-:W-:Y:S01]  /*26750*/  VIADD R5, R5, 0x8400 ;  /* 0x0000840005057836 */ /* 0x000fe20000000000 */
[----:B------:R-:W-:-:S12]  /*26760*/  UIADD3.X UR5, URZ, UR41, URZ, UP0, !UPT ;  /* 0x000000293f057290 */ /* 0x000fd800087fe43f */
.L_x_1867:
        /* <DEDUP_REMOVED lines=10> */
.L_x_1855:
[----:B------:R-:W-:Y:S05]  /*26810*/  BSYNC B1 ;  /* 0x0000000000017941 */ /* 0x000fea0003800000 */
.L_x_1854:
[----:B------:R-:W-:Y:S01]  /*26820*/  VIADD R10, R3, 0xfffffffe ;  /* 0xfffffffe030a7836 */ /* 0x000fe20000000000 */
[----:B------:R-:W-:Y:S01]  /*26830*/  PLOP3.LUT P0, PT, PT, PT, PT, 0x8, 0x0 ;  /* 0x000000000000781c */ /* 0x000fe20003f0e170 */
[----:B------:R-:W-:-:S03]  /*26840*/  VIADD R25, R25, 0x1 ;  /* 0x0000000119197836 */ /* 0x000fc60000000000 */
[----:B------:R-:W-:Y:S02]  /*26850*/  ISETP.GE.AND P2, PT, R10, R4, PT ;  /* 0x000000040a00720c */ /* 0x000fe40003f46270 */
[----:B------:R-:W-:-:S04]  /*26860*/  ISETP.NE.AND P1, PT, R25, 0x2, PT ;  /* 0x000000021900780c */ /* 0x000fc80003f25270 */
[----:B------:R-:W-:Y:S02]  /*26870*/  SEL R3, RZ, 0x1, P1 ;  /* 0x00000001ff037807 */ /* 0x000fe40000800000 */
[----:B------:R-:W-:Y:S02]  /*26880*/  SEL R25, R25, RZ, P1 ;  /* 0x000000ff19197207 */ /* 0x000fe40000800000 */
[----:B------:R-:W-:-:S03]  /*26890*/  LOP3.LUT R29, R29, R3, RZ, 0x3c, !PT ;  /* 0x000000031d1d7212 */ /* 0x000fc600078e3cff */
[----:B------:R-:W-:Y:S05]  /*268a0*/  @!P2 BRA `(.L_x_1848) ;  /* 0x0000000400d4a947 */ /* 0x000fea0003800000 */
.L_x_1882:
        /* <DEDUP_REMOVED lines=11> */
.L_x_2126:
[----:B------:R-:W-:Y:S05]  /*26960*/  BSYNC B2 ;  /* 0x0000000000027941 */ /* 0x000fea0003800000 */
.L_x_1870:
        /* <DEDUP_REMOVED lines=9> */
.L_x_1873:
[----:B------:R-:W-:Y:S05]  /*26a00*/  BSYNC B2 ;  /* 0x0000000000027941 */ /* 0x000fea0003800000 */
.L_x_1872:
[----:B------:R-:W-:Y:S01]  /*26a10*/  IMAD.MOV.U32 R12, RZ, RZ, RZ ;  /* 0x000000ffff0c7224 */ /* 0x000fe200078e00ff */
[----:B------:R-:W-:Y:S01]  /*26a20*/  UIADD3 UR4, UP0, UR40, 0x570, URZ ;  /* 0x0000057028047890 */ /* 0x000fe2000ff1e03f */
[----:B------:R-:W-:Y:S01]  /*26a30*/  IMAD R7, R25, 0x6000, R23 ;  /* 0x0000600019077824 */ /* 0x000fe200078e0217 */
        /* <DEDUP_REMOVED lines=8> */
.L_x_1874:
        /* <DEDUP_REMOVED lines=15> */
.L_x_1875:
        /* <DEDUP_REMOVED lines=15> */
.L_x_1876:
        /* <DEDUP_REMOVED lines=13> */
.L_x_2127:
[----:B------:R-:W-:Y:S05]  /*26d70*/  BSYNC B2 ;  /* 0x0000000000027941 */ /* 0x000fea0003800000 */
.L_x_1877:
[----:B------:R-:W-:Y:S01]  /*26d80*/  BSSY B2, `(.L_x_1879) ;  /* 0x000000b000027945 */ /* 0x000fe20003800000 */
[----:B------:R-:W-:Y:S02]  /*26d90*/  IMAD.MOV.U32 R14, RZ, RZ, 0x0 ;  /* 0x00000000ff0e7424 */ /* 0x000fe400078e00ff */
[----:B------:R-:W-:Y:S01]  /*26da0*/  IMAD.MOV.U32 R15, RZ, RZ, 0x12f00000 ;  /* 0x12f00000ff0f7424 */ /* 0x000fe200078e00ff */
[----:B------:R-:W-:Y:S06]  /*26db0*/  @P2 BRA `(.L_x_1880) ;  /* 0x00000000001c2947 */ /* 0x000fec0003800000 */
[----:B------:R-:W2:Y:S02]  /*26dc0*/  S2R R3, SR_TID.X ;  /* 0x0000000000037919 */ /* 0x000ea40000002100 */
[----:B--2---:R-:W-:Y:S01]  /*26dd0*/  LOP3.LUT R7, R3, 0x1f, RZ, 0xc0, !PT ;  /* 0x0000001f03077812 */ /* 0x004fe200078ec0ff */
[----:B------:R-:W-:-:S03]  /*26de0*/  IMAD.MOV.U32 R3, RZ, RZ, 0x4000 ;  /* 0x00004000ff037424 */ /* 0x000fc600078e00ff */
[----:B------:R-:W-:Y:S01]  /*26df0*/  ISETP.NE.AND P1, PT, R7, RZ, PT ;  /* 0x000000ff0700720c */ /* 0x000fe20003f25270 */
[----:B------:R2:W-:-:S12]  /*26e00*/  SYNCS.ARRIVE.TRANS64 RZ, [R9+URZ+0x228b0], R3 ;  /* 0x0228b00309ff79a7 */ /* 0x0005d8000800003f */
[----:B--2---:R-:W-:Y:S05]  /*26e10*/  @!P1 BRA `(.L_x_1880) ;  /* 0x0000000000049947 */ /* 0x004fea0003800000 */
[----:B------:R-:W-:Y:S01]  /*26e20*/  BPT.TRAP 0x1 ;  /* 0x000000040000795c */ /* 0x000fe20000300000 */
.L_x_1880:
[----:B------:R-:W-:Y:S05]  /*26e30*/  BSYNC B2 ;  /* 0x0000000000027941 */ /* 0x000fea0003800000 */
.L_x_1879:
        /* <DEDUP_REMOVED lines=9> */
.L_x_1881:
        /* <DEDUP_REMOVED lines=10> */
.L_x_1869:
[----:B------:R-:W-:Y:S05]  /*26f70*/  BSYNC B1 ;  /* 0x0000000000017941 */ /* 0x000fea0003800000 */
.L_x_1868:
        /* <DEDUP_REMOVED lines=8> */
.L_x_1848:
[----:B------:R-:W-:Y:S05]  /*27000*/  BSYNC B0 ;  /* 0x0000000000007941 */ /* 0x000fea0003800000 */
.L_x_1847:
[----:B------:R-:W1:Y:S01]  /*27010*/  LDC R2, c[0x0][0x448] ;  /* 0x00011200ff027b82 */ /* 0x000e620000000800 */
[----:B------:R-:W-:Y:S01]  /*27020*/  VIADD R3, R17, 0x7f ;  /* 0x0000007f11037836 */ /* 0x000fe20000000000 */
[----:B------:R-:W-:Y:S06]  /*27030*/  @!P0 WARPSYNC.ALL ;  /* 0x0000000000008948 */ /* 0x000fec0003800000 */
[----:B------:R-:W-:Y:S01]  /*27040*/  @!P0 BAR.SYNC.DEFER_BLOCKING 0xc, 0x180 ;  /* 0x0306000000008b1d */ /* 0x000fe20000010000 */
[----:B-1----:R-:W-:-:S13]  /*27050*/  ISETP.NE.AND P1, PT, R2, 0x1, PT ;  /* 0x000000010200780c */ /* 0x002fda0003f25270 */
[----:B------:R-:W1:Y:S08]  /*27060*/  @P1 LDC R4, c[0x0][0x44c] ;  /* 0x00011300ff041b82 */ /* 0x000e700000000800 */
[----:B------:R-:W2:Y:S01]  /*27070*/  @P1 LDC R2, c[0x0][0x450] ;  /* 0x00011400ff021b82 */ /* 0x000ea20000000800 */
[----:B-1----:R-:W-:-:S05]  /*27080*/  @P1 IMAD.HI.U32 R4, R3, R4, RZ ;  /* 0x0000000403041227 */ /* 0x002fca00078e00ff */
[----:B--2---:R-:W-:-:S05]  /*27090*/  @P1 SHF.R.U32.HI R3, RZ, R2, R4 ;  /* 0x00000002ff031219 */ /* 0x004fca0000011604 */
[----:B------:R-:W-:Y:S02]  /*270a0*/  IMAD.IADD R20, R20, 0x1, R3 ;  /* 0x0000000114147824 */ /* 0x000fe400078e0203 */
[----:B------:R-:W1:Y:S02]  /*270b0*/  LDC.64 R2, c[0x0][0x9e0] ;  /* 0x00027800ff027b82 */ /* 0x000e640000000a00 */
[----:B-1----:R-:W-:Y:S01]  /*270c0*/  ISETP.GE.AND P2, PT, R3, 0x1, PT ;  /* 0x000000010300780c */ /* 0x002fe20003f46270 */
[----:B------:R-:W-:-:S12]  /*270d0*/  IMAD.IADD R2, R20, 0x1, R2 ;  /* 0x0000000114027824 */ /* 0x000fd800078e0202 */
[----:B------:R-:W-:Y:S05]  /*270e0*/  @!P2 BRA `(.L_x_1883) ;  /* 0x000000000048a947 */ /* 0x000fea0003800000 */
[C---:B------:R-:W-:Y:S01]  /*270f0*/  ISETP.GT.AND P0, PT, R20.reuse, RZ, PT ;  /* 0x000000ff1400720c */ /* 0x040fe20003f04270 */
[----:B------:R-:W-:Y:S01]  /*27100*/  BSSY B0, `(.L_x_1884) ;  /* 0x000000e000007945 */ /* 0x000fe20003800000 */
[----:B------:R-:W-:-:S11]  /*27110*/  IADD3 R6, R20, -0x1, RZ ;  /* 0xffffffff14067810 */ /* 0x000fd60007ffe0ff */
[----:B------:R-:W-:Y:S05]  /*27120*/  @P0 BRA `(.L_x_1885) ;  /* 0x00000000001c0947 */ /* 0x000fea0003800000 */
[----:B------:R-:W-:Y:S01]  /*27130*/  ISETP.NE.AND P0, PT, R3, 0x1, PT ;  /* 0x000000010300780c */ /* 0x000fe20003f05270 */
[----:B------:R-:W-:-:S12]  /*27140*/  IMAD.MOV R6, RZ, RZ, -R20 ;  /* 0x000000ffff067224 */ /* 0x000fd800078e0a14 */
[----:B0-----:R-:W0:Y:S02]  /*27150*/  @P0 LDC.64 R4, c[0x0][0x9e8] ;  /* 0x00027a00ff040b82 */ /* 0x001e240000000a00 */
[----:B0-----:R-:W-:-:S05]  /*27160*/  @P0 IMAD.HI.U32 R4, R6, R4, RZ ;  /* 0x0000000406040227 */ /* 0x001fca00078e00ff */
[----:B------:R-:W-:-:S04]  /*27170*/  @P0 SHF.R.U32.HI R6, RZ, R5, R4 ;  /* 0x00000005ff060219 */ /* 0x000fc80000011604 */
[----:B------:R-:W-:Y:S01]  /*27180*/  LOP3.LUT R6, RZ, R6, RZ, 0x33, !PT ;  /* 0x00000006ff067212 */ /* 0x000fe200078e33ff */
[----:B------:R-:W-:Y:S06]  /*27190*/  BRA `(.L_x_1886) ;  /* 0x0000000000107947 */ /* 0x000fec0003800000 */
.L_x_1885:
[----:B------:R-:W-:-:S13]  /*271a0*/  ISETP.NE.AND P0, PT, R3, 0x1, PT ;  /* 0x000000010300780c */ /* 0x000fda0003f05270 */
[----:B0-----:R-:W0:Y:S02]  /*271b0*/  @P0 LDC.64 R4, c[0x0][0x9e8] ;  /* 0x00027a00ff040b82 */ /* 0x001e240000000a00 */
[----:B0-----:R-:W-:-:S05]  /*271c0*/  @P0 IMAD.HI.U32 R4, R6, R4, RZ ;  /* 0x0000000406040227 */ /* 0x001fca00078e00ff */
[----:B------:R-:W-:-:S07]  /*271d0*/  @P0 SHF.R.U32.HI R6, RZ, R5, R4 ;  /* 0x00000005ff060219 */ /* 0x000fce0000011604 */
.L_x_1886:
[----:B------:R-:W-:Y:S05]  /*271e0*/  BSYNC B0 ;  /* 0x0000000000007941 */ /* 0x000fea0003800000 */
.L_x_1884:
[----:B------:R-:W-:-:S05]  /*271f0*/  IMAD R6, R6, R3, R3 ;  /* 0x0000000306067224 */ /* 0x000fca00078e0203 */
[----:B------:R-:W-:-:S07]  /*27200*/  VIMNMX R2, R2, R6, PT ;  /* 0x0000000602027248 */ /* 0x000fce0003fe0100 */
.L_x_1883:
[----:B------:R-:W-:Y:S01]  /*27210*/  VIADD R2, R2, 0x7f ;  /* 0x0000007f02027836 */ /* 0x000fe20000000000 */
[----:B------:R-:W-:Y:S01]  /*27220*/  ULDC UR4, c[0x0][0x9dc] ;  /* 0x0002770000047ab9 */ /* 0x000fe20000000800 */
[----:B0-----:R-:W-:-:S03]  /*27230*/  IMAD.MOV.U32 R5, RZ, RZ, R17 ;  /* 0x000000ffff057224 */ /* 0x001fc600078e0011 */
[----:B------:R-:W-:-:S04]  /*27240*/  SHF.R.S32.HI R4, RZ, 0x1f, R2 ;  /* 0x0000001fff047819 */ /* 0x000fc80000011402 */
[----:B------:R-:W-:Y:S02]  /*27250*/  LEA.HI R4, R4, R2, RZ, 0x7 ;  /* 0x0000000204047211 */ /* 0x000fe400078f38ff */
[----:B------:R-:W0:Y:S02]  /*27260*/  @P1 LDC R2, c[0x0][0x450] ;  /* 0x00011400ff021b82 */ /* 0x000e240000000800 */
[----:B------:R-:W-:-:S04]  /*27270*/  SHF.R.S32.HI R4, RZ, 0x7, R4 ;  /* 0x00000007ff047819 */ /* 0x000fc80000011404 */
[----:B------:R-:W-:Y:S02]  /*27280*/  VIMNMX R30, R30, R4, PT ;  /* 0x000000041e1e7248 */ /* 0x000fe40003fe0100 */
[----:B------:R-:W1:Y:S02]  /*27290*/  @P1 LDC R4, c[0x0][0x44c] ;  /* 0x00011300ff041b82 */ /* 0x000e640000000800 */
[----:B-1----:R-:W-:-:S05]  /*272a0*/  @P1 IMAD.HI.U32 R4, R17, R4, RZ ;  /* 0x0000000411041227 */ /* 0x002fca00078e00ff */
[----:B0-----:R-:W-:-:S05]  /*272b0*/  @P1 SHF.R.U32.HI R5, RZ, R2, R4 ;  /* 0x00000002ff051219 */ /* 0x001fca0000011604 */
[----:B------:R-:W-:-:S04]  /*272c0*/  IMAD.IADD R6, R21, 0x1, R5 ;  /* 0x0000000115067824 */ /* 0x000fc800078e0205 */
        /* <DEDUP_REMOVED lines=12> */
.L_x_1889:
[----:B------:R-:W-:-:S13]  /*27390*/  ISETP.NE.AND P0, PT, R3, 0x1, PT ;  /* 0x000000010300780c */ /* 0x000fda0003f05270 */
[----:B------:R-:W0:Y:S02]  /*273a0*/  @P0 LDC.64 R4, c[0x0][0x9e8] ;  /* 0x00027a00ff040b82 */ /* 0x000e240000000a00 */
[----:B0-----:R-:W-:-:S05]  /*273b0*/  @P0 IMAD.HI.U32 R4, R6, R4, RZ ;  /* 0x0000000406040227 */ /* 0x001fca00078e00ff */
[----:B------:R-:W-:-:S07]  /*273c0*/  @P0 SHF.R.U32.HI R6, RZ, R5, R4 ;  /* 0x00000005ff060219 */ /* 0x000fce0000011604 */
.L_x_1890:
[----:B------:R-:W-:Y:S05]  /*273d0*/  BSYNC B0 ;  /* 0x0000000000007941 */ /* 0x000fea0003800000 */
.L_x_1888:
[----:B------:R-:W-:-:S05]  /*273e0*/  IMAD R3, R6, R3, RZ ;  /* 0x0000000306037224 */ /* 0x000fca00078e02ff */
[----:B------:R-:W-:-:S07]  /*273f0*/  VIMNMX R2, R2, R3, !PT ;  /* 0x0000000302027248 */ /* 0x000fce0007fe0100 */
.L_x_1887:
[----:B------:R-:W-:Y:S01]  /*27400*/  ISETP.NE.AND P1, PT, R0, RZ, PT ;  /* 0x000000ff0000720c */ /* 0x000fe20003f25270 */
[----:B------:R-:W-:Y:S01]  /*27410*/  BSSY B0, `(.L_x_1891) ;  /* 0x0000024000007945 */ /* 0x000fe20003800000 */
[----:B------:R-:W-:-:S04]  /*27420*/  SHF.R.S32.HI R3, RZ, 0x1f, R2 ;  /* 0x0000001fff037819 */ /* 0x000fc80000011402 */
[----:B------:R-:W-:Y:S01]  /*27430*/  LEA.HI R3, R3, R2, RZ, 0x7 ;  /* 0x0000000203037211 */ /* 0x000fe200078f38ff */
[----:B------:R-:W-:-:S03]  /*27440*/  IMAD.MOV.U32 R2, RZ, RZ, RZ ;  /* 0x000000ffff027224 */ /* 0x000fc600078e00ff */
[----:B------:R-:W-:-:S03]  /*27450*/  SHF.R.S32.HI R3, RZ, 0x7, R3 ;  /* 0x00000007ff037819 */ /* 0x000fc60000011403 */
[----:B------:R-:W0:Y:S01]  /*27460*/  @!P1 LDC R0, c[0x0][0x9f0] ;  /* 0x00027c00ff009b82 */ /* 0x000e220000000800 */
[----:B------:R-:W-:-:S04]  /*27470*/  VIMNMX R4, RZ, R3, !PT ;  /* 0x00000003ff047248 */ /* 0x000fc80007fe0100 */
[----:B------:R-:W-:-:S13]  /*27480*/  ISETP.GT.AND P0, PT, R30, R4, PT ;  /* 0x000000041e00720c */ /* 0x000fda0003f04270 */
[----:B------:R-:W-:Y:S05]  /*27490*/  @!P0 BRA `(.L_x_1892) ;  /* 0x00000000006c8947 */ /* 0x000fea0003800000 */
[-C--:B0-----:R-:W-:Y:S02]  /*274a0*/  IABS R5, R0.reuse ;  /* 0x0000000000057213 */ /* 0x081fe40000000000 */
[----:B------:R-:W-:Y:S02]  /*274b0*/  IABS R7, R0 ;  /* 0x0000000000077213 */ /* 0x000fe40000000000 */
[----:B------:R-:W0:Y:S03]  /*274c0*/  I2F.RP R2, R5 ;  /* 0x0000000500027306 */ /* 0x000e260000209400 */
[----:B------:R-:W-:-:S05]  /*274d0*/  IMAD.MOV R7, RZ, RZ, -R7 ;  /* 0x000000ffff077224 */ /* 0x000fca00078e0a07 */
[----:B0-----:R-:W0:Y:S02]  /*274e0*/  MUFU.RCP R2, R2 ;  /* 0x0000000200027308 */ /* 0x001e240000001000 */
[----:B0-----:R-:W-:-:S06]  /*274f0*/  VIADD R2, R2, 0xffffffe ;  /* 0x0ffffffe02027836 */ /* 0x001fcc0000000000 */
[----:B------:R-:W0:Y:S02]  /*27500*/  F2I.FTZ.U32.TRUNC.NTZ R3, R2 ;  /* 0x0000000200037305 */ /* 0x000e24000021f000 */
[----:B0-----:R-:W-:-:S04]  /*27510*/  IMAD.MOV R2, RZ, RZ, -R3 ;  /* 0x000000ffff027224 */ /* 0x001fc800078e0a03 */
[----:B------:R-:W-:Y:S02]  /*27520*/  IMAD R6, R2, R5, RZ ;  /* 0x0000000502067224 */ /* 0x000fe400078e02ff */
[----:B------:R-:W-:-:S04]  /*27530*/  IMAD.MOV.U32 R2, RZ, RZ, RZ ;  /* 0x000000ffff027224 */ /* 0x000fc800078e00ff */
[----:B------:R-:W-:Y:S01]  /*27540*/  IMAD.HI.U32 R6, R3, R6, R2 ;  /* 0x0000000603067227 */ /* 0x000fe200078e0002 */
[----:B------:R-:W-:-:S05]  /*27550*/  IADD3 R3, R0, -0x1, R30 ;  /* 0xffffffff00037810 */ /* 0x000fca0007ffe01e */
[----:B------:R-:W-:-:S05]  /*27560*/  IMAD.IADD R3, R3, 0x1, -R4 ;  /* 0x0000000103037824 */ /* 0x000fca00078e0a04 */
        /* <DEDUP_REMOVED lines=10> */
[----:B------:R-:W-:-:S04]  /*27610*/  @P0 VIADD R6, R6, 0x1 ;  /* 0x0000000106060836 */ /* 0x000fc80000000000 */
[----:B------:R-:W-:-:S04]  /*27620*/  IMAD.MOV.U32 R2, RZ, RZ, R6 ;  /* 0x000000ffff027224 */ /* 0x000fc800078e0006 */
[----:B------:R-:W-:Y:S01]  /*27630*/  @!P2 IMAD.MOV R2, RZ, RZ, -R2 ;  /* 0x000000ffff02a224 */ /* 0x000fe200078e0a02 */
[----:B------:R-:W-:-:S07]  /*27640*/  @!P1 LOP3.LUT R2, RZ, R0, RZ, 0x33, !PT ;  /* 0x00000000ff029212 */ /* 0x000fce00078e33ff */
.L_x_1892:
[----:B------:R-:W-:Y:S05]  /*27650*/  BSYNC B0 ;  /* 0x0000000000007941 */ /* 0x000fea0003800000 */
.L_x_1891:
[----:B------:R-:W-:-:S05]  /*27660*/  IMAD R36, R36, R2, R4 ;  /* 0x0000000224247224 */ /* 0x000fca00078e0204 */
[----:B------:R-:W-:-:S04]  /*27670*/  VIADDMNMX R30, R36, R2, R30, PT ;  /* 0x00000002241e7246 */ /* 0x000fc8000380011e */
[----:B------:R-:W-:Y:S01]  /*27680*/  ISETP.GT.AND P0, PT, R30, R36, PT ;  /* 0x000000241e00720c */ /* 0x000fe20003f04270 */
[----:B------:R1:W-:-:S12]  /*27690*/  STL [R1+0x28], R30 ;  /* 0x0000281e01007387 */ /* 0x0003d80000100800 */
[----:B-1----:R-:W-:Y:S05]  /*276a0*/  @P0 BRA `(.L_x_1893) ;  /* 0x0000000000440947 */ /* 0x002fea0003800000 */
[----:B0-----:R-:W0:Y:S02]  /*276b0*/  S2R R0, SR_TID.X ;  /* 0x0000000000007919 */ /* 0x001e240000002100 */
        /* <DEDUP_REMOVED lines=16> */
.L_x_1893:
[----:B0-----:R-:W-:Y:S01]  /*277c0*/  VIADD R0, R23, 0x16400 ;  /* 0x0001640017007836 */ /* 0x001fe20000000000 */
        /* <DEDUP_REMOVED lines=8> */
[----:B------:R-:W-:Y:S01]  /*27850*/  MOV R12, 0x1 ;  /* 0x00000001000c7802 */ /* 0x000fe20000000f00 */
[----:B------:R-:W0:Y:S01]  /*27860*/  LDC.64 R2, c[0x4][R2] ;  /* 0x0100000002027b82 */ /* 0x000e220000000a00 */
[----:B------:R-:W-:Y:S02]  /*27870*/  IMAD.U32 R5, RZ, RZ, UR7 ;  /* 0x00000007ff057e24 */ /* 0x000fe4000f8e00ff */
[----:B------:R-:W-:Y:S02]  /*27880*/  IMAD.U32 R6, RZ, RZ, UR8 ;  /* 0x00000008ff067e24 */ /* 0x000fe4000f8e00ff */
[----:B------:R-:W-:-:S02]  /*27890*/  IMAD.U32 R7, RZ, RZ, UR9 ;  /* 0x00000009ff077e24 */ /* 0x000fc4000f8e00ff */
[----:B------:R-:W-:Y:S02]  /*278a0*/  IMAD.U32 R10, RZ, RZ, UR4 ;  /* 0x00000004ff0a7e24 */ /* 0x000fe4000f8e00ff */
[----:B------:R-:W-:Y:S02]  /*278b0*/  IMAD.U32 R11, RZ, RZ, UR5 ;  /* 0x00000005ff0b7e24 */ /* 0x000fe4000f8e00ff */
[----:B------:R-:W-:Y:S02]  /*278c0*/  IMAD.MOV.U32 R8, RZ, RZ, 0x70 ;  /* 0x00000070ff087424 */ /* 0x000fe400078e00ff */
[----:B------:R-:W-:-:S07]  /*278d0*/  IMAD.MOV.U32 R13, RZ, RZ, RZ ;  /* 0x000000ffff0d7224 */ /* 0x000fce00078e00ff */
[----:B------:R-:W-:-:S07]  /*278e0*/  LEPC R20, `(.L_x_1896) ;  /* 0x000000001014794e */ /* 0x000fce0000000000 */
[----:B0-----:R-:W-:Y:S05]  /*278f0*/  CALL.ABS.NOINC R2 ;  /* 0x0000000002007343 */ /* 0x001fea0003c00000 */
.L_x_1896:
[----:B------:R-:W-:Y:S05]  /*27900*/  BSYNC B6 ;  /* 0x0000000000067941 */ /* 0x000fea0003800000 */
.L_x_1895:
        /* <DEDUP_REMOVED lines=22> */
.L_x_1898:
[----:B------:R-:W-:Y:S05]  /*27a70*/  BSYNC B6 ;  /* 0x0000000000067941 */ /* 0x000fea0003800000 */
.L_x_1897:
        /* <DEDUP_REMOVED lines=20> */
.L_x_1900:
[----:B------:R-:W-:Y:S05]  /*27bc0*/  BSYNC B6 ;  /* 0x0000000000067941 */ /* 0x000fea0003800000 */
.L_x_1899:
[----:B------:R-:W-:Y:S01]  /*27bd0*/  LOP3.LUT P6, RZ, R22, 0x1, RZ, 0xc0, !PT ;  /* 0x0000000116ff7812 */ /* 0x000fe200078cc0ff */
[----:B------:R-:W-:-:S12]  /*27be0*/  BSSY B6, `(.L_x_1901) ;  /* 0x0000012000067945 */ /* 0x000fd80003800000 */
[----:B------:R-:W-:Y:S05]  /*27bf0*/  @!P6 BRA `(.L_x_1902) ;  /* 0x000000000040e947 */ /* 0x000fea0003800000 */
        /* <DEDUP_REMOVED lines=16> */
.L_x_1902:
[----:B------:R-:W-:Y:S05]  /*27d00*/  BSYNC B6 ;  /* 0x0000000000067941 */ /* 0x000fea0003800000 */
.L_x_1901:
[----:B------:R-:W0:Y:S01]  /*27d10*/  S2R R2, SR_TID.X ;  /* 0x0000000000027919 */ /* 0x000e220000002100 */
[----:B------:R-:W-:Y:S01]  /*27d20*/  ULDC.64 UR4, c[0x0][0x9f8] ;  /* 0x00027e0000047ab9 */ /* 0x000fe20000000a00 */
[----:B------:R-:W-:Y:S01]  /*27d30*/  IMAD.MOV.U32 R21, RZ, RZ, R30 ;  /* 0x000000ffff157224 */ /* 0x000fe200078e001e */
[----:B------:R-:W-:Y:S01]  /*27d40*/  ISETP.NE.U32.AND P0, PT, RZ, UR4, PT ;  /* 0x00000004ff007c0c */ /* 0x000fe2000bf05070 */
[----:B------:R-:W1:Y:S01]  /*27d50*/  S2R R20, SR_TID.X ;  /* 0x0000000000147919 */ /* 0x000e620000002100 */
[----:B------:R-:W2:Y:S01]  /*27d60*/  LDC R9, c[0x0][0x430] ;  /* 0x00010c00ff097b82 */ /* 0x000ea20000000800 */
[----:B------:R-:W-:Y:S01]  /*27d70*/  IMAD.U32 R10, RZ, RZ, UR39 ;  /* 0x00000027ff0a7e24 */ /* 0x000fe2000f8e00ff */
[----:B------:R-:W-:Y:S01]  /*27d80*/  ISETP.NE.AND.EX P0, PT, RZ, UR5, PT, P0 ;  /* 0x00000005ff007c0c */ /* 0x000fe2000bf05300 */
[----:B------:R-:W-:Y:S01]  /*27d90*/  ULDC UR4, c[0x0][0x2f4] ;  /* 0x0000bd0000047ab9 */ /* 0x000fe20000000800 */
[----:B0-----:R-:W-:Y:S01]  /*27da0*/  LOP3.LUT R30, R2, 0x7f, RZ, 0xc0, !PT ;  /* 0x0000007f021e7812 */ /* 0x001fe200078ec0ff */
[----:B------:R-:W-:-:S10]  /*27db0*/  ULDC UR5, c[0x0][0x320] ;  /* 0x0000c80000057ab9 */ /* 0x000fd40000000800 */
[----:B------:R-:W0:Y:S01]  /*27dc0*/  @P0 LDC.64 R2, c[0x0][0x9f8] ;  /* 0x00027e00ff020b82 */ /* 0x000e220000000a00 */
[----:B------:R-:W-:Y:S01]  /*27dd0*/  SHF.R.U32.HI R0, RZ, 0x2, R30 ;  /* 0x00000002ff007819 */ /* 0x000fe2000001161e */
[----:B------:R-:W-:Y:S02]  /*27de0*/  IMAD.MOV.U32 R30, RZ, RZ, R19 ;  /* 0x000000ffff1e7224 */ /* 0x000fe400078e0013 */
[----:B0-----:R-:W-:-:S05]  /*27df0*/  @P0 IMAD.WIDE R2, R19, 0x4, R2 ;  /* 0x0000000413020825 */ /* 0x001fca00078e0202 */
[----:B------:R0:W3:Y:S01]  /*27e00*/  @P0 LDG.E R30, desc[UR42][R2.64] ;  /* 0x0000002a021e0981 */ /* 0x0000e2000c1e1900 */
[----:B-1----:R-:W-:Y:S01]  /*27e10*/  IMAD.SHL.U32 R20, R20, 0x20, RZ ;  /* 0x0000002014147824 */ /* 0x002fe200078e00ff */
[----:B--2---:R-:W-:Y:S02]  /*27e20*/  ISETP.NE.AND P1, PT, R9, 0x1, PT ;  /* 0x000000010900780c */ /* 0x004fe40003f25270 */
[----:B------:R-:W-:Y:S02]  /*27e30*/  LEA R8, R21, 0xffffff80, 0x7 ;  /* 0xffffff8015087811 */ /* 0x000fe400078e38ff */
[----:B------:R-:W-:-:S04]  /*27e40*/  LOP3.LUT R20, R0, 0x60, R20, 0xf8, !PT ;  /* 0x0000006000147812 */ /* 0x000fc800078ef814 */
[----:B------:R-:W-:-:S04]  /*27e50*/  LOP3.LUT R7, R20, R8, RZ, 0xfc, !PT ;  /* 0x0000000814077212 */ /* 0x000fc800078efcff */
[C---:B------:R-:W-:Y:S01]  /*27e60*/  ISETP.GE.AND P0, PT, R7.reuse, R26, PT ;  /* 0x0000001a0700720c */ /* 0x040fe20003f06270 */
[----:B------:R-:W1:Y:S01]  /*27e70*/  @P1 LDC R5, c[0x0][0x434] ;  /* 0x00010d00ff051b82 */ /* 0x000e620000000800 */
[----:B------:R-:W-:-:S04]  /*27e80*/  IMAD.IADD R7, R7, 0x1, R37 ;  /* 0x0000000107077824 */ /* 0x000fc800078e0225 */
[----:B------:R-:W-:-:S03]  /*27e90*/  IMAD.MOV.U32 R0, RZ, RZ, R7 ;  /* 0x000000ffff007224 */ /* 0x000fc600078e0007 */
[----:B------:R-:W2:Y:S08]  /*27ea0*/  @P1 LDC R4, c[0x0][0x438] ;  /* 0x00010e00ff041b82 */ /* 0x000eb00000000800 */
[----:B0-----:R-:W0:Y:S01]  /*27eb0*/  @!P0 LDC.64 R2, c[0x0][0x428] ;  /* 0x00010a00ff028b82 */ /* 0x001e220000000a00 */
[----:B-1----:R-:W-:-:S05]  /*27ec0*/  @P1 IMAD.HI.U32 R5, R7, R5, RZ ;  /* 0x0000000507051227 */ /* 0x002fca00078e00ff */
[----:B--2---:R-:W-:-:S04]  /*27ed0*/  @P1 SHF.R.U32.HI R0, RZ, R4, R5 ;  /* 0x00000004ff001219 */ /* 0x004fc80000011605 */
[--C-:B------:R-:W-:Y:S01]  /*27ee0*/  @!P0 SHF.R.S32.HI R5, RZ, 0x1f, R0.reuse ;  /* 0x0000001fff058819 */ /* 0x100fe20000011400 */
[----:B------:R-:W-:Y:S01]  /*27ef0*/  @!P0 IMAD.MOV.U32 R4, RZ, RZ, R0 ;  /* 0x000000ffff048224 */ /* 0x000fe200078e0000 */
[----:B------:R-:W-:Y:S02]  /*27f00*/  ISETP.NE.AND P2, PT, R10, 0x3, PT ;  /* 0x000000030a00780c */ /* 0x000fe40003f45270 */
[----:B------:R-:W-:Y:S02]  /*27f10*/  LOP3.LUT R22, R22, 0xffffffdf, RZ, 0xc0, !PT ;  /* 0xffffffdf16167812 */ /* 0x000fe400078ec0ff */
[C---:B------:R-:W-:Y:S02]  /*27f20*/  LOP3.LUT R10, R35.reuse, 0x40, RZ, 0xfc, !PT ;  /* 0x00000040230a7812 */ /* 0x040fe400078efcff */
[----:B------:R-:W-:-:S07]  /*27f30*/  LOP3.LUT R11, R35, 0x80, RZ, 0xfc, !PT ;  /* 0x00000080230b7812 */ /* 0x000fce00078efcff */
[----:B------:R-:W-:-:S04]  /*27f40*/  @P2 LOP3.LUT R22, R22, 0x20, RZ, 0xfc, !PT ;  /* 0x0000002016162812 */ /* 0x000fc800078efcff */
[----:B------:R-:W-:Y:S02]  /*27f50*/  LOP3.LUT R22, R22, 0xffffffef, RZ, 0xc0, !PT ;  /* 0xffffffef16167812 */ /* 0x000fe400078ec0ff */
[----:B------:R-:W-:Y:S01]  /*27f60*/  ISETP.GE.AND P3, PT, R11, UR4, PT ;  /* 0x000000040b007c0c */ /* 0x000fe2000bf66270 */
[----:B------:R-:W-:Y:S01]  /*27f70*/  UMOV UR6, 0xffffffff ;  /* 0xffffffff00067882 */ /* 0x000fe20000000000 */
[----:B------:R-:W-:-:S04]  /*27f80*/  IMAD.MOV R0, RZ, RZ, -R0 ;  /* 0x000000ffff007224 */ /* 0x000fc800078e0a00 */
[----:B------:R-:W-:Y:S01]  /*27f90*/  IMAD R7, R9, R0, R7 ;  /* 0x0000000009077224 */ /* 0x000fe200078e0207 */
[----:B---3--:R-:W-:Y:S01]  /*27fa0*/  SHF.R.S32.HI R6, RZ, 0x1f, R30 ;  /* 0x0000001fff067819 */ /* 0x008fe2000001141e */
[----:B0-----:R-:W-:-:S04]  /*27fb0*/  @!P0 IMAD.WIDE.U32 R4, R30, R2, R4 ;  /* 0x000000021e048225 */ /* 0x001fc800078e0004 */
[----:B------:R0:W-:Y:S02]  /*27fc0*/  STL [R1], R6 ;  /* 0x0000000601007387 */ /* 0x0001e40000100800 */
[----:B0-----:R-:W-:-:S04]  /*27fd0*/  @!P0 IMAD R6, R6, R2, RZ ;  /* 0x0000000206068224 */ /* 0x001fc800078e02ff */
[----:B------:R-:W-:Y:S02]  /*27fe0*/  @!P0 IMAD R6, R30, R3, R6 ;  /* 0x000000031e068224 */ /* 0x000fe400078e0206 */
[----:B------:R-:W0:Y:S02]  /*27ff0*/  @!P0 LDC.64 R2, c[0x0][0x418] ;  /* 0x00010600ff028b82 */ /* 0x000e240000000a00 */
[----:B------:R-:W-:Y:S02]  /*28000*/  @!P0 IMAD.IADD R5, R5, 0x1, R6 ;  /* 0x0000000105058824 */ /* 0x000fe400078e0206 */
[----:B------:R-:W-:Y:S01]  /*28010*/  IMAD.MOV.U32 R6, RZ, RZ, RZ ;  /* 0x000000ffff067224 */ /* 0x000fe200078e00ff */
[----:B0-----:R-:W-:-:S04]  /*28020*/  @!P0 LEA R2, P1, R4, R2, 0x2 ;  /* 0x0000000204028211 */ /* 0x001fc800078210ff */
[----:B------:R-:W-:Y:S02]  /*28030*/  @!P0 LEA.HI.X R3, R4, R3, R5, 0x2, P1 ;  /* 0x0000000304038211 */ /* 0x000fe400008f1405 */
[----:B------:R-:W-:-:S03]  /*28040*/  ISETP.GE.AND P1, PT, R35, UR4, PT ;  /* 0x0000000423007c0c */ /* 0x000fc6000bf26270 */
[----:B------:R0:W5:Y:S01]  /*28050*/  @!P0 LDG.E R6, desc[UR42][R2.64] ;  /* 0x0000002a02068981 */ /* 0x000162000c1e1900 */
[----:B------:R-:W-:-:S09]  /*28060*/  ISETP.GE.AND P0, PT, R10, UR4, PT ;  /* 0x000000040a007c0c */ /* 0x000fd2000bf06270 */
[----:B------:R-:W-:Y:S02]  /*28070*/  @P1 LOP3.LUT R22, R22, 0x10, RZ, 0xfc, !PT ;  /* 0x0000001016161812 */ /* 0x000fe400078efcff */
[----:B------:R-:W-:Y:S02]  /*28080*/  ISETP.GE.AND P1, PT, R35, UR5, PT ;  /* 0x0000000523007c0c */ /* 0x000fe4000bf26270 */
        /* <DEDUP_REMOVED lines=10> */
.L_x_2130:
[----:B------:R-:W-:Y:S05]  /*28130*/  @!P2 BRA `(.L_x_1904) ;  /* 0x000000000004a947 */ /* 0x000fea0003800000 */
[----:B------:R-:W-:Y:S01]  /*28140*/  BPT.TRAP 0x1 ;  /* 0x000000040000795c */ /* 0x000fe20000300000 */
.L_x_1904:
[----:B------:R-:W0:Y:S01]  /*28150*/  S2R R0, SR_TID.X ;  /* 0x0000000000007919 */ /* 0x000e220000002100 */
[----:B------:R-:W-:Y:S01]  /*28160*/  IMAD R4, R24, 0x8, R23 ;  /* 0x0000000818047824 */ /* 0x000fe200078e0217 */
[----:B------:R-:W-:Y:S01]  /*28170*/  BSSY B0, `(.L_x_1905) ;  /* 0x0000009000007945 */ /* 0x000fe20003800000 */
[----:B0-----:R-:W-:-:S04]  /*28180*/  LOP3.LUT R0, R0, 0x7f, RZ, 0xc0, !PT ;  /* 0x0000007f00007812 */ /* 0x001fc800078ec0ff */
[----:B------:R-:W-:-:S04]  /*28190*/  SHF.R.U32.HI R0, RZ, 0x2, R0 ;  /* 0x00000002ff007819 */ /* 0x000fc80000011600 */
[----:B------:R-:W-:Y:S02]  /*281a0*/  IADD3 R8, -R0, R26, -R8 ;  /* 0x0000001a00087210 */ /* 0x000fe40007ffe908 */
[----:B------:R-:W-:Y:S02]  /*281b0*/  SHF.L.U32 R0, R28, 0x1f, RZ ;  /* 0x0000001f1c007819 */ /* 0x000fe400000006ff */
[----:B------:R-:W-:Y:S02]  /*281c0*/  SHF.R.S32.HI R26, RZ, 0x1f, R7 ;  /* 0x0000001fff1a7819 */ /* 0x000fe40000011407 */
[----:B------:R-:W0:Y:S01]  /*281d0*/  SYNCS.PHASECHK.TRANS64.TRYWAIT P0, [R4+URZ+0x22880], R0 ;  /* 0x02288000040075a7 */ /* 0x000e22000800017f */
[----:B------:R1:W-:Y:S02]  /*281e0*/  STL [R1+0x24], R0 ;  /* 0x0000240001007387 */ /* 0x0003e40000100800 */
[----:B01----:R-:W-:Y:S05]  /*281f0*/  @!P0 BRA `(.L_x_1906) ;  /* 0x0000007800f48947 */ /* 0x003fea0003800000 */
.L_x_2131:
[----:B------:R-:W-:Y:S05]  /*28200*/  BSYNC B0 ;  /* 0x0000000000007941 */ /* 0x000fea0003800000 */
.L_x_1905:
[----:B------:R-:W-:Y:S01]  /*28210*/  ULDC.64 UR4, c[0x0][0x328] ;  /* 0x0000ca0000047ab9 */ /* 0x000fe20000000a00 */
[----:B-----5:R-:W-:Y:S01]  /*28220*/  SHF.R.S32.HI R5, RZ, 0x1f, R6 ;  /* 0x0000001fff057819 */ /* 0x020fe20000011406 */
[----:B0-----:R-:W-:Y:S01]  /*28230*/  IMAD R0, R26, UR4, RZ ;  /* 0x000000041a007c24 */ /* 0x001fe2000f8e02ff */
[----:B------:R-:W-:Y:S01]  /*28240*/  ULDC.64 UR6, c[0x0][0x318] ;  /* 0x0000c60000067ab9 */ /* 0x000fe20000000a00 */
[C---:B------:R-:W-:Y:S01]  /*28250*/  IMAD.WIDE.U32 R2, R7.reuse, UR4, RZ ;  /* 0x0000000407027c25 */ /* 0x040fe2000f8e00ff */
[----:B------:R-:W-:Y:S01]  /*28260*/  LOP3.LUT P1, RZ, R22, 0x1, RZ, 0xc0, !PT ;  /* 0x0000000116ff7812 */ /* 0x000fe2000782c0ff */
[----:B------:R0:W-:Y:S01]  /*28270*/  STL [R1+0x20], R5 ;  /* 0x0000200501007387 */ /* 0x0001e20000100800 */
[----:B------:R-:W-:Y:S01]  /*28280*/  ISETP.GE.AND P4, PT, R8, 0x1, PT ;  /* 0x000000010800780c */ /* 0x000fe20003f86270 */
[----:B------:R-:W-:Y:S01]  /*28290*/  IMAD R0, R7, UR5, R0 ;  /* 0x0000000507007c24 */ /* 0x000fe2000f8e0200 */
[----:B------:R-:W-:-:S03]  /*282a0*/  ULDC.64 UR4, c[0x0][0x338] ;  /* 0x0000ce0000047ab9 */ /* 0x000fc60000000a00 */
[----:B------:R-:W-:Y:S02]  /*282b0*/  IMAD.IADD R3, R3, 0x1, R0 ;  /* 0x0000000103037824 */ /* 0x000fe400078e0200 */
[----:B------:R-:W-:Y:S02]  /*282c0*/  IMAD R0, R5, UR4, RZ ;  /* 0x0000000405007c24 */ /* 0x000fe4000f8e02ff */
[----:B0-----:R-:W0:Y:S01]  /*282d0*/  S2R R5, SR_TID.X ;  /* 0x0000000000057919 */ /* 0x001e220000002100 */
[----:B------:R-:W-:-:S04]  /*282e0*/  IMAD.WIDE.U32 R2, R6, UR4, R2 ;  /* 0x0000000406027c25 */ /* 0x000fc8000f8e0002 */
[----:B------:R-:W-:Y:S01]  /*282f0*/  IMAD R0, R6, UR5, R0 ;  /* 0x0000000506007c24 */ /* 0x000fe2000f8e0200 */
[----:B------:R-:W-:-:S03]  /*28300*/  ULDC.64 UR4, c[0x0][0x330] ;  /* 0x0000cc0000047ab9 */ /* 0x000fc60000000a00 */
[----:B------:R-:W-:Y:S02]  /*28310*/  IMAD.IADD R3, R3, 0x1, R0 ;  /* 0x0000000103037824 */ /* 0x000fe400078e0200 */
[----:B------:R-:W-:Y:S01]  /*28320*/  IMAD.WIDE.U32 R2, R18, UR4, R2 ;  /* 0x0000000412027c25 */ /* 0x000fe2000f8e0002 */
[----:B------:R-:W-:-:S03]  /*28330*/  UMOV UR4, 0xffffffff ;  /* 0xffffffff00047882 */ /* 0x000fc60000000000 */
[----:B------:R-:W-:Y:S01]  /*28340*/  IMAD R3, R18, UR5, R3 ;  /* 0x0000000512037c24 */ /* 0x000fe2000f8e0203 */
[----:B------:R-:W-:-:S04]  /*28350*/  IADD3 R0, P0, R2, UR6, RZ ;  /* 0x0000000602007c10 */ /* 0x000fc8000ff1e0ff */
[----:B------:R-:W-:Y:S02]  /*28360*/  IADD3.X R2, R3, UR7, RZ, P0, !PT ;  /* 0x0000000703027c10 */ /* 0x000fe400087fe4ff */
[----:B0-----:R-:W-:-:S04]  /*28370*/  LOP3.LUT R5, R5, 0x7f, RZ, 0xc0, !PT ;  /* 0x0000007f05057812 */ /* 0x001fc800078ec0ff */
[----:B------:R-:W-:-:S05]  /*28380*/  SHF.R.U32.HI R5, RZ, 0x5, R5 ;  /* 0x00000005ff057819 */ /* 0x000fca0000011605 */
[----:B------:R-:W-:-:S04]  /*28390*/  IMAD.SHL.U32 R5, R5, 0x400, RZ ;  /* 0x0000040005057824 */ /* 0x000fc800078e00ff */
[----:B------:R-:W-:Y:S01]  /*283a0*/  IMAD R5, R24, 0x4000, R5 ;  /* 0x0000400018057824 */ /* 0x000fe200078e0205 */
[----:B------:R-:W-:Y:S06]  /*283b0*/  BRA.DIV UR4, `(.L_x_1907) ;  /* 0x0000007a049c7947 */ /* 0x000fec000b800000 */
[----:B------:R-:W0:Y:S01]  /*283c0*/  SHFL.IDX PT, R10, R0, RZ, 0x1c1f ;  /* 0x001c1fff000a7589 */ /* 0x000e2200000e0000 */
[----:B------:R-:W-:Y:S02]  /*283d0*/  LOP3.LUT P6, RZ, R22, 0x2, RZ, 0xc0, !PT ;  /* 0x0000000216ff7812 */ /* 0x000fe400078cc0ff */
[C---:B------:R-:W-:Y:S01]  /*283e0*/  ISETP.GE.AND P3, PT, R8.reuse, 0x21, PT ;  /* 0x000000210800780c */ /* 0x040fe20003f66270 */
[----:B------:R-:W1:Y:S01]  /*283f0*/  SHFL.IDX PT, R3, R2, RZ, 0x1c1f ;  /* 0x001c1fff02037589 */ /* 0x000e6200000e0000 */
[C---:B------:R-:W-:Y:S02]  /*28400*/  ISETP.GE.AND P2, PT, R8.reuse, 0x41, PT ;  /* 0x000000410800780c */ /* 0x040fe40003f46270 */
[----:B------:R-:W-:Y:S01]  /*28410*/  ISETP.GE.AND P5, PT, R8, 0x61, PT ;  /* 0x000000610800780c */ /* 0x000fe20003fa6270 */
[----:B------:R-:W-:Y:S01]  /*28420*/  SHFL.IDX PT, R9, R2, 0x1, 0x1c1f ;  /* 0x003c1f0002097f89 */ /* 0x000fe200000e0000 */
[----:B0-----:R-:W-:-:S05]  /*28430*/  IADD3 R10, P0, R35, R10, RZ ;  /* 0x0000000a230a7210 */ /* 0x001fca0007f1e0ff */
[----:B-1----:R-:W-:Y:S01]  /*28440*/  IMAD.X R11, RZ, RZ, R3, P0 ;  /* 0x000000ffff0b7224 */ /* 0x002fe200000e0603 */
[----:B------:R-:W-:Y:S02]  /*28450*/  ISETP.LT.OR P0, PT, R8, 0x1, P6 ;  /* 0x000000010800780c */ /* 0x000fe40003701670 */
[----:B------:R-:W-:-:S05]  /*28460*/  IADD3 R3, R23, R5, R32 ;  /* 0x0000000517037210 */ /* 0x000fca0007ffe020 */
[----:B------:R-:W-:-:S06]  /*28470*/  IMAD.IADD R5, R33, 0x1, R3 ;  /* 0x0000000121057824 */ /* 0x000fcc00078e0203 */
[----:B------:R-:W-:Y:S01]  /*28480*/  LDGSTS.E.BYPASS.LTC128B.128 [R3+0x8400], desc[UR42][R10.64], !P0 ;  /* 0x084000000a037fae */ /* 0x000fe2000c101d6a */
[----:B------:R-:W-:-:S13]  /*28490*/  ISETP.LT.OR P0, PT, R8, 0x1, P1 ;  /* 0x000000010800780c */ /* 0x000fda0000f01670 */
[----:B------:R0:W-:Y:S04]  /*284a0*/  LDGSTS.E.BYPASS.LTC128B.128 [R5+0x8400], desc[UR42][R10.64+0x40], !P0 ;  /* 0x084000400a057fae */ /* 0x0001e8000c101d6a */
[----:B0-----:R-:W0:Y:S02]  /*284b0*/  SHFL.IDX PT, R10, R0, 0x1, 0x1c1f ;  /* 0x003c1f00000a7f89 */ /* 0x001e2400000e0000 */
[----:B0-----:R-:W-:-:S05]  /*284c0*/  IADD3 R10, P0, R35, R10, RZ ;  /* 0x0000000a230a7210 */ /* 0x001fca0007f1e0ff */
[----:B------:R-:W-:Y:S01]  /*284d0*/  IMAD.X R11, RZ, RZ, R9, P0 ;  /* 0x000000ffff0b7224 */ /* 0x000fe200000e0609 */
[C---:B------:R-:W-:Y:S01]  /*284e0*/  ISETP.LT.OR P0, PT, R8.reuse, 0x21, P6 ;  /* 0x000000210800780c */ /* 0x040fe20003701670 */
[----:B------:R-:W-:Y:S04]  /*284f0*/  SHFL.IDX PT, R9, R2, 0x2, 0x1c1f ;  /* 0x005c1f0002097f89 */ /* 0x000fe800000e0000 */
[----:B------:R-:W-:Y:S08]  /*28500*/  SHFL.IDX PT, R2, R2, 0x3, 0x1c1f ;  /* 0x007c1f0002027f89 */ /* 0x000ff000000e0000 */
[----:B------:R-:W-:Y:S01]  /*28510*/  LDGSTS.E.BYPASS.LTC128B.128 [R3+0x9400], desc[UR42][R10.64], !P0 ;  /* 0x094000000a037fae */ /* 0x000fe2000c101d6a */
[----:B------:R-:W-:-:S13]  /*28520*/  ISETP.LT.OR P0, PT, R8, 0x21, P1 ;  /* 0x000000210800780c */ /* 0x000fda0000f01670 */
[----:B------:R0:W-:Y:S04]  /*28530*/  LDGSTS.E.BYPASS.LTC128B.128 [R5+0x9400], desc[UR42][R10.64+0x40], !P0 ;  /* 0x094000400a057fae */ /* 0x0001e8000c101d6a */
[----:B0-----:R-:W0:Y:S04]  /*28540*/  SHFL.IDX PT, R10, R0, 0x2, 0x1c1f ;  /* 0x005c1f00000a7f89 */ /* 0x001e2800000e0000 */
[----:B------:R-:W1:Y:S01]  /*28550*/  SHFL.IDX PT, R0, R0, 0x3, 0x1c1f ;  /* 0x007c1f0000007f89 */ /* 0x000e6200000e0000 */
[----:B0-----:R-:W-:-:S05]  /*28560*/  IADD3 R10, P0, R35, R10, RZ ;  /* 0x0000000a230a7210 */ /* 0x001fca0007f1e0ff */
[----:B------:R-:W-:Y:S01]  /*28570*/  IMAD.X R11, RZ, RZ, R9, P0 ;  /* 0x000000ffff0b7224 */ /* 0x000fe200000e0609 */
[----:B------:R-:W-:-:S13]  /*28580*/  ISETP.LT.OR P0, PT, R8, 0x41, P6 ;  /* 0x000000410800780c */ /* 0x000fda0003701670 */
[----:B------:R0:W-:Y:S01]  /*28590*/  LDGSTS.E.BYPASS.LTC128B.128 [R3+0xa400], desc[UR42][R10.64], !P0 ;  /* 0x0a4000000a037fae */ /* 0x0001e2000c101d6a */
[----:B------:R-:W-:-:S13]  /*285a0*/  ISETP.LT.OR P0, PT, R8, 0x41, P1 ;  /* 0x000000410800780c */ /* 0x000fda0000f01670 */
[----:B-1----:R0:W-:Y:S02]  /*285b0*/  LDGSTS.E.BYPASS.LTC128B.128 [R5+0xa400], desc[UR42][R10.64+0x40], !P0 ;  /* 0x0a4000400a057fae */ /* 0x0021e4000c101d6a */
.L_x_2141:
[----:B0-----:R-:W-:Y:S02]  /*285c0*/  IADD3 R10, P0, R35, R0, RZ ;  /* 0x00000000230a7210 */ /* 0x001fe40007f1e0ff */
[----:B------:R-:W-:Y:S02]  /*285d0*/  LOP3.LUT P6, RZ, R22, 0x2, RZ, 0xc0, !PT ;  /* 0x0000000216ff7812 */ /* 0x000fe400078cc0ff */
[----:B------:R-:W-:Y:S02]  /*285e0*/  IADD3.X R11, RZ, R2, RZ, P0, !PT ;  /* 0x00000002ff0b7210 */ /* 0x000fe400007fe4ff */
        /* <DEDUP_REMOVED lines=9> */
.L_x_1908:
[----:B------:R-:W-:Y:S02]  /*28680*/  PLOP3.LUT P1, PT, P1, P0, PT, 0xa2, 0x0 ;  /* 0x000000000000781c */ /* 0x000fe40000f21472 */
[----:B------:R-:W-:-:S08]  /*28690*/  @P0 R2UR P1, UR4, R4 ;  /* 0x00000000040402ca */ /* 0x000fd00000020000 */
[----:B------:R-:W-:-:S05]  /*286a0*/  @P0 PLOP3.LUT P0, PT, P1, PT, PT, 0x80, 0x0 ;  /* 0x000000000000081c */ /* 0x000fca0000f0f070 */
[----:B------:R-:W-:Y:S01]  /*286b0*/  @!P1 SYNCS.ARRIVE.TRANS64.RED.A0T1 RZ, [UR4+0x22870], RZ ;  /* 0x022870ffffff99a7 */ /* 0x000fe20008200404 */
[----:B------:R-:W-:Y:S07]  /*286c0*/  @!P1 ARRIVES.LDGSTSBAR.64.TRANSCNT [UR4+0x22870] ;  /* 0x02287000ff0099b0 */ /* 0x000fee0008000a84 */
[----:B------:R-:W-:Y:S05]  /*286d0*/  @P0 BRA.U.ANY `(.L_x_1908) ;  /* 0xfffffffd00e80947 */ /* 0x000fea000393ffff */
[----:B------:R-:W-:Y:S01]  /*286e0*/  NOP ;  /* 0x0000000000007918 */ /* 0x000fe20000000000 */
[----:B------:R-:W-:-:S05]  /*286f0*/  IMAD.U32 R0, RZ, RZ, UR39 ;  /* 0x00000027ff007e24 */ /* 0x000fca000f8e00ff */
[----:B------:R-:W-:-:S13]  /*28700*/  ISETP.NE.AND P6, PT, R0, 0x3, PT ;  /* 0x000000030000780c */ /* 0x000fda0003fc5270 */
[----:B------:R-:W-:Y:S05]  /*28710*/  @!P6 BRA `(.L_x_1909) ;  /* 0x000000000004e947 */ /* 0x000fea0003800000 */
[----:B------:R-:W-:Y:S01]  /*28720*/  BPT.TRAP 0x1 ;  /* 0x000000040000795c */ /* 0x000fe20000300000 */
.L_x_1909:
[----:B------:R2:W-:Y:S01]  /*28730*/  SYNCS.ARRIVE.TRANS64.A1T0 RZ, [R4+URZ+0x22870], RZ ;  /* 0x022870ff04ff79a7 */ /* 0x0005e2000810003f */
[----:B------:R-:W-:Y:S05]  /*28740*/  @!P6 BRA `(.L_x_1910) ;  /* 0x000000000004e947 */ /* 0x000fea0003800000 */
[----:B------:R-:W-:Y:S01]  /*28750*/  BPT.TRAP 0x1 ;  /* 0x000000040000795c */ /* 0x000fe20000300000 */
.L_x_1910:
[----:B------:R-:W3:Y:S01]  /*28760*/  LDL R0, [R1+0x24] ;  /* 0x0000240001007983 */ /* 0x000ee20000100800 */
[----:B------:R-:W-:Y:S01]  /*28770*/  BSSY B0, `(.L_x_1911) ;  /* 0x0000003000007945 */ /* 0x000fe20003800000 */
[----:B---3--:R-:W3:Y:S03]  /*28780*/  SYNCS.PHASECHK.TRANS64.TRYWAIT P0, [R4+URZ+0x22840], R0 ;  /* 0x02284000040075a7 */ /* 0x008ee6000800017f */
[----:B---3--:R-:W-:Y:S05]  /*28790*/  @!P0 BRA `(.L_x_1912) ;  /* 0x0000007c001c8947 */ /* 0x008fea0003800000 */
.L_x_2142:
[----:B------:R-:W-:Y:S05]  /*287a0*/  BSYNC B0 ;  /* 0x0000000000007941 */ /* 0x000fea0003800000 */
.L_x_1911:
[----:B01----:R-:W4:Y:S01]  /*287b0*/  LDL.LU R5, [R1+0x20] ;  /* 0x0000200001057983 */ /* 0x003f220000300800 */
[----:B------:R-:W-:Y:S01]  /*287c0*/  ULDC.64 UR4, c[0x0][0x300] ;  /* 0x0000c00000047ab9 */ /* 0x000fe20000000a00 */
[----:B------:R-:W-:Y:S02]  /*287d0*/  ULDC.64 UR6, c[0x0][0x2e8] ;  /* 0x0000ba0000067ab9 */ /* 0x000fe40000000a00 */
[----:B------:R-:W5:Y:S01]  /*287e0*/  LDL R8, [R1+0x8] ;  /* 0x0000080001087983 */ /* 0x000f620000100800 */
[----:B---3--:R-:W-:Y:S01]  /*287f0*/  IMAD R0, R26, UR4, RZ ;  /* 0x000000041a007c24 */ /* 0x008fe2000f8e02ff */
[----:B------:R-:W-:Y:S01]  /*28800*/  LOP3.LUT P1, RZ, R22, 0x4, RZ, 0xc0, !PT ;  /* 0x0000000416ff7812 */ /* 0x000fe2000782c0ff */
[----:B------:R-:W-:-:S04]  /*28810*/  IMAD.WIDE.U32 R2, R7, UR4, RZ ;  /* 0x0000000407027c25 */ /* 0x000fc8000f8e00ff */
[----:B------:R-:W-:Y:S01]  /*28820*/  IMAD R0, R7, UR5, R0 ;  /* 0x0000000507007c24 */ /* 0x000fe2000f8e0200 */
[----:B------:R-:W-:-:S03]  /*28830*/  ULDC.64 UR4, c[0x0][0x310] ;  /* 0x0000c40000047ab9 */ /* 0x000fc60000000a00 */
[----:B------:R-:W-:Y:S02]  /*28840*/  IMAD.IADD R3, R3, 0x1, R0 ;  /* 0x0000000103037824 */ /* 0x000fe400078e0200 */
[----:B------:R-:W-:-:S04]  /*28850*/  IMAD.WIDE.U32 R2, R6, UR4, R2 ;  /* 0x0000000406027c25 */ /* 0x000fc8000f8e0002 */
[----:B----4-:R-:W-:-:S04]  /*28860*/  IMAD R0, R5, UR4, RZ ;  /* 0x0000000405007c24 */ /* 0x010fc8000f8e02ff */
[----:B------:R-:W-:Y:S01]  /*28870*/  IMAD R0, R6, UR5, R0 ;  /* 0x0000000506007c24 */ /* 0x000fe2000f8e0200 */
[----:B------:R-:W-:Y:S01]  /*28880*/  ULDC.64 UR4, c[0x0][0x308] ;  /* 0x0000c20000047ab9 */ /* 0x000fe20000000a00 */
[----:B-----5:R-:W-:Y:S02]  /*28890*/  IMAD R6, R24, 0x6000, R8 ;  /* 0x0000600018067824 */ /* 0x020fe400078e0208 */
[----:B------:R-:W-:Y:S02]  /*288a0*/  IMAD.IADD R3, R3, 0x1, R0 ;  /* 0x0000000103037824 */ /* 0x000fe400078e0200 */
[----:B------:R-:W-:Y:S01]  /*288b0*/  IMAD.WIDE.U32 R2, R18, UR4, R2 ;  /* 0x0000000412027c25 */ /* 0x000fe2000f8e0002 */
[----:B------:R-:W-:-:S03]  /*288c0*/  UMOV UR4, 0xffffffff ;  /* 0xffffffff00047882 */ /* 0x000fc60000000000 */
[----:B------:R-:W-:Y:S01]  /*288d0*/  IMAD R5, R18, UR5, R3 ;  /* 0x0000000512057c24 */ /* 0x000fe2000f8e0203 */
[----:B------:R-:W-:-:S04]  /*288e0*/  IADD3 R0, P0, R2, UR6, RZ ;  /* 0x0000000602007c10 */ /* 0x000fc8000ff1e0ff */
[----:B------:R-:W-:Y:S01]  /*288f0*/  IADD3.X R5, R5, UR7, RZ, P0, !PT ;  /* 0x0000000705057c10 */ /* 0x000fe200087fe4ff */
[----:B------:R-:W-:Y:S08]  /*28900*/  BRA.DIV UR4, `(.L_x_1913) ;  /* 0x0000007a04d87947 */ /* 0x000ff0000b800000 */
[----:B------:R-:W0:Y:S01]  /*28910*/  SHFL.IDX PT, R3, R0, RZ, 0x1c1f ;  /* 0x001c1fff00037589 */ /* 0x000e2200000e0000 */
[----:B------:R-:W-:Y:S01]  /*28920*/  LOP3.LUT P6, RZ, R22, 0x8, RZ, 0xc0, !PT ;  /* 0x0000000816ff7812 */ /* 0x000fe200078cc0ff */
[C-C-:B------:R-:W-:Y:S02]  /*28930*/  @P4 IMAD.IADD R7, R23.reuse, 0x1, R6.reuse ;  /* 0x0000000117074824 */ /* 0x140fe400078e0206 */
[----:B------:R-:W1:Y:S01]  /*28940*/  SHFL.IDX PT, R2, R5, RZ, 0x1c1f ;  /* 0x001c1fff05027589 */ /* 0x000e6200000e0000 */
[----:B------:R-:W-:Y:S01]  /*28950*/  @P3 IMAD.IADD R9, R23, 0x1, R6 ;  /* 0x0000000117093824 */ /* 0x000fe200078e0206 */
[----:B0-----:R-:W-:-:S05]  /*28960*/  @P4 IADD3 R3, P0, R35, R3, RZ ;  /* 0x0000000323034210 */ /* 0x001fca0007f1e0ff */
[----:B-1----:R-:W-:Y:S01]  /*28970*/  @P4 IMAD.X R2, RZ, RZ, R2, P0 ;  /* 0x000000ffff024224 */ /* 0x002fe200000e0602 */
[----:B------:R-:W-:-:S04]  /*28980*/  LOP3.LUT P0, RZ, R22, 0x10, RZ, 0xc0, !PT ;  /* 0x0000001016ff7812 */ /* 0x000fc8000780c0ff */
[----:B------:R-:W-:-:S04]  /*28990*/  @P4 LOP3.LUT R3, R3, R2, RZ, 0x3c, !PT ;  /* 0x0000000203034212 */ /* 0x000fc800078e3cff */
[----:B------:R-:W-:-:S04]  /*289a0*/  @P4 LOP3.LUT R2, R3, R2, RZ, 0x3c, !PT ;  /* 0x0000000203024212 */ /* 0x000fc800078e3cff */
[----:B------:R-:W-:-:S05]  /*289b0*/  @P4 LOP3.LUT R3, R3, R2, RZ, 0x3c, !PT ;  /* 0x0000000203034212 */ /* 0x000fca00078e3cff */
[----:B------:R-:W-:Y:S01]  /*289c0*/  @!PT LDS RZ, [RZ] ;  /* 0x00000000fffff984 */ /* 0x000fe20000000800 */
        /* <DEDUP_REMOVED lines=15> */
[----:B0-----:R-:W0:Y:S04]  /*28ac0*/  SHFL.IDX PT, R3, R0, 0x2, 0x1c1f ;  /* 0x005c1f0000037f89 */ /* 0x001e2800000e0000 */
[----:B------:R-:W1:Y:S04]  /*28ad0*/  SHFL.IDX PT, R2, R5, 0x2, 0x1c1f ;  /* 0x005c1f0005027f89 */ /* 0x000e6800000e0000 */
[----:B------:R-:W3:Y:S01]  /*28ae0*/  SHFL.IDX PT, R5, R5, 0x3, 0x1c1f ;  /* 0x007c1f0005057f89 */ /* 0x000ee200000e0000 */
        /* <DEDUP_REMOVED lines=8> */
[----:B0--3--:R0:W1:Y:S02]  /*28b70*/  SHFL.IDX PT, R2, R0, 0x3, 0x1c1f ;  /* 0x007c1f0000027f89 */ /* 0x00906400000e0000 */
.L_x_2152:
[C---:B------:R-:W-:Y:S01]  /*28b80*/  LOP3.LUT P3, RZ, R22.reuse, 0x10, RZ, 0xc0, !PT ;  /* 0x0000001016ff7812 */ /* 0x040fe2000786c0ff */
[----:B------:R-:W-:Y:S01]  /*28b90*/  @P5 IMAD.IADD R6, R23, 0x1, R6 ;  /* 0x0000000117065824 */ /* 0x000fe200078e0206 */
[----:B------:R-:W-:Y:S02]  /*28ba0*/  LOP3.LUT P2, RZ, R22, 0x8, RZ, 0xc0, !PT ;  /* 0x0000000816ff7812 */ /* 0x000fe4000784c0ff */
[----:B-1----:R-:W-:-:S05]  /*28bb0*/  @P5 IADD3 R2, P0, R35, R2, RZ ;  /* 0x0000000223025210 */ /* 0x002fca0007f1e0ff */
[----:B------:R-:W-:Y:S01]  /*28bc0*/  @P5 IMAD.X R3, RZ, RZ, R5, P0 ;  /* 0x000000ffff035224 */ /* 0x000fe200000e0605 */
[----:B------:R-:W-:-:S04]  /*28bd0*/  PLOP3.LUT P0, PT, PT, PT, PT, 0x80, 0x0 ;  /* 0x000000000000781c */ /* 0x000fc80003f0f070 */
[----:B------:R-:W-:Y:S01]  /*28be0*/  @!PT LDS RZ, [RZ] ;  /* 0x00000000fffff984 */ /* 0x000fe20000000800 */
[----:B------:R-:W-:Y:S01]  /*28bf0*/  @!PT LDS RZ, [RZ] ;  /* 0x00000000fffff984 */ /* 0x000fe20000000800 */
[----:B------:R-:W-:Y:S01]  /*28c00*/  @!PT LDS RZ, [RZ] ;  /* 0x00000000fffff984 */ /* 0x000fe20000000800 */
[----:B------:R1:W-:Y:S04]  /*28c10*/  @P5 LDGSTS.E.BYPASS.LTC128B.128 [R6+0x17c00], desc[UR42][R2.64], !P3 ;  /* 0x17c0000002065fae */ /* 0x0003e8000d901d6a */
[----:B------:R1:W-:Y:S04]  /*28c20*/  @P5 LDGSTS.E.BYPASS.LTC128B.128 [R6+0x19c00], desc[UR42][R2.64+0x40], !P2 ;  /* 0x19c0004002065fae */ /* 0x0003e8000d101d6a */
[----:B------:R1:W-:Y:S01]  /*28c30*/  @P5 LDGSTS.E.BYPASS.LTC128B.128 [R6+0x1bc00], desc[UR42][R2.64+0x80], !P1 ;  /* 0x1bc0008002065fae */ /* 0x0003e2000c901d6a */
[----:B------:R-:W-:Y:S01]  /*28c40*/  NOP ;  /* 0x0000000000007918 */ /* 0x000fe20000000000 */
.L_x_1914:
        /* <DEDUP_REMOVED lines=11> */
.L_x_1915:
[----:B-1----:R0:W5:Y:S01]  /*28d00*/  LDL.LU R2, [R1+0x18] ;  /* 0x0000180001027983 */ /* 0x0021620000300800 */
[----:B------:R0:W-:Y:S02]  /*28d10*/  SYNCS.ARRIVE.TRANS64.A1T0 RZ, [R4+URZ+0x22830], RZ ;  /* 0x022830ff04ff79a7 */ /* 0x0001e4000810003f */
[----:B------:R-:W-:Y:S05]  /*28d20*/  WARPSYNC.ALL ;  /* 0x0000000000007948 */ /* 0x000fea0003800000 */
[----:B------:R-:W-:Y:S01]  /*28d30*/  ULDC.64 UR4, c[0x0][0xa00] ;  /* 0x0002800000047ab9 */ /* 0x000fe20000000a00 */
[----:B------:R-:W-:Y:S01]  /*28d40*/  VIADD R0, R23, 0x10400 ;  /* 0x0001040017007836 */ /* 0x000fe20000000000 */
[----:B------:R-:W-:Y:S01]  /*28d50*/  BAR.SYNC.DEFER_BLOCKING 0x8, 0x180 ;  /* 0x0206000000007b1d */ /* 0x000fe20000010000 */
[----:B------:R-:W-:-:S03]  /*28d60*/  ISETP.NE.U32.AND P0, PT, RZ, UR4, PT ;  /* 0x00000004ff007c0c */ /* 0x000fc6000bf05070 */
[----:B------:R-:W-:Y:S02]  /*28d70*/  LOP3.LUT P1, RZ, R0, 0x1bf, RZ, 0xc0, !PT ;  /* 0x000001bf00ff7812 */ /* 0x000fe4000782c0ff */
[----:B------:R-:W-:Y:S01]  /*28d80*/  ISETP.NE.AND.EX P0, PT, RZ, UR5, PT, P0 ;  /* 0x00000005ff007c0c */ /* 0x000fe2000bf05300 */
[----:B------:R-:W-:Y:S01]  /*28d90*/  ULDC.64 UR4, c[0x0][0x298] ;  /* 0x0000a60000047ab9 */ /* 0x000fe20000000a00 */
[----:B------:R-:W-:Y:S01]  /*28da0*/  SHF.R.S32.HI R0, RZ, 0x1f, R19 ;  /* 0x0000001fff007819 */ /* 0x000fe20000011413 */
[----:B------:R-:W-:Y:S01]  /*28db0*/  BSSY B6, `(.L_x_1916) ;  /* 0x000001c000067945 */ /* 0x000fe20003800000 */
[----:B------:R-:W-:Y:S02]  /*28dc0*/  SEL R26, R19, RZ, !P0 ;  /* 0x000000ff131a7207 */ /* 0x000fe40004000000 */
[----:B------:R-:W-:-:S05]  /*28dd0*/  SEL R0, R0, RZ, !P0 ;  /* 0x000000ff00007207 */ /* 0x000fca0004000000 */
[----:B------:R1:W-:Y:S02]  /*28de0*/  STL [R1+0x2c], R0 ;  /* 0x00002c0001007387 */ /* 0x0003e40000100800 */
[----:B-1---5:R-:W-:-:S05]  /*28df0*/  SHF.R.S32.HI R0, RZ, 0x1f, R2 ;  /* 0x0000001fff007819 */ /* 0x022fca0000011402 */
[----:B------:R-:W-:-:S04]  /*28e00*/  IMAD R0, R0, UR4, RZ ;  /* 0x0000000400007c24 */ /* 0x000fc8000f8e02ff */
[C---:B------:R-:W-:Y:S02]  /*28e10*/  IMAD R0, R2.reuse, UR5, R0 ;  /* 0x0000000502007c24 */ /* 0x040fe4000f8e0200 */
[----:B------:R-:W-:-:S04]  /*28e20*/  IMAD.WIDE.U32 R2, R2, UR4, RZ ;  /* 0x0000000402027c25 */ /* 0x000fc8000f8e00ff */
[----:B------:R-:W-:Y:S01]  /*28e30*/  IMAD.IADD R0, R3, 0x1, R0 ;  /* 0x0000000103007824 */ /* 0x000fe200078e0200 */
[----:B------:R1:W-:Y:S04]  /*28e40*/  STL.64 [R1+0x20], R2 ;  /* 0x0000200201007387 */ /* 0x0003e80000100a00 */
[----:B------:R1:W-:Y:S01]  /*28e50*/  STL [R1+0x18], R0 ;  /* 0x0000180001007387 */ /* 0x0003e20000100800 */
[----:B------:R-:W-:Y:S05]  /*28e60*/  @!P1 BRA `(.L_x_1917) ;  /* 0x0000000000409947 */ /* 0x000fea0003800000 */
[----:B-1----:R-:W-:Y:S01]  /*28e70*/  MOV R2, 0x0 ;  /* 0x0000000000027802 */ /* 0x002fe20000000f00 */
[----:B------:R-:W-:Y:S01]  /*28e80*/  ULDC.64 UR4, c[0x4][0xc8] ;  /* 0x0100320000047ab9 */ /* 0x000fe20000000a00 */
[----:B------:R-:W-:Y:S01]  /*28e90*/  ULDC.64 UR6, c[0x4][0xd0] ;  /* 0x0100340000067ab9 */ /* 0x000fe20000000a00 */
[----:B------:R-:W-:Y:S01]  /*28ea0*/  ULDC.64 UR8, c[0x4][0x28] ;  /* 0x01000a0000087ab9 */ /* 0x000fe20000000a00 */
[----:B0-2---:R-:W-:Y:S02]  /*28eb0*/  IMAD.U32 R4, RZ, RZ, UR4 ;  /* 0x00000004ff047e24 */ /* 0x005fe4000f8e00ff */
        /* <DEDUP_REMOVED lines=11> */
.L_x_1917:
[----:B------:R-:W-:Y:S05]  /*28f70*/  BSYNC B6 ;  /* 0x0000000000067941 */ /* 0x000fea0003800000 */
.L_x_1916:
[----:B------:R-:W3:Y:S01]  /*28f80*/  LDL.LU R21, [R1+0x2c] ;  /* 0x00002c0001157983 */ /* 0x000ee20000300800 */
[----:B------:R-:W4:Y:S01]  /*28f90*/  LDC R7, c[0x0][0x448] ;  /* 0x00011200ff077b82 */ /* 0x000f220000000800 */
[----:B------:R-:W-:Y:S02]  /*28fa0*/  ULDC.64 UR4, c[0x0][0x2d8] ;  /* 0x0000b60000047ab9 */ /* 0x000fe40000000a00 */
[----:B------:R-:W2:Y:S04]  /*28fb0*/  LDL.LU R20, [R1+0x18] ;  /* 0x0000180001147983 */ /* 0x000ea80000300800 */
[----:B-1----:R-:W2:Y:S04]  /*28fc0*/  LDL.LU.64 R2, [R1+0x20] ;  /* 0x0000200001027983 */ /* 0x002ea80000300a00 */
[----:B------:R1:W5:Y:S01]  /*28fd0*/  LDL R8, [R1+0x14] ;  /* 0x0000140001087983 */ /* 0x0003620000100800 */
[----:B----4-:R-:W-:-:S13]  /*28fe0*/  ISETP.NE.AND P0, PT, R7, 0x1, PT ;  /* 0x000000010700780c */ /* 0x010fda0003f05270 */
[----:B------:R-:W4:Y:S01]  /*28ff0*/  @P0 LDC R6, c[0x0][0x44c] ;  /* 0x00011300ff060b82 */ /* 0x000f220000000800 */
[C---:B------:R-:W-:Y:S02]  /*29000*/  LOP3.LUT R9, R35.reuse, 0x40, RZ, 0xfc, !PT ;  /* 0x0000004023097812 */ /* 0x040fe400078efcff */
[----:B------:R-:W-:Y:S01]  /*29010*/  LOP3.LUT R10, R35, 0x80, RZ, 0xfc, !PT ;  /* 0x00000080230a7812 */ /* 0x000fe200078efcff */
[----:B--2---:R-:W-:Y:S02]  /*29020*/  IMAD.MOV.U32 R3, RZ, RZ, R20 ;  /* 0x000000ffff037224 */ /* 0x004fe400078e0014 */
[----:B------:R-:W2:Y:S01]  /*29030*/  S2R R20, SR_TID.X ;  /* 0x0000000000147919 */ /* 0x000ea20000002100 */
[----:B------:R-:W-:-:S04]  /*29040*/  IMAD.WIDE.U32 R2, R18, UR4, R2 ;  /* 0x0000000412027c25 */ /* 0x000fc8000f8e0002 */
[----:B------:R-:W-:Y:S01]  /*29050*/  IMAD R3, R18, UR5, R3 ;  /* 0x0000000512037c24 */ /* 0x000fe2000f8e0203 */
[----:B------:R-:W-:Y:S02]  /*29060*/  ULDC.64 UR4, c[0x0][0x2e0] ;  /* 0x0000b80000047ab9 */ /* 0x000fe40000000a00 */
[----:B---3--:R-:W-:Y:S02]  /*29070*/  IMAD R0, R21, UR4, RZ ;  /* 0x0000000415007c24 */ /* 0x008fe4000f8e02ff */
[----:B------:R-:W-:-:S04]  /*29080*/  IMAD.WIDE.U32 R2, R26, UR4, R2 ;  /* 0x000000041a027c25 */ /* 0x000fc8000f8e0002 */
[----:B------:R-:W-:Y:S01]  /*29090*/  IMAD R0, R26, UR5, R0 ;  /* 0x000000051a007c24 */ /* 0x000fe2000f8e0200 */
[----:B------:R-:W-:-:S04]  /*290a0*/  ULDC.64 UR4, c[0x0][0x2d0] ;  /* 0x0000b40000047ab9 */ /* 0x000fc80000000a00 */
[----:B------:R-:W-:Y:S02]  /*290b0*/  IADD3 R3, R3, R0, RZ ;  /* 0x0000000003037210 */ /* 0x000fe40007ffe0ff */
[----:B------:R-:W3:Y:S01]  /*290c0*/  @P0 LDC R0, c[0x0][0x450] ;  /* 0x00011400ff000b82 */ /* 0x000ee20000000800 */
[C---:B--2---:R-:W-:Y:S01]  /*290d0*/  LOP3.LUT R21, R20.reuse, 0x7f, RZ, 0xc0, !PT ;  /* 0x0000007f14157812 */ /* 0x044fe200078ec0ff */
[----:B------:R-:W-:-:S03]  /*290e0*/  IMAD.SHL.U32 R20, R20, 0x20, RZ ;  /* 0x0000002014147824 */ /* 0x000fc600078e00ff */
[----:B------:R-:W-:-:S04]  /*290f0*/  SHF.R.U32.HI R21, RZ, 0x2, R21 ;  /* 0x00000002ff157819 */ /* 0x000fc80000011615 */
[----:B------:R-:W-:-:S05]  /*29100*/  LOP3.LUT R20, R21, 0x60, R20, 0xf8, !PT ;  /* 0x0000006015147812 */ /* 0x000fca00078ef814 */
[----:B------:R-:W-:-:S04]  /*29110*/  IMAD.IADD R5, R20, 0x1, R17 ;  /* 0x0000000114057824 */ /* 0x000fc800078e0211 */
[----:B----4-:R-:W-:-:S04]  /*29120*/  @P0 IMAD.HI.U32 R6, R5, R6, RZ ;  /* 0x0000000605060227 */ /* 0x010fc800078e00ff */
[----:B0-----:R-:W-:Y:S01]  /*29130*/  IMAD.MOV.U32 R4, RZ, RZ, R5 ;  /* 0x000000ffff047224 */ /* 0x001fe200078e0005 */
[----:B---3--:R-:W-:Y:S01]  /*29140*/  @P0 SHF.R.U32.HI R4, RZ, R0, R6 ;  /* 0x00000000ff040219 */ /* 0x008fe20000011606 */
[----:B------:R-:W0:Y:S04]  /*29150*/  S2R R20, SR_TID.X ;  /* 0x0000000000147919 */ /* 0x000e280000002100 */
        /* <DEDUP_REMOVED lines=22> */
[----:B-1----:R-:W-:Y:S10]  /*292c0*/  BRA.DIV UR5, `(.L_x_1918) ;  /* 0x0000007605ec7947 */ /* 0x002ff4000b800000 */
[----:B------:R-:W0:Y:S01]  /*292d0*/  SHFL.IDX PT, R3, R4, RZ, 0x1c1f ;  /* 0x001c1fff04037589 */ /* 0x000e2200000e0000 */
[----:B------:R-:W-:Y:S02]  /*292e0*/  IMAD R27, R27, R7, RZ ;  /* 0x000000071b1b7224 */ /* 0x000fe400078e02ff */
        /* <DEDUP_REMOVED lines=9> */
[----:B-----5:R-:W-:Y:S04]  /*29380*/  @!P1 LDGSTS.E.BYPASS.LTC128B.128 [R8+0x10400], desc[UR42][R2.64], !P3 ;  /* 0x1040000002089fae */ /* 0x020fe8000d901d6a */
[----:B------:R-:W-:Y:S04]  /*29390*/  @!P1 LDGSTS.E.BYPASS.LTC128B.128 [R8+0x12400], desc[UR42][R2.64+0x40], !P2 ;  /* 0x1240004002089fae */ /* 0x000fe8000d101d6a */
[----:B------:R0:W-:Y:S02]  /*293a0*/  @!P1 LDGSTS.E.BYPASS.LTC128B.128 [R8+0x14400], desc[UR42][R2.64+0x80], !P0 ;  /* 0x1440008002089fae */ /* 0x0001e4000c101d6a */
[----:B0-----:R-:W-:-:S02]  /*293b0*/  VIADD R2, R17, 0x20 ;  /* 0x0000002011027836 */ /* 0x001fc40000000000 */
[----:B------:R-:W0:Y:S03]  /*293c0*/  SHFL.IDX PT, R3, R4, 0x1, 0x1c1f ;  /* 0x003c1f0004037f89 */ /* 0x000e2600000e0000 */
[----:B------:R-:W-:Y:S02]  /*293d0*/  ISETP.GE.AND P1, PT, R2, R27, PT ;  /* 0x0000001b0200720c */ /* 0x000fe40003f26270 */
[----:B------:R-:W1:Y:S11]  /*293e0*/  SHFL.IDX PT, R2, R0, 0x1, 0x1c1f ;  /* 0x003c1f0000027f89 */ /* 0x000e7600000e0000 */
[----:B0-----:R-:W-:-:S05]  /*293f0*/  @!P1 IADD3 R3, P4, R35, R3, RZ ;  /* 0x0000000323039210 */ /* 0x001fca0007f9e0ff */
[----:B-1----:R-:W-:-:S05]  /*29400*/  @!P1 IMAD.X R2, RZ, RZ, R2, P4 ;  /* 0x000000ffff029224 */ /* 0x002fca00020e0602 */
        /* <DEDUP_REMOVED lines=8> */
[----:B------:R-:W-:Y:S02]  /*29490*/  ISETP.GE.AND P1, PT, R2, R27, PT ;  /* 0x0000001b0200720c */ /* 0x000fe40003f26270 */
[----:B------:R-:W1:Y:S04]  /*294a0*/  SHFL.IDX PT, R2, R0, 0x2, 0x1c1f ;  /* 0x005c1f0000027f89 */ /* 0x000e6800000e0000 */
[----:B------:R-:W2:Y:S07]  /*294b0*/  SHFL.IDX PT, R0, R0, 0x3, 0x1c1f ;  /* 0x007c1f0000007f89 */ /* 0x000eae00000e0000 */
[----:B0-----:R-:W-:-:S05]  /*294c0*/  @!P1 IADD3 R3, P4, R35, R3, RZ ;  /* 0x0000000323039210 */ /* 0x001fca0007f9e0ff */
[----:B-1----:R-:W-:-:S05]  /*294d0*/  @!P1 IMAD.X R2, RZ, RZ, R2, P4 ;  /* 0x000000ffff029224 */ /* 0x002fca00020e0602 */
[----:B------:R-:W-:-:S04]  /*294e0*/  @!P1 LOP3.LUT R3, R3, R2, RZ, 0x3c, !PT ;  /* 0x0000000203039212 */ /* 0x000fc800078e3cff */
[----:B------:R-:W-:-:S04]  /*294f0*/  @!P1 LOP3.LUT R2, R3, R2, RZ, 0x3c, !PT ;  /* 0x0000000203029212 */ /* 0x000fc800078e3cff */
[----:B------:R-:W-:-:S05]  /*29500*/  @!P1 LOP3.LUT R3, R3, R2, RZ, 0x3c, !PT ;  /* 0x0000000203039212 */ /* 0x000fca00078e3cff */
[----:B------:R-:W-:Y:S04]  /*29510*/  @!P1 LDGSTS.E.BYPASS.LTC128B.128 [R8+0x11400], desc[UR42][R2.64], !P3 ;  /* 0x1140000002089fae */ /* 0x000fe8000d901d6a */
[----:B------:R-:W-:Y:S04]  /*29520*/  @!P1 LDGSTS.E.BYPASS.LTC128B.128 [R8+0x13400], desc[UR42][R2.64+0x40], !P2 ;  /* 0x1340004002089fae */ /* 0x000fe8000d101d6a */
[----:B------:R0:W-:Y:S04]  /*29530*/  @!P1 LDGSTS.E.BYPASS.LTC128B.128 [R8+0x15400], desc[UR42][R2.64+0x80], !P0 ;  /* 0x1540008002089fae */ /* 0x0001e8000c101d6a */
[----:B0-2---:R0:W1:Y:S02]  /*29540*/  SHFL.IDX PT, R2, R4, 0x3, 0x1c1f ;  /* 0x007c1f0004027f89 */ /* 0x00506400000e0000 */
.L_x_2161:
[----:B------:R-:W-:Y:S01]  /*29550*/  VIADD R17, R17, 0x60 ;  /* 0x0000006011117836 */ /* 0x000fe20000000000 */
[----:B------:R-:W-:Y:S04]  /*29560*/  BSSY B0, `(.L_x_1919) ;  /* 0x000000b000007945 */ /* 0x000fe80003800000 */
[----:B------:R-:W-:-:S13]  /*29570*/  ISETP.GE.AND P1, PT, R17, R27, PT ;  /* 0x0000001b1100720c */ /* 0x000fda0003f26270 */
[----:B------:R-:W-:Y:S05]  /*29580*/  @P1 BRA `(.L_x_1920) ;  /* 0x0000000000201947 */ /* 0x000fea0003800000 */
        /* <DEDUP_REMOVED lines=8> */
.L_x_1920:
[----:B------:R-:W-:Y:S05]  /*29610*/  BSYNC B0 ;  /* 0x0000000000007941 */ /* 0x000fea0003800000 */
.L_x_1919:
[----:B------:R-:W-:Y:S01]  /*29620*/  NOP ;  /* 0x0000000000007918 */ /* 0x000fe20000000000 */
[----:B------:R-:W-:-:S13]  /*29630*/  PLOP3.LUT P0, PT, PT, PT, PT, 0x80, 0x0 ;  /* 0x000000000000781c */ /* 0x000fda0003f0f070 */
.L_x_1921:
[----:B------:R-:W-:Y:S02]  /*29640*/  PLOP3.LUT P1, PT, P1, P0, PT, 0xa2, 0x0 ;  /* 0x000000000000781c */ /* 0x000fe40000f21472 */
[----:B------:R-:W-:-:S08]  /*29650*/  @P0 R2UR P1, UR4, R23 ;  /* 0x00000000170402ca */ /* 0x000fd00000020000 */
[----:B------:R-:W-:-:S05]  /*29660*/  @P0 PLOP3.LUT P0, PT, P1, PT, PT, 0x80, 0x0 ;  /* 0x000000000000081c */ /* 0x000fca0000f0f070 */
[----:B------:R-:W-:Y:S01]  /*29670*/  @!P1 SYNCS.ARRIVE.TRANS64.RED.A0T1 RZ, [UR4+0x22800], RZ ;  /* 0x022800ffffff99a7 */ /* 0x000fe20008200404 */
[----:B------:R-:W-:Y:S07]  /*29680*/  @!P1 ARRIVES.LDGSTSBAR.64.TRANSCNT [UR4+0x22800] ;  /* 0x02280000ff0099b0 */ /* 0x000fee0008000a84 */
[----:B------:R-:W-:Y:S05]  /*29690*/  @P0 BRA.U.ANY `(.L_x_1921) ;  /* 0xfffffffd00e80947 */ /* 0x000fea000393ffff */
[----:B--2---:R-:W2:Y:S04]  /*296a0*/  LDL.LU R3, [R1+0x30] ;  /* 0x0000300001037983 */ /* 0x004ea80000300800 */
[----:B-1----:R-:W3:Y:S01]  /*296b0*/  LDL.LU R2, [R1+0x28] ;  /* 0x0000280001027983 */ /* 0x002ee20000300800 */
[----:B--2---:R-:W-:Y:S02]  /*296c0*/  VIADD R3, R3, 0x1 ;  /* 0x0000000103037836 */ /* 0x004fe40000000000 */
[----:B---3--:R-:W-:-:S03]  /*296d0*/  VIADD R20, R2, 0xfffffffe ;  /* 0xfffffffe02147836 */ /* 0x008fc60000000000 */
        /* <DEDUP_REMOVED lines=9> */
[----:B-12---:R-:W-:Y:S05]  /*29770*/  @!P0 BRA `(.L_x_1923) ;  /* 0x00000078001c8947 */ /* 0x006fea0003800000 */
.L_x_2162:
[----:B------:R-:W-:Y:S05]  /*29780*/  BSYNC B0 ;  /* 0x0000000000007941 */ /* 0x000fea0003800000 */
.L_x_1922:
[----:B------:R-:W-:-:S13]  /*29790*/  ISETP.GE.AND P0, PT, R20, R36, PT ;  /* 0x000000241400720c */ /* 0x000fda0003f06270 */
[----:B------:R-:W-:Y:S05]  /*297a0*/  @!P0 BRA `(.L_x_1924) ;  /* 0x00000010008c8947 */ /* 0x000fea0003800000 */
[----:B0-----:R-:W-:Y:S02]  /*297b0*/  IMAD.MOV.U32 R4, RZ, RZ, R24 ;  /* 0x000000ffff047224 */ /* 0x001fe400078e0018 */
[----:B------:R-:W-:-:S07]  /*297c0*/  IMAD.MOV.U32 R5, RZ, RZ, R28 ;  /* 0x000000ffff057224 */ /* 0x000fce00078e001c */
.L_x_1944:
[----:B--2---:R-:W2:Y:S01]  /*297d0*/  LDL R8, [R1] ;  /* 0x0000000001087983 */ /* 0x004ea20000100800 */
[----:B------:R-:W0:Y:S01]  /*297e0*/  LDC R6, c[0x0][0x430] ;  /* 0x00010c00ff067b82 */ /* 0x000e220000000800 */
[----:B-1----:R-:W1:Y:S01]  /*297f0*/  S2R R2, SR_TID.X ;  /* 0x0000000000027919 */ /* 0x002e620000002100 */
[----:B0-----:R-:W-:Y:S02]  /*29800*/  ISETP.NE.AND P0, PT, R6, 0x1, PT ;  /* 0x000000010600780c */ /* 0x001fe40003f05270 */
[----:B-1----:R-:W-:-:S11]  /*29810*/  LOP3.LUT R0, R2, 0x7f, RZ, 0xc0, !PT ;  /* 0x0000007f02007812 */ /* 0x002fd600078ec0ff */
[----:B------:R-:W0:Y:S01]  /*29820*/  @P0 LDC R7, c[0x0][0x434] ;  /* 0x00010d00ff070b82 */ /* 0x000e220000000800 */
[----:B------:R-:W-:Y:S01]  /*29830*/  SHF.R.U32.HI R3, RZ, 0x2, R0 ;  /* 0x00000002ff037819 */ /* 0x000fe20000011600 */
[----:B------:R-:W-:-:S06]  /*29840*/  IMAD.SHL.U32 R2, R2, 0x20, RZ ;  /* 0x0000002002027824 */ /* 0x000fcc00078e00ff */
[----:B------:R-:W1:Y:S01]  /*29850*/  @P0 LDC R0, c[0x0][0x438] ;  /* 0x00010e00ff000b82 */ /* 0x000e620000000800 */
[----:B------:R-:W-:Y:S01]  /*29860*/  IMAD R3, R20, 0x80, R3 ;  /* 0x0000008014037824 */ /* 0x000fe200078e0203 */
[----:B------:R-:W-:-:S04]  /*29870*/  LOP3.LUT R2, R2, 0x60, RZ, 0xc0, !PT ;  /* 0x0000006002027812 */ /* 0x000fc800078ec0ff */
[----:B------:R-:W-:-:S05]  /*29880*/  IADD3 R3, R2, R3, R37 ;  /* 0x0000000302037210 */ /* 0x000fca0007ffe025 */
[----:B------:R-:W-:Y:S02]  /*29890*/  IMAD.MOV.U32 R2, RZ, RZ, R3 ;  /* 0x000000ffff027224 */ /* 0x000fe400078e0003 */
[----:B0-----:R-:W-:-:S05]  /*298a0*/  @P0 IMAD.HI.U32 R7, R3, R7, RZ ;  /* 0x0000000703070227 */ /* 0x001fca00078e00ff */
[----:B-1----:R-:W-:Y:S01]  /*298b0*/  @P0 SHF.R.U32.HI R2, RZ, R0, R7 ;  /* 0x00000000ff020219 */ /* 0x002fe20000011607 */
[----:B------:R-:W-:Y:S05]  /*298c0*/  YIELD ;  /* 0x0000000000007946 */ /* 0x000fea0003800000 */
[----:B------:R-:W-:Y:S01]  /*298d0*/  IMAD.MOV R0, RZ, RZ, -R2 ;  /* 0x000000ffff007224 */ /* 0x000fe200078e0a02 */
[----:B------:R-:W-:-:S03]  /*298e0*/  ULDC.64 UR4, c[0x0][0x428] ;  /* 0x00010a0000047ab9 */ /* 0x000fc60000000a00 */
[----:B------:R-:W-:Y:S01]  /*298f0*/  IMAD R6, R6, R0, R3 ;  /* 0x0000000006067224 */ /* 0x000fe200078e0203 */
[----:B------:R-:W-:-:S03]  /*29900*/  SHF.R.S32.HI R3, RZ, 0x1f, R2 ;  /* 0x0000001fff037819 */ /* 0x000fc60000011402 */
        /* <DEDUP_REMOVED lines=8> */
[----:B------:R-:W-:Y:S01]  /*29990*/  MOV R10, UR39 ;  /* 0x00000027000a7c02 */ /* 0x000fe20008000f00 */
[----:B------:R-:W-:-:S03]  /*299a0*/  VIADD R24, R4, 0x1 ;  /* 0x0000000104187836 */ /* 0x000fc60000000000 */
[----:B------:R-:W-:Y:S02]  /*299b0*/  ISETP.NE.AND P1, PT, R10, 0x3, PT ;  /* 0x000000030a00780c */ /* 0x000fe40003f25270 */
[----:B------:R-:W-:-:S04]  /*299c0*/  ISETP.NE.AND P0, PT, R24, 0x2, PT ;  /* 0x000000021800780c */ /* 0x000fc80003f05270 */
[----:B------:R-:W-:Y:S02]  /*299d0*/  SEL R28, RZ, 0x1, P0 ;  /* 0x00000001ff1c7807 */ /* 0x000fe40000000000 */
[C---:B------:R-:W-:Y:S01]  /*299e0*/  ISETP.GT.AND P2, PT, R20.reuse, R36, PT ;  /* 0x000000241400720c */ /* 0x040fe20003f44270 */
[----:B------:R-:W-:Y:S01]  /*299f0*/  VIADD R20, R20, 0xffffffff ;  /* 0xffffffff14147836 */ /* 0x000fe20000000000 */
[----:B------:R-:W-:Y:S02]  /*29a00*/  SEL R24, R24, RZ, P0 ;  /* 0x000000ff18187207 */ /* 0x000fe40000000000 */
[----:B------:R-:W-:Y:S02]  /*29a10*/  LOP3.LUT R28, R5, R28, RZ, 0x3c, !PT ;  /* 0x0000001c051c7212 */ /* 0x000fe400078e3cff */
[----:B--2---:R-:W-:Y:S01]  /*29a20*/  SHF.R.S32.HI R9, RZ, 0x1f, R8 ;  /* 0x0000001fff097819 */ /* 0x004fe20000011408 */
[----:B---3--:R-:W-:Y:S06]  /*29a30*/  @!P1 BRA `(.L_x_1925) ;  /* 0x0000000000049947 */ /* 0x008fec0003800000 */
[----:B------:R-:W-:Y:S01]  /*29a40*/  BPT.TRAP 0x1 ;  /* 0x000000040000795c */ /* 0x000fe20000300000 */
.L_x_1925:
[----:B------:R-:W-:Y:S01]  /*29a50*/  IMAD R0, R24, 0x8, R23 ;  /* 0x0000000818007824 */ /* 0x000fe200078e0217 */
[----:B------:R-:W-:Y:S01]  /*29a60*/  SHF.L.U32 R10, R28, 0x1f, RZ ;  /* 0x0000001f1c0a7819 */ /* 0x000fe200000006ff */
[----:B------:R-:W-:Y:S01]  /*29a70*/  BSSY B0, `(.L_x_1926) ;  /* 0x0000004000007945 */ /* 0x000fe20003800000 */
[----:B------:R-:W-:Y:S02]  /*29a80*/  SHF.R.S32.HI R7, RZ, 0x1f, R6 ;  /* 0x0000001fff077819 */ /* 0x000fe40000011406 */
[----:B------:R-:W0:Y:S02]  /*29a90*/  SYNCS.PHASECHK.TRANS64.TRYWAIT P0, [R0+URZ+0x22880], R10 ;  /* 0x0228800a000075a7 */ /* 0x000e24000800017f */
[----:B0-----:R-:W-:Y:S05]  /*29aa0*/  @!P0 BRA `(.L_x_1927) ;  /* 0x0000007400648947 */ /* 0x001fea0003800000 */
.L_x_2163:
[----:B------:R-:W-:Y:S05]  /*29ab0*/  BSYNC B0 ;  /* 0x0000000000007941 */ /* 0x000fea0003800000 */
.L_x_1926:
        /* <DEDUP_REMOVED lines=48> */
.L_x_2173:
        /* <DEDUP_REMOVED lines=9> */
.L_x_1929:
        /* <DEDUP_REMOVED lines=11> */
.L_x_1930:
[----:B------:R2:W-:Y:S01]  /*29f00*/  SYNCS.ARRIVE.TRANS64.A1T0 RZ, [R0+URZ+0x22870], RZ ;  /* 0x022870ff00ff79a7 */ /* 0x0005e2000810003f */
[----:B------:R-:W-:Y:S05]  /*29f10*/  @!P3 BRA `(.L_x_1931) ;  /* 0x000000000004b947 */ /* 0x000fea0003800000 */
[----:B------:R-:W-:Y:S01]  /*29f20*/  BPT.TRAP 0x1 ;  /* 0x000000040000795c */ /* 0x000fe20000300000 */
.L_x_1931:
[----:B------:R-:W3:Y:S01]  /*29f30*/  SYNCS.PHASECHK.TRANS64.TRYWAIT P0, [R0+URZ+0x22840], R10 ;  /* 0x0228400a000075a7 */ /* 0x000ee2000800017f */
[----:B------:R-:W-:Y:S04]  /*29f40*/  BSSY B0, `(.L_x_1932) ;  /* 0x0000002000007945 */ /* 0x000fe80003800000 */
[----:B---3--:R-:W-:Y:S05]  /*29f50*/  @!P0 BRA `(.L_x_1933) ;  /* 0x0000007400788947 */ /* 0x008fea0003800000 */
.L_x_2174:
[----:B------:R-:W-:Y:S05]  /*29f60*/  BSYNC B0 ;  /* 0x0000000000007941 */ /* 0x000fea0003800000 */
.L_x_1932:
[----:B------:R-:W4:Y:S01]  /*29f70*/  LDL R11, [R1+0x8] ;  /* 0x00000800010b7983 */ /* 0x000f220000100800 */
        /* <DEDUP_REMOVED lines=46> */
.L_x_2184:
        /* <DEDUP_REMOVED lines=10> */
.L_x_1935:
        /* <DEDUP_REMOVED lines=11> */
.L_x_1936:
[----:B------:R2:W-:Y:S02]  /*2a3b0*/  SYNCS.ARRIVE.TRANS64.A1T0 RZ, [R0+URZ+0x22830], RZ ;  /* 0x022830ff00ff79a7 */ /* 0x0005e4000810003f */
[----:B--23--:R-:W-:-:S05]  /*2a3c0*/  IMAD.U32 R0, RZ, RZ, UR37 ;  /* 0x00000025ff007e24 */ /* 0x00cfca000f8e00ff */
[----:B------:R-:W-:-:S13]  /*2a3d0*/  ISETP.NE.AND P0, PT, R0, 0x3, PT ;  /* 0x000000030000780c */ /* 0x000fda0003f05270 */
[----:B------:R-:W-:Y:S05]  /*2a3e0*/  @!P0 BRA `(.L_x_1937) ;  /* 0x0000000000048947 */ /* 0x000fea0003800000 */
[----:B------:R-:W-:Y:S01]  /*2a3f0*/  BPT.TRAP 0x1 ;  /* 0x000000040000795c */ /* 0x000fe20000300000 */
.L_x_1937:
[----:B------:R-:W-:Y:S01]  /*2a400*/  LOP3.LUT R0, R5, 0x1, RZ, 0x3c, !PT ;  /* 0x0000000105007812 */ /* 0x000fe200078e3cff */
[----:B------:R-:W-:Y:S01]  /*2a410*/  IMAD R17, R4, 0x8, R23 ;  /* 0x0000000804117824 */ /* 0x000fe200078e0217 */
[----:B------:R-:W-:Y:S02]  /*2a420*/  BSSY B0, `(.L_x_1938) ;  /* 0x0000004000007945 */ /* 0x000fe40003800000 */
[----:B------:R-:W-:-:S04]  /*2a430*/  SHF.L.U32 R0, R0, 0x1f, RZ ;  /* 0x0000001f00007819 */ /* 0x000fc800000006ff */
[----:B------:R-:W0:Y:S02]  /*2a440*/  SYNCS.PHASECHK.TRANS64.TRYWAIT P1, [R17+URZ+0x22870], R0 ;  /* 0x02287000110075a7 */ /* 0x000e24000802017f */
[----:B0-----:R-:W-:Y:S05]  /*2a450*/  @!P1 BRA `(.L_x_1939) ;  /* 0x0000007400809947 */ /* 0x001fea0003800000 */
.L_x_2185:
[----:B------:R-:W-:Y:S05]  /*2a460*/  BSYNC B0 ;  /* 0x0000000000007941 */ /* 0x000fea0003800000 */
.L_x_1938:
[----:B------:R-:W-:-:S05]  /*2a470*/  IMAD.U32 R2, RZ, RZ, UR39 ;  /* 0x00000027ff027e24 */ /* 0x000fca000f8e00ff */
[----:B------:R-:W-:-:S13]  /*2a480*/  ISETP.NE.AND P1, PT, R2, 0x3, PT ;  /* 0x000000030200780c */ /* 0x000fda0003f25270 */
[----:B------:R-:W-:Y:S05]  /*2a490*/  @!P1 BRA `(.L_x_1940) ;  /* 0x0000000000049947 */ /* 0x000fea0003800000 */
[----:B------:R-:W-:Y:S01]  /*2a4a0*/  BPT.TRAP 0x1 ;  /* 0x000000040000795c */ /* 0x000fe20000300000 */
.L_x_1940:
[----:B0-----:R-:W-:Y:S01]  /*2a4b0*/  SHF.L.U32 R0, R5, 0x1f, RZ ;  /* 0x0000001f05007819 */ /* 0x001fe200000006ff */
[----:B------:R-:W-:-:S03]  /*2a4c0*/  IMAD.SHL.U32 R2, R4, 0x4000, RZ ;  /* 0x0000400004027824 */ /* 0x000fc600078e00ff */
[----:B------:R-:W0:Y:S02]  /*2a4d0*/  SYNCS.PHASECHK.TRANS64.TRYWAIT P1, [R17+URZ+0x22860], R0 ;  /* 0x02286000110075a7 */ /* 0x000e24000802017f */
[----:B0-----:R-:W-:Y:S05]  /*2a4e0*/  @!P1 BRA `(.L_x_1941) ;  /* 0x0000007400709947 */ /* 0x001fea0003800000 */
.L_x_2186:
[----:B------:R-:W0:Y:S04]  /*2a4f0*/  LDL R3, [R1+0x10] ;  /* 0x0000100001037983 */ /* 0x000e280000100800 */
[----:B------:R-:W2:Y:S01]  /*2a500*/  LDL R12, [R1+0xc] ;  /* 0x00000c00010c7983 */ /* 0x000ea20000100800 */
[----:B------:R-:W-:Y:S05]  /*2a510*/  WARPSYNC.ALL ;  /* 0x0000000000007948 */ /* 0x000fea0003800000 */
[----:B------:R-:W-:-:S05]  /*2a520*/  IMAD.U32 R21, RZ, RZ, UR39 ;  /* 0x00000027ff157e24 */ /* 0x000fca000f8e00ff */
[----:B------:R-:W-:Y:S02]  /*2a530*/  ISETP.NE.AND P1, PT, R21, 0x3, PT ;  /* 0x000000031500780c */ /* 0x000fe40003f25270 */
[----:B0-----:R-:W-:-:S04]  /*2a540*/  LOP3.LUT R0, R2, R3, RZ, 0xfc, !PT ;  /* 0x0000000302007212 */ /* 0x001fc800078efcff */
[C---:B------:R-:W-:Y:S02]  /*2a550*/  IADD3 R0, R23.reuse, R0, RZ ;  /* 0x0000000017007210 */ /* 0x040fe40007ffe0ff */
[----:B--2---:R-:W-:-:S03]  /*2a560*/  IADD3 R2, R23, R2, R12 ;  /* 0x0000000217027210 */ /* 0x004fc60007ffe00c */
        /* <DEDUP_REMOVED lines=60> */
.L_x_1942:
[----:B0-----:R0:W-:Y:S01]  /*2a930*/  SYNCS.ARRIVE.TRANS64.A1T0 RZ, [R17+URZ+0x22850], RZ ;  /* 0x022850ff11ff79a7 */ /* 0x0011e2000810003f */
[----:B------:R-:W-:Y:S06]  /*2a940*/  BAR.SYNC.DEFER_BLOCKING 0x2, 0x80 ;  /* 0x0082000000007b1d */ /* 0x000fec0000010000 */
[----:B------:R-:W-:Y:S05]  /*2a950*/  @!P0 BRA `(.L_x_1943) ;  /* 0x0000000000048947 */ /* 0x000fea0003800000 */
[----:B------:R-:W-:Y:S01]  /*2a960*/  BPT.TRAP 0x1 ;  /* 0x000000040000795c */ /* 0x000fe20000300000 */
.L_x_1943:
[----:B------:R-:W3:Y:S01]  /*2a970*/  LDL R0, [R1+0x4] ;  /* 0x0000040001007983 */ /* 0x000ee20000100800 */
[----:B0-----:R-:W-:Y:S02]  /*2a980*/  VIADD R17, R17, 0x22880 ;  /* 0x0002288011117836 */ /* 0x001fe40000000000 */
[----:B------:R-:W-:Y:S02]  /*2a990*/  IMAD.MOV.U32 R4, RZ, RZ, R24 ;  /* 0x000000ffff047224 */ /* 0x000fe400078e0018 */
[----:B------:R-:W-:Y:S01]  /*2a9a0*/  IMAD.MOV.U32 R5, RZ, RZ, R28 ;  /* 0x000000ffff057224 */ /* 0x000fe200078e001c */
[----:B---3--:R-:W-:-:S04]  /*2a9b0*/  PRMT R17, R0, 0x654, R17 ;  /* 0x0000065400117816 */ /* 0x008fc80000000011 */
[----:B------:R3:W-:Y:S01]  /*2a9c0*/  SYNCS.ARRIVE.TRANS64.RED.A1T0 RZ, [R17+URZ], RZ ;  /* 0x000000ff11ff79a7 */ /* 0x0007e2000810043f */
[----:B------:R-:W-:Y:S05]  /*2a9d0*/  @P2 BRA `(.L_x_1944) ;  /* 0xffffffec007c2947 */ /* 0x000fea000383ffff */
.L_x_1924:
[----:B-1----:R-:W2:Y:S01]  /*2a9e0*/  S2R R0, SR_TID.X ;  /* 0x0000000000007919 */ /* 0x002ea20000002100 */
[----:B------:R-:W-:Y:S01]  /*2a9f0*/  BSSY B0, `(.L_x_1945) ;  /* 0x0000012000007945 */ /* 0x000fe20003800000 */
[----:B--2---:R-:W-:Y:S01]  /*2aa00*/  LOP3.LUT R2, R0, 0x7f, RZ, 0xc0, !PT ;  /* 0x0000007f00027812 */ /* 0x004fe200078ec0ff */
[----:B------:R-:W-:-:S03]  /*2aa10*/  IMAD.U32 R0, RZ, RZ, UR37 ;  /* 0x00000025ff007e24 */ /* 0x000fc6000f8e00ff */
[----:B------:R-:W-:Y:S02]  /*2aa20*/  ISETP.NE.AND P1, PT, R2, RZ, PT ;  /* 0x000000ff0200720c */ /* 0x000fe40003f25270 */
[----:B------:R-:W-:-:S11]  /*2aa30*/  ISETP.NE.AND P0, PT, R0, 0x3, PT ;  /* 0x000000030000780c */ /* 0x000fd60003f05270 */
        /* <DEDUP_REMOVED lines=8> */
[----:B0-----:R-:W0:Y:S02]  /*2aac0*/  S2R R4, SR_LTMASK ;  /* 0x0000000000047919 */ /* 0x001e240000003900 */
[----:B0-----:R-:W-:-:S04]  /*2aad0*/  LOP3.LUT R4, R4, UR4, RZ, 0xc0, !PT ;  /* 0x0000000404047c12 */ /* 0x001fc8000f8ec0ff */
[----:B------:R-:W0:Y:S01]  /*2aae0*/  POPC R7, R4 ;  /* 0x0000000400077309 */ /* 0x000e220000000000 */
[----:B--2---:R-:W0:Y:S02]  /*2aaf0*/  SHFL.IDX PT, R0, R3, R0, 0x1f ;  /* 0x00001f0003007589 */ /* 0x004e2400000e0000 */
[----:B0-----:R-:W-:-:S07]  /*2ab00*/  IADD3 R16, R0, UR38, R7 ;  /* 0x0000002600107c10 */ /* 0x001fce000fffe007 */
.L_x_1946:
[----:B------:R-:W-:Y:S05]  /*2ab10*/  BSYNC B0 ;  /* 0x0000000000007941 */ /* 0x000fea0003800000 */
.L_x_1945:
[----:B------:R-:W-:Y:S05]  /*2ab20*/  @!P0 BRA `(.L_x_1947) ;  /* 0x0000000000048947 */ /* 0x000fea0003800000 */
[----:B------:R-:W-:Y:S01]  /*2ab30*/  BPT.TRAP 0x1 ;  /* 0x000000040000795c */ /* 0x000fe20000300000 */
.L_x_1947:
[----:B------:R-:W-:Y:S01]  /*2ab40*/  LOP3.LUT R0, R28, 0x1, RZ, 0x3c, !PT ;  /* 0x000000011c007812 */ /* 0x000fe200078e3cff */
[----:B---3--:R-:W-:Y:S01]  /*2ab50*/  IMAD R17, R24, 0x8, R23 ;  /* 0x0000000818117824 */ /* 0x008fe200078e0217 */
[----:B------:R-:W-:Y:S02]  /*2ab60*/  BSSY B0, `(.L_x_1948) ;  /* 0x0000004000007945 */ /* 0x000fe40003800000 */
[----:B------:R-:W-:-:S04]  /*2ab70*/  SHF.L.U32 R0, R0, 0x1f, RZ ;  /* 0x0000001f00007819 */ /* 0x000fc800000006ff */
[----:B------:R-:W1:Y:S02]  /*2ab80*/  SYNCS.PHASECHK.TRANS64.TRYWAIT P1, [R17+URZ+0x22870], R0 ;  /* 0x02287000110075a7 */ /* 0x000e64000802017f */
[----:B-1----:R-:W-:Y:S05]  /*2ab90*/  @!P1 BRA `(.L_x_1949) ;  /* 0x0000006c00d89947 */ /* 0x002fea0003800000 */
.L_x_2187:
[----:B------:R-:W-:Y:S05]  /*2aba0*/  BSYNC B0 ;  /* 0x0000000000007941 */ /* 0x000fea0003800000 */
.L_x_1948:
[----:B------:R-:W-:-:S05]  /*2abb0*/  IMAD.U32 R2, RZ, RZ, UR39 ;  /* 0x00000027ff027e24 */ /* 0x000fca000f8e00ff */
[----:B------:R-:W-:-:S13]  /*2abc0*/  ISETP.NE.AND P1, PT, R2, 0x3, PT ;  /* 0x000000030200780c */ /* 0x000fda0003f25270 */
[----:B------:R-:W-:Y:S05]  /*2abd0*/  @!P1 BRA `(.L_x_1950) ;  /* 0x0000000000049947 */ /* 0x000fea0003800000 */
[----:B------:R-:W-:Y:S01]  /*2abe0*/  BPT.TRAP 0x1 ;  /* 0x000000040000795c */ /* 0x000fe20000300000 */
.L_x_1950:
[----:B-1----:R-:W-:-:S04]  /*2abf0*/  SHF.L.U32 R0, R28, 0x1f, RZ ;  /* 0x0000001f1c007819 */ /* 0x002fc800000006ff */
[----:B------:R-:W1:Y:S02]  /*2ac00*/  SYNCS.PHASECHK.TRANS64.TRYWAIT P1, [R17+URZ+0x22860], R0 ;  /* 0x02286000110075a7 */ /* 0x000e64000802017f */
[----:B-1----:R-:W-:Y:S05]  /*2ac10*/  @!P1 BRA `(.L_x_1951) ;  /* 0x0000006c00cc9947 */ /* 0x002fea0003800000 */
.L_x_2188:
[----:B------:R-:W1:Y:S04]  /*2ac20*/  LDL R3, [R1+0x10] ;  /* 0x0000100001037983 */ /* 0x000e680000100800 */
[----:B------:R-:W2:Y:S01]  /*2ac30*/  LDL R12, [R1+0xc] ;  /* 0x00000c00010c7983 */ /* 0x000ea20000100800 */
[----:B------:R-:W-:Y:S01]  /*2ac40*/  IMAD.SHL.U32 R2, R24, 0x4000, RZ ;  /* 0x0000400018027824 */ /* 0x000fe200078e00ff */
[----:B------:R-:W-:Y:S05]  /*2ac50*/  WARPSYNC.ALL ;  /* 0x0000000000007948 */ /* 0x000fea0003800000 */
[----:B------:R-:W-:-:S05]  /*2ac60*/  IMAD.U32 R20, RZ, RZ, UR39 ;  /* 0x00000027ff147e24 */ /* 0x000fca000f8e00ff */
[----:B------:R-:W-:Y:S02]  /*2ac70*/  ISETP.NE.AND P1, PT, R20, 0x3, PT ;  /* 0x000000031400780c */ /* 0x000fe40003f25270 */
[----:B-1----:R-:W-:Y:S02]  /*2ac80*/  LOP3.LUT R0, R2, R3, RZ, 0xfc, !PT ;  /* 0x0000000302007212 */ /* 0x002fe400078efcff */
[----:B--2---:R-:W-:-:S03]  /*2ac90*/  IADD3 R2, R23, R2, R12 ;  /* 0x0000000217027210 */ /* 0x004fc60007ffe00c */
[----:B------:R-:W-:Y:S01]  /*2aca0*/  IMAD.IADD R0, R23, 0x1, R0 ;  /* 0x0000000117007824 */ /* 0x000fe200078e0200 */
[----:B------:R-:W-:-:S03]  /*2acb0*/  IADD3 R18, R31, 0x400, R2 ;  /* 0x000004001f127810 */ /* 0x000fc60007ffe002 */
[----:B------:R-:W-:Y:S01]  /*2acc0*/  IMAD.IADD R3, R34, 0x1, R0 ;  /* 0x0000000122037824 */ /* 0x000fe200078e0200 */
[----:B0-----:R-:W0:Y:S02]  /*2acd0*/  LDSM.16.MT88.4 R4, [R0+0x8400] ;  /* 0x008400000004783b */ /* 0x001e240000004200 */
        /* <DEDUP_REMOVED lines=11> */
[----:B------:R-:W1:Y:S01]  /*2ad90*/  LDSM.16.MT88.4 R4, [R0+0x9400] ;  /* 0x009400000004783b */ /* 0x000e620000004200 */
[----:B0-----:R-:W-:Y:S02]  /*2ada0*/  IADD3 R2, R34, 0x400, R2 ;  /* 0x0000040022027810 */ /* 0x001fe40007ffe002 */
[C-C-:B-1----:R-:W-:Y:S02]  /*2adb0*/  PRMT R12, R4.reuse, 0x6420, R5.reuse ;  /* 0x00006420040c7816 */ /* 0x142fe40000000005 */
        /* <DEDUP_REMOVED lines=22> */
[----:B------:R-:W1:Y:S01]  /*2af20*/  LDSM.16.MT88.4 R4, [R0+0xb400] ;  /* 0x00b400000004783b */ /* 0x000e620000004200 */
[----:B0-----:R-:W-:Y:S01]  /*2af30*/  IMAD.IADD R2, R31, 0x1, R2 ;  /* 0x000000011f027824 */ /* 0x001fe200078e0202 */
[C-C-:B-1----:R-:W-:Y:S02]  /*2af40*/  PRMT R12, R4.reuse, 0x6420, R5.reuse ;  /* 0x00006420040c7816 */ /* 0x142fe40000000005 */
        /* <DEDUP_REMOVED lines=18> */
.L_x_1952:
[----:B0-----:R0:W-:Y:S01]  /*2b070*/  SYNCS.ARRIVE.TRANS64.A1T0 RZ, [R17+URZ+0x22850], RZ ;  /* 0x022850ff11ff79a7 */ /* 0x0011e2000810003f */
[----:B------:R-:W-:Y:S06]  /*2b080*/  BAR.SYNC.DEFER_BLOCKING 0x2, 0x80 ;  /* 0x0082000000007b1d */ /* 0x000fec0000010000 */
[----:B------:R-:W-:Y:S05]  /*2b090*/  @!P0 BRA `(.L_x_1953) ;  /* 0x0000000000048947 */ /* 0x000fea0003800000 */
[----:B------:R-:W-:Y:S01]  /*2b0a0*/  BPT.TRAP 0x1 ;  /* 0x000000040000795c */ /* 0x000fe20000300000 */
.L_x_1953:
[----:B------:R-:W2:Y:S01]  /*2b0b0*/  LDL R0, [R1+0x4] ;  /* 0x0000040001007983 */ /* 0x000ea20000100800 */
[----:B0-----:R-:W-:Y:S02]  /*2b0c0*/  VIADD R17, R17, 0x22880 ;  /* 0x0002288011117836 */ /* 0x001fe40000000000 */
[----:B------:R-:W-:-:S05]  /*2b0d0*/  VIADD R24, R24, 0x1 ;  /* 0x0000000118187836 */ /* 0x000fca0000000000 */
[----:B------:R-:W-:-:S04]  /*2b0e0*/  ISETP.NE.AND P0, PT, R24, 0x2, PT ;  /* 0x000000021800780c */ /* 0x000fc80003f05270 */
[----:B------:R-:W-:Y:S02]  /*2b0f0*/  SEL R3, RZ, 0x1, P0 ;  /* 0x00000001ff037807 */ /* 0x000fe40000000000 */
[----:B------:R-:W-:Y:S02]  /*2b100*/  SEL R24, R24, RZ, P0 ;  /* 0x000000ff18187207 */ /* 0x000fe40000000000 */
[----:B------:R-:W-:Y:S02]  /*2b110*/  LOP3.LUT R28, R28, R3, RZ, 0x3c, !PT ;  /* 0x000000031c1c7212 */ /* 0x000fe400078e3cff */
[----:B--2---:R-:W-:-:S04]  /*2b120*/  PRMT R17, R0, 0x654, R17 ;  /* 0x0000065400117816 */ /* 0x004fc80000000011 */
[----:B------:R0:W-:Y:S03]  /*2b130*/  SYNCS.ARRIVE.TRANS64.RED.A1T0 RZ, [R17+URZ], RZ ;  /* 0x000000ff11ff79a7 */ /* 0x0001e6000810043f */
.L_x_1894:
[----:B------:R-:W-:-:S13]  /*2b140*/  LOP3.LUT P0, RZ, R22, 0x40, RZ, 0xc0, !PT ;  /* 0x0000004016ff7812 */ /* 0x000fda000780c0ff */
[----:B------:R-:W-:Y:S05]  /*2b150*/  @!P0 BRA `(.L_x_1954) ;  /* 0x0000000000288947 */ /* 0x000fea0003800000 */
[----:B------:R-:W-:Y:S05]  /*2b160*/  WARPSYNC.ALL ;  /* 0x0000000000007948 */ /* 0x000fea0003800000 */
[----:B------:R-:W2:Y:S08]  /*2b170*/  S2UR UR4, SR_CgaCtaId ;  /* 0x00000000000479c3 */ /* 0x000eb00000008800 */
[----:B------:R-:W-:Y:S01]  /*2b180*/  BAR.SYNC.DEFER_BLOCKING 0x5, 0x180 ;  /* 0x0146000000007b1d */ /* 0x000fe20000010000 */
[----:B------:R-:W-:Y:S01]  /*2b190*/  MOV R23, 0x400 ;  /* 0x0000040000177802 */ /* 0x000fe20000000f00 */
[----:B--2---:R-:W-:-:S05]  /*2b1a0*/  IMAD.U32 R0, RZ, RZ, UR4 ;  /* 0x00000004ff007e24 */ /* 0x004fca000f8e00ff */
[----:B------:R-:W-:Y:S01]  /*2b1b0*/  LEA R23, R0, R23, 0x18 ;  /* 0x0000001700177211 */ /* 0x000fe200078ec0ff */
[----:B------:R2:W-:Y:S04]  /*2b1c0*/  STL [R1+0x4], R0 ;  /* 0x0000040001007387 */ /* 0x0005e80000100800 */
[----:B0-----:R2:W3:Y:S01]  /*2b1d0*/  LDS.128 R16, [R23+0x228d0] ;  /* 0x0228d00017107984 */ /* 0x0014e20000000c00 */
[----:B------:R-:W-:Y:S06]  /*2b1e0*/  BAR.ARV 0x4, 0x180 ;  /* 0x0106000000007b1d */ /* 0x000fec0000002000 */
[----:B------:R-:W-:Y:S05]  /*2b1f0*/  BRA `(.L_x_1955) ;  /* 0x0000000c00e07947 */ /* 0x000fea0003800000 */
.L_x_1954:
[----:B------:R-:W1:Y:S01]  /*2b200*/  S2R R0, SR_TID.X ;  /* 0x0000000000007919 */ /* 0x000e620000002100 */
[----:B------:R-:W-:Y:S01]  /*2b210*/  UMOV UR4, 0xffffffff ;  /* 0xffffffff00047882 */ /* 0x000fe20000000000 */
[----:B-1----:R-:W-:-:S04]  /*2b220*/  LOP3.LUT R8, R0, 0x1f, RZ, 0xc0, !PT ;  /* 0x0000001f00087812 */ /* 0x002fc800078ec0ff */
[----:B------:R-:W-:Y:S01]  /*2b230*/  ISETP.NE.AND P0, PT, R8, 0x1f, PT ;  /* 0x0000001f0800780c */ /* 0x000fe20003f05270 */
[----:B------:R-:W-:-:S12]  /*2b240*/  BRA.DIV UR4, `(.L_x_1956) ;  /* 0x0000006a04547947 */ /* 0x000fd8000b800000 */
[----:B------:R-:W-:Y:S01]  /*2b250*/  IMAD.IADD R9, R19, 0x1, R8 ;  /* 0x0000000113097824 */ /* 0x000fe200078e0208 */
[----:B------:R-:W-:-:S04]  /*2b260*/  ULDC UR4, c[0x0][0xc3c] ;  /* 0x00030f0000047ab9 */ /* 0x000fc80000000800 */
[----:B------:R-:W-:-:S13]  /*2b270*/  ISETP.GE.OR P1, PT, R9, UR4, !P0 ;  /* 0x0000000409007c0c */ /* 0x000fda000c726670 */
[----:B------:R-:W1:Y:S08]  /*2b280*/  @!P1 LDC.64 R2, c[0x0][0xc80] ;  /* 0x00032000ff029b82 */ /* 0x000e700000000a00 */
[----:B------:R-:W2:Y:S01]  /*2b290*/  @!P1 LDC.64 R4, c[0x0][0xc78] ;  /* 0x00031e00ff049b82 */ /* 0x000ea20000000a00 */
[----:B-1----:R-:W-:-:S05]  /*2b2a0*/  @!P1 IMAD.WIDE R2, R9, 0x4, R2 ;  /* 0x0000000409029825 */ /* 0x002fca00078e0202 */
[----:B------:R2:W3:Y:S02]  /*2b2b0*/  @!P1 LDG.E R7, desc[UR42][R2.64] ;  /* 0x0000002a02079981 */ /* 0x0004e4000c1e1900 */
[----:B--2---:R-:W-:-:S05]  /*2b2c0*/  @!P1 IMAD.WIDE R2, R9, 0x4, R4 ;  /* 0x0000000409029825 */ /* 0x004fca00078e0204 */
[----:B------:R-:W2:Y:S01]  /*2b2d0*/  @!P1 LDG.E R4, desc[UR42][R2.64] ;  /* 0x0000002a02049981 */ /* 0x000ea2000c1e1900 */
[----:B0-----:R-:W-:Y:S01]  /*2b2e0*/  IMAD.MOV.U32 R17, RZ, RZ, RZ ;  /* 0x000000ffff117224 */ /* 0x001fe200078e00ff */
[C---:B------:R-:W-:Y:S01]  /*2b2f0*/  ISETP.GE.U32.AND P2, PT, R8.reuse, 0x2, PT ;  /* 0x000000020800780c */ /* 0x040fe20003f46070 */
[----:B------:R-:W-:Y:S01]  /*2b300*/  IMAD.MOV.U32 R5, RZ, RZ, RZ ;  /* 0x000000ffff057224 */ /* 0x000fe200078e00ff */
[C---:B------:R-:W-:Y:S01]  /*2b310*/  ISETP.GE.U32.AND P3, PT, R8.reuse, 0x4, PT ;  /* 0x000000040800780c */ /* 0x040fe20003f66070 */
[----:B------:R-:W-:Y:S01]  /*2b320*/  SHFL.IDX PT, R0, R16, RZ, 0x1f ;  /* 0x00001fff10007589 */ /* 0x000fe200000e0000 */
[C---:B------:R-:W-:Y:S02]  /*2b330*/  ISETP.GE.U32.AND P4, PT, R8.reuse, 0x8, PT ;  /* 0x000000080800780c */ /* 0x040fe40003f86070 */
[----:B------:R-:W-:Y:S01]  /*2b340*/  ISETP.GE.U32.AND P5, PT, R8, 0x10, PT ;  /* 0x000000100800780c */ /* 0x000fe20003fa6070 */
[----:B------:R0:W-:Y:S02]  /*2b350*/  SHFL.IDX PT, R6, R16, 0x1, 0x1f ;  /* 0x00201f0010067f89 */ /* 0x0001e400000e0000 */
[----:B0-----:R-:W-:-:S02]  /*2b360*/  IMAD.MOV.U32 R16, RZ, RZ, RZ ;  /* 0x000000ffff107224 */ /* 0x001fc400078e00ff */
[----:B---3--:R-:W-:Y:S02]  /*2b370*/  @!P1 IMAD.MOV.U32 R17, RZ, RZ, R7 ;  /* 0x000000ffff119224 */ /* 0x008fe400078e0007 */
[----:B--2---:R-:W-:Y:S01]  /*2b380*/  @!P1 IMAD.MOV.U32 R5, RZ, RZ, R4 ;  /* 0x000000ffff059224 */ /* 0x004fe200078e0004 */
[----:B------:R-:W-:-:S03]  /*2b390*/  ISETP.NE.AND P1, PT, R8, RZ, PT ;  /* 0x000000ff0800720c */ /* 0x000fc60003f25270 */
[----:B------:R-:W-:-:S05]  /*2b3a0*/  IMAD R13, R5, R17, RZ ;  /* 0x00000011050d7224 */ /* 0x000fca00078e02ff */
        /* <DEDUP_REMOVED lines=15> */
[----:B------:R0:W1:Y:S02]  /*2b4a0*/  SHFL.IDX PT, R14, R2, 0x1f, 0x1f ;  /* 0x03e01f00020e7f89 */ /* 0x00006400000e0000 */
.L_x_2198:
[----:B------:R-:W-:Y:S02]  /*2b4b0*/  ULDC UR4, c[0x0][0xc38] ;  /* 0x00030e0000047ab9 */ /* 0x000fe40000000800 */
[----:B------:R-:W-:-:S04]  /*2b4c0*/  IMAD.U32 R4, RZ, RZ, UR4 ;  /* 0x00000004ff047e24 */ /* 0x000fc8000f8e00ff */
[----:B-1----:R-:W-:-:S04]  /*2b4d0*/  IMAD R3, R14, R4, RZ ;  /* 0x000000040e037224 */ /* 0x002fc800078e02ff */
[----:B------:R-:W-:-:S05]  /*2b4e0*/  IMAD.IADD R6, R6, 0x1, R3 ;  /* 0x0000000106067824 */ /* 0x000fca00078e0203 */
[----:B------:R-:W-:-:S13]  /*2b4f0*/  ISETP.GT.AND P6, PT, R6, R0, PT ;  /* 0x000000000600720c */ /* 0x000fda0003fc4270 */
[----:B------:R-:W-:Y:S05]  /*2b500*/  @P6 BRA `(.L_x_1957) ;  /* 0x0000000000a46947 */ /* 0x000fea0003800000 */
.L_x_1960:
[----:B0-----:R-:W0:Y:S01]  /*2b510*/  LDC R2, c[0x0][0xc3c] ;  /* 0x00030f00ff027b82 */ /* 0x001e220000000800 */
[----:B------:R-:W-:-:S05]  /*2b520*/  VIADD R19, R19, 0x1f ;  /* 0x0000001f13137836 */ /* 0x000fca0000000000 */
[----:B0-----:R-:W-:-:S13]  /*2b530*/  ISETP.GE.AND P6, PT, R19, R2, PT ;  /* 0x000000021300720c */ /* 0x001fda0003fc6270 */
[----:B------:R-:W-:Y:S05]  /*2b540*/  @P6 BRA `(.L_x_1958) ;  /* 0x0000000800c06947 */ /* 0x000fea0003800000 */
[----:B------:R-:W0:Y:S01]  /*2b550*/  S2R R3, SR_TID.X ;  /* 0x0000000000037919 */ /* 0x000e220000002100 */
[----:B------:R-:W-:Y:S01]  /*2b560*/  IMAD.MOV.U32 R17, RZ, RZ, RZ ;  /* 0x000000ffff117224 */ /* 0x000fe200078e00ff */
[----:B0-----:R-:W-:-:S05]  /*2b570*/  LOP3.LUT R3, R3, 0x1f, RZ, 0xc0, !PT ;  /* 0x0000001f03037812 */ /* 0x001fca00078ec0ff */
[----:B------:R-:W-:-:S05]  /*2b580*/  IMAD.IADD R4, R19, 0x1, R3 ;  /* 0x0000000113047824 */ /* 0x000fca00078e0203 */
[----:B------:R-:W-:-:S13]  /*2b590*/  ISETP.GE.OR P6, PT, R4, R2, !P0 ;  /* 0x000000020400720c */ /* 0x000fda00047c6670 */
[----:B------:R-:W0:Y:S02]  /*2b5a0*/  @!P6 LDC.64 R2, c[0x0][0xc80] ;  /* 0x00032000ff02eb82 */ /* 0x000e240000000a00 */
[----:B0-----:R-:W-:-:S05]  /*2b5b0*/  @!P6 IMAD.WIDE R2, R4, 0x4, R2 ;  /* 0x000000040402e825 */ /* 0x001fca00078e0202 */
[----:B------:R0:W2:Y:S01]  /*2b5c0*/  @!P6 LDG.E R17, desc[UR42][R2.64] ;  /* 0x0000002a0211e981 */ /* 0x0000a2000c1e1900 */
[----:B------:R-:W-:Y:S01]  /*2b5d0*/  IMAD.MOV.U32 R5, RZ, RZ, RZ ;  /* 0x000000ffff057224 */ /* 0x000fe200078e00ff */
[----:B0-----:R-:W0:Y:S02]  /*2b5e0*/  @!P6 LDC.64 R2, c[0x0][0xc78] ;  /* 0x00031e00ff02eb82 */ /* 0x001e240000000a00 */
[----:B0-----:R-:W-:-:S05]  /*2b5f0*/  @!P6 IMAD.WIDE R2, R4, 0x4, R2 ;  /* 0x000000040402e825 */ /* 0x001fca00078e0202 */
[----:B------:R-:W2:Y:S01]  /*2b600*/  @!P6 LDG.E R5, desc[UR42][R2.64] ;  /* 0x0000002a0205e981 */ /* 0x000ea2000c1e1900 */
[----:B------:R-:W-:Y:S01]  /*2b610*/  UMOV UR4, 0xffffffff ;  /* 0xffffffff00047882 */ /* 0x000fe20000000000 */
[----:B--2---:R-:W-:Y:S02]  /*2b620*/  IMAD R13, R5, R17, RZ ;  /* 0x00000011050d7224 */ /* 0x004fe400078e02ff */
[----:B------:R-:W-:Y:S05]  /*2b630*/  BRA.DIV UR4, `(.L_x_1959) ;  /* 0x0000006a04907947 */ /* 0x000fea000b800000 */
        /* <DEDUP_REMOVED lines=15> */
[----:B------:R0:W1:Y:S02]  /*2b730*/  SHFL.IDX PT, R14, R2, 0x1f, 0x1f ;  /* 0x03e01f00020e7f89 */ /* 0x00006400000e0000 */
.L_x_2206:
[----:B------:R-:W-:Y:S02]  /*2b740*/  ULDC UR4, c[0x0][0xc38] ;  /* 0x00030e0000047ab9 */ /* 0x000fe40000000800 */
[----:B------:R-:W-:-:S04]  /*2b750*/  IMAD.U32 R4, RZ, RZ, UR4 ;  /* 0x00000004ff047e24 */ /* 0x000fc8000f8e00ff */
[----:B-1----:R-:W-:-:S04]  /*2b760*/  IMAD R3, R14, R4, RZ ;  /* 0x000000040e037224 */ /* 0x002fc800078e02ff */
[----:B------:R-:W-:-:S05]  /*2b770*/  IMAD.IADD R6, R3, 0x1, R6 ;  /* 0x0000000103067824 */ /* 0x000fca00078e0206 */
[----:B------:R-:W-:-:S13]  /*2b780*/  ISETP.GT.AND P6, PT, R6, R0, PT ;  /* 0x000000000600720c */ /* 0x000fda0003fc4270 */
[----:B------:R-:W-:Y:S05]  /*2b790*/  @!P6 BRA `(.L_x_1960) ;  /* 0xfffffffc005ce947 */ /* 0x000fea000383ffff */
.L_x_1957:
[----:B------:R-:W-:Y:S01]  /*2b7a0*/  IMAD.IADD R6, R6, 0x1, -R3 ;  /* 0x0000000106067824 */ /* 0x000fe200078e0a03 */
[----:B------:R-:W-:-:S03]  /*2b7b0*/  UMOV UR4, 0xffffffff ;  /* 0xffffffff00047882 */ /* 0x000fc60000000000 */
[----:B------:R-:W-:-:S05]  /*2b7c0*/  IMAD R3, R2, R4, R6 ;  /* 0x0000000402037224 */ /* 0x000fca00078e0206 */
[----:B------:R-:W-:Y:S01]  /*2b7d0*/  ISETP.GT.AND P6, PT, R3, R0, PT ;  /* 0x000000000300720c */ /* 0x000fe20003fc4270 */
[----:B------:R-:W-:-:S12]  /*2b7e0*/  BRA.DIV UR4, `(.L_x_1961) ;  /* 0x0000006a04dc7947 */ /* 0x000fd8000b800000 */
[----:B------:R-:W-:-:S04]  /*2b7f0*/  VOTE.ANY R3, PT, !P6 ;  /* 0x0000000000037806 */ /* 0x000fc800070e0100 */
[----:B------:R-:W1:Y:S02]  /*2b800*/  POPC R7, R3 ;  /* 0x0000000300077309 */ /* 0x000e640000000000 */
[----:B-1----:R1:W2:Y:S01]  /*2b810*/  SHFL.IDX PT, R17, R17, R7, 0x1f ;  /* 0x00001f0711117589 */ /* 0x0022a200000e0000 */
[----:B------:R-:W-:-:S03]  /*2b820*/  IMAD.IADD R19, R7, 0x1, R19 ;  /* 0x0000000107137824 */ /* 0x000fc600078e0213 */
[----:B------:R1:W3:Y:S04]  /*2b830*/  SHFL.IDX PT, R5, R5, R7, 0x1f ;  /* 0x00001f0705057589 */ /* 0x0002e800000e0000 */
.L_x_2211:
[----:B------:R-:W-:-:S13]  /*2b840*/  ISETP.NE.AND P0, PT, R3, RZ, PT ;  /* 0x000000ff0300720c */ /* 0x000fda0003f05270 */
[----:B------:R-:W-:Y:S05]  /*2b850*/  @!P0 BRA `(.L_x_1962) ;  /* 0x0000000000108947 */ /* 0x000fea0003800000 */
[----:B------:R-:W-:Y:S01]  /*2b860*/  UMOV UR4, 0xffffffff ;  /* 0xffffffff00047882 */ /* 0x000fe20000000000 */
[----:B------:R-:W-:Y:S02]  /*2b870*/  VIADD R12, R7, 0xffffffff ;  /* 0xffffffff070c7836 */ /* 0x000fe40000000000 */
[----:B------:R-:W-:Y:S05]  /*2b880*/  BRA.DIV UR4, `(.L_x_1963) ;  /* 0x0000006e04147947 */ /* 0x000fea000b800000 */
[----:B------:R4:W0:Y:S02]  /*2b890*/  SHFL.IDX PT, R16, R2, R12, 0x1f ;  /* 0x00001f0c02107589 */ /* 0x00082400000e0000 */
.L_x_1962:
[----:B---3--:R-:W-:Y:S01]  /*2b8a0*/  ISETP.NE.AND P0, PT, R5, 0x1, PT ;  /* 0x000000010500780c */ /* 0x008fe20003f05270 */
[----:B0-----:R-:W-:-:S04]  /*2b8b0*/  IMAD R16, R16, R4, R6 ;  /* 0x0000000410107224 */ /* 0x001fc800078e0206 */
[----:B------:R-:W-:-:S08]  /*2b8c0*/  IMAD.IADD R0, R0, 0x1, -R16 ;  /* 0x0000000100007824 */ /* 0x000fd000078e0a10 */
[----:B------:R-:W-:Y:S05]  /*2b8d0*/  @!P0 BRA `(.L_x_1964) ;  /* 0x0000000000dc8947 */ /* 0x000fea0003800000 */
[-C--:B--2---:R-:W-:Y:S01]  /*2b8e0*/  IABS R6, R17.reuse ;  /* 0x0000001100067213 */ /* 0x084fe20000000000 */
[----:B----4-:R-:W-:Y:S01]  /*2b8f0*/  IMAD.MOV.U32 R2, RZ, RZ, RZ ;  /* 0x000000ffff027224 */ /* 0x010fe200078e00ff */
[----:B------:R-:W-:Y:S02]  /*2b900*/  IABS R8, R17 ;  /* 0x0000001100087213 */ /* 0x000fe40000000000 */
[----:B------:R-:W0:Y:S02]  /*2b910*/  I2F.RP R4, R6 ;  /* 0x0000000600047306 */ /* 0x000e240000209400 */
[----:B------:R-:W-:-:S06]  /*2b920*/  IADD3 R8, RZ, -R8, RZ ;  /* 0x80000008ff087210 */ /* 0x000fcc0007ffe0ff */
[----:B0-----:R-:W1:Y:S02]  /*2b930*/  MUFU.RCP R4, R4 ;  /* 0x0000000400047308 */ /* 0x001e640000001000 */
[----:B-1----:R-:W-:-:S06]  /*2b940*/  VIADD R7, R4, 0xffffffe ;  /* 0x0ffffffe04077836 */ /* 0x002fcc0000000000 */
[----:B------:R-:W0:Y:S02]  /*2b950*/  F2I.FTZ.U32.TRUNC.NTZ R3, R7 ;  /* 0x0000000700037305 */ /* 0x000e24000021f000 */
[----:B0-----:R-:W-:-:S04]  /*2b960*/  IMAD.MOV R9, RZ, RZ, -R3 ;  /* 0x000000ffff097224 */ /* 0x001fc800078e0a03 */
[----:B------:R-:W-:-:S04]  /*2b970*/  IMAD R9, R9, R6, RZ ;  /* 0x0000000609097224 */ /* 0x000fc800078e02ff */
[----:B------:R-:W-:Y:S01]  /*2b980*/  IMAD.HI.U32 R2, R3, R9, R2 ;  /* 0x0000000903027227 */ /* 0x000fe200078e0002 */
[----:B------:R-:W-:-:S05]  /*2b990*/  IABS R3, R0 ;  /* 0x0000000000037213 */ /* 0x000fca0000000000 */
[----:B------:R-:W-:-:S04]  /*2b9a0*/  IMAD.HI.U32 R4, R2, R3, RZ ;  /* 0x0000000302047227 */ /* 0x000fc800078e00ff */
[----:B------:R-:W-:Y:S02]  /*2b9b0*/  IMAD R3, R4, R8, R3 ;  /* 0x0000000804037224 */ /* 0x000fe400078e0203 */
[----:B------:R-:W-:-:S03]  /*2b9c0*/  IMAD.MOV.U32 R2, RZ, RZ, RZ ;  /* 0x000000ffff027224 */ /* 0x000fc600078e00ff */
[----:B------:R-:W-:-:S13]  /*2b9d0*/  ISETP.GT.U32.AND P1, PT, R6, R3, PT ;  /* 0x000000030600720c */ /* 0x000fda0003f24070 */
[----:B------:R-:W-:Y:S02]  /*2b9e0*/  @!P1 IMAD.IADD R3, R3, 0x1, -R6 ;  /* 0x0000000103039824 */ /* 0x000fe400078e0a06 */
[----:B------:R-:W-:Y:S01]  /*2b9f0*/  @!P1 VIADD R4, R4, 0x1 ;  /* 0x0000000104049836 */ /* 0x000fe20000000000 */
[----:B------:R-:W-:Y:S02]  /*2ba00*/  ISETP.NE.AND P1, PT, R17, RZ, PT ;  /* 0x000000ff1100720c */ /* 0x000fe40003f25270 */
[----:B------:R-:W-:Y:S02]  /*2ba10*/  ISETP.GE.U32.AND P0, PT, R3, R6, PT ;  /* 0x000000060300720c */ /* 0x000fe40003f06070 */
[----:B------:R-:W-:-:S04]  /*2ba20*/  IABS R6, R5 ;  /* 0x0000000500067213 */ /* 0x000fc80000000000 */
[----:B------:R-:W0:Y:S07]  /*2ba30*/  I2F.RP R7, R6 ;  /* 0x0000000600077306 */ /* 0x000e2e0000209400 */
[----:B------:R-:W-:Y:S01]  /*2ba40*/  @P0 VIADD R4, R4, 0x1 ;  /* 0x0000000104040836 */ /* 0x000fe20000000000 */
        /* <DEDUP_REMOVED lines=8> */
[----:B------:R-:W-:-:S04]  /*2bad0*/  LOP3.LUT R3, R0, R17, RZ, 0x3c, !PT ;  /* 0x0000001100037212 */ /* 0x000fc800078e3cff */
[----:B------:R-:W-:-:S13]  /*2bae0*/  ISETP.GE.AND P2, PT, R3, RZ, PT ;  /* 0x000000ff0300720c */ /* 0x000fda0003f46270 */
        /* <DEDUP_REMOVED lines=19> */
[----:B------:R-:W-:Y:S02]  /*2bc20*/  IMAD R18, R5, 0x10000, R18 ;  /* 0x0001000005127824 */ /* 0x000fe400078e0212 */
[----:B------:R-:W-:Y:S01]  /*2bc30*/  IMAD R2, R17, R2, R0 ;  /* 0x0000000211027224 */ /* 0x000fe200078e0200 */
[----:B------:R-:W-:Y:S06]  /*2bc40*/  BRA `(.L_x_1965) ;  /* 0x0000000000f47947 */ /* 0x000fec0003800000 */
.L_x_1964:
[----:B----4-:R-:W0:Y:S02]  /*2bc50*/  LDC.64 R2, c[0x0][0xc90] ;  /* 0x00032400ff027b82 */ /* 0x010e240000000a00 */
[----:B0-----:R-:W-:-:S05]  /*2bc60*/  IMAD.WIDE R2, R19, 0x4, R2 ;  /* 0x0000000413027825 */ /* 0x001fca00078e0202 */
[----:B------:R0:W2:Y:S02]  /*2bc70*/  LDG.E R6, desc[UR42][R2.64] ;  /* 0x0000002a02067981 */ /* 0x0000a4000c1e1900 */
[----:B0-----:R-:W-:Y:S02]  /*2bc80*/  IMAD.MOV.U32 R2, RZ, RZ, RZ ;  /* 0x000000ffff027224 */ /* 0x001fe400078e00ff */
[----:B--2---:R-:W-:-:S05]  /*2bc90*/  IMAD R5, R17, R6, RZ ;  /* 0x0000000611057224 */ /* 0x004fca00078e02ff */
[----:B-1----:R-:W-:-:S04]  /*2bca0*/  IABS R7, R5 ;  /* 0x0000000500077213 */ /* 0x002fc80000000000 */
        /* <DEDUP_REMOVED lines=9> */
[----:B------:R-:W-:-:S04]  /*2bd40*/  IMAD.HI.U32 R9, R9, R2, RZ ;  /* 0x0000000209097227 */ /* 0x000fc800078e00ff */
[----:B------:R-:W-:-:S04]  /*2bd50*/  IMAD.MOV R3, RZ, RZ, -R3 ;  /* 0x000000ffff037224 */ /* 0x000fc800078e0a03 */
        /* <DEDUP_REMOVED lines=8> */
[----:B------:R-:W-:-:S06]  /*2bde0*/  IMAD.MOV.U32 R2, RZ, RZ, RZ ;  /* 0x000000ffff027224 */ /* 0x000fcc00078e00ff */
[----:B------:R-:W-:-:S05]  /*2bdf0*/  @P0 VIADD R9, R9, 0x1 ;  /* 0x0000000109090836 */ /* 0x000fca0000000000 */
[----:B------:R-:W-:-:S05]  /*2be00*/  MOV R7, R9 ;  /* 0x0000000900077202 */ /* 0x000fca0000000f00 */
[----:B------:R-:W-:Y:S01]  /*2be10*/  @!P2 IMAD.MOV R7, RZ, RZ, -R7 ;  /* 0x000000ffff07a224 */ /* 0x000fe200078e0a07 */
[----:B------:R-:W-:-:S05]  /*2be20*/  @!P1 LOP3.LUT R7, RZ, R5, RZ, 0x33, !PT ;  /* 0x00000005ff079212 */ /* 0x000fca00078e33ff */
[----:B------:R-:W-:Y:S02]  /*2be30*/  IMAD R8, R6, R7, RZ ;  /* 0x0000000706087224 */ /* 0x000fe400078e02ff */
[----:B------:R-:W-:Y:S02]  /*2be40*/  IMAD.MOV R7, RZ, RZ, -R7 ;  /* 0x000000ffff077224 */ /* 0x000fe400078e0a07 */
[----:B------:R-:W-:Y:S02]  /*2be50*/  IMAD.MOV R3, RZ, RZ, -R8 ;  /* 0x000000ffff037224 */ /* 0x000fe400078e0a08 */
[----:B------:R-:W-:-:S03]  /*2be60*/  IMAD R5, R5, R7, R0 ;  /* 0x0000000705057224 */ /* 0x000fc600078e0200 */
[----:B------:R-:W-:-:S04]  /*2be70*/  VIADDMNMX R4, R3, R4, R6, PT ;  /* 0x0000000403047246 */ /* 0x000fc80003800106 */
[-C--:B------:R-:W-:Y:S02]  /*2be80*/  IABS R6, R4.reuse ;  /* 0x0000000400067213 */ /* 0x080fe40000000000 */
[----:B------:R-:W-:Y:S02]  /*2be90*/  IABS R0, R4 ;  /* 0x0000000400007213 */ /* 0x000fe40000000000 */
[----:B------:R-:W0:Y:S03]  /*2bea0*/  I2F.RP R9, R6 ;  /* 0x0000000600097306 */ /* 0x000e260000209400 */
[----:B------:R-:W-:-:S05]  /*2beb0*/  IMAD.MOV R0, RZ, RZ, -R0 ;  /* 0x000000ffff007224 */ /* 0x000fca00078e0a00 */
[----:B0-----:R-:W0:Y:S02]  /*2bec0*/  MUFU.RCP R9, R9 ;  /* 0x0000000900097308 */ /* 0x001e240000001000 */
[----:B0-----:R-:W-:-:S06]  /*2bed0*/  VIADD R10, R9, 0xffffffe ;  /* 0x0ffffffe090a7836 */ /* 0x001fcc0000000000 */
[----:B------:R-:W0:Y:S02]  /*2bee0*/  F2I.FTZ.U32.TRUNC.NTZ R3, R10 ;  /* 0x0000000a00037305 */ /* 0x000e24000021f000 */
[----:B0-----:R-:W-:-:S04]  /*2bef0*/  IMAD.MOV R7, RZ, RZ, -R3 ;  /* 0x000000ffff077224 */ /* 0x001fc800078e0a03 */
[----:B------:R-:W-:-:S04]  /*2bf00*/  IMAD R7, R7, R6, RZ ;  /* 0x0000000607077224 */ /* 0x000fc800078e02ff */
[----:B------:R-:W-:Y:S01]  /*2bf10*/  IMAD.HI.U32 R2, R3, R7, R2 ;  /* 0x0000000703027227 */ /* 0x000fe200078e0002 */
[----:B------:R-:W-:-:S05]  /*2bf20*/  IABS R3, R5 ;  /* 0x0000000500037213 */ /* 0x000fca0000000000 */
[----:B------:R-:W-:-:S04]  /*2bf30*/  IMAD.HI.U32 R2, R2, R3, RZ ;  /* 0x0000000302027227 */ /* 0x000fc800078e00ff */
[----:B------:R-:W-:Y:S01]  /*2bf40*/  IMAD R3, R2, R0, R3 ;  /* 0x0000000002037224 */ /* 0x000fe200078e0203 */
[----:B------:R-:W-:Y:S02]  /*2bf50*/  LOP3.LUT R0, R5, R4, RZ, 0x3c, !PT ;  /* 0x0000000405007212 */ /* 0x000fe400078e3cff */
[----:B------:R-:W-:Y:S02]  /*2bf60*/  IADD3 R5, R8, 0x1000000, R5 ;  /* 0x0100000008057810 */ /* 0x000fe40007ffe005 */
[----:B------:R-:W-:Y:S02]  /*2bf70*/  ISETP.GT.U32.AND P1, PT, R6, R3, PT ;  /* 0x000000030600720c */ /* 0x000fe40003f24070 */
[----:B------:R-:W-:-:S11]  /*2bf80*/  ISETP.GE.AND P2, PT, R0, RZ, PT ;  /* 0x000000ff0000720c */ /* 0x000fd60003f46270 */
        /* <DEDUP_REMOVED lines=8> */
[----:B------:R-:W-:-:S07]  /*2c010*/  IMAD R18, R2, R4, R5 ;  /* 0x0000000402127224 */ /* 0x000fce00078e0205 */
.L_x_1965:
[----:B------:R-:W-:-:S05]  /*2c020*/  LOP3.LUT R2, RZ, R2, RZ, 0x33, !PT ;  /* 0x00000002ff027212 */ /* 0x000fca00078e33ff */
[----:B------:R-:W-:Y:S01]  /*2c030*/  IMAD.IADD R17, R17, 0x1, R2 ;  /* 0x0000000111117824 */ /* 0x000fe200078e0202 */
[----:B------:R-:W-:Y:S06]  /*2c040*/  BRA `(.L_x_1966) ;  /* 0x00000000001c7947 */ /* 0x000fec0003800000 */
.L_x_1958:
[----:B------:R-:W-:Y:S01]  /*2c050*/  UMOV UR4, URZ ;  /* 0x0000003f00047c82 */ /* 0x000fe20008000000 */
[----:B------:R-:W-:Y:S01]  /*2c060*/  UMOV UR5, URZ ;  /* 0x0000003f00057c82 */ /* 0x000fe20008000000 */
[----:B------:R-:W-:Y:S01]  /*2c070*/  ULDC UR6, c[0x0][0xc3c] ;  /* 0x00030f0000067ab9 */ /* 0x000fe20000000800 */
[----:B------:R-:W-:Y:S02]  /*2c080*/  IMAD.MOV.U32 R16, RZ, RZ, R0 ;  /* 0x000000ffff107224 */ /* 0x000fe400078e0000 */
[----:B------:R-:W-:Y:S02]  /*2c090*/  IMAD.U32 R17, RZ, RZ, UR4 ;  /* 0x00000004ff117e24 */ /* 0x000fe4000f8e00ff */
[----:B------:R-:W-:Y:S02]  /*2c0a0*/  IMAD.U32 R18, RZ, RZ, UR5 ;  /* 0x00000005ff127e24 */ /* 0x000fe4000f8e00ff */
[----:B------:R-:W-:-:S07]  /*2c0b0*/  IMAD.U32 R19, RZ, RZ, UR6 ;  /* 0x00000006ff137e24 */ /* 0x000fce000f8e00ff */
.L_x_1966:
[----:B------:R0:W2:Y:S01]  /*2c0c0*/  LDL R2, [R1+0x4] ;  /* 0x0000040001027983 */ /* 0x0000a20000100800 */
[----:B------:R-:W1:Y:S01]  /*2c0d0*/  S2R R0, SR_TID.X ;  /* 0x0000000000007919 */ /* 0x000e620000002100 */
[----:B------:R-:W-:Y:S05]  /*2c0e0*/  WARPSYNC.ALL ;  /* 0x0000000000007948 */ /* 0x000fea0003800000 */
[----:B-1----:R-:W-:Y:S01]  /*2c0f0*/  LOP3.LUT R0, R0, 0x1f, RZ, 0xc0, !PT ;  /* 0x0000001f00007812 */ /* 0x002fe200078ec0ff */
[----:B------:R-:W-:Y:S03]  /*2c100*/  BAR.SYNC.DEFER_BLOCKING 0x4, 0x180 ;  /* 0x0106000000007b1d */ /* 0x000fe60000010000 */
[----:B------:R-:W-:-:S13]  /*2c110*/  ISETP.NE.AND P0, PT, R0, RZ, PT ;  /* 0x000000ff0000720c */ /* 0x000fda0003f05270 */
[----:B------:R-:W-:Y:S01]  /*2c120*/  @!P0 MOV R0, 0x400 ;  /* 0x0000040000008802 */ /* 0x000fe20000000f00 */
[----:B--2---:R-:W1:Y:S03]  /*2c130*/  @!P0 S2R R2, SR_CgaCtaId ;  /* 0x0000000000028919 */ /* 0x004e660000008800 */
[----:B-1----:R-:W-:Y:S01]  /*2c140*/  @!P0 LEA R23, R2, R0, 0x18 ;  /* 0x0000000002178211 */ /* 0x002fe200078ec0ff */
[----:B------:R0:W-:Y:S04]  /*2c150*/  @!P0 STL [R1+0x4], R2 ;  /* 0x0000040201008387 */ /* 0x0001e80000100800 */
[----:B------:R0:W-:Y:S01]  /*2c160*/  @!P0 STS.128 [R23+0x228d0], R16 ;  /* 0x0228d01017008388 */ /* 0x0001e20000000c00 */
[----:B------:R-:W-:Y:S06]  /*2c170*/  BAR.ARV 0x5, 0x180 ;  /* 0x0146000000007b1d */ /* 0x000fec0000002000 */
.L_x_1955:
[----:B------:R-:W-:Y:S02]  /*2c180*/  ULDC UR4, c[0x0][0xc3c] ;  /* 0x00030f0000047ab9 */ /* 0x000fe40000000800 */
[----:B---3--:R-:W-:-:S13]  /*2c190*/  ISETP.GE.AND P0, PT, R19, UR4, PT ;  /* 0x0000000413007c0c */ /* 0x008fda000bf06270 */
[----:B------:R-:W-:Y:S05]  /*2c1a0*/  @!P0 BRA `(.L_x_1967) ;  /* 0xffffff9000708947 */ /* 0x000fea000383ffff */
[----:B------:R-:W-:Y:S05]  /*2c1b0*/  BSYNC B7 ;  /* 0x0000000000077941 */ /* 0x000fea0003800000 */
.L_x_1833:
[----:B--2---:R-:W2:Y:S01]  /*2c1c0*/  LDL.LU R0, [R1+0x30] ;  /* 0x0000300001007983 */ /* 0x004ea20000300800 */
[----:B------:R-:W-:Y:S01]  /*2c1d0*/  BSSY B0, `(.L_x_1968) ;  /* 0x000000b000007945 */ /* 0x000fe20003800000 */
[----:B------:R-:W3:Y:S01]  /*2c1e0*/  S2R R5, SR_CgaCtaId ;  /* 0x0000000000057919 */ /* 0x000ee20000008800 */
[----:B--2---:R-:W-:-:S05]  /*2c1f0*/  VIADD R0, R0, 0x1 ;  /* 0x0000000100007836 */ /* 0x004fca0000000000 */
[----:B01----:R-:W-:-:S04]  /*2c200*/  LEA.HI R2, R0, R0, RZ, 0x1 ;  /* 0x0000000000027211 */ /* 0x003fc800078f08ff */
[----:B------:R-:W-:Y:S02]  /*2c210*/  LOP3.LUT R3, R2, 0xfffffffe, RZ, 0xc0, !PT ;  /* 0xfffffffe02037812 */ /* 0x000fe400078ec0ff */
[----:B------:R-:W-:-:S03]  /*2c220*/  MOV R2, 0x400 ;  /* 0x0000040000027802 */ /* 0x000fc60000000f00 */
[----:B------:R-:W-:Y:S01]  /*2c230*/  IMAD.IADD R0, R0, 0x1, -R3 ;  /* 0x0000000100007824 */ /* 0x000fe200078e0a03 */
[----:B---3--:R-:W-:-:S04]  /*2c240*/  LEA R7, R5, R2, 0x18 ;  /* 0x0000000205077211 */ /* 0x008fc800078ec0ff */
[----:B------:R-:W-:-:S04]  /*2c250*/  SHF.L.U32 R0, R0, 0x1f, RZ ;  /* 0x0000001f00007819 */ /* 0x000fc800000006ff */
[----:B------:R-:W0:Y:S02]  /*2c260*/  SYNCS.PHASECHK.TRANS64.TRYWAIT P0, [R7+URZ+0x22820], R0 ;  /* 0x02282000070075a7 */ /* 0x000e24000800017f */
[----:B0-----:R-:W-:Y:S05]  /*2c270*/  @!P0 BRA `(.L_x_1969) ;  /* 0x0000006000c08947 */ /* 0x001fea0003800000 */
.L_x_2214:
[----:B------:R-:W-:Y:S05]  /*2c280*/  BSYNC B0 ;  /* 0x0000000000007941 */ /* 0x000fea0003800000 */
.L_x_1968:
[----:B------:R-:W-:-:S03]  /*2c290*/  UMOV UR4, 0xffffffff ;  /* 0xffffffff00047882 */ /* 0x000fc60000000000 */
[----:B------:R-:W-:Y:S05]  /*2c2a0*/  BRA.DIV UR4, `(.L_x_1970) ;  /* 0x0000006204c87947 */ /* 0x000fea000b800000 */
[----:B0-----:R-:W0:Y:S02]  /*2c2b0*/  S2R R0, SR_TID.X ;  /* 0x0000000000007919 */ /* 0x001e240000002100 */
[----:B0-----:R-:W-:-:S04]  /*2c2c0*/  SHF.R.U32.HI R0, RZ, 0x5, R0 ;  /* 0x00000005ff007819 */ /* 0x001fc80000011600 */
[----:B------:R-:W-:-:S05]  /*2c2d0*/  LOP3.LUT R0, R0, 0x3, RZ, 0xc0, !PT ;  /* 0x0000000300007812 */ /* 0x000fca00078ec0ff */
[----:B------:R0:W1:Y:S02]  /*2c2e0*/  SHFL.IDX PT, R14, R0, RZ, 0x1f ;  /* 0x00001fff000e7589 */ /* 0x00006400000e0000 */
.L_x_2217:
[----:B-1----:R-:W-:-:S13]  /*2c2f0*/  ISETP.NE.AND P0, PT, R14, RZ, PT ;  /* 0x000000ff0e00720c */ /* 0x002fda0003f05270 */
[----:B------:R-:W-:Y:S05]  /*2c300*/  @P0 BRA `(.L_x_1581) ;  /* 0x0000000000a80947 */ /* 0x000fea0003800000 */
[----:B------:R-:W-:-:S03]  /*2c310*/  UMOV UR4, 0xffffffff ;  /* 0xffffffff00047882 */ /* 0x000fc60000000000 */
[----:B------:R-:W-:Y:S05]  /*2c320*/  BRA.DIV UR4, `(.L_x_1971) ;  /* 0x0000006204dc7947 */ /* 0x000fea000b800000 */
[----:B------:R-:W-:-:S13]  /*2c330*/  ELECT P6, URZ, PT ;  /* 0x00000000003f782f */ /* 0x000fda00038c0000 */
.L_x_2220:
[----:B------:R-:W-:Y:S05]  /*2c340*/  @!P6 BRA `(.L_x_1581) ;  /* 0x000000000098e947 */ /* 0x000fea0003800000 */
[----:B------:R-:W-:-:S06]  /*2c350*/  ULOP3.LUT UR4, UR36, 0x2, URZ, 0xfc, !UPT ;  /* 0x0000000224047892 */ /* 0x000fcc000f8efc3f */
[----:B0-----:R-:W-:-:S05]  /*2c360*/  IMAD.U32 R0, RZ, RZ, UR4 ;  /* 0x00000004ff007e24 */ /* 0x001fca000f8e00ff */
[----:B------:R-:W-:-:S13]  /*2c370*/  ISETP.NE.AND P0, PT, R0, 0x3, PT ;  /* 0x000000030000780c */ /* 0x000fda0003f05270 */
[----:B------:R-:W-:Y:S05]  /*2c380*/  @!P0 BRA `(.L_x_1972) ;  /* 0x0000000000048947 */ /* 0x000fea0003800000 */
[----:B------:R-:W-:Y:S01]  /*2c390*/  BPT.TRAP 0x1 ;  /* 0x000000040000795c */ /* 0x000fe20000300000 */
.L_x_1972:
[----:B------:R-:W-:Y:S01]  /*2c3a0*/  IMAD R5, R24, 0x8, R7 ;  /* 0x0000000818057824 */ /* 0x000fe200078e0207 */
[----:B------:R-:W-:Y:S01]  /*2c3b0*/  SHF.L.U32 R0, R28, 0x1f, RZ ;  /* 0x0000001f1c007819 */ /* 0x000fe200000006ff */
[----:B------:R-:W-:-:S03]  /*2c3c0*/  VIADD R24, R24, 0x1 ;  /* 0x0000000118187836 */ /* 0x000fc60000000000 */
[----:B------:R-:W0:Y:S02]  /*2c3d0*/  SYNCS.PHASECHK.TRANS64.TRYWAIT P1, [R5+URZ+0x22840], R0 ;  /* 0x02284000050075a7 */ /* 0x000e24000802017f */
[----:B------:R-:W-:-:S04]  /*2c3e0*/  ISETP.NE.AND P2, PT, R24, 0x2, PT ;  /* 0x000000021800780c */ /* 0x000fc80003f45270 */
[----:B------:R-:W-:Y:S01]  /*2c3f0*/  SEL R3, RZ, 0x1, P2 ;  /* 0x00000001ff037807 */ /* 0x000fe20001000000 */
[----:B0-----:R-:W-:Y:S08]  /*2c400*/  @!P1 BRA `(.L_x_1973) ;  /* 0x0000006000c49947 */ /* 0x001ff00003800000 */
.L_x_2221:
[----:B------:R-:W-:Y:S02]  /*2c410*/  SEL R24, R24, RZ, P2 ;  /* 0x000000ff18187207 */ /* 0x000fe40001000000 */
[----:B------:R-:W-:Y:S01]  /*2c420*/  LOP3.LUT R2, R28, R3, RZ, 0x3c, !PT ;  /* 0x000000031c027212 */ /* 0x000fe200078e3cff */
[----:B------:R-:W-:Y:S06]  /*2c430*/  @!P0 BRA `(.L_x_1974) ;  /* 0x0000000000048947 */ /* 0x000fec0003800000 */
[----:B------:R-:W-:Y:S01]  /*2c440*/  BPT.TRAP 0x1 ;  /* 0x000000040000795c */ /* 0x000fe20000300000 */
.L_x_1974:
[----:B------:R-:W-:Y:S01]  /*2c450*/  IMAD R3, R24, 0x8, R7 ;  /* 0x0000000818037824 */ /* 0x000fe200078e0207 */
[----:B------:R-:W-:-:S04]  /*2c460*/  SHF.L.U32 R2, R2, 0x1f, RZ ;  /* 0x0000001f02027819 */ /* 0x000fc800000006ff */
[----:B------:R-:W1:Y:S02]  /*2c470*/  SYNCS.PHASECHK.TRANS64.TRYWAIT P1, [R3+URZ+0x22840], R2 ;  /* 0x02284002030075a7 */ /* 0x000e64000802017f */
[----:B-1----:R-:W-:Y:S05]  /*2c480*/  @!P1 BRA `(.L_x_1975) ;  /* 0x0000006000b89947 */ /* 0x002fea0003800000 */
.L_x_2222:
[----:B------:R-:W-:Y:S05]  /*2c490*/  @!P0 BRA `(.L_x_1976) ;  /* 0x0000000000048947 */ /* 0x000fea0003800000 */
[----:B------:R-:W-:Y:S01]  /*2c4a0*/  BPT.TRAP 0x1 ;  /* 0x000000040000795c */ /* 0x000fe20000300000 */
.L_x_1976:
[----:B------:R-:W2:Y:S02]  /*2c4b0*/  SYNCS.PHASECHK.TRANS64.TRYWAIT P1, [R5+URZ+0x22860], R0 ;  /* 0x02286000050075a7 */ /* 0x000ea4000802017f */
[----:B--2---:R-:W-:Y:S05]  /*2c4c0*/  @!P1 BRA `(.L_x_1977) ;  /* 0x0000006000bc9947 */ /* 0x004fea0003800000 */
.L_x_2223:
[----:B------:R-:W-:Y:S05]  /*2c4d0*/  @!P0 BRA `(.L_x_1978) ;  /* 0x0000000000048947 */ /* 0x000fea0003800000 */
[----:B------:R-:W-:Y:S01]  /*2c4e0*/  BPT.TRAP 0x1 ;  /* 0x000000040000795c */ /* 0x000fe20000300000 */
.L_x_1978:
[----:B------:R-:W3:Y:S02]  /*2c4f0*/  SYNCS.PHASECHK.TRANS64.TRYWAIT P1, [R3+URZ+0x22860], R2 ;  /* 0x02286002030075a7 */ /* 0x000ee4000802017f */
[----:B---3--:R-:W-:Y:S05]  /*2c500*/  @!P1 BRA `(.L_x_1979) ;  /* 0x0000006000c09947 */ /* 0x008fea0003800000 */
.L_x_2224:
[----:B------:R-:W-:Y:S05]  /*2c510*/  @!P0 BRA `(.L_x_1980) ;  /* 0x0000000000048947 */ /* 0x000fea0003800000 */
[----:B------:R-:W-:Y:S01]  /*2c520*/  BPT.TRAP 0x1 ;  /* 0x000000040000795c */ /* 0x000fe20000300000 */
.L_x_1980:
[----:B------:R-:W4:Y:S02]  /*2c530*/  SYNCS.PHASECHK.TRANS64.TRYWAIT P1, [R5+URZ+0x22880], R0 ;  /* 0x02288000050075a7 */ /* 0x000f24000802017f */
[----:B----4-:R-:W-:Y:S05]  /*2c540*/  @!P1 BRA `(.L_x_1981) ;  /* 0x0000006000c49947 */ /* 0x010fea0003800000 */
.L_x_2225:
[----:B------:R-:W-:Y:S05]  /*2c550*/  @!P0 BRA `(.L_x_1982) ;  /* 0x0000000000048947 */ /* 0x000fea0003800000 */
[----:B------:R-:W-:Y:S01]  /*2c560*/  BPT.TRAP 0x1 ;  /* 0x000000040000795c */ /* 0x000fe20000300000 */
.L_x_1982:
[----:B------:R0:W0:Y:S02]  /*2c570*/  SYNCS.PHASECHK.TRANS64.TRYWAIT P0, [R3+URZ+0x22880], R2 ;  /* 0x02288002030075a7 */ /* 0x000024000800017f */
[----:B0-----:R-:W-:Y:S05]  /*2c580*/  @!P0 NANOSLEEP.SYNCS 0x989680 ;  /* 0x009896800000895d */ /* 0x001fea0003900000 */
[----:B------:R-:W0:Y:S02]  /*2c590*/  @!P0 SYNCS.PHASECHK.TRANS64 P0, [R3+URZ+0x22880], R2 ;  /* 0x02288002030085a7 */ /* 0x000e24000800007f */
[----:B0-----:R-:W-:Y:S05]  /*2c5a0*/  @!P0 BRA `(.L_x_1982) ;  /* 0xfffffffc00f08947 */ /* 0x001fea000383ffff */
.L_x_1581:
[----:B------:R-:W-:Y:S05]  /*2c5b0*/  BSYNC B8 ;  /* 0x0000000000087941 */ /* 0x000fea0003800000 */
.L_x_1578:
[----:B------:R-:W-:Y:S05]  /*2c5c0*/  EXIT ;  /* 0x000000000000794d */ /* 0x000fea0003800000 */
.L_x_1607:
[----:B-1----:R1:W2:Y:S02]  /*2c5d0*/  SYNCS.PHASECHK.TRANS64.TRYWAIT P4, [R83+URZ+0x22890], R94 ;  /* 0x0228905e530075a7 */ /* 0x0022a4000808017f */
[----:B--2---:R-:W-:Y:S05]  /*2c5e0*/  @!P4 NANOSLEEP.SYNCS 0x989680 ;  /* 0x009896800000c95d */ /* 0x004fea0003900000 */
[----:B------:R-:W2:Y:S02]  /*2c5f0*/  @!P4 SYNCS.PHASECHK.TRANS64 P4, [R83+URZ+0x22890], R94 ;  /* 0x0228905e5300c5a7 */ /* 0x000ea4000808007f */
[----:B--2---:R-:W-:Y:S05]  /*2c600*/  @!P4 BRA `(.L_x_1607) ;  /* 0xfffffffc00f0c947 */ /* 0x004fea000383ffff */
[----:B------:R-:W-:Y:S05]  /*2c610*/  BRA `(.L_x_1983) ;  /* 0xfffffd6c00e87947 */ /* 0x000fea000383ffff */
.L_x_1608:
[----:B------:R-:W-:Y:S01]  /*2c620*/  BSSY B1, `(.L_x_1984) ;  /* 0x0000008000017945 */ /* 0x000fe20003800000 */
[----:B0-----:R-:W-:Y:S01]  /*2c630*/  MOV R13, R14 ;  /* 0x0000000e000d7202 */ /* 0x001fe20000000f00 */
[----:B------:R-:W-:Y:S02]  /*2c640*/  IMAD.MOV.U32 R12, RZ, RZ, RZ ;  /* 0x000000ffff0c7224 */ /* 0x000fe400078e00ff */
[----:B------:R-:W-:Y:S02]  /*2c650*/  IMAD.MOV.U32 R11, RZ, RZ, 0x1e1f ;  /* 0x00001e1fff0b7424 */ /* 0x000fe400078e00ff */
[----:B------:R-:W-:-:S07]  /*2c660*/  IMAD.MOV.U32 R15, RZ, RZ, -0x1 ;  /* 0xffffffffff0f7424 */ /* 0x000fce00078e00ff */
[----:B-1----:R-:W-:Y:S05]  /*2c670*/  WARPSYNC.COLLECTIVE R15, `(.L_x_1985) ;  /* 0x000000000f087348 */ /* 0x002fea0003c00000 */
[----:B------:R0:W2:Y:S02]  /*2c680*/  SHFL.IDX P6, R14, R13, R12, R11 ;  /* 0x0000000c0d0e7389 */ /* 0x0000a400000c000b */
[----:B012---:R-:W-:Y:S01]  /*2c690*/  ENDCOLLECTIVE ;  /* 0x000000000000791b */ /* 0x007fe20003800000 */
.L_x_1985:
[----:B------:R-:W-:Y:S05]  /*2c6a0*/  BSYNC B1 ;  /* 0x0000000000017941 */ /* 0x000fea0003800000 */
.L_x_1984:
[----:B------:R-:W-:Y:S02]  /*2c6b0*/  IMAD.MOV.U32 R13, RZ, RZ, R98 ;  /* 0x000000ffff0d7224 */ /* 0x000fe400078e0062 */
[----:B------:R-:W-:Y:S02]  /*2c6c0*/  IMAD.MOV.U32 R12, RZ, RZ, RZ ;  /* 0x000000ffff0c7224 */ /* 0x000fe400078e00ff */
[----:B------:R-:W-:Y:S02]  /*2c6d0*/  IMAD.MOV.U32 R11, RZ, RZ, 0x1e1f ;  /* 0x00001e1fff0b7424 */ /* 0x000fe400078e00ff */
[----:B------:R-:W-:Y:S02]  /*2c6e0*/  IMAD.MOV.U32 R15, RZ, RZ, -0x1 ;  /* 0xffffffffff0f7424 */ /* 0x000fe400078e00ff */
[----:B------:R-:W-:-:S07]  /*2c6f0*/  IMAD.MOV.U32 R99, RZ, RZ, R14 ;  /* 0x000000ffff637224 */ /* 0x000fce00078e000e */
[----:B------:R-:W-:Y:S05]  /*2c700*/  WARPSYNC.COLLECTIVE R15, `(.L_x_1986) ;  /* 0x000000000f087348 */ /* 0x000fea0003c00000 */
[----:B------:R0:W1:Y:S02]  /*2c710*/  SHFL.IDX P6, R14, R13, R12, R11 ;  /* 0x0000000c0d0e7389 */ /* 0x00006400000c000b */
[----:B01----:R-:W-:Y:S01]  /*2c720*/  ENDCOLLECTIVE ;  /* 0x000000000000791b */ /* 0x003fe20003800000 */
.L_x_1986:
[----:B------:R-:W-:Y:S01]  /*2c730*/  IMAD.MOV.U32 R101, RZ, RZ, R14 ;  /* 0x000000ffff657224 */ /* 0x000fe200078e000e */
[----:B------:R-:W-:Y:S06]  /*2c740*/  BRA `(.L_x_1987) ;  /* 0xfffffd6c00b07947 */ /* 0x000fec000383ffff */
.L_x_1636:
[----:B-1----:R1:W2:Y:S02]  /*2c750*/  SYNCS.PHASECHK.TRANS64.TRYWAIT P4, [R83+URZ+0x22890], R94 ;  /* 0x0228905e530075a7 */ /* 0x0022a4000808017f */
[----:B--2---:R-:W-:Y:S05]  /*2c760*/  @!P4 NANOSLEEP.SYNCS 0x989680 ;  /* 0x009896800000c95d */ /* 0x004fea0003900000 */
[----:B------:R-:W2:Y:S02]  /*2c770*/  @!P4 SYNCS.PHASECHK.TRANS64 P4, [R83+URZ+0x22890], R94 ;  /* 0x0228905e5300c5a7 */ /* 0x000ea4000808007f */
[----:B--2---:R-:W-:Y:S05]  /*2c780*/  @!P4 BRA `(.L_x_1636) ;  /* 0xfffffffc00f0c947 */ /* 0x004fea000383ffff */
[----:B------:R-:W-:Y:S05]  /*2c790*/  BRA `(.L_x_1988) ;  /* 0xfffffd9c00747947 */ /* 0x000fea000383ffff */
.L_x_1637:
[----:B------:R-:W-:Y:S01]  /*2c7a0*/  BSSY B1, `(.L_x_1989) ;  /* 0x0000008000017945 */ /* 0x000fe20003800000 */
[----:B0-----:R-:W-:Y:S02]  /*2c7b0*/  IMAD.MOV.U32 R13, RZ, RZ, R14 ;  /* 0x000000ffff0d7224 */ /* 0x001fe400078e000e */
[----:B------:R-:W-:Y:S02]  /*2c7c0*/  IMAD.MOV.U32 R12, RZ, RZ, RZ ;  /* 0x000000ffff0c7224 */ /* 0x000fe400078e00ff */
[----:B------:R-:W-:Y:S02]  /*2c7d0*/  IMAD.MOV.U32 R11, RZ, RZ, 0x1e1f ;  /* 0x00001e1fff0b7424 */ /* 0x000fe400078e00ff */
[----:B------:R-:W-:-:S07]  /*2c7e0*/  IMAD.MOV.U32 R15, RZ, RZ, -0x1 ;  /* 0xffffffffff0f7424 */ /* 0x000fce00078e00ff */
[----:B-1----:R-:W-:Y:S05]  /*2c7f0*/  WARPSYNC.COLLECTIVE R15, `(.L_x_1990) ;  /* 0x000000000f087348 */ /* 0x002fea0003c00000 */
[----:B------:R0:W2:Y:S02]  /*2c800*/  SHFL.IDX P6, R14, R13, R12, R11 ;  /* 0x0000000c0d0e7389 */ /* 0x0000a400000c000b */
[----:B012---:R-:W-:Y:S01]  /*2c810*/  ENDCOLLECTIVE ;  /* 0x000000000000791b */ /* 0x007fe20003800000 */
.L_x_1990:
[----:B------:R-:W-:Y:S05]  /*2c820*/  BSYNC B1 ;  /* 0x0000000000017941 */ /* 0x000fea0003800000 */
.L_x_1989:
        /* <DEDUP_REMOVED lines=8> */
.L_x_1991:
[----:B------:R-:W-:Y:S01]  /*2c8b0*/  IMAD.MOV.U32 R101, RZ, RZ, R14 ;  /* 0x000000ffff657224 */ /* 0x000fe200078e000e */
[----:B------:R-:W-:Y:S06]  /*2c8c0*/  BRA `(.L_x_1992) ;  /* 0xfffffd9c003c7947 */ /* 0x000fec000383ffff */
.L_x_1650:
[----:B0-----:R0:W1:Y:S02]  /*2c8d0*/  SYNCS.PHASECHK.TRANS64.TRYWAIT P2, [R83+URZ+0x22890], R94 ;  /* 0x0228905e530075a7 */ /* 0x001064000804017f */
[----:B-1----:R-:W-:Y:S05]  /*2c8e0*/  @!P2 NANOSLEEP.SYNCS 0x989680 ;  /* 0x009896800000a95d */ /* 0x002fea0003900000 */
[----:B------:R-:W1:Y:S02]  /*2c8f0*/  @!P2 SYNCS.PHASECHK.TRANS64 P2, [R83+URZ+0x22890], R94 ;  /* 0x0228905e5300a5a7 */ /* 0x000e64000804007f */
[----:B-1----:R-:W-:Y:S05]  /*2c900*/  @!P2 BRA `(.L_x_1650) ;  /* 0xfffffffc00f0a947 */ /* 0x002fea000383ffff */
[----:B------:R-:W-:Y:S05]  /*2c910*/  BRA `(.L_x_1993) ;  /* 0xfffffdc800d47947 */ /* 0x000fea000383ffff */
.L_x_1651:
[----:B------:R-:W-:Y:S01]  /*2c920*/  BSSY B1, `(.L_x_1994) ;  /* 0x0000007000017945 */ /* 0x000fe20003800000 */
[----:B------:R-:W-:Y:S02]  /*2c930*/  IMAD.MOV.U32 R12, RZ, RZ, RZ ;  /* 0x000000ffff0c7224 */ /* 0x000fe400078e00ff */
[----:B------:R-:W-:Y:S02]  /*2c940*/  IMAD.MOV.U32 R11, RZ, RZ, 0x1e1f ;  /* 0x00001e1fff0b7424 */ /* 0x000fe400078e00ff */
[----:B------:R-:W-:-:S07]  /*2c950*/  IMAD.MOV.U32 R15, RZ, RZ, -0x1 ;  /* 0xffffffffff0f7424 */ /* 0x000fce00078e00ff */
[----:B0-----:R-:W-:Y:S05]  /*2c960*/  WARPSYNC.COLLECTIVE R15, `(.L_x_1995) ;  /* 0x000000000f087348 */ /* 0x001fea0003c00000 */
[----:B------:R1:W2:Y:S02]  /*2c970*/  SHFL.IDX P6, R14, R13, R12, R11 ;  /* 0x0000000c0d0e7389 */ /* 0x0002a400000c000b */
[----:B012---:R-:W-:Y:S01]  /*2c980*/  ENDCOLLECTIVE ;  /* 0x000000000000791b */ /* 0x007fe20003800000 */
.L_x_1995:
[----:B------:R-:W-:Y:S05]  /*2c990*/  BSYNC B1 ;  /* 0x0000000000017941 */ /* 0x000fea0003800000 */
.L_x_1994:
        /* <DEDUP_REMOVED lines=8> */
.L_x_1996:
[----:B------:R-:W-:Y:S05]  /*2ca20*/  BRA `(.L_x_1997) ;  /* 0xfffffdc800f47947 */ /* 0x000fea000383ffff */
.L_x_1655:
[----:B0-----:R0:W2:Y:S02]  /*2ca30*/  SYNCS.PHASECHK.TRANS64.TRYWAIT P1, [R83+URZ+0x228b0], R94 ;  /* 0x0228b05e530075a7 */ /* 0x0010a4000802017f */
[----:B--2---:R-:W-:Y:S05]  /*2ca40*/  @!P1 NANOSLEEP.SYNCS 0x989680 ;  /* 0x009896800000995d */ /* 0x004fea0003900000 */
[----:B------:R-:W2:Y:S02]  /*2ca50*/  @!P1 SYNCS.PHASECHK.TRANS64 P1, [R83+URZ+0x228b0], R94 ;  /* 0x0228b05e530095a7 */ /* 0x000ea4000802007f */
[----:B--2---:R-:W-:Y:S05]  /*2ca60*/  @!P1 BRA `(.L_x_1655) ;  /* 0xfffffffc00f09947 */ /* 0x004fea000383ffff */
[----:B------:R-:W-:Y:S05]  /*2ca70*/  BRA `(.L_x_1998) ;  /* 0xfffffdcc00bc7947 */ /* 0x000fea000383ffff */
.L_x_1675:
[----:B------:R-:W1:Y:S01]  /*2ca80*/  S2R R3, SR_TID.X ;  /* 0x0000000000037919 */ /* 0x000e620000002100 */
[----:B------:R-:W-:Y:S01]  /*2ca90*/  BSSY B0, `(.L_x_1999) ;  /* 0x000000c000007945 */ /* 0x000fe20003800000 */
[----:B------:R-:W-:Y:S02]  /*2caa0*/  IMAD.MOV.U32 R12, RZ, RZ, RZ ;  /* 0x000000ffff0c7224 */ /* 0x000fe400078e00ff */
[----:B------:R-:W-:Y:S02]  /*2cab0*/  IMAD.MOV.U32 R11, RZ, RZ, 0x1f ;  /* 0x0000001fff0b7424 */ /* 0x000fe400078e00ff */
[----:B------:R-:W-:Y:S02]  /*2cac0*/  IMAD.MOV.U32 R15, RZ, RZ, -0x1 ;  /* 0xffffffffff0f7424 */ /* 0x000fe400078e00ff */
[----:B-1----:R-:W-:-:S05]  /*2cad0*/  VIADD R4, R3, 0xffffff80 ;  /* 0xffffff8003047836 */ /* 0x002fca0000000000 */
[----:B------:R-:W-:-:S04]  /*2cae0*/  SHF.R.S32.HI R3, RZ, 0x1f, R4 ;  /* 0x0000001fff037819 */ /* 0x000fc80000011404 */
[----:B------:R-:W-:-:S04]  /*2caf0*/  LEA.HI R3, R3, R4, RZ, 0x7 ;  /* 0x0000000403037211 */ /* 0x000fc800078f38ff */
[----:B------:R-:W-:-:S05]  /*2cb00*/  SHF.R.S32.HI R3, RZ, 0x7, R3 ;  /* 0x00000007ff037819 */ /* 0x000fca0000011403 */
[----:B------:R-:W-:-:S07]  /*2cb10*/  IMAD.MOV.U32 R13, RZ, RZ, R3 ;  /* 0x000000ffff0d7224 */ /* 0x000fce00078e0003 */
[----:B0----5:R-:W-:Y:S05]  /*2cb20*/  WARPSYNC.COLLECTIVE R15, `(.L_x_2000) ;  /* 0x000000000f087348 */ /* 0x021fea0003c00000 */
[----:B------:R1:W2:Y:S02]  /*2cb30*/  SHFL.IDX P6, R14, R13, R12, R11 ;  /* 0x0000000c0d0e7389 */ /* 0x0002a400000c000b */
[----:B012--5:R-:W-:Y:S01]  /*2cb40*/  ENDCOLLECTIVE ;  /* 0x000000000000791b */ /* 0x027fe20003800000 */
.L_x_2000:
[----:B------:R-:W-:Y:S05]  /*2cb50*/  BSYNC B0 ;  /* 0x0000000000007941 */ /* 0x000fea0003800000 */
.L_x_1999:
[----:B------:R-:W-:Y:S01]  /*2cb60*/  IMAD.MOV.U32 R183, RZ, RZ, R14 ;  /* 0x000000ffffb77224 */ /* 0x000fe200078e000e */
[----:B------:R-:W-:Y:S06]  /*2cb70*/  BRA `(.L_x_2001) ;  /* 0xfffffddc00887947 */ /* 0x000fec000383ffff */
.L_x_1685:
[----:B------:R-:W-:Y:S01]  /*2cb80*/  BSSY B1, `(.L_x_2002) ;  /* 0x0000007000017945 */ /* 0x000fe20003800000 */
[----:B------:R-:W-:Y:S02]  /*2cb90*/  IMAD.MOV.U32 R12, RZ, RZ, RZ ;  /* 0x000000ffff0c7224 */ /* 0x000fe400078e00ff */
[----:B------:R-:W-:Y:S02]  /*2cba0*/  IMAD.MOV.U32 R11, RZ, RZ, 0x1e1f ;  /* 0x00001e1fff0b7424 */ /* 0x000fe400078e00ff */
[----:B------:R-:W-:-:S07]  /*2cbb0*/  IMAD.MOV.U32 R15, RZ, RZ, -0x1 ;  /* 0xffffffffff0f7424 */ /* 0x000fce00078e00ff */
[----:B0-----:R-:W-:Y:S05]  /*2cbc0*/  WARPSYNC.COLLECTIVE R15, `(.L_x_2003) ;  /* 0x000000000f087348 */ /* 0x001fea0003c00000 */
[----:B------:R1:W2:Y:S02]  /*2cbd0*/  SHFL.IDX P6, R14, R13, R12, R11 ;  /* 0x0000000c0d0e7389 */ /* 0x0002a400000c000b */
[----:B012---:R-:W-:Y:S01]  /*2cbe0*/  ENDCOLLECTIVE ;  /* 0x000000000000791b */ /* 0x007fe20003800000 */
.L_x_2003:
[----:B------:R-:W-:Y:S05]  /*2cbf0*/  BSYNC B1 ;  /* 0x0000000000017941 */ /* 0x000fea0003800000 */
.L_x_2002:
        /* <DEDUP_REMOVED lines=8> */
.L_x_2004:
[----:B------:R-:W-:Y:S02]  /*2cc80*/  IMAD.MOV.U32 R13, RZ, RZ, R4 ;  /* 0x000000ffff0d7224 */ /* 0x000fe400078e0004 */
[----:B------:R-:W-:-:S07]  /*2cc90*/  IMAD.MOV.U32 R3, RZ, RZ, R14 ;  /* 0x000000ffff037224 */ /* 0x000fce00078e000e */
[----:B------:R-:W-:Y:S05]  /*2cca0*/  WARPSYNC.COLLECTIVE R15, `(.L_x_2005) ;  /* 0x000000000f087348 */ /* 0x000fea0003c00000 */
[----:B------:R0:W1:Y:S02]  /*2ccb0*/  SHFL.IDX P6, R14, R13, R12, R11 ;  /* 0x0000000c0d0e7389 */ /* 0x00006400000c000b */
[----:B01----:R-:W-:Y:S01]  /*2ccc0*/  ENDCOLLECTIVE ;  /* 0x000000000000791b */ /* 0x003fe20003800000 */
.L_x_2005:
[----:B------:R-:W-:Y:S02]  /*2ccd0*/  IMAD.MOV.U32 R13, RZ, RZ, R5 ;  /* 0x000000ffff0d7224 */ /* 0x000fe400078e0005 */
[----:B------:R-:W-:-:S07]  /*2cce0*/  IMAD.MOV.U32 R4, RZ, RZ, R14 ;  /* 0x000000ffff047224 */ /* 0x000fce00078e000e */
[----:B------:R-:W-:Y:S05]  /*2ccf0*/  WARPSYNC.COLLECTIVE R15, `(.L_x_2006) ;  /* 0x000000000f087348 */ /* 0x000fea0003c00000 */
[----:B------:R0:W1:Y:S02]  /*2cd00*/  SHFL.IDX P6, R14, R13, R12, R11 ;  /* 0x0000000c0d0e7389 */ /* 0x00006400000c000b */
[----:B01----:R-:W-:Y:S01]  /*2cd10*/  ENDCOLLECTIVE ;  /* 0x000000000000791b */ /* 0x003fe20003800000 */
.L_x_2006:
[----:B------:R-:W-:Y:S01]  /*2cd20*/  IMAD.MOV.U32 R5, RZ, RZ, R14 ;  /* 0x000000ffff057224 */ /* 0x000fe200078e000e */
[----:B------:R-:W-:Y:S06]  /*2cd30*/  BRA `(.L_x_2007) ;  /* 0xfffffde400607947 */ /* 0x000fec000383ffff */
.L_x_1689:
[----:B--2---:R2:W3:Y:S02]  /*2cd40*/  SYNCS.PHASECHK.TRANS64.TRYWAIT P0, [R16+URZ+0x22800], R3 ;  /* 0x02280003100075a7 */ /* 0x0044e4000800017f */
[----:B---3--:R-:W-:Y:S05]  /*2cd50*/  @!P0 NANOSLEEP.SYNCS 0x989680 ;  /* 0x009896800000895d */ /* 0x008fea0003900000 */
[----:B------:R-:W3:Y:S02]  /*2cd60*/  @!P0 SYNCS.PHASECHK.TRANS64 P0, [R16+URZ+0x22800], R3 ;  /* 0x02280003100085a7 */ /* 0x000ee4000800007f */
[----:B---3--:R-:W-:Y:S05]  /*2cd70*/  @!P0 BRA `(.L_x_1689) ;  /* 0xfffffffc00f08947 */ /* 0x008fea000383ffff */
[----:B------:R-:W-:Y:S05]  /*2cd80*/  BRA `(.L_x_2008) ;  /* 0xfffffde800ac7947 */ /* 0x000fea000383ffff */
.L_x_1701:
[----:B------:R-:W-:Y:S01]  /*2cd90*/  BSSY B1, `(.L_x_2009) ;  /* 0x0000007000017945 */ /* 0x000fe20003800000 */
[----:B------:R-:W-:Y:S01]  /*2cda0*/  IMAD.MOV.U32 R12, RZ, RZ, RZ ;  /* 0x000000ffff0c7224 */ /* 0x000fe200078e00ff */
[----:B------:R-:W-:Y:S01]  /*2cdb0*/  MOV R11, 0x1e1f ;  /* 0x00001e1f000b7802 */ /* 0x000fe20000000f00 */
[----:B------:R-:W-:-:S07]  /*2cdc0*/  IMAD.MOV.U32 R15, RZ, RZ, -0x1 ;  /* 0xffffffffff0f7424 */ /* 0x000fce00078e00ff */
[----:B0-----:R-:W-:Y:S05]  /*2cdd0*/  WARPSYNC.COLLECTIVE R15, `(.L_x_2010) ;  /* 0x000000000f087348 */ /* 0x001fea0003c00000 */
[----:B------:R1:W2:Y:S02]  /*2cde0*/  SHFL.IDX P6, R14, R13, R12, R11 ;  /* 0x0000000c0d0e7389 */ /* 0x0002a400000c000b */
[----:B012---:R-:W-:Y:S01]  /*2cdf0*/  ENDCOLLECTIVE ;  /* 0x000000000000791b */ /* 0x007fe20003800000 */
.L_x_2010:
[----:B------:R-:W-:Y:S05]  /*2ce00*/  BSYNC B1 ;  /* 0x0000000000017941 */ /* 0x000fea0003800000 */
.L_x_2009:
        /* <DEDUP_REMOVED lines=8> */
.L_x_2011:
[----:B------:R-:W-:Y:S02]  /*2ce90*/  IMAD.MOV.U32 R13, RZ, RZ, R20 ;  /* 0x000000ffff0d7224 */ /* 0x000fe400078e0014 */
[----:B------:R-:W-:-:S07]  /*2cea0*/  IMAD.MOV.U32 R3, RZ, RZ, R14 ;  /* 0x000000ffff037224 */ /* 0x000fce00078e000e */
[----:B------:R-:W-:Y:S05]  /*2ceb0*/  WARPSYNC.COLLECTIVE R15, `(.L_x_2012) ;  /* 0x000000000f087348 */ /* 0x000fea0003c00000 */
[----:B------:R0:W1:Y:S02]  /*2cec0*/  SHFL.IDX P6, R14, R13, R12, R11 ;  /* 0x0000000c0d0e7389 */ /* 0x00006400000c000b */
[----:B01----:R-:W-:Y:S01]  /*2ced0*/  ENDCOLLECTIVE ;  /* 0x000000000000791b */ /* 0x003fe20003800000 */
.L_x_2012:
[----:B------:R-:W-:Y:S02]  /*2cee0*/  IMAD.MOV.U32 R13, RZ, RZ, R21 ;  /* 0x000000ffff0d7224 */ /* 0x000fe400078e0015 */
[----:B------:R-:W-:-:S07]  /*2cef0*/  IMAD.MOV.U32 R20, RZ, RZ, R14 ;  /* 0x000000ffff147224 */ /* 0x000fce00078e000e */
[----:B------:R-:W-:Y:S05]  /*2cf00*/  WARPSYNC.COLLECTIVE R15, `(.L_x_2013) ;  /* 0x000000000f087348 */ /* 0x000fea0003c00000 */
[----:B------:R0:W1:Y:S02]  /*2cf10*/  SHFL.IDX P6, R14, R13, R12, R11 ;  /* 0x0000000c0d0e7389 */ /* 0x00006400000c000b */
[----:B01----:R-:W-:Y:S01]  /*2cf20*/  ENDCOLLECTIVE ;  /* 0x000000000000791b */ /* 0x003fe20003800000 */
.L_x_2013:
[----:B------:R-:W-:Y:S01]  /*2cf30*/  IMAD.MOV.U32 R21, RZ, RZ, R14 ;  /* 0x000000ffff157224 */ /* 0x000fe200078e000e */
[----:B------:R-:W-:Y:S06]  /*2cf40*/  BRA `(.L_x_2014) ;  /* 0xfffffe1800687947 */ /* 0x000fec000383ffff */
.L_x_1705:
[----:B--2---:R2:W3:Y:S02]  /*2cf50*/  SYNCS.PHASECHK.TRANS64.TRYWAIT P0, [R16+URZ+0x22800], R3 ;  /* 0x02280003100075a7 */ /* 0x0044e4000800017f */
[----:B---3--:R-:W-:Y:S05]  /*2cf60*/  @!P0 NANOSLEEP.SYNCS 0x989680 ;  /* 0x009896800000895d */ /* 0x008fea0003900000 */
[----:B------:R-:W3:Y:S02]  /*2cf70*/  @!P0 SYNCS.PHASECHK.TRANS64 P0, [R16+URZ+0x22800], R3 ;  /* 0x02280003100085a7 */ /* 0x000ee4000800007f */
[----:B---3--:R-:W-:Y:S05]  /*2cf80*/  @!P0 BRA `(.L_x_1705) ;  /* 0xfffffffc00f08947 */ /* 0x008fea000383ffff */
[----:B------:R-:W-:Y:S05]  /*2cf90*/  BRA `(.L_x_2015) ;  /* 0xfffffe1c00647947 */ /* 0x000fea000383ffff */
.L_x_1713:
[----:B-1----:R1:W2:Y:S02]  /*2cfa0*/  SYNCS.PHASECHK.TRANS64.TRYWAIT P1, [R12+URZ+0x22830], R3 ;  /* 0x022830030c0075a7 */ /* 0x0022a4000802017f */
[----:B--2---:R-:W-:Y:S05]  /*2cfb0*/  @!P1 NANOSLEEP.SYNCS 0x989680 ;  /* 0x009896800000995d */ /* 0x004fea0003900000 */
[----:B------:R-:W2:Y:S02]  /*2cfc0*/  @!P1 SYNCS.PHASECHK.TRANS64 P1, [R12+URZ+0x22830], R3 ;  /* 0x022830030c0095a7 */ /* 0x000ea4000802007f */
[----:B--2---:R-:W-:Y:S05]  /*2cfd0*/  @!P1 BRA `(.L_x_1713) ;  /* 0xfffffffc00f09947 */ /* 0x004fea000383ffff */
[----:B------:R-:W-:Y:S05]  /*2cfe0*/  BRA `(.L_x_1712) ;  /* 0xfffffe4c00947947 */ /* 0x000fea000383ffff */
.L_x_1732:
[----:B-1----:R1:W2:Y:S02]  /*2cff0*/  SYNCS.PHASECHK.TRANS64.TRYWAIT P4, [R7+URZ+0x22830], R6 ;  /* 0x02283006070075a7 */ /* 0x0022a4000808017f */
[----:B--2---:R-:W-:Y:S05]  /*2d000*/  @!P4 NANOSLEEP.SYNCS 0x989680 ;  /* 0x009896800000c95d */ /* 0x004fea0003900000 */
[----:B------:R-:W2:Y:S02]  /*2d010*/  @!P4 SYNCS.PHASECHK.TRANS64 P4, [R7+URZ+0x22830], R6 ;  /* 0x022830060700c5a7 */ /* 0x000ea4000808007f */
[----:B--2---:R-:W-:Y:S05]  /*2d020*/  @!P4 BRA `(.L_x_1732) ;  /* 0xfffffffc00f0c947 */ /* 0x004fea000383ffff */
[----:B------:R-:W-:Y:S05]  /*2d030*/  BRA `(.L_x_1731) ;  /* 0xfffffe88009c7947 */ /* 0x000fea000383ffff */
.L_x_1736:
[----:B-1----:R1:W2:Y:S02]  /*2d040*/  SYNCS.PHASECHK.TRANS64.TRYWAIT P3, [R7+URZ+0x22850], R6 ;  /* 0x02285006070075a7 */ /* 0x0022a4000806017f */
[----:B--2---:R-:W-:Y:S05]  /*2d050*/  @!P3 NANOSLEEP.SYNCS 0x989680 ;  /* 0x009896800000b95d */ /* 0x004fea0003900000 */
[----:B------:R-:W2:Y:S02]  /*2d060*/  @!P3 SYNCS.PHASECHK.TRANS64 P3, [R7+URZ+0x22850], R6 ;  /* 0x022850060700b5a7 */ /* 0x000ea4000806007f */
[----:B--2---:R-:W-:Y:S05]  /*2d070*/  @!P3 BRA `(.L_x_1736) ;  /* 0xfffffffc00f0b947 */ /* 0x004fea000383ffff */
[----:B------:R-:W-:Y:S05]  /*2d080*/  BRA `(.L_x_1733) ;  /* 0xfffffe8c006c7947 */ /* 0x000fea000383ffff */
.L_x_1757:
[----:B-1----:R1:W2:Y:S02]  /*2d090*/  SYNCS.PHASECHK.TRANS64.TRYWAIT P2, [R7+URZ+0x22830], R6 ;  /* 0x02283006070075a7 */ /* 0x0022a4000804017f */
[----:B--2---:R-:W-:Y:S05]  /*2d0a0*/  @!P2 NANOSLEEP.SYNCS 0x989680 ;  /* 0x009896800000a95d */ /* 0x004fea0003900000 */
[----:B------:R-:W2:Y:S02]  /*2d0b0*/  @!P2 SYNCS.PHASECHK.TRANS64 P2, [R7+URZ+0x22830], R6 ;  /* 0x022830060700a5a7 */ /* 0x000ea4000804007f */
[----:B--2---:R-:W-:Y:S05]  /*2d0c0*/  @!P2 BRA `(.L_x_1757) ;  /* 0xfffffffc00f0a947 */ /* 0x004fea000383ffff */
[----:B------:R-:W-:Y:S05]  /*2d0d0*/  BRA `(.L_x_1756) ;  /* 0xfffffec4002c7947 */ /* 0x000fea000383ffff */
.L_x_1761:
[----:B-1----:R1:W2:Y:S02]  /*2d0e0*/  SYNCS.PHASECHK.TRANS64.TRYWAIT P1, [R7+URZ+0x22850], R6 ;  /* 0x02285006070075a7 */ /* 0x0022a4000802017f */
[----:B--2---:R-:W-:Y:S05]  /*2d0f0*/  @!P1 NANOSLEEP.SYNCS 0x989680 ;  /* 0x009896800000995d */ /* 0x004fea0003900000 */
[----:B------:R-:W2:Y:S02]  /*2d100*/  @!P1 SYNCS.PHASECHK.TRANS64 P1, [R7+URZ+0x22850], R6 ;  /* 0x02285006070095a7 */ /* 0x000ea4000802007f */
[----:B--2---:R-:W-:Y:S05]  /*2d110*/  @!P1 BRA `(.L_x_1761) ;  /* 0xfffffffc00f09947 */ /* 0x004fea000383ffff */
[----:B------:R-:W-:Y:S05]  /*2d120*/  BRA `(.L_x_1758) ;  /* 0xfffffec800087947 */ /* 0x000fea000383ffff */
.L_x_1770:
[----:B-1----:R1:W2:Y:S02]  /*2d130*/  SYNCS.PHASECHK.TRANS64.TRYWAIT P2, [R7+URZ+0x22830], R6 ;  /* 0x02283006070075a7 */ /* 0x0022a4000804017f */
[----:B--2---:R-:W-:Y:S05]  /*2d140*/  @!P2 NANOSLEEP.SYNCS 0x989680 ;  /* 0x009896800000a95d */ /* 0x004fea0003900000 */
[----:B------:R-:W2:Y:S02]  /*2d150*/  @!P2 SYNCS.PHASECHK.TRANS64 P2, [R7+URZ+0x22830], R6 ;  /* 0x022830060700a5a7 */ /* 0x000ea4000804007f */
[----:B--2---:R-:W-:Y:S05]  /*2d160*/  @!P2 BRA `(.L_x_1770) ;  /* 0xfffffffc00f0a947 */ /* 0x004fea000383ffff */
[----:B------:R-:W-:Y:S05]  /*2d170*/  BRA `(.L_x_1769) ;  /* 0xfffffeec00107947 */ /* 0x000fea000383ffff */
.L_x_1774:
[----:B-1----:R1:W2:Y:S02]  /*2d180*/  SYNCS.PHASECHK.TRANS64.TRYWAIT P1, [R7+URZ+0x22850], R6 ;  /* 0x02285006070075a7 */ /* 0x0022a4000802017f */
[----:B--2---:R-:W-:Y:S05]  /*2d190*/  @!P1 NANOSLEEP.SYNCS 0x989680 ;  /* 0x009896800000995d */ /* 0x004fea0003900000 */
[----:B------:R-:W2:Y:S02]  /*2d1a0*/  @!P1 SYNCS.PHASECHK.TRANS64 P1, [R7+URZ+0x22850], R6 ;  /* 0x02285006070095a7 */ /* 0x000ea4000802007f */
[----:B--2---:R-:W-:Y:S05]  /*2d1b0*/  @!P1 BRA `(.L_x_1774) ;  /* 0xfffffffc00f09947 */ /* 0x004fea000383ffff */
[----:B------:R-:W-:Y:S05]  /*2d1c0*/  BRA `(.L_x_1771) ;  /* 0xfffffeec00ec7947 */ /* 0x000fea000383ffff */
.L_x_1789:
[----:B-1----:R1:W2:Y:S02]  /*2d1d0*/  SYNCS.PHASECHK.TRANS64.TRYWAIT P1, [R2+URZ+0x22850], R5 ;  /* 0x02285005020075a7 */ /* 0x0022a4000802017f */
[----:B--2---:R-:W-:Y:S05]  /*2d1e0*/  @!P1 NANOSLEEP.SYNCS 0x989680 ;  /* 0x009896800000995d */ /* 0x004fea0003900000 */
[----:B------:R-:W2:Y:S02]  /*2d1f0*/  @!P1 SYNCS.PHASECHK.TRANS64 P1, [R2+URZ+0x22850], R5 ;  /* 0x02285005020095a7 */ /* 0x000ea4000802007f */
[----:B--2---:R-:W-:Y:S05]  /*2d200*/  @!P1 BRA `(.L_x_1789) ;  /* 0xfffffffc00f09947 */ /* 0x004fea000383ffff */
[----:B------:R-:W-:Y:S05]  /*2d210*/  BRA `(.L_x_1788) ;  /* 0xffffff2000e07947 */ /* 0x000fea000383ffff */
.L_x_1793:
[----:B------:R-:W-:Y:S01]  /*2d220*/  SEL R73, R43, R12, P0 ;  /* 0x0000000c2b497207 */ /* 0x000fe20000000000 */
[----:B------:R-:W-:Y:S01]  /*2d230*/  IMAD.MOV.U32 R11, RZ, RZ, 0x1c1f ;  /* 0x00001c1fff0b7424 */ /* 0x000fe200078e00ff */
[----:B------:R-:W-:Y:S01]  /*2d240*/  SEL R20, R12, R43, P0 ;  /* 0x0000002b0c147207 */ /* 0x000fe20000000000 */
[----:B------:R-:W-:Y:S01]  /*2d250*/  IMAD.MOV.U32 R12, RZ, RZ, R4 ;  /* 0x000000ffff0c7224 */ /* 0x000fe200078e0004 */
[----:B------:R-:W-:Y:S01]  /*2d260*/  LOP3.LUT R25, R4, 0x2, RZ, 0x3c, !PT ;  /* 0x0000000204197812 */ /* 0x000fe200078e3cff */
[----:B------:R-:W-:Y:S01]  /*2d270*/  IMAD.MOV.U32 R15, RZ, RZ, -0x1 ;  /* 0xffffffffff0f7424 */ /* 0x000fe200078e00ff */
[----:B------:R-:W-:Y:S02]  /*2d280*/  SEL R47, R96, R97, P0 ;  /* 0x00000061602f7207 */ /* 0x000fe40000000000 */
[----:B------:R-:W-:-:S07]  /*2d290*/  SEL R10, R97, R96, P0 ;  /* 0x00000060610a7207 */ /* 0x000fce0000000000 */
[----:B--23--:R-:W-:Y:S05]  /*2d2a0*/  WARPSYNC.COLLECTIVE R15, `(.L_x_2016) ;  /* 0x000000000f087348 */ /* 0x00cfea0003c00000 */
[----:B------:R0:W1:Y:S02]  /*2d2b0*/  SHFL.IDX P6, R14, R13, R12, R11 ;  /* 0x0000000c0d0e7389 */ /* 0x00006400000c000b */
[----:B0123--:R-:W-:Y:S01]  /*2d2c0*/  ENDCOLLECTIVE ;  /* 0x000000000000791b */ /* 0x00ffe20003800000 */
.L_x_2016:
        /* <DEDUP_REMOVED lines=18> */
.L_x_2017:
        /* <DEDUP_REMOVED lines=19> */
.L_x_2018:
        /* <DEDUP_REMOVED lines=18> */
.L_x_2019:
        /* <DEDUP_REMOVED lines=18> */
.L_x_2020:
        /* <DEDUP_REMOVED lines=14> */
.L_x_2021:
[----:B------:R-:W-:Y:S02]  /*2d840*/  IMAD.MOV.U32 R13, RZ, RZ, R20 ;  /* 0x000000ffff0d7224 */ /* 0x000fe400078e0014 */
[----:B------:R-:W-:Y:S02]  /*2d850*/  IMAD.MOV.U32 R12, RZ, RZ, R25 ;  /* 0x000000ffff0c7224 */ /* 0x000fe400078e0019 */
[----:B------:R-:W-:-:S07]  /*2d860*/  IMAD.MOV.U32 R78, RZ, RZ, R14 ;  /* 0x000000ffff4e7224 */ /* 0x000fce00078e000e */
[----:B------:R-:W-:Y:S05]  /*2d870*/  WARPSYNC.COLLECTIVE R15, `(.L_x_2022) ;  /* 0x000000000f087348 */ /* 0x000fea0003c00000 */
[----:B------:R0:W1:Y:S02]  /*2d880*/  SHFL.IDX P6, R14, R13, R12, R11 ;  /* 0x0000000c0d0e7389 */ /* 0x00006400000c000b */
[----:B01----:R-:W-:Y:S01]  /*2d890*/  ENDCOLLECTIVE ;  /* 0x000000000000791b */ /* 0x003fe20003800000 */
.L_x_2022:
[----:B------:R-:W-:Y:S02]  /*2d8a0*/  IMAD.MOV.U32 R13, RZ, RZ, R10 ;  /* 0x000000ffff0d7224 */ /* 0x000fe400078e000a */
[----:B------:R-:W-:-:S07]  /*2d8b0*/  IMAD.MOV.U32 R20, RZ, RZ, R14 ;  /* 0x000000ffff147224 */ /* 0x000fce00078e000e */
[----:B------:R-:W-:Y:S05]  /*2d8c0*/  WARPSYNC.COLLECTIVE R15, `(.L_x_2023) ;  /* 0x000000000f087348 */ /* 0x000fea0003c00000 */
[----:B------:R0:W1:Y:S02]  /*2d8d0*/  SHFL.IDX P6, R14, R13, R12, R11 ;  /* 0x0000000c0d0e7389 */ /* 0x00006400000c000b */
[----:B01----:R-:W-:Y:S01]  /*2d8e0*/  ENDCOLLECTIVE ;  /* 0x000000000000791b */ /* 0x003fe20003800000 */
.L_x_2023:
[----:B------:R-:W-:Y:S01]  /*2d8f0*/  SEL R93, R108, R20, P0 ;  /* 0x000000146c5d7207 */ /* 0x000fe20000000000 */
[----:B------:R-:W-:Y:S01]  /*2d900*/  IMAD.MOV.U32 R13, RZ, RZ, R76 ;  /* 0x000000ffff0d7224 */ /* 0x000fe200078e004c */
[----:B------:R-:W-:Y:S01]  /*2d910*/  SEL R76, R20, R108, P0 ;  /* 0x0000006c144c7207 */ /* 0x000fe20000000000 */
[----:B------:R-:W-:Y:S02]  /*2d920*/  IMAD.MOV.U32 R12, RZ, RZ, R4 ;  /* 0x000000ffff0c7224 */ /* 0x000fe400078e0004 */
[----:B------:R-:W-:-:S07]  /*2d930*/  IMAD.MOV.U32 R10, RZ, RZ, R14 ;  /* 0x000000ffff0a7224 */ /* 0x000fce00078e000e */
[----:B------:R-:W-:Y:S05]  /*2d940*/  WARPSYNC.COLLECTIVE R15, `(.L_x_2024) ;  /* 0x000000000f087348 */ /* 0x000fea0003c00000 */
[----:B------:R0:W1:Y:S02]  /*2d950*/  SHFL.IDX P6, R14, R13, R12, R11 ;  /* 0x0000000c0d0e7389 */ /* 0x00006400000c000b */
[----:B01----:R-:W-:Y:S01]  /*2d960*/  ENDCOLLECTIVE ;  /* 0x000000000000791b */ /* 0x003fe20003800000 */
.L_x_2024:
[----:B------:R-:W-:Y:S01]  /*2d970*/  SEL R94, R78, R10, P0 ;  /* 0x0000000a4e5e7207 */ /* 0x000fe20000000000 */
[----:B------:R-:W-:Y:S02]  /*2d980*/  IMAD.MOV.U32 R13, RZ, RZ, R70 ;  /* 0x000000ffff0d7224 */ /* 0x000fe400078e0046 */
[----:B------:R-:W-:-:S07]  /*2d990*/  IMAD.MOV.U32 R47, RZ, RZ, R14 ;  /* 0x000000ffff2f7224 */ /* 0x000fce00078e000e */
[----:B------:R-:W-:Y:S05]  /*2d9a0*/  WARPSYNC.COLLECTIVE R15, `(.L_x_2025) ;  /* 0x000000000f087348 */ /* 0x000fea0003c00000 */
[----:B------:R0:W1:Y:S02]  /*2d9b0*/  SHFL.IDX P6, R14, R13, R12, R11 ;  /* 0x0000000c0d0e7389 */ /* 0x00006400000c000b */
[----:B01----:R-:W-:Y:S01]  /*2d9c0*/  ENDCOLLECTIVE ;  /* 0x000000000000791b */ /* 0x003fe20003800000 */
.L_x_2025:
[----:B------:R-:W-:Y:S02]  /*2d9d0*/  IMAD.MOV.U32 R13, RZ, RZ, R33 ;  /* 0x000000ffff0d7224 */ /* 0x000fe400078e0021 */
[----:B------:R-:W-:Y:S02]  /*2d9e0*/  IMAD.MOV.U32 R12, RZ, RZ, R25 ;  /* 0x000000ffff0c7224 */ /* 0x000fe400078e0019 */
[----:B------:R-:W-:-:S07]  /*2d9f0*/  IMAD.MOV.U32 R3, RZ, RZ, R14 ;  /* 0x000000ffff037224 */ /* 0x000fce00078e000e */
[----:B------:R-:W-:Y:S05]  /*2da00*/  WARPSYNC.COLLECTIVE R15, `(.L_x_2026) ;  /* 0x000000000f087348 */ /* 0x000fea0003c00000 */
[----:B------:R0:W1:Y:S02]  /*2da10*/  SHFL.IDX P6, R14, R13, R12, R11 ;  /* 0x0000000c0d0e7389 */ /* 0x00006400000c000b */
[----:B01----:R-:W-:Y:S01]  /*2da20*/  ENDCOLLECTIVE ;  /* 0x000000000000791b */ /* 0x003fe20003800000 */
.L_x_2026:
[----:B------:R-:W-:Y:S02]  /*2da30*/  IMAD.MOV.U32 R13, RZ, RZ, R29 ;  /* 0x000000ffff0d7224 */ /* 0x000fe400078e001d */
[----:B------:R-:W-:-:S07]  /*2da40*/  IMAD.MOV.U32 R0, RZ, RZ, R14 ;  /* 0x000000ffff007224 */ /* 0x000fce00078e000e */
[----:B------:R-:W-:Y:S05]  /*2da50*/  WARPSYNC.COLLECTIVE R15, `(.L_x_2027) ;  /* 0x000000000f087348 */ /* 0x000fea0003c00000 */
[----:B------:R0:W1:Y:S02]  /*2da60*/  SHFL.IDX P6, R14, R13, R12, R11 ;  /* 0x0000000c0d0e7389 */ /* 0x00006400000c000b */
[----:B01----:R-:W-:Y:S01]  /*2da70*/  ENDCOLLECTIVE ;  /* 0x000000000000791b */ /* 0x003fe20003800000 */
.L_x_2027:
[----:B------:R-:W-:Y:S01]  /*2da80*/  IMAD.MOV.U32 R13, RZ, RZ, R77 ;  /* 0x000000ffff0d7224 */ /* 0x000fe200078e004d */
        /* <DEDUP_REMOVED lines=8> */
.L_x_2028:
[----:B------:R-:W-:Y:S02]  /*2db10*/  SEL R2, R3, R33, P0 ;  /* 0x0000002103027207 */ /* 0x000fe40000000000 */
[----:B------:R-:W-:Y:S01]  /*2db20*/  SEL R3, R33, R3, P0 ;  /* 0x0000000321037207 */ /* 0x000fe20000000000 */
[----:B------:R-:W-:Y:S02]  /*2db30*/  IMAD.MOV.U32 R13, RZ, RZ, R72 ;  /* 0x000000ffff0d7224 */ /* 0x000fe400078e0048 */
[----:B------:R-:W-:-:S07]  /*2db40*/  IMAD.MOV.U32 R96, RZ, RZ, R14 ;  /* 0x000000ffff607224 */ /* 0x000fce00078e000e */
[----:B------:R-:W-:Y:S05]  /*2db50*/  WARPSYNC.COLLECTIVE R15, `(.L_x_2029) ;  /* 0x000000000f087348 */ /* 0x000fea0003c00000 */
[----:B------:R0:W1:Y:S02]  /*2db60*/  SHFL.IDX P6, R14, R13, R12, R11 ;  /* 0x0000000c0d0e7389 */ /* 0x00006400000c000b */
[----:B01----:R-:W-:Y:S01]  /*2db70*/  ENDCOLLECTIVE ;  /* 0x000000000000791b */ /* 0x003fe20003800000 */
.L_x_2029:
[----:B------:R-:W-:Y:S01]  /*2db80*/  MOV R13, R37 ;  /* 0x00000025000d7202 */ /* 0x000fe20000000f00 */
[----:B------:R-:W-:Y:S02]  /*2db90*/  IMAD.MOV.U32 R12, RZ, RZ, R25 ;  /* 0x000000ffff0c7224 */ /* 0x000fe400078e0019 */
[----:B------:R-:W-:-:S07]  /*2dba0*/  IMAD.MOV.U32 R82, RZ, RZ, R14 ;  /* 0x000000ffff527224 */ /* 0x000fce00078e000e */
[----:B------:R-:W-:Y:S05]  /*2dbb0*/  WARPSYNC.COLLECTIVE R15, `(.L_x_2030) ;  /* 0x000000000f087348 */ /* 0x000fea0003c00000 */
[----:B------:R0:W1:Y:S02]  /*2dbc0*/  SHFL.IDX P6, R14, R13, R12, R11 ;  /* 0x0000000c0d0e7389 */ /* 0x00006400000c000b */
[----:B01----:R-:W-:Y:S01]  /*2dbd0*/  ENDCOLLECTIVE ;  /* 0x000000000000791b */ /* 0x003fe20003800000 */
.L_x_2030:
[----:B------:R-:W-:Y:S02]  /*2dbe0*/  IMAD.MOV.U32 R13, RZ, RZ, R8 ;  /* 0x000000ffff0d7224 */ /* 0x000fe400078e0008 */
[----:B------:R-:W-:-:S07]  /*2dbf0*/  IMAD.MOV.U32 R29, RZ, RZ, R14 ;  /* 0x000000ffff1d7224 */ /* 0x000fce00078e000e */
[----:B------:R-:W-:Y:S05]  /*2dc00*/  WARPSYNC.COLLECTIVE R15, `(.L_x_2031) ;  /* 0x000000000f087348 */ /* 0x000fea0003c00000 */
[----:B------:R0:W1:Y:S02]  /*2dc10*/  SHFL.IDX P6, R14, R13, R12, R11 ;  /* 0x0000000c0d0e7389 */ /* 0x00006400000c000b */
[----:B01----:R-:W-:Y:S01]  /*2dc20*/  ENDCOLLECTIVE ;  /* 0x000000000000791b */ /* 0x003fe20003800000 */
.L_x_2031:
[----:B------:R-:W-:Y:S01]  /*2dc30*/  SEL R20, R96, R29, P0 ;  /* 0x0000001d60147207 */ /* 0x000fe20000000000 */
[----:B------:R-:W-:Y:S02]  /*2dc40*/  IMAD.MOV.U32 R13, RZ, RZ, R46 ;  /* 0x000000ffff0d7224 */ /* 0x000fe400078e002e */
[----:B------:R-:W-:Y:S02]  /*2dc50*/  IMAD.MOV.U32 R12, RZ, RZ, R4 ;  /* 0x000000ffff0c7224 */ /* 0x000fe400078e0004 */
[----:B------:R-:W-:-:S07]  /*2dc60*/  IMAD.MOV.U32 R37, RZ, RZ, R14 ;  /* 0x000000ffff257224 */ /* 0x000fce00078e000e */
[----:B------:R-:W-:Y:S05]  /*2dc70*/  WARPSYNC.COLLECTIVE R15, `(.L_x_2032) ;  /* 0x000000000f087348 */ /* 0x000fea0003c00000 */
[----:B------:R0:W1:Y:S02]  /*2dc80*/  SHFL.IDX P6, R14, R13, R12, R11 ;  /* 0x0000000c0d0e7389 */ /* 0x00006400000c000b */
[----:B01----:R-:W-:Y:S01]  /*2dc90*/  ENDCOLLECTIVE ;  /* 0x000000000000791b */ /* 0x003fe20003800000 */
.L_x_2032:
[----:B------:R-:W-:Y:S02]  /*2dca0*/  IMAD.MOV.U32 R13, RZ, RZ, R44 ;  /* 0x000000ffff0d7224 */ /* 0x000fe400078e002c */
[----:B------:R-:W-:-:S07]  /*2dcb0*/  IMAD.MOV.U32 R112, RZ, RZ, R14 ;  /* 0x000000ffff707224 */ /* 0x000fce00078e000e */
[----:B------:R-:W-:Y:S05]  /*2dcc0*/  WARPSYNC.COLLECTIVE R15, `(.L_x_2033) ;  /* 0x000000000f087348 */ /* 0x000fea0003c00000 */
[----:B------:R0:W1:Y:S02]  /*2dcd0*/  SHFL.IDX P6, R14, R13, R12, R11 ;  /* 0x0000000c0d0e7389 */ /* 0x00006400000c000b */
[----:B01----:R-:W-:Y:S01]  /*2dce0*/  ENDCOLLECTIVE ;  /* 0x000000000000791b */ /* 0x003fe20003800000 */
.L_x_2033:
[----:B------:R-:W-:Y:S02]  /*2dcf0*/  IMAD.MOV.U32 R13, RZ, RZ, R31 ;  /* 0x000000ffff0d7224 */ /* 0x000fe400078e001f */
[----:B------:R-:W-:Y:S02]  /*2dd00*/  IMAD.MOV.U32 R12, RZ, RZ, R25 ;  /* 0x000000ffff0c7224 */ /* 0x000fe400078e0019 */
[----:B------:R-:W-:-:S07]  /*2dd10*/  IMAD.MOV.U32 R44, RZ, RZ, R14 ;  /* 0x000000ffff2c7224 */ /* 0x000fce00078e000e */
[----:B------:R-:W-:Y:S05]  /*2dd20*/  WARPSYNC.COLLECTIVE R15, `(.L_x_2034) ;  /* 0x000000000f087348 */ /* 0x000fea0003c00000 */
[----:B------:R0:W1:Y:S02]  /*2dd30*/  SHFL.IDX P6, R14, R13, R12, R11 ;  /* 0x0000000c0d0e7389 */ /* 0x00006400000c000b */
[----:B01----:R-:W-:Y:S01]  /*2dd40*/  ENDCOLLECTIVE ;  /* 0x000000000000791b */ /* 0x003fe20003800000 */
.L_x_2034:
[----:B------:R-:W-:Y:S02]  /*2dd50*/  IMAD.MOV.U32 R13, RZ, RZ, R9 ;  /* 0x000000ffff0d7224 */ /* 0x000fe400078e0009 */
[----:B------:R-:W-:-:S07]  /*2dd60*/  IMAD.MOV.U32 R114, RZ, RZ, R14 ;  /* 0x000000ffff727224 */ /* 0x000fce00078e000e */
[----:B------:R-:W-:Y:S05]  /*2dd70*/  WARPSYNC.COLLECTIVE R15, `(.L_x_2035) ;  /* 0x000000000f087348 */ /* 0x000fea0003c00000 */
[----:B------:R0:W1:Y:S02]  /*2dd80*/  SHFL.IDX P6, R14, R13, R12, R11 ;  /* 0x0000000c0d0e7389 */ /* 0x00006400000c000b */
[----:B01----:R-:W-:Y:S01]  /*2dd90*/  ENDCOLLECTIVE ;  /* 0x000000000000791b */ /* 0x003fe20003800000 */
.L_x_2035:
[----:B------:R-:W-:Y:S02]  /*2dda0*/  IMAD.MOV.U32 R13, RZ, RZ, R45 ;  /* 0x000000ffff0d7224 */ /* 0x000fe400078e002d */
[----:B------:R-:W-:Y:S02]  /*2ddb0*/  IMAD.MOV.U32 R12, RZ, RZ, R4 ;  /* 0x000000ffff0c7224 */ /* 0x000fe400078e0004 */
[----:B------:R-:W-:-:S07]  /*2ddc0*/  IMAD.MOV.U32 R115, RZ, RZ, R14 ;  /* 0x000000ffff737224 */ /* 0x000fce00078e000e */
[----:B------:R-:W-:Y:S05]  /*2ddd0*/  WARPSYNC.COLLECTIVE R15, `(.L_x_2036) ;  /* 0x000000000f087348 */ /* 0x000fea0003c00000 */
[----:B------:R0:W1:Y:S02]  /*2dde0*/  SHFL.IDX P6, R14, R13, R12, R11 ;  /* 0x0000000c0d0e7389 */ /* 0x00006400000c000b */
[----:B01----:R-:W-:Y:S01]  /*2ddf0*/  ENDCOLLECTIVE ;  /* 0x000000000000791b */ /* 0x003fe20003800000 */
.L_x_2036:
[----:B------:R-:W-:Y:S02]  /*2de00*/  IMAD.MOV.U32 R13, RZ, RZ, R43 ;  /* 0x000000ffff0d7224 */ /* 0x000fe400078e002b */
[----:B------:R-:W-:-:S07]  /*2de10*/  IMAD.MOV.U32 R46, RZ, RZ, R14 ;  /* 0x000000ffff2e7224 */ /* 0x000fce00078e000e */
[----:B------:R-:W-:Y:S05]  /*2de20*/  WARPSYNC.COLLECTIVE R15, `(.L_x_2037) ;  /* 0x000000000f087348 */ /* 0x000fea0003c00000 */
[----:B------:R0:W1:Y:S02]  /*2de30*/  SHFL.IDX P6, R14, R13, R12, R11 ;  /* 0x0000000c0d0e7389 */ /* 0x00006400000c000b */
[----:B01----:R-:W-:Y:S01]  /*2de40*/  ENDCOLLECTIVE ;  /* 0x000000000000791b */ /* 0x003fe20003800000 */
.L_x_2037:
[----:B------:R-:W-:Y:S02]  /*2de50*/  IMAD.MOV.U32 R13, RZ, RZ, R30 ;  /* 0x000000ffff0d7224 */ /* 0x000fe400078e001e */
[----:B------:R-:W-:Y:S02]  /*2de60*/  IMAD.MOV.U32 R12, RZ, RZ, R25 ;  /* 0x000000ffff0c7224 */ /* 0x000fe400078e0019 */
[----:B------:R-:W-:-:S07]  /*2de70*/  IMAD.MOV.U32 R111, RZ, RZ, R14 ;  /* 0x000000ffff6f7224 */ /* 0x000fce00078e000e */
[----:B------:R-:W-:Y:S05]  /*2de80*/  WARPSYNC.COLLECTIVE R15, `(.L_x_2038) ;  /* 0x000000000f087348 */ /* 0x000fea0003c00000 */
[----:B------:R0:W1:Y:S02]  /*2de90*/  SHFL.IDX P6, R14, R13, R12, R11 ;  /* 0x0000000c0d0e7389 */ /* 0x00006400000c000b */
[----:B01----:R-:W-:Y:S01]  /*2dea0*/  ENDCOLLECTIVE ;  /* 0x000000000000791b */ /* 0x003fe20003800000 */
.L_x_2038:
[----:B------:R-:W-:Y:S01]  /*2deb0*/  IMAD.MOV.U32 R13, RZ, RZ, R21 ;  /* 0x000000ffff0d7224 */ /* 0x000fe200078e0015 */
[----:B------:R-:W-:Y:S01]  /*2dec0*/  SEL R21, R29, R96, P0 ;  /* 0x000000601d157207 */ /* 0x000fe20000000000 */
[----:B------:R-:W-:Y:S02]  /*2ded0*/  IMAD.MOV.U32 R96, RZ, RZ, RZ ;  /* 0x000000ffff607224 */ /* 0x000fe400078e00ff */
[----:B------:R-:W-:-:S07]  /*2dee0*/  IMAD.MOV.U32 R43, RZ, RZ, R14 ;  /* 0x000000ffff2b7224 */ /* 0x000fce00078e000e */
[----:B------:R-:W-:Y:S05]  /*2def0*/  WARPSYNC.COLLECTIVE R15, `(.L_x_2039) ;  /* 0x000000000f087348 */ /* 0x000fea0003c00000 */
[----:B------:R0:W1:Y:S02]  /*2df00*/  SHFL.IDX P6, R14, R13, R12, R11 ;  /* 0x0000000c0d0e7389 */ /* 0x00006400000c000b */
[----:B01----:R-:W-:Y:S01]  /*2df10*/  ENDCOLLECTIVE ;  /* 0x000000000000791b */ /* 0x003fe20003800000 */
.L_x_2039:
[----:B------:R-:W-:Y:S02]  /*2df20*/  IMAD.MOV.U32 R13, RZ, RZ, R69 ;  /* 0x000000ffff0d7224 */ /* 0x000fe400078e0045 */
[----:B------:R-:W-:Y:S01]  /*2df30*/  IMAD.MOV.U32 R12, RZ, RZ, R4 ;  /* 0x000000ffff0c7224 */ /* 0x000fe200078e0004 */
[----:B------:R-:W-:-:S07]  /*2df40*/  MOV R45, R14 ;  /* 0x0000000e002d7202 */ /* 0x000fce0000000f00 */
[----:B------:R-:W-:Y:S05]  /*2df50*/  WARPSYNC.COLLECTIVE R15, `(.L_x_2040) ;  /* 0x000000000f087348 */ /* 0x000fea0003c00000 */
[----:B------:R0:W1:Y:S02]  /*2df60*/  SHFL.IDX P6, R14, R13, R12, R11 ;  /* 0x0000000c0d0e7389 */ /* 0x00006400000c000b */
[----:B01----:R-:W-:Y:S01]  /*2df70*/  ENDCOLLECTIVE ;  /* 0x000000000000791b */ /* 0x003fe20003800000 */
.L_x_2040:
[----:B------:R-:W-:Y:S02]  /*2df80*/  IMAD.MOV.U32 R13, RZ, RZ, R48 ;  /* 0x000000ffff0d7224 */ /* 0x000fe400078e0030 */
[----:B------:R-:W-:-:S07]  /*2df90*/  IMAD.MOV.U32 R110, RZ, RZ, R14 ;  /* 0x000000ffff6e7224 */ /* 0x000fce00078e000e */
[----:B------:R-:W-:Y:S05]  /*2dfa0*/  WARPSYNC.COLLECTIVE R15, `(.L_x_2041) ;  /* 0x000000000f087348 */ /* 0x000fea0003c00000 */
[----:B------:R0:W1:Y:S02]  /*2dfb0*/  SHFL.IDX P6, R14, R13, R12, R11 ;  /* 0x0000000c0d0e7389 */ /* 0x00006400000c000b */
[----:B01----:R-:W-:Y:S01]  /*2dfc0*/  ENDCOLLECTIVE ;  /* 0x000000000000791b */ /* 0x003fe20003800000 */
.L_x_2041:
[----:B------:R-:W-:Y:S01]  /*2dfd0*/  IMAD.MOV.U32 R13, RZ, RZ, R36 ;  /* 0x000000ffff0d7224 */ /* 0x000fe200078e0024 */
[----:B------:R-:W-:Y:S01]  /*2dfe0*/  SEL R36, R82, R37, P0 ;  /* 0x0000002552247207 */ /* 0x000fe20000000000 */
[----:B------:R-:W-:Y:S01]  /*2dff0*/  IMAD.MOV.U32 R12, RZ, RZ, R25 ;  /* 0x000000ffff0c7224 */ /* 0x000fe200078e0019 */
[----:B------:R-:W-:Y:S01]  /*2e000*/  SEL R37, R37, R82, P0 ;  /* 0x0000005225257207 */ /* 0x000fe20000000000 */
[----:B------:R-:W-:-:S07]  /*2e010*/  IMAD.MOV.U32 R109, RZ, RZ, R14 ;  /* 0x000000ffff6d7224 */ /* 0x000fce00078e000e */
[----:B------:R-:W-:Y:S05]  /*2e020*/  WARPSYNC.COLLECTIVE R15, `(.L_x_2042) ;  /* 0x000000000f087348 */ /* 0x000fea0003c00000 */
[----:B------:R0:W1:Y:S02]  /*2e030*/  SHFL.IDX P6, R14, R13, R12, R11 ;  /* 0x0000000c0d0e7389 */ /* 0x00006400000c000b */
[----:B01----:R-:W-:Y:S01]  /*2e040*/  ENDCOLLECTIVE ;  /* 0x000000000000791b */ /* 0x003fe20003800000 */
.L_x_2042:
[----:B------:R-:W-:Y:S02]  /*2e050*/  IMAD.MOV.U32 R13, RZ, RZ, R34 ;  /* 0x000000ffff0d7224 */ /* 0x000fe400078e0022 */
[----:B------:R-:W-:-:S07]  /*2e060*/  IMAD.MOV.U32 R113, RZ, RZ, R14 ;  /* 0x000000ffff717224 */ /* 0x000fce00078e000e */
[----:B------:R-:W-:Y:S05]  /*2e070*/  WARPSYNC.COLLECTIVE R15, `(.L_x_2043) ;  /* 0x000000000f087348 */ /* 0x000fea0003c00000 */
[----:B------:R0:W1:Y:S02]  /*2e080*/  SHFL.IDX P6, R14, R13, R12, R11 ;  /* 0x0000000c0d0e7389 */ /* 0x00006400000c000b */
[----:B01----:R-:W-:Y:S01]  /*2e090*/  ENDCOLLECTIVE ;  /* 0x000000000000791b */ /* 0x003fe20003800000 */
.L_x_2043:
[----:B------:R-:W-:Y:S01]  /*2e0a0*/  SEL R47, R113, R110, P0 ;  /* 0x0000006e712f7207 */ /* 0x000fe20000000000 */
[----:B------:R-:W-:Y:S02]  /*2e0b0*/  IMAD.MOV.U32 R13, RZ, RZ, R80 ;  /* 0x000000ffff0d7224 */ /* 0x000fe400078e0050 */
[----:B------:R-:W-:Y:S02]  /*2e0c0*/  IMAD.MOV.U32 R12, RZ, RZ, R4 ;  /* 0x000000ffff0c7224 */ /* 0x000fe400078e0004 */
[----:B------:R-:W-:-:S07]  /*2e0d0*/  IMAD.MOV.U32 R34, RZ, RZ, R14 ;  /* 0x000000ffff227224 */ /* 0x000fce00078e000e */
[----:B------:R-:W-:Y:S05]  /*2e0e0*/  WARPSYNC.COLLECTIVE R15, `(.L_x_2044) ;  /* 0x000000000f087348 */ /* 0x000fea0003c00000 */
[----:B------:R0:W1:Y:S02]  /*2e0f0*/  SHFL.IDX P6, R14, R13, R12, R11 ;  /* 0x0000000c0d0e7389 */ /* 0x00006400000c000b */
[----:B01----:R-:W-:Y:S01]  /*2e100*/  ENDCOLLECTIVE ;  /* 0x000000000000791b */ /* 0x003fe20003800000 */
.L_x_2044:
[----:B------:R-:W-:Y:S01]  /*2e110*/  SEL R48, R109, R34, P0 ;  /* 0x000000226d307207 */ /* 0x000fe20000000000 */
[----:B------:R-:W-:Y:S02]  /*2e120*/  IMAD.MOV.U32 R13, RZ, RZ, R52 ;  /* 0x000000ffff0d7224 */ /* 0x000fe400078e0034 */
[----:B------:R-:W-:-:S07]  /*2e130*/  IMAD.MOV.U32 R84, RZ, RZ, R14 ;  /* 0x000000ffff547224 */ /* 0x000fce00078e000e */
[----:B------:R-:W-:Y:S05]  /*2e140*/  WARPSYNC.COLLECTIVE R15, `(.L_x_2045) ;  /* 0x000000000f087348 */ /* 0x000fea0003c00000 */
[----:B------:R0:W1:Y:S02]  /*2e150*/  SHFL.IDX P6, R14, R13, R12, R11 ;  /* 0x0000000c0d0e7389 */ /* 0x00006400000c000b */
[----:B01----:R-:W-:Y:S01]  /*2e160*/  ENDCOLLECTIVE ;  /* 0x000000000000791b */ /* 0x003fe20003800000 */
.L_x_2045:
[----:B------:R-:W-:Y:S01]  /*2e170*/  IMAD.MOV.U32 R13, RZ, RZ, R39 ;  /* 0x000000ffff0d7224 */ /* 0x000fe200078e0027 */
[----:B------:R-:W-:Y:S01]  /*2e180*/  SEL R39, R114, R112, P0 ;  /* 0x0000007072277207 */ /* 0x000fe20000000000 */
[----:B------:R-:W-:Y:S02]  /*2e190*/  IMAD.MOV.U32 R12, RZ, RZ, R25 ;  /* 0x000000ffff0c7224 */ /* 0x000fe400078e0019 */
[----:B------:R-:W-:-:S07]  /*2e1a0*/  IMAD.MOV.U32 R83, RZ, RZ, R14 ;  /* 0x000000ffff537224 */ /* 0x000fce00078e000e */
[----:B------:R-:W-:Y:S05]  /*2e1b0*/  WARPSYNC.COLLECTIVE R15, `(.L_x_2046) ;  /* 0x000000000f087348 */ /* 0x000fea0003c00000 */
[----:B------:R0:W1:Y:S02]  /*2e1c0*/  SHFL.IDX P6, R14, R13, R12, R11 ;  /* 0x0000000c0d0e7389 */ /* 0x00006400000c000b */
[----:B01----:R-:W-:Y:S01]  /*2e1d0*/  ENDCOLLECTIVE ;  /* 0x000000000000791b */ /* 0x003fe20003800000 */
.L_x_2046:
[----:B------:R-:W-:Y:S01]  /*2e1e0*/  IMAD.MOV.U32 R13, RZ, RZ, R38 ;  /* 0x000000ffff0d7224 */ /* 0x000fe200078e0026 */
[----:B------:R-:W-:Y:S01]  /*2e1f0*/  SEL R38, R112, R114, P0 ;  /* 0x0000007270267207 */ /* 0x000fe20000000000 */
[----:B------:R-:W-:-:S07]  /*2e200*/  IMAD.MOV.U32 R31, RZ, RZ, R14 ;  /* 0x000000ffff1f7224 */ /* 0x000fce00078e000e */
[----:B------:R-:W-:Y:S05]  /*2e210*/  WARPSYNC.COLLECTIVE R15, `(.L_x_2047) ;  /* 0x000000000f087348 */ /* 0x000fea0003c00000 */
[----:B------:R0:W1:Y:S02]  /*2e220*/  SHFL.IDX P6, R14, R13, R12, R11 ;  /* 0x0000000c0d0e7389 */ /* 0x00006400000c000b */
[----:B01----:R-:W-:Y:S01]  /*2e230*/  ENDCOLLECTIVE ;  /* 0x000000000000791b */ /* 0x003fe20003800000 */
.L_x_2047:
        /* <DEDUP_REMOVED lines=8> */
.L_x_2048:
[----:B------:R-:W-:Y:S02]  /*2e2c0*/  SEL R82, R83, R116, P0 ;  /* 0x0000007453527207 */ /* 0x000fe40000000000 */
[----:B------:R-:W-:Y:S02]  /*2e2d0*/  SEL R83, R116, R83, P0 ;  /* 0x0000005374537207 */ /* 0x000fe40000000000 */
[----:B------:R-:W-:Y:S02]  /*2e2e0*/  MOV R13, R79 ;  /* 0x0000004f000d7202 */ /* 0x000fe40000000f00 */
[----:B------:R-:W-:Y:S01]  /*2e2f0*/  SEL R79, R34, R109, P0 ;  /* 0x0000006d224f7207 */ /* 0x000fe20000000000 */
[----:B------:R-:W-:-:S07]  /*2e300*/  IMAD.MOV.U32 R85, RZ, RZ, R14 ;  /* 0x000000ffff557224 */ /* 0x000fce00078e000e */
[----:B------:R-:W-:Y:S05]  /*2e310*/  WARPSYNC.COLLECTIVE R15, `(.L_x_2049) ;  /* 0x000000000f087348 */ /* 0x000fea0003c00000 */
[----:B------:R0:W1:Y:S02]  /*2e320*/  SHFL.IDX P6, R14, R13, R12, R11 ;  /* 0x0000000c0d0e7389 */ /* 0x00006400000c000b */
[----:B01----:R-:W-:Y:S01]  /*2e330*/  ENDCOLLECTIVE ;  /* 0x000000000000791b */ /* 0x003fe20003800000 */
.L_x_2049:
        /* <DEDUP_REMOVED lines=9> */
.L_x_2050:
[----:B------:R-:W-:Y:S01]  /*2e3d0*/  IMAD.MOV.U32 R13, RZ, RZ, R40 ;  /* 0x000000ffff0d7224 */ /* 0x000fe200078e0028 */
[----:B------:R-:W-:Y:S01]  /*2e3e0*/  SEL R40, R44, R115, P0 ;  /* 0x000000732c287207 */ /* 0x000fe20000000000 */
[----:B------:R-:W-:-:S07]  /*2e3f0*/  IMAD.MOV.U32 R30, RZ, RZ, R14 ;  /* 0x000000ffff1e7224 */ /* 0x000fce00078e000e */
[----:B------:R-:W-:Y:S05]  /*2e400*/  WARPSYNC.COLLECTIVE R15, `(.L_x_2051) ;  /* 0x000000000f087348 */ /* 0x000fea0003c00000 */
[----:B------:R0:W1:Y:S02]  /*2e410*/  SHFL.IDX P6, R14, R13, R12, R11 ;  /* 0x0000000c0d0e7389 */ /* 0x00006400000c000b */
[----:B01----:R-:W-:Y:S01]  /*2e420*/  ENDCOLLECTIVE ;  /* 0x000000000000791b */ /* 0x003fe20003800000 */
.L_x_2051:
[----:B------:R-:W-:Y:S02]  /*2e430*/  SEL R84, R85, R30, P0 ;  /* 0x0000001e55547207 */ /* 0x000fe40000000000 */
[----:B------:R-:W-:Y:S01]  /*2e440*/  SEL R85, R30, R85, P0 ;  /* 0x000000551e557207 */ /* 0x000fe20000000000 */
[----:B------:R-:W-:Y:S02]  /*2e450*/  IMAD.MOV.U32 R13, RZ, RZ, R71 ;  /* 0x000000ffff0d7224 */ /* 0x000fe400078e0047 */
[----:B------:R-:W-:Y:S02]  /*2e460*/  IMAD.MOV.U32 R12, RZ, RZ, R4 ;  /* 0x000000ffff0c7224 */ /* 0x000fe400078e0004 */
[----:B------:R-:W-:-:S07]  /*2e470*/  IMAD.MOV.U32 R117, RZ, RZ, R14 ;  /* 0x000000ffff757224 */ /* 0x000fce00078e000e */
[----:B------:R-:W-:Y:S05]  /*2e480*/  WARPSYNC.COLLECTIVE R15, `(.L_x_2052) ;  /* 0x000000000f087348 */ /* 0x000fea0003c00000 */
[----:B------:R0:W1:Y:S02]  /*2e490*/  SHFL.IDX P6, R14, R13, R12, R11 ;  /* 0x0000000c0d0e7389 */ /* 0x00006400000c000b */
[----:B01----:R-:W-:Y:S01]  /*2e4a0*/  ENDCOLLECTIVE ;  /* 0x000000000000791b */ /* 0x003fe20003800000 */
.L_x_2052:
[----:B------:R-:W-:Y:S02]  /*2e4b0*/  IMAD.MOV.U32 R13, RZ, RZ, R51 ;  /* 0x000000ffff0d7224 */ /* 0x000fe400078e0033 */
[----:B------:R-:W-:-:S07]  /*2e4c0*/  IMAD.MOV.U32 R52, RZ, RZ, R14 ;  /* 0x000000ffff347224 */ /* 0x000fce00078e000e */
[----:B------:R-:W-:Y:S05]  /*2e4d0*/  WARPSYNC.COLLECTIVE R15, `(.L_x_2053) ;  /* 0x000000000f087348 */ /* 0x000fea0003c00000 */
[----:B------:R0:W1:Y:S02]  /*2e4e0*/  SHFL.IDX P6, R14, R13, R12, R11 ;  /* 0x0000000c0d0e7389 */ /* 0x00006400000c000b */
[----:B01----:R-:W-:Y:S01]  /*2e4f0*/  ENDCOLLECTIVE ;  /* 0x000000000000791b */ /* 0x003fe20003800000 */
.L_x_2053:
        /* <DEDUP_REMOVED lines=9> */
.L_x_2054:
[----:B------:R-:W-:Y:S02]  /*2e590*/  IMAD.MOV.U32 R13, RZ, RZ, R7 ;  /* 0x000000ffff0d7224 */ /* 0x000fe400078e0007 */
[----:B------:R-:W-:-:S07]  /*2e5a0*/  IMAD.MOV.U32 R9, RZ, RZ, R14 ;  /* 0x000000ffff097224 */ /* 0x000fce00078e000e */
[----:B------:R-:W-:Y:S05]  /*2e5b0*/  WARPSYNC.COLLECTIVE R15, `(.L_x_2055) ;  /* 0x000000000f087348 */ /* 0x000fea0003c00000 */
[----:B------:R0:W1:Y:S02]  /*2e5c0*/  SHFL.IDX P6, R14, R13, R12, R11 ;  /* 0x0000000c0d0e7389 */ /* 0x00006400000c000b */
[----:B01----:R-:W-:Y:S01]  /*2e5d0*/  ENDCOLLECTIVE ;  /* 0x000000000000791b */ /* 0x003fe20003800000 */
.L_x_2055:
[----:B------:R-:W-:Y:S02]  /*2e5e0*/  SEL R51, R52, R9, P0 ;  /* 0x0000000934337207 */ /* 0x000fe40000000000 */
        /* <DEDUP_REMOVED lines=8> */
.L_x_2056:
[----:B------:R-:W-:Y:S01]  /*2e670*/  IMAD.MOV.U32 R13, RZ, RZ, R49 ;  /* 0x000000ffff0d7224 */ /* 0x000fe200078e0031 */
[----:B------:R-:W-:Y:S01]  /*2e680*/  SEL R49, R91, R117, P0 ;  /* 0x000000755b317207 */ /* 0x000fe20000000000 */
[----:B------:R-:W-:-:S07]  /*2e690*/  IMAD.MOV.U32 R87, RZ, RZ, R14 ;  /* 0x000000ffff577224 */ /* 0x000fce00078e000e */
[----:B------:R-:W-:Y:S05]  /*2e6a0*/  WARPSYNC.COLLECTIVE R15, `(.L_x_2057) ;  /* 0x000000000f087348 */ /* 0x000fea0003c00000 */
[----:B------:R0:W1:Y:S02]  /*2e6b0*/  SHFL.IDX P6, R14, R13, R12, R11 ;  /* 0x0000000c0d0e7389 */ /* 0x00006400000c000b */
[----:B01----:R-:W-:Y:S01]  /*2e6c0*/  ENDCOLLECTIVE ;  /* 0x000000000000791b */ /* 0x003fe20003800000 */
.L_x_2057:
[----:B------:R-:W-:Y:S02]  /*2e6d0*/  IMAD.MOV.U32 R13, RZ, RZ, R28 ;  /* 0x000000ffff0d7224 */ /* 0x000fe400078e001c */
[----:B------:R-:W-:Y:S02]  /*2e6e0*/  IMAD.MOV.U32 R12, RZ, RZ, R25 ;  /* 0x000000ffff0c7224 */ /* 0x000fe400078e0019 */
[----:B------:R-:W-:-:S07]  /*2e6f0*/  IMAD.MOV.U32 R73, RZ, RZ, R14 ;  /* 0x000000ffff497224 */ /* 0x000fce00078e000e */
[----:B------:R-:W-:Y:S05]  /*2e700*/  WARPSYNC.COLLECTIVE R15, `(.L_x_2058) ;  /* 0x000000000f087348 */ /* 0x000fea0003c00000 */
[----:B------:R0:W1:Y:S02]  /*2e710*/  SHFL.IDX P6, R14, R13, R12, R11 ;  /* 0x0000000c0d0e7389 */ /* 0x00006400000c000b */
[----:B01----:R-:W-:Y:S01]  /*2e720*/  ENDCOLLECTIVE ;  /* 0x000000000000791b */ /* 0x003fe20003800000 */
.L_x_2058:
[----:B------:R-:W-:Y:S01]  /*2e730*/  IMAD.MOV.U32 R13, RZ, RZ, R24 ;  /* 0x000000ffff0d7224 */ /* 0x000fe200078e0018 */
[----:B------:R-:W-:-:S07]  /*2e740*/  MOV R28, R14 ;  /* 0x0000000e001c7202 */ /* 0x000fce0000000f00 */
[----:B------:R-:W-:Y:S05]  /*2e750*/  WARPSYNC.COLLECTIVE R15, `(.L_x_2059) ;  /* 0x000000000f087348 */ /* 0x000fea0003c00000 */
[----:B------:R0:W1:Y:S02]  /*2e760*/  SHFL.IDX P6, R14, R13, R12, R11 ;  /* 0x0000000c0d0e7389 */ /* 0x00006400000c000b */
[----:B01----:R-:W-:Y:S01]  /*2e770*/  ENDCOLLECTIVE ;  /* 0x000000000000791b */ /* 0x003fe20003800000 */
.L_x_2059:
[----:B------:R-:W-:Y:S01]  /*2e780*/  IMAD.MOV.U32 R13, RZ, RZ, R56 ;  /* 0x000000ffff0d7224 */ /* 0x000fe200078e0038 */
[----:B------:R-:W-:Y:S01]  /*2e790*/  SEL R56, R28, R87, P0 ;  /* 0x000000571c387207 */ /* 0x000fe20000000000 */
[----:B------:R-:W-:Y:S02]  /*2e7a0*/  IMAD.MOV.U32 R12, RZ, RZ, R4 ;  /* 0x000000ffff0c7224 */ /* 0x000fe400078e0004 */
[----:B------:R-:W-:-:S07]  /*2e7b0*/  IMAD.MOV.U32 R24, RZ, RZ, R14 ;  /* 0x000000ffff187224 */ /* 0x000fce00078e000e */
[----:B------:R-:W-:Y:S05]  /*2e7c0*/  WARPSYNC.COLLECTIVE R15, `(.L_x_2060) ;  /* 0x000000000f087348 */ /* 0x000fea0003c00000 */
[----:B------:R0:W1:Y:S02]  /*2e7d0*/  SHFL.IDX P6, R14, R13, R12, R11 ;  /* 0x0000000c0d0e7389 */ /* 0x00006400000c000b */
[----:B01----:R-:W-:Y:S01]  /*2e7e0*/  ENDCOLLECTIVE ;  /* 0x000000000000791b */ /* 0x003fe20003800000 */
.L_x_2060:
[----:B------:R-:W-:Y:S01]  /*2e7f0*/  IMAD.MOV.U32 R13, RZ, RZ, R53 ;  /* 0x000000ffff0d7224 */ /* 0x000fe200078e0035 */
[----:B------:R-:W-:Y:S01]  /*2e800*/  SEL R53, R89, R118, P0 ;  /* 0x0000007659357207 */ /* 0x000fe20000000000 */
[----:B------:R-:W-:-:S07]  /*2e810*/  IMAD.MOV.U32 R69, RZ, RZ, R14 ;  /* 0x000000ffff457224 */ /* 0x000fce00078e000e */
[----:B------:R-:W-:Y:S05]  /*2e820*/  WARPSYNC.COLLECTIVE R15, `(.L_x_2061) ;  /* 0x000000000f087348 */ /* 0x000fea0003c00000 */
[----:B------:R0:W1:Y:S02]  /*2e830*/  SHFL.IDX P6, R14, R13, R12, R11 ;  /* 0x0000000c0d0e7389 */ /* 0x00006400000c000b */
[----:B01----:R-:W-:Y:S01]  /*2e840*/  ENDCOLLECTIVE ;  /* 0x000000000000791b */ /* 0x003fe20003800000 */
.L_x_2061:
[----:B------:R-:W-:Y:S02]  /*2e850*/  IMAD.MOV.U32 R13, RZ, RZ, R27 ;  /* 0x000000ffff0d7224 */ /* 0x000fe400078e001b */
[----:B------:R-:W-:Y:S02]  /*2e860*/  IMAD.MOV.U32 R12, RZ, RZ, R25 ;  /* 0x000000ffff0c7224 */ /* 0x000fe400078e0019 */
[----:B------:R-:W-:-:S07]  /*2e870*/  IMAD.MOV.U32 R71, RZ, RZ, R14 ;  /* 0x000000ffff477224 */ /* 0x000fce00078e000e */
[----:B------:R-:W-:Y:S05]  /*2e880*/  WARPSYNC.COLLECTIVE R15, `(.L_x_2062) ;  /* 0x000000000f087348 */ /* 0x000fea0003c00000 */
[----:B------:R0:W1:Y:S02]  /*2e890*/  SHFL.IDX P6, R14, R13, R12, R11 ;  /* 0x0000000c0d0e7389 */ /* 0x00006400000c000b */
[----:B01----:R-:W-:Y:S01]  /*2e8a0*/  ENDCOLLECTIVE ;  /* 0x000000000000791b */ /* 0x003fe20003800000 */
.L_x_2062:
[----:B------:R-:W-:Y:S02]  /*2e8b0*/  IMAD.MOV.U32 R13, RZ, RZ, R26 ;  /* 0x000000ffff0d7224 */ /* 0x000fe400078e001a */
[----:B------:R-:W-:-:S07]  /*2e8c0*/  IMAD.MOV.U32 R27, RZ, RZ, R14 ;  /* 0x000000ffff1b7224 */ /* 0x000fce00078e000e */
[----:B------:R-:W-:Y:S05]  /*2e8d0*/  WARPSYNC.COLLECTIVE R15, `(.L_x_2063) ;  /* 0x000000000f087348 */ /* 0x000fea0003c00000 */
[----:B------:R0:W1:Y:S02]  /*2e8e0*/  SHFL.IDX P6, R14, R13, R12, R11 ;  /* 0x0000000c0d0e7389 */ /* 0x00006400000c000b */
[----:B01----:R-:W-:Y:S01]  /*2e8f0*/  ENDCOLLECTIVE ;  /* 0x000000000000791b */ /* 0x003fe20003800000 */
.L_x_2063:
[----:B------:R-:W-:Y:S01]  /*2e900*/  IMAD.MOV.U32 R13, RZ, RZ, R58 ;  /* 0x000000ffff0d7224 */ /* 0x000fe200078e003a */
[----:B------:R-:W-:Y:S01]  /*2e910*/  SEL R58, R24, R73, P0 ;  /* 0x00000049183a7207 */ /* 0x000fe20000000000 */
[----:B------:R-:W-:Y:S02]  /*2e920*/  IMAD.MOV.U32 R12, RZ, RZ, R4 ;  /* 0x000000ffff0c7224 */ /* 0x000fe400078e0004 */
[----:B------:R-:W-:-:S07]  /*2e930*/  IMAD.MOV.U32 R26, RZ, RZ, R14 ;  /* 0x000000ffff1a7224 */ /* 0x000fce00078e000e */
[----:B------:R-:W-:Y:S05]  /*2e940*/  WARPSYNC.COLLECTIVE R15, `(.L_x_2064) ;  /* 0x000000000f087348 */ /* 0x000fea0003c00000 */
[----:B------:R0:W1:Y:S02]  /*2e950*/  SHFL.IDX P6, R14, R13, R12, R11 ;  /* 0x0000000c0d0e7389 */ /* 0x00006400000c000b */
[----:B01----:R-:W-:Y:S01]  /*2e960*/  ENDCOLLECTIVE ;  /* 0x000000000000791b */ /* 0x003fe20003800000 */
.L_x_2064:
[----:B------:R-:W-:Y:S01]  /*2e970*/  IMAD.MOV.U32 R13, RZ, RZ, R55 ;  /* 0x000000ffff0d7224 */ /* 0x000fe200078e0037 */
[----:B------:R-:W-:Y:S01]  /*2e980*/  SEL R55, R87, R28, P0 ;  /* 0x0000001c57377207 */ /* 0x000fe20000000000 */
[----:B------:R-:W-:-:S07]  /*2e990*/  IMAD.MOV.U32 R70, RZ, RZ, R14 ;  /* 0x000000ffff467224 */ /* 0x000fce00078e000e */
[----:B------:R-:W-:Y:S05]  /*2e9a0*/  WARPSYNC.COLLECTIVE R15, `(.L_x_2065) ;  /* 0x000000000f087348 */ /* 0x000fea0003c00000 */
[----:B------:R0:W1:Y:S02]  /*2e9b0*/  SHFL.IDX P6, R14, R13, R12, R11 ;  /* 0x0000000c0d0e7389 */ /* 0x00006400000c000b */
[----:B01----:R-:W-:Y:S01]  /*2e9c0*/  ENDCOLLECTIVE ;  /* 0x000000000000791b */ /* 0x003fe20003800000 */
.L_x_2065:
[----:B------:R-:W-:Y:S02]  /*2e9d0*/  IMAD.MOV.U32 R13, RZ, RZ, R35 ;  /* 0x000000ffff0d7224 */ /* 0x000fe400078e0023 */
[----:B------:R-:W-:Y:S02]  /*2e9e0*/  IMAD.MOV.U32 R12, RZ, RZ, R25 ;  /* 0x000000ffff0c7224 */ /* 0x000fe400078e0019 */
[----:B------:R-:W-:-:S07]  /*2e9f0*/  IMAD.MOV.U32 R72, RZ, RZ, R14 ;  /* 0x000000ffff487224 */ /* 0x000fce00078e000e */
[----:B------:R-:W-:Y:S05]  /*2ea00*/  WARPSYNC.COLLECTIVE R15, `(.L_x_2066) ;  /* 0x000000000f087348 */ /* 0x000fea0003c00000 */
[----:B------:R0:W1:Y:S02]  /*2ea10*/  SHFL.IDX P6, R14, R13, R12, R11 ;  /* 0x0000000c0d0e7389 */ /* 0x00006400000c000b */
[----:B01----:R-:W-:Y:S01]  /*2ea20*/  ENDCOLLECTIVE ;  /* 0x000000000000791b */ /* 0x003fe20003800000 */
.L_x_2066:
[----:B------:R-:W-:Y:S02]  /*2ea30*/  IMAD.MOV.U32 R13, RZ, RZ, R32 ;  /* 0x000000ffff0d7224 */ /* 0x000fe400078e0020 */
[----:B------:R-:W-:-:S07]  /*2ea40*/  IMAD.MOV.U32 R35, RZ, RZ, R14 ;  /* 0x000000ffff237224 */ /* 0x000fce00078e000e */
[----:B------:R-:W-:Y:S05]  /*2ea50*/  WARPSYNC.COLLECTIVE R15, `(.L_x_2067) ;  /* 0x000000000f087348 */ /* 0x000fea0003c00000 */
[----:B------:R0:W1:Y:S02]  /*2ea60*/  SHFL.IDX P6, R14, R13, R12, R11 ;  /* 0x0000000c0d0e7389 */ /* 0x00006400000c000b */
[----:B01----:R-:W-:Y:S01]  /*2ea70*/  ENDCOLLECTIVE ;  /* 0x000000000000791b */ /* 0x003fe20003800000 */
.L_x_2067:
[----:B------:R-:W-:Y:S01]  /*2ea80*/  IMAD.MOV.U32 R13, RZ, RZ, R66 ;  /* 0x000000ffff0d7224 */ /* 0x000fe200078e0042 */
[----:B------:R-:W-:Y:S02]  /*2ea90*/  MOV R12, R4 ;  /* 0x00000004000c7202 */ /* 0x000fe40000000f00 */
[----:B------:R-:W-:Y:S01]  /*2eaa0*/  SEL R66, R27, R69, P0 ;  /* 0x000000451b427207 */ /* 0x000fe20000000000 */
[----:B------:R-:W-:-:S07]  /*2eab0*/  IMAD.MOV.U32 R32, RZ, RZ, R14 ;  /* 0x000000ffff207224 */ /* 0x000fce00078e000e */
[----:B------:R-:W-:Y:S05]  /*2eac0*/  WARPSYNC.COLLECTIVE R15, `(.L_x_2068) ;  /* 0x000000000f087348 */ /* 0x000fea0003c00000 */
[----:B------:R0:W1:Y:S02]  /*2ead0*/  SHFL.IDX P6, R14, R13, R12, R11 ;  /* 0x0000000c0d0e7389 */ /* 0x00006400000c000b */
[----:B01----:R-:W-:Y:S01]  /*2eae0*/  ENDCOLLECTIVE ;  /* 0x000000000000791b */ /* 0x003fe20003800000 */
.L_x_2068:
[----:B------:R-:W-:Y:S01]  /*2eaf0*/  IMAD.MOV.U32 R13, RZ, RZ, R57 ;  /* 0x000000ffff0d7224 */ /* 0x000fe200078e0039 */
[----:B------:R-:W-:Y:S01]  /*2eb00*/  SEL R57, R73, R24, P0 ;  /* 0x0000001849397207 */ /* 0x000fe20000000000 */
[----:B------:R-:W-:-:S07]  /*2eb10*/  IMAD.MOV.U32 R86, RZ, RZ, R14 ;  /* 0x000000ffff567224 */ /* 0x000fce00078e000e */
[----:B------:R-:W-:Y:S05]  /*2eb20*/  WARPSYNC.COLLECTIVE R15, `(.L_x_2069) ;  /* 0x000000000f087348 */ /* 0x000fea0003c00000 */
[----:B------:R0:W1:Y:S02]  /*2eb30*/  SHFL.IDX P6, R14, R13, R12, R11 ;  /* 0x0000000c0d0e7389 */ /* 0x00006400000c000b */
[----:B01----:R-:W-:Y:S01]  /*2eb40*/  ENDCOLLECTIVE ;  /* 0x000000000000791b */ /* 0x003fe20003800000 */
.L_x_2069:
        /* <DEDUP_REMOVED lines=9> */
.L_x_2070:
[----:B------:R-:W-:Y:S01]  /*2ebe0*/  IMAD.MOV.U32 R13, RZ, RZ, R54 ;  /* 0x000000ffff0d7224 */ /* 0x000fe200078e0036 */
[----:B------:R-:W-:Y:S01]  /*2ebf0*/  SEL R54, R118, R89, P0 ;  /* 0x0000005976367207 */ /* 0x000fe20000000000 */
[----:B------:R-:W-:-:S07]  /*2ec00*/  IMAD.MOV.U32 R8, RZ, RZ, R14 ;  /* 0x000000ffff087224 */ /* 0x000fce00078e000e */
[----:B------:R-:W-:Y:S05]  /*2ec10*/  WARPSYNC.COLLECTIVE R15, `(.L_x_2071) ;  /* 0x000000000f087348 */ /* 0x000fea0003c00000 */
[----:B------:R0:W1:Y:S02]  /*2ec20*/  SHFL.IDX P6, R14, R13, R12, R11 ;  /* 0x0000000c0d0e7389 */ /* 0x00006400000c000b */
[----:B01----:R-:W-:Y:S01]  /*2ec30*/  ENDCOLLECTIVE ;  /* 0x000000000000791b */ /* 0x003fe20003800000 */
.L_x_2071:
        /* <DEDUP_REMOVED lines=9> */
.L_x_2072:
[----:B------:R-:W-:Y:S02]  /*2ecd0*/  SEL R87, R88, R119, P0 ;  /* 0x0000007758577207 */ /* 0x000fe40000000000 */
[----:B------:R-:W-:Y:S01]  /*2ece0*/  SEL R88, R119, R88, P0 ;  /* 0x0000005877587207 */ /* 0x000fe20000000000 */
[----:B------:R-:W-:Y:S02]  /*2ecf0*/  IMAD.MOV.U32 R13, RZ, RZ, R65 ;  /* 0x000000ffff0d7224 */ /* 0x000fe400078e0041 */
[----:B------:R-:W-:-:S07]  /*2ed00*/  IMAD.MOV.U32 R90, RZ, RZ, R14 ;  /* 0x000000ffff5a7224 */ /* 0x000fce00078e000e */
[----:B------:R-:W-:Y:S05]  /*2ed10*/  WARPSYNC.COLLECTIVE R15, `(.L_x_2073) ;  /* 0x000000000f087348 */ /* 0x000fea0003c00000 */
[----:B------:R0:W1:Y:S02]  /*2ed20*/  SHFL.IDX P6, R14, R13, R12, R11 ;  /* 0x0000000c0d0e7389 */ /* 0x00006400000c000b */
[----:B01----:R-:W-:Y:S01]  /*2ed30*/  ENDCOLLECTIVE ;  /* 0x000000000000791b */ /* 0x003fe20003800000 */
.L_x_2073:
        /* <DEDUP_REMOVED lines=9> */
.L_x_2074:
[----:B------:R-:W-:Y:S02]  /*2edd0*/  IMAD.MOV.U32 R13, RZ, RZ, R62 ;  /* 0x000000ffff0d7224 */ /* 0x000fe400078e003e */
[----:B------:R-:W-:-:S07]  /*2ede0*/  IMAD.MOV.U32 R7, RZ, RZ, R14 ;  /* 0x000000ffff077224 */ /* 0x000fce00078e000e */
[----:B------:R-:W-:Y:S05]  /*2edf0*/  WARPSYNC.COLLECTIVE R15, `(.L_x_2075) ;  /* 0x000000000f087348 */ /* 0x000fea0003c00000 */
[----:B------:R0:W1:Y:S02]  /*2ee00*/  SHFL.IDX P6, R14, R13, R12, R11 ;  /* 0x0000000c0d0e7389 */ /* 0x00006400000c000b */
[----:B01----:R-:W-:Y:S01]  /*2ee10*/  ENDCOLLECTIVE ;  /* 0x000000000000791b */ /* 0x003fe20003800000 */
.L_x_2075:
        /* <DEDUP_REMOVED lines=8> */
.L_x_2076:
[----:B------:R-:W-:Y:S02]  /*2eea0*/  SEL R91, R92, R62, P0 ;  /* 0x0000003e5c5b7207 */ /* 0x000fe40000000000 */
[----:B------:R-:W-:Y:S01]  /*2eeb0*/  SEL R92, R62, R92, P0 ;  /* 0x0000005c3e5c7207 */ /* 0x000fe20000000000 */
[----:B------:R-:W-:Y:S02]  /*2eec0*/  IMAD.MOV.U32 R13, RZ, RZ, R5 ;  /* 0x000000ffff0d7224 */ /* 0x000fe400078e0005 */
[----:B------:R-:W-:-:S07]  /*2eed0*/  IMAD.MOV.U32 R65, RZ, RZ, R14 ;  /* 0x000000ffff417224 */ /* 0x000fce00078e000e */
[----:B------:R-:W-:Y:S05]  /*2eee0*/  WARPSYNC.COLLECTIVE R15, `(.L_x_2077) ;  /* 0x000000000f087348 */ /* 0x000fea0003c00000 */
[----:B------:R0:W1:Y:S02]  /*2eef0*/  SHFL.IDX P6, R14, R13, R12, R11 ;  /* 0x0000000c0d0e7389 */ /* 0x00006400000c000b */
[----:B01----:R-:W-:Y:S01]  /*2ef00*/  ENDCOLLECTIVE ;  /* 0x000000000000791b */ /* 0x003fe20003800000 */
.L_x_2077:
[----:B------:R-:W-:Y:S01]  /*2ef10*/  MOV R13, R64 ;  /* 0x00000040000d7202 */ /* 0x000fe20000000f00 */
[----:B------:R-:W-:Y:S02]  /*2ef20*/  IMAD.MOV.U32 R12, RZ, RZ, R25 ;  /* 0x000000ffff0c7224 */ /* 0x000fe400078e0019 */
[----:B------:R-:W-:-:S07]  /*2ef30*/  IMAD.MOV.U32 R5, RZ, RZ, R14 ;  /* 0x000000ffff057224 */ /* 0x000fce00078e000e */
[----:B------:R-:W-:Y:S05]  /*2ef40*/  WARPSYNC.COLLECTIVE R15, `(.L_x_2078) ;  /* 0x000000000f087348 */ /* 0x000fea0003c00000 */
[----:B------:R0:W1:Y:S02]  /*2ef50*/  SHFL.IDX P6, R14, R13, R12, R11 ;  /* 0x0000000c0d0e7389 */ /* 0x00006400000c000b */
[----:B01----:R-:W-:Y:S01]  /*2ef60*/  ENDCOLLECTIVE ;  /* 0x000000000000791b */ /* 0x003fe20003800000 */
.L_x_2078:
[----:B------:R-:W-:Y:S02]  /*2ef70*/  IMAD.MOV.U32 R13, RZ, RZ, R6 ;  /* 0x000000ffff0d7224 */ /* 0x000fe400078e0006 */
[----:B------:R-:W-:-:S07]  /*2ef80*/  IMAD.MOV.U32 R4, RZ, RZ, R14 ;  /* 0x000000ffff047224 */ /* 0x000fce00078e000e */
[----:B------:R-:W-:Y:S05]  /*2ef90*/  WARPSYNC.COLLECTIVE R15, `(.L_x_2079) ;  /* 0x000000000f087348 */ /* 0x000fea0003c00000 */
[----:B------:R0:W1:Y:S02]  /*2efa0*/  SHFL.IDX P6, R14, R13, R12, R11 ;  /* 0x0000000c0d0e7389 */ /* 0x00006400000c000b */
[----:B01----:R-:W-:Y:S01]  /*2efb0*/  ENDCOLLECTIVE ;  /* 0x000000000000791b */ /* 0x003fe20003800000 */
.L_x_2079:
[----:B------:R-:W-:Y:S05]  /*2efc0*/  BRA `(.L_x_2080) ;  /* 0xffffff1c00fc7947 */ /* 0x000fea000383ffff */
.L_x_1796:
[----:B------:R-:W-:Y:S02]  /*2efd0*/  IMAD.MOV.U32 R13, RZ, RZ, R2 ;  /* 0x000000ffff0d7224 */ /* 0x000fe400078e0002 */
[----:B------:R-:W-:Y:S02]  /*2efe0*/  IMAD.MOV.U32 R12, RZ, RZ, RZ ;  /* 0x000000ffff0c7224 */ /* 0x000fe400078e00ff */
[----:B------:R-:W-:Y:S02]  /*2eff0*/  IMAD.MOV.U32 R11, RZ, RZ, 0x181f ;  /* 0x0000181fff0b7424 */ /* 0x000fe400078e00ff */
[----:B------:R-:W-:-:S07]  /*2f000*/  IMAD.MOV.U32 R15, RZ, RZ, -0x1 ;  /* 0xffffffffff0f7424 */ /* 0x000fce00078e00ff */
[----:B-----5:R-:W-:Y:S05]  /*2f010*/  WARPSYNC.COLLECTIVE R15, `(.L_x_2081) ;  /* 0x000000000f087348 */ /* 0x020fea0003c00000 */
[----:B------:R0:W1:Y:S02]  /*2f020*/  SHFL.IDX P6, R14, R13, R12, R11 ;  /* 0x0000000c0d0e7389 */ /* 0x00006400000c000b */
[----:B01---5:R-:W-:Y:S01]  /*2f030*/  ENDCOLLECTIVE ;  /* 0x000000000000791b */ /* 0x023fe20003800000 */
.L_x_2081:
[----:B------:R-:W-:Y:S02]  /*2f040*/  IMAD.MOV.U32 R13, RZ, RZ, R0 ;  /* 0x000000ffff0d7224 */ /* 0x000fe400078e0000 */
[----:B------:R-:W-:-:S07]  /*2f050*/  IMAD.MOV.U32 R3, RZ, RZ, R14 ;  /* 0x000000ffff037224 */ /* 0x000fce00078e000e */
[----:B------:R-:W-:Y:S05]  /*2f060*/  WARPSYNC.COLLECTIVE R15, `(.L_x_2082) ;  /* 0x000000000f087348 */ /* 0x000fea0003c00000 */
[----:B------:R0:W1:Y:S02]  /*2f070*/  SHFL.IDX P6, R14, R13, R12, R11 ;  /* 0x0000000c0d0e7389 */ /* 0x00006400000c000b */
[----:B01----:R-:W-:Y:S01]  /*2f080*/  ENDCOLLECTIVE ;  /* 0x000000000000791b */ /* 0x003fe20003800000 */
.L_x_2082:
[----:B------:R-:W-:Y:S05]  /*2f090*/  BRA `(.L_x_2083) ;  /* 0xffffff2c00587947 */ /* 0x000fea000383ffff */
.L_x_1799:
[----:B------:R-:W-:Y:S01]  /*2f0a0*/  BSSY B1, `(.L_x_2084) ;  /* 0x0000008000017945 */ /* 0x000fe20003800000 */
[----:B------:R-:W-:Y:S02]  /*2f0b0*/  IMAD.MOV.U32 R13, RZ, RZ, R2 ;  /* 0x000000ffff0d7224 */ /* 0x000fe400078e0002 */
[----:B------:R-:W-:Y:S02]  /*2f0c0*/  IMAD.MOV.U32 R12, RZ, RZ, 0x1 ;  /* 0x00000001ff0c7424 */ /* 0x000fe400078e00ff */
[----:B------:R-:W-:Y:S02]  /*2f0d0*/  IMAD.MOV.U32 R11, RZ, RZ, 0x181f ;  /* 0x0000181fff0b7424 */ /* 0x000fe400078e00ff */
[----:B---3--:R-:W-:-:S07]  /*2f0e0*/  IMAD.MOV.U32 R15, RZ, RZ, -0x1 ;  /* 0xffffffffff0f7424 */ /* 0x008fce00078e00ff */
[----:B012--5:R-:W-:Y:S05]  /*2f0f0*/  WARPSYNC.COLLECTIVE R15, `(.L_x_2085) ;  /* 0x000000000f087348 */ /* 0x027fea0003c00000 */
[----:B--2---:R2:W3:Y:S02]  /*2f100*/  SHFL.IDX P6, R14, R13, R12, R11 ;  /* 0x0000000c0d0e7389 */ /* 0x0044e400000c000b */
[----:B0123-5:R-:W-:Y:S01]  /*2f110*/  ENDCOLLECTIVE ;  /* 0x000000000000791b */ /* 0x02ffe20003800000 */
.L_x_2085:
[----:B------:R-:W-:Y:S05]  /*2f120*/  BSYNC B1 ;  /* 0x0000000000017941 */ /* 0x000fea0003800000 */
.L_x_2084:
[----:B------:R-:W-:Y:S02]  /*2f130*/  IMAD.MOV.U32 R13, RZ, RZ, R0 ;  /* 0x000000ffff0d7224 */ /* 0x000fe400078e0000 */
[----:B------:R-:W-:Y:S02]  /*2f140*/  IMAD.MOV.U32 R12, RZ, RZ, 0x1 ;  /* 0x00000001ff0c7424 */ /* 0x000fe400078e00ff */
[----:B------:R-:W-:Y:S02]  /*2f150*/  IMAD.MOV.U32 R11, RZ, RZ, 0x181f ;  /* 0x0000181fff0b7424 */ /* 0x000fe400078e00ff */
[----:B------:R-:W-:Y:S02]  /*2f160*/  IMAD.MOV.U32 R15, RZ, RZ, -0x1 ;  /* 0xffffffffff0f7424 */ /* 0x000fe400078e00ff */
[----:B------:R-:W-:-:S07]  /*2f170*/  IMAD.MOV.U32 R3, RZ, RZ, R14 ;  /* 0x000000ffff037224 */ /* 0x000fce00078e000e */
[----:B------:R-:W-:Y:S05]  /*2f180*/  WARPSYNC.COLLECTIVE R15, `(.L_x_2086) ;  /* 0x000000000f087348 */ /* 0x000fea0003c00000 */
[----:B------:R0:W1:Y:S02]  /*2f190*/  SHFL.IDX P6, R14, R13, R12, R11 ;  /* 0x0000000c0d0e7389 */ /* 0x00006400000c000b */
[----:B01----:R-:W-:Y:S01]  /*2f1a0*/  ENDCOLLECTIVE ;  /* 0x000000000000791b */ /* 0x003fe20003800000 */
.L_x_2086:
[----:B------:R-:W-:Y:S05]  /*2f1b0*/  BRA `(.L_x_2087) ;  /* 0xffffff2c00607947 */ /* 0x000fea000383ffff */
.L_x_1802:
[----:B------:R-:W-:Y:S01]  /*2f1c0*/  BSSY B1, `(.L_x_2088) ;  /* 0x0000008000017945 */ /* 0x000fe20003800000 */
[----:B------:R-:W-:Y:S02]  /*2f1d0*/  IMAD.MOV.U32 R13, RZ, RZ, R2 ;  /* 0x000000ffff0d7224 */ /* 0x000fe400078e0002 */
[----:B------:R-:W-:Y:S02]  /*2f1e0*/  IMAD.MOV.U32 R12, RZ, RZ, 0x2 ;  /* 0x00000002ff0c7424 */ /* 0x000fe400078e00ff */
[----:B------:R-:W-:Y:S02]  /*2f1f0*/  IMAD.MOV.U32 R11, RZ, RZ, 0x181f ;  /* 0x0000181fff0b7424 */ /* 0x000fe400078e00ff */
[----:B---3--:R-:W-:-:S07]  /*2f200*/  IMAD.MOV.U32 R15, RZ, RZ, -0x1 ;  /* 0xffffffffff0f7424 */ /* 0x008fce00078e00ff */
[----:B012-4-:R-:W-:Y:S05]  /*2f210*/  WARPSYNC.COLLECTIVE R15, `(.L_x_2089) ;  /* 0x000000000f087348 */ /* 0x017fea0003c00000 */
[----:B--2---:R2:W3:Y:S02]  /*2f220*/  SHFL.IDX P6, R14, R13, R12, R11 ;  /* 0x0000000c0d0e7389 */ /* 0x0044e400000c000b */
[----:B01234-:R-:W-:Y:S01]  /*2f230*/  ENDCOLLECTIVE ;  /* 0x000000000000791b */ /* 0x01ffe20003800000 */
.L_x_2089:
[----:B------:R-:W-:Y:S05]  /*2f240*/  BSYNC B1 ;  /* 0x0000000000017941 */ /* 0x000fea0003800000 */
.L_x_2088:
[----:B------:R-:W-:Y:S01]  /*2f250*/  IMAD.MOV.U32 R13, RZ, RZ, R0 ;  /* 0x000000ffff0d7224 */ /* 0x000fe200078e0000 */
[----:B------:R-:W-:Y:S01]  /*2f260*/  MOV R3, R14 ;  /* 0x0000000e00037202 */ /* 0x000fe20000000f00 */
[----:B------:R-:W-:Y:S02]  /*2f270*/  IMAD.MOV.U32 R12, RZ, RZ, 0x2 ;  /* 0x00000002ff0c7424 */ /* 0x000fe400078e00ff */
[----:B------:R-:W-:Y:S02]  /*2f280*/  IMAD.MOV.U32 R11, RZ, RZ, 0x181f ;  /* 0x0000181fff0b7424 */ /* 0x000fe400078e00ff */
[----:B------:R-:W-:-:S07]  /*2f290*/  IMAD.MOV.U32 R15, RZ, RZ, -0x1 ;  /* 0xffffffffff0f7424 */ /* 0x000fce00078e00ff */
[----:B------:R-:W-:Y:S05]  /*2f2a0*/  WARPSYNC.COLLECTIVE R15, `(.L_x_2090) ;  /* 0x000000000f087348 */ /* 0x000fea0003c00000 */
[----:B------:R0:W1:Y:S02]  /*2f2b0*/  SHFL.IDX P6, R14, R13, R12, R11 ;  /* 0x0000000c0d0e7389 */ /* 0x00006400000c000b */
[----:B01----:R-:W-:Y:S01]  /*2f2c0*/  ENDCOLLECTIVE ;  /* 0x000000000000791b */ /* 0x003fe20003800000 */
.L_x_2090:
[----:B------:R-:W-:Y:S05]  /*2f2d0*/  BRA `(.L_x_2091) ;  /* 0xffffff2c00687947 */ /* 0x000fea000383ffff */
.L_x_1805:
        /* <DEDUP_REMOVED lines=8> */
.L_x_2093:
[----:B------:R-:W-:Y:S05]  /*2f360*/  BSYNC B1 ;  /* 0x0000000000017941 */ /* 0x000fea0003800000 */
.L_x_2092:
        /* <DEDUP_REMOVED lines=8> */
.L_x_2094:
[----:B------:R-:W-:Y:S05]  /*2f3f0*/  BRA `(.L_x_2095) ;  /* 0xffffff2c00707947 */ /* 0x000fea000383ffff */
.L_x_1807:
[----:B------:R-:W-:Y:S02]  /*2f400*/  IMAD.MOV.U32 R13, RZ, RZ, R27 ;  /* 0x000000ffff0d7224 */ /* 0x000fe400078e001b */
[----:B------:R-:W-:Y:S02]  /*2f410*/  IMAD.MOV.U32 R12, RZ, RZ, RZ ;  /* 0x000000ffff0c7224 */ /* 0x000fe400078e00ff */
[----:B------:R-:W-:Y:S02]  /*2f420*/  IMAD.MOV.U32 R11, RZ, RZ, 0x1c1f ;  /* 0x00001c1fff0b7424 */ /* 0x000fe400078e00ff */
[----:B------:R-:W-:-:S07]  /*2f430*/  IMAD.MOV.U32 R15, RZ, RZ, -0x1 ;  /* 0xffffffffff0f7424 */ /* 0x000fce00078e00ff */
[----:B------:R-:W-:Y:S05]  /*2f440*/  WARPSYNC.COLLECTIVE R15, `(.L_x_2096) ;  /* 0x000000000f087348 */ /* 0x000fea0003c00000 */
[----:B------:R0:W1:Y:S02]  /*2f450*/  SHFL.IDX P6, R14, R13, R12, R11 ;  /* 0x0000000c0d0e7389 */ /* 0x00006400000c000b */
[----:B01----:R-:W-:Y:S01]  /*2f460*/  ENDCOLLECTIVE ;  /* 0x000000000000791b */ /* 0x003fe20003800000 */
.L_x_2096:
[----:B------:R-:W-:Y:S02]  /*2f470*/  IMAD.MOV.U32 R13, RZ, RZ, R25 ;  /* 0x000000ffff0d7224 */ /* 0x000fe400078e0019 */
[----:B------:R-:W-:-:S07]  /*2f480*/  IMAD.MOV.U32 R26, RZ, RZ, R14 ;  /* 0x000000ffff1a7224 */ /* 0x000fce00078e000e */
[----:B------:R-:W-:Y:S05]  /*2f490*/  WARPSYNC.COLLECTIVE R15, `(.L_x_2097) ;  /* 0x000000000f087348 */ /* 0x000fea0003c00000 */
[----:B------:R0:W1:Y:S02]  /*2f4a0*/  SHFL.IDX P6, R14, R13, R12, R11 ;  /* 0x0000000c0d0e7389 */ /* 0x00006400000c000b */
[----:B01----:R-:W-:Y:S01]  /*2f4b0*/  ENDCOLLECTIVE ;  /* 0x000000000000791b */ /* 0x003fe20003800000 */
.L_x_2097:
[----:B------:R-:W-:Y:S05]  /*2f4c0*/  BRA `(.L_x_2098) ;  /* 0xffffff3000347947 */ /* 0x000fea000383ffff */
.L_x_1810:
[----:B------:R-:W-:Y:S01]  /*2f4d0*/  BSSY B1, `(.L_x_2099) ;  /* 0x0000008000017945 */ /* 0x000fe20003800000 */
[----:B------:R-:W-:Y:S02]  /*2f4e0*/  IMAD.MOV.U32 R13, RZ, RZ, R27 ;  /* 0x000000ffff0d7224 */ /* 0x000fe400078e001b */
[----:B------:R-:W-:Y:S02]  /*2f4f0*/  IMAD.MOV.U32 R12, RZ, RZ, 0x1 ;  /* 0x00000001ff0c7424 */ /* 0x000fe400078e00ff */
[----:B------:R-:W-:Y:S02]  /*2f500*/  IMAD.MOV.U32 R11, RZ, RZ, 0x1c1f ;  /* 0x00001c1fff0b7424 */ /* 0x000fe400078e00ff */
[----:B------:R-:W-:-:S07]  /*2f510*/  IMAD.MOV.U32 R15, RZ, RZ, -0x1 ;  /* 0xffffffffff0f7424 */ /* 0x000fce00078e00ff */
[----:B0123--:R-:W-:Y:S05]  /*2f520*/  WARPSYNC.COLLECTIVE R15, `(.L_x_2100) ;  /* 0x000000000f087348 */ /* 0x00ffea0003c00000 */
[----:B--2---:R2:W4:Y:S02]  /*2f530*/  SHFL.IDX P6, R14, R13, R12, R11 ;  /* 0x0000000c0d0e7389 */ /* 0x00452400000c000b */
[----:B01234-:R-:W-:Y:S01]  /*2f540*/  ENDCOLLECTIVE ;  /* 0x000000000000791b */ /* 0x01ffe20003800000 */
.L_x_2100:
[----:B------:R-:W-:Y:S05]  /*2f550*/  BSYNC B1 ;  /* 0x0000000000017941 */ /* 0x000fea0003800000 */
.L_x_2099:
        /* <DEDUP_REMOVED lines=8> */
.L_x_2101:
[----:B------:R-:W-:Y:S05]  /*2f5e0*/  BRA `(.L_x_2102) ;  /* 0xffffff3400cc7947 */ /* 0x000fea000383ffff */
.L_x_1814:
[----:B------:R-:W-:Y:S02]  /*2f5f0*/  IMAD.MOV.U32 R13, RZ, RZ, R2 ;  /* 0x000000ffff0d7224 */ /* 0x000fe400078e0002 */
[----:B------:R-:W-:Y:S02]  /*2f600*/  IMAD.MOV.U32 R12, RZ, RZ, RZ ;  /* 0x000000ffff0c7224 */ /* 0x000fe400078e00ff */
[----:B------:R-:W-:Y:S02]  /*2f610*/  IMAD.MOV.U32 R11, RZ, RZ, 0x181f ;  /* 0x0000181fff0b7424 */ /* 0x000fe400078e00ff */
[----:B------:R-:W-:-:S07]  /*2f620*/  IMAD.MOV.U32 R15, RZ, RZ, -0x1 ;  /* 0xffffffffff0f7424 */ /* 0x000fce00078e00ff */
[----:B---3--:R-:W-:Y:S05]  /*2f630*/  WARPSYNC.COLLECTIVE R15, `(.L_x_2103) ;  /* 0x000000000f087348 */ /* 0x008fea0003c00000 */
[----:B------:R0:W1:Y:S02]  /*2f640*/  SHFL.IDX P6, R14, R13, R12, R11 ;  /* 0x0000000c0d0e7389 */ /* 0x00006400000c000b */
[----:B01-3--:R-:W-:Y:S01]  /*2f650*/  ENDCOLLECTIVE ;  /* 0x000000000000791b */ /* 0x00bfe20003800000 */
.L_x_2103:
[----:B------:R-:W-:Y:S02]  /*2f660*/  IMAD.MOV.U32 R13, RZ, RZ, R0 ;  /* 0x000000ffff0d7224 */ /* 0x000fe400078e0000 */
[----:B------:R-:W-:-:S07]  /*2f670*/  IMAD.MOV.U32 R3, RZ, RZ, R14 ;  /* 0x000000ffff037224 */ /* 0x000fce00078e000e */
[----:B------:R-:W-:Y:S05]  /*2f680*/  WARPSYNC.COLLECTIVE R15, `(.L_x_2104) ;  /* 0x000000000f087348 */ /* 0x000fea0003c00000 */
[----:B------:R0:W1:Y:S02]  /*2f690*/  SHFL.IDX P6, R14, R13, R12, R11 ;  /* 0x0000000c0d0e7389 */ /* 0x00006400000c000b */
[----:B01----:R-:W-:Y:S01]  /*2f6a0*/  ENDCOLLECTIVE ;  /* 0x000000000000791b */ /* 0x003fe20003800000 */
.L_x_2104:
[----:B------:R-:W-:Y:S05]  /*2f6b0*/  BRA `(.L_x_2105) ;  /* 0xffffff4400247947 */ /* 0x000fea000383ffff */
.L_x_1817:
[----:B------:R-:W-:Y:S01]  /*2f6c0*/  BSSY B1, `(.L_x_2106) ;  /* 0x0000008000017945 */ /* 0x000fe20003800000 */
[----:B------:R-:W-:Y:S02]  /*2f6d0*/  IMAD.MOV.U32 R13, RZ, RZ, R2 ;  /* 0x000000ffff0d7224 */ /* 0x000fe400078e0002 */
[----:B------:R-:W-:Y:S02]  /*2f6e0*/  IMAD.MOV.U32 R12, RZ, RZ, 0x1 ;  /* 0x00000001ff0c7424 */ /* 0x000fe400078e00ff */
[----:B------:R-:W-:Y:S02]  /*2f6f0*/  IMAD.MOV.U32 R11, RZ, RZ, 0x181f ;  /* 0x0000181fff0b7424 */ /* 0x000fe400078e00ff */
[----:B----4-:R-:W-:-:S07]  /*2f700*/  IMAD.MOV.U32 R15, RZ, RZ, -0x1 ;  /* 0xffffffffff0f7424 */ /* 0x010fce00078e00ff */
[----:B0123--:R-:W-:Y:S05]  /*2f710*/  WARPSYNC.COLLECTIVE R15, `(.L_x_2107) ;  /* 0x000000000f087348 */ /* 0x00ffea0003c00000 */
[----:B--2---:R2:W4:Y:S02]  /*2f720*/  SHFL.IDX P6, R14, R13, R12, R11 ;  /* 0x0000000c0d0e7389 */ /* 0x00452400000c000b */
[----:B01234-:R-:W-:Y:S01]  /*2f730*/  ENDCOLLECTIVE ;  /* 0x000000000000791b */ /* 0x01ffe20003800000 */
.L_x_2107:
[----:B------:R-:W-:Y:S05]  /*2f740*/  BSYNC B1 ;  /* 0x0000000000017941 */ /* 0x000fea0003800000 */
.L_x_2106:
        /* <DEDUP_REMOVED lines=8> */
.L_x_2108:
[----:B------:R-:W-:Y:S05]  /*2f7d0*/  BRA `(.L_x_2109) ;  /* 0xffffff4400307947 */ /* 0x000fea000383ffff */
.L_x_1820:
        /* <DEDUP_REMOVED lines=8> */
.L_x_2111:
[----:B------:R-:W-:Y:S05]  /*2f860*/  BSYNC B1 ;  /* 0x0000000000017941 */ /* 0x000fea0003800000 */
.L_x_2110:
        /* <DEDUP_REMOVED lines=8> */
.L_x_2112:
[----:B------:R-:W-:Y:S05]  /*2f8f0*/  BRA `(.L_x_2113) ;  /* 0xffffff4400387947 */ /* 0x000fea000383ffff */
.L_x_1823:
[----:B------:R-:W-:Y:S01]  /*2f900*/  BSSY B1, `(.L_x_2114) ;  /* 0x0000008000017945 */ /* 0x000fe20003800000 */
[----:B------:R-:W-:Y:S02]  /*2f910*/  IMAD.MOV.U32 R13, RZ, RZ, R2 ;  /* 0x000000ffff0d7224 */ /* 0x000fe400078e0002 */
[----:B------:R-:W-:Y:S02]  /*2f920*/  IMAD.MOV.U32 R12, RZ, RZ, 0x3 ;  /* 0x00000003ff0c7424 */ /* 0x000fe400078e00ff */
[----:B------:R-:W-:Y:S02]  /*2f930*/  IMAD.MOV.U32 R11, RZ, RZ, 0x181f ;  /* 0x0000181fff0b7424 */ /* 0x000fe400078e00ff */
[----:B0-----:R-:W-:-:S07]  /*2f940*/  IMAD.MOV.U32 R15, RZ, RZ, -0x1 ;  /* 0xffffffffff0f7424 */ /* 0x001fce00078e00ff */
[----:B-1234-:R-:W-:Y:S05]  /*2f950*/  WARPSYNC.COLLECTIVE R15, `(.L_x_2115) ;  /* 0x000000000f087348 */ /* 0x01efea0003c00000 */
[----:B----4-:R0:W4:Y:S02]  /*2f960*/  SHFL.IDX P6, R14, R13, R12, R11 ;  /* 0x0000000c0d0e7389 */ /* 0x01012400000c000b */
[----:B01234-:R-:W-:Y:S01]  /*2f970*/  ENDCOLLECTIVE ;  /* 0x000000000000791b */ /* 0x01ffe20003800000 */
.L_x_2115:
[----:B------:R-:W-:Y:S05]  /*2f980*/  BSYNC B1 ;  /* 0x0000000000017941 */ /* 0x000fea0003800000 */
.L_x_2114:
        /* <DEDUP_REMOVED lines=8> */
.L_x_2116:
[----:B------:R-:W-:Y:S05]  /*2fa10*/  BRA `(.L_x_2117) ;  /* 0xffffff4400407947 */ /* 0x000fea000383ffff */
.L_x_1849:
[----:B------:R-:W0:Y:S01]  /*2fa20*/  S2R R5, SR_TID.X ;  /* 0x0000000000057919 */ /* 0x000e220000002100 */
[----:B------:R-:W-:Y:S01]  /*2fa30*/  BSSY B1, `(.L_x_2118) ;  /* 0x000000a000017945 */ /* 0x000fe20003800000 */
[----:B------:R-:W-:Y:S02]  /*2fa40*/  IMAD.MOV.U32 R12, RZ, RZ, RZ ;  /* 0x000000ffff0c7224 */ /* 0x000fe400078e00ff */
[----:B------:R-:W-:Y:S02]  /*2fa50*/  IMAD.MOV.U32 R11, RZ, RZ, 0x1f ;  /* 0x0000001fff0b7424 */ /* 0x000fe400078e00ff */
[----:B------:R-:W-:Y:S01]  /*2fa60*/  IMAD.MOV.U32 R15, RZ, RZ, -0x1 ;  /* 0xffffffffff0f7424 */ /* 0x000fe200078e00ff */
[----:B0-----:R-:W-:-:S04]  /*2fa70*/  SHF.R.U32.HI R5, RZ, 0x5, R5 ;  /* 0x00000005ff057819 */ /* 0x001fc80000011605 */
[----:B------:R-:W-:-:S05]  /*2fa80*/  LOP3.LUT R5, R5, 0x3, RZ, 0xc0, !PT ;  /* 0x0000000305057812 */ /* 0x000fca00078ec0ff */
[----:B------:R-:W-:-:S07]  /*2fa90*/  IMAD.MOV.U32 R13, RZ, RZ, R5 ;  /* 0x000000ffff0d7224 */ /* 0x000fce00078e0005 */
[----:B------:R-:W-:Y:S05]  /*2faa0*/  WARPSYNC.COLLECTIVE R15, `(.L_x_2119) ;  /* 0x000000000f087348 */ /* 0x000fea0003c00000 */
[----:B------:R0:W1:Y:S02]  /*2fab0*/  SHFL.IDX P6, R14, R13, R12, R11 ;  /* 0x0000000c0d0e7389 */ /* 0x00006400000c000b */
[----:B01----:R-:W-:Y:S01]  /*2fac0*/  ENDCOLLECTIVE ;  /* 0x000000000000791b */ /* 0x003fe20003800000 */
.L_x_2119:
[----:B------:R-:W-:Y:S05]  /*2fad0*/  BSYNC B1 ;  /* 0x0000000000017941 */ /* 0x000fea0003800000 */
.L_x_2118:
[----:B------:R-:W-:Y:S05]  /*2fae0*/  BRA `(.L_x_2120) ;  /* 0xffffff6400587947 */ /* 0x000fea000383ffff */
.L_x_1851:
[----:B------:R-:W-:Y:S01]  /*2faf0*/  BSSY B1, `(.L_x_2121) ;  /* 0x0000006000017945 */ /* 0x000fe20003800000 */
[----:B------:R-:W-:-:S07]  /*2fb00*/  IMAD.MOV.U32 R15, RZ, RZ, -0x1 ;  /* 0xffffffffff0f7424 */ /* 0x000fce00078e00ff */
[----:B0-----:R-:W-:Y:S05]  /*2fb10*/  WARPSYNC.COLLECTIVE R15, `(.L_x_2122) ;  /* 0x000000000f0c7348 */ /* 0x001fea0003c00000 */
[----:B------:R-:W-:Y:S02]  /*2fb20*/  ELECT P6, UR62, PT ;  /* 0x00000000003e782f */ /* 0x000fe400038c0000 */
[----:B------:R-:W-:Y:S01]  /*2fb30*/  MOV R14, UR62 ;  /* 0x0000003e000e7c02 */ /* 0x000fe20008000f00 */
[----:B0-----:R-:W-:Y:S10]  /*2fb40*/  ENDCOLLECTIVE ;  /* 0x000000000000791b */ /* 0x001ff40003800000 */
.L_x_2122:
[----:B------:R-:W-:Y:S05]  /*2fb50*/  BSYNC B1 ;  /* 0x0000000000017941 */ /* 0x000fea0003800000 */
.L_x_2121:
[----:B------:R-:W-:Y:S05]  /*2fb60*/  BRA `(.L_x_1850) ;  /* 0xffffff6400507947 */ /* 0x000fea000383ffff */
.L_x_1853:
[----:B0-----:R0:W1:Y:S02]  /*2fb70*/  SYNCS.PHASECHK.TRANS64.TRYWAIT P0, [R23+URZ+0x22820], R5 ;  /* 0x02282005170075a7 */ /* 0x001064000800017f */
[----:B-1----:R-:W-:Y:S05]  /*2fb80*/  @!P0 NANOSLEEP.SYNCS 0x989680 ;  /* 0x009896800000895d */ /* 0x002fea0003900000 */
[----:B------:R-:W1:Y:S02]  /*2fb90*/  @!P0 SYNCS.PHASECHK.TRANS64 P0, [R23+URZ+0x22820], R5 ;  /* 0x02282005170085a7 */ /* 0x000e64000800007f */
[----:B-1----:R-:W-:Y:S05]  /*2fba0*/  @!P0 BRA `(.L_x_1853) ;  /* 0xfffffffc00f08947 */ /* 0x002fea000383ffff */
[----:B------:R-:W-:Y:S05]  /*2fbb0*/  BRA `(.L_x_2123) ;  /* 0xffffff6400607947 */ /* 0x000fea000383ffff */
.L_x_1857:
[----:B-1----:R1:W2:Y:S02]  /*2fbc0*/  SYNCS.PHASECHK.TRANS64.TRYWAIT P0, [R10+URZ+0x228a0], R9 ;  /* 0x0228a0090a0075a7 */ /* 0x0022a4000800017f */
[----:B--2---:R-:W-:Y:S05]  /*2fbd0*/  @!P0 NANOSLEEP.SYNCS 0x989680 ;  /* 0x009896800000895d */ /* 0x004fea0003900000 */
[----:B------:R-:W2:Y:S02]  /*2fbe0*/  @!P0 SYNCS.PHASECHK.TRANS64 P0, [R10+URZ+0x228a0], R9 ;  /* 0x0228a0090a0085a7 */ /* 0x000ea4000800007f */
[----:B--2---:R-:W-:Y:S05]  /*2fbf0*/  @!P0 BRA `(.L_x_1857) ;  /* 0xfffffffc00f08947 */ /* 0x004fea000383ffff */
[----:B------:R-:W-:Y:S05]  /*2fc00*/  BRA `(.L_x_2124) ;  /* 0xffffff6400787947 */ /* 0x000fea000383ffff */
.L_x_1864:
[----:B0-----:R0:W2:Y:S02]  /*2fc10*/  SYNCS.PHASECHK.TRANS64.TRYWAIT P0, [R10+URZ+0x228c0], R9 ;  /* 0x0228c0090a0075a7 */ /* 0x0010a4000800017f */
[----:B--2---:R-:W-:Y:S05]  /*2fc20*/  @!P0 NANOSLEEP.SYNCS 0x989680 ;  /* 0x009896800000895d */ /* 0x004fea0003900000 */
[----:B------:R-:W2:Y:S02]  /*2fc30*/  @!P0 SYNCS.PHASECHK.TRANS64 P0, [R10+URZ+0x228c0], R9 ;  /* 0x0228c0090a0085a7 */ /* 0x000ea4000800007f */
[----:B--2---:R-:W-:Y:S05]  /*2fc40*/  @!P0 BRA `(.L_x_1864) ;  /* 0xfffffffc00f08947 */ /* 0x004fea000383ffff */
[----:B------:R-:W-:Y:S05]  /*2fc50*/  BRA `(.L_x_2125) ;  /* 0xffffff68006c7947 */ /* 0x000fea000383ffff */
.L_x_1871:
[----:B-1----:R1:W2:Y:S02]  /*2fc60*/  SYNCS.PHASECHK.TRANS64.TRYWAIT P1, [R9+URZ+0x228a0], R8 ;  /* 0x0228a008090075a7 */ /* 0x0022a4000802017f */
[----:B--2---:R-:W-:Y:S05]  /*2fc70*/  @!P1 NANOSLEEP.SYNCS 0x989680 ;  /* 0x009896800000995d */ /* 0x004fea0003900000 */
[----:B------:R-:W2:Y:S02]  /*2fc80*/  @!P1 SYNCS.PHASECHK.TRANS64 P1, [R9+URZ+0x228a0], R8 ;  /* 0x0228a008090095a7 */ /* 0x000ea4000802007f */
[----:B--2---:R-:W-:Y:S05]  /*2fc90*/  @!P1 BRA `(.L_x_1871) ;  /* 0xfffffffc00f09947 */ /* 0x004fea000383ffff */
[----:B------:R-:W-:Y:S05]  /*2fca0*/  BRA `(.L_x_2126) ;  /* 0xffffff6c002c7947 */ /* 0x000fea000383ffff */
.L_x_1878:
[----:B0-----:R0:W2:Y:S02]  /*2fcb0*/  SYNCS.PHASECHK.TRANS64.TRYWAIT P1, [R9+URZ+0x228c0], R8 ;  /* 0x0228c008090075a7 */ /* 0x0010a4000802017f */
[----:B--2---:R-:W-:Y:S05]  /*2fcc0*/  @!P1 NANOSLEEP.SYNCS 0x989680 ;  /* 0x009896800000995d */ /* 0x004fea0003900000 */
[----:B------:R-:W2:Y:S02]  /*2fcd0*/  @!P1 SYNCS.PHASECHK.TRANS64 P1, [R9+URZ+0x228c0], R8 ;  /* 0x0228c008090095a7 */ /* 0x000ea4000802007f */
[----:B--2---:R-:W-:Y:S05]  /*2fce0*/  @!P1 BRA `(.L_x_1878) ;  /* 0xfffffffc00f09947 */ /* 0x004fea000383ffff */
[----:B------:R-:W-:Y:S05]  /*2fcf0*/  BRA `(.L_x_2127) ;  /* 0xffffff70001c7947 */ /* 0x000fea000383ffff */
.L_x_1903:
        /* <DEDUP_REMOVED lines=11> */
.L_x_2129:
[----:B------:R-:W-:Y:S05]  /*2fdb0*/  BSYNC B0 ;  /* 0x0000000000007941 */ /* 0x000fea0003800000 */
.L_x_2128:
[----:B------:R-:W-:Y:S05]  /*2fdc0*/  BRA `(.L_x_2130) ;  /* 0xffffff8000d87947 */ /* 0x000fea000383ffff */
.L_x_1906:
[----:B0-----:R-:W2:Y:S02]  /*2fdd0*/  LDL R0, [R1+0x24] ;  /* 0x0000240001007983 */ /* 0x001ea40000100800 */
[----:B--2---:R0:W1:Y:S02]  /*2fde0*/  SYNCS.PHASECHK.TRANS64.TRYWAIT P0, [R4+URZ+0x22880], R0 ;  /* 0x02288000040075a7 */ /* 0x004064000800017f */
[----:B-1----:R-:W-:Y:S05]  /*2fdf0*/  @!P0 NANOSLEEP.SYNCS 0x989680 ;  /* 0x009896800000895d */ /* 0x002fea0003900000 */
[----:B------:R-:W1:Y:S02]  /*2fe00*/  @!P0 SYNCS.PHASECHK.TRANS64 P0, [R4+URZ+0x22880], R0 ;  /* 0x02288000040085a7 */ /* 0x000e64000800007f */
[----:B-1----:R-:W-:Y:S05]  /*2fe10*/  @!P0 BRA `(.L_x_1906) ;  /* 0xfffffffc00ec8947 */ /* 0x002fea000383ffff */
[----:B------:R-:W-:Y:S05]  /*2fe20*/  BRA `(.L_x_2131) ;  /* 0xffffff8000f47947 */ /* 0x000fea000383ffff */
.L_x_1907:
[----:B------:R-:W-:Y:S01]  /*2fe30*/  BSSY B0, `(.L_x_2132) ;  /* 0x0000008000007945 */ /* 0x000fe20003800000 */
[----:B------:R-:W-:Y:S01]  /*2fe40*/  IMAD.MOV.U32 R13, RZ, RZ, R2 ;  /* 0x000000ffff0d7224 */ /* 0x000fe200078e0002 */
[----:B------:R-:W-:Y:S01]  /*2fe50*/  MOV R12, RZ ;  /* 0x000000ff000c7202 */ /* 0x000fe20000000f00 */
[----:B------:R-:W-:Y:S02]  /*2fe60*/  IMAD.MOV.U32 R11, RZ, RZ, 0x1c1f ;  /* 0x00001c1fff0b7424 */ /* 0x000fe400078e00ff */
[----:B------:R-:W-:-:S07]  /*2fe70*/  IMAD.MOV.U32 R15, RZ, RZ, -0x1 ;  /* 0xffffffffff0f7424 */ /* 0x000fce00078e00ff */
[----:B------:R-:W-:Y:S05]  /*2fe80*/  WARPSYNC.COLLECTIVE R15, `(.L_x_2133) ;  /* 0x000000000f087348 */ /* 0x000fea0003c00000 */
[----:B------:R0:W1:Y:S02]  /*2fe90*/  SHFL.IDX P6, R14, R13, R12, R11 ;  /* 0x0000000c0d0e7389 */ /* 0x00006400000c000b */
[----:B01----:R-:W-:Y:S01]  /*2fea0*/  ENDCOLLECTIVE ;  /* 0x000000000000791b */ /* 0x003fe20003800000 */
.L_x_2133:
[----:B------:R-:W-:Y:S05]  /*2feb0*/  BSYNC B0 ;  /* 0x0000000000007941 */ /* 0x000fea0003800000 */
.L_x_2132:
[----:B------:R-:W-:Y:S01]  /*2fec0*/  IMAD.MOV.U32 R13, RZ, RZ, R0 ;  /* 0x000000ffff0d7224 */ /* 0x000fe200078e0000 */
[----:B------:R-:W-:Y:S01]  /*2fed0*/  LOP3.LUT P2, RZ, R22, 0x2, RZ, 0xc0, !PT ;  /* 0x0000000216ff7812 */ /* 0x000fe2000784c0ff */
[----:B------:R-:W-:Y:S01]  /*2fee0*/  IMAD.MOV.U32 R12, RZ, RZ, RZ ;  /* 0x000000ffff0c7224 */ /* 0x000fe200078e00ff */
[C---:B------:R-:W-:Y:S01]  /*2fef0*/  ISETP.GE.AND P3, PT, R8.reuse, 0x21, PT ;  /* 0x000000210800780c */ /* 0x040fe20003f66270 */
[----:B------:R-:W-:Y:S01]  /*2ff00*/  IMAD.MOV.U32 R11, RZ, RZ, 0x1c1f ;  /* 0x00001c1fff0b7424 */ /* 0x000fe200078e00ff */
[----:B------:R-:W-:Y:S01]  /*2ff10*/  ISETP.GE.AND P5, PT, R8, 0x61, PT ;  /* 0x000000610800780c */ /* 0x000fe20003fa6270 */
[----:B------:R-:W-:Y:S02]  /*2ff20*/  IMAD.MOV.U32 R15, RZ, RZ, -0x1 ;  /* 0xffffffffff0f7424 */ /* 0x000fe400078e00ff */
[----:B------:R-:W-:-:S10]  /*2ff30*/  IMAD.MOV.U32 R3, RZ, RZ, R14 ;  /* 0x000000ffff037224 */ /* 0x000fd400078e000e */
[----:B------:R-:W-:Y:S05]  /*2ff40*/  WARPSYNC.COLLECTIVE R15, `(.L_x_2134) ;  /* 0x000000000f087348 */ /* 0x000fea0003c00000 */
[----:B------:R0:W1:Y:S02]  /*2ff50*/  SHFL.IDX P6, R14, R13, R12, R11 ;  /* 0x0000000c0d0e7389 */ /* 0x00006400000c000b */
[----:B01----:R-:W-:Y:S01]  /*2ff60*/  ENDCOLLECTIVE ;  /* 0x000000000000791b */ /* 0x003fe20003800000 */
.L_x_2134:
[----:B------:R-:W-:Y:S02]  /*2ff70*/  IMAD.MOV.U32 R13, RZ, RZ, R2 ;  /* 0x000000ffff0d7224 */ /* 0x000fe400078e0002 */
[----:B------:R-:W-:Y:S02]  /*2ff80*/  IMAD.MOV.U32 R12, RZ, RZ, 0x1 ;  /* 0x00000001ff0c7424 */ /* 0x000fe400078e00ff */
[----:B------:R-:W-:-:S07]  /*2ff90*/  IMAD.MOV.U32 R10, RZ, RZ, R14 ;  /* 0x000000ffff0a7224 */ /* 0x000fce00078e000e */
[----:B------:R-:W-:Y:S05]  /*2ffa0*/  WARPSYNC.COLLECTIVE R15, `(.L_x_2135) ;  /* 0x000000000f087348 */ /* 0x000fea0003c00000 */
[----:B------:R0:W1:Y:S02]  /*2ffb0*/  SHFL.IDX P6, R14, R13, R12, R11 ;  /* 0x0000000c0d0e7389 */ /* 0x00006400000c000b */
[----:B01----:R-:W-:Y:S01]  /*2ffc0*/  ENDCOLLECTIVE ;  /* 0x000000000000791b */ /* 0x003fe20003800000 */
.L_x_2135:
[----:B------:R-:W-:-:S05]  /*2ffd0*/  IADD3 R20, P0, R35, R10, RZ ;  /* 0x0000000a23147210 */ /* 0x000fca0007f1e0ff */
[----:B------:R-:W-:Y:S01]  /*2ffe0*/  IMAD.X R21, RZ, RZ, R3, P0 ;  /* 0x000000ffff157224 */ /* 0x000fe200000e0603 */
[----:B------:R-:W-:Y:S02]  /*2fff0*/  ISETP.LT.OR P0, PT, R8, 0x1, P2 ;  /* 0x000000010800780c */ /* 0x000fe40001701670 */
[----:B------:R-:W-:Y:S01]  /*30000*/  IADD3 R3, R23, R5, R32 ;  /* 0x0000000517037210 */ /* 0x000fe20007ffe020 */
[----:B------:R-:W-:-:S04]  /*30010*/  IMAD.MOV.U32 R13, RZ, RZ, R0 ;  /* 0x000000ffff0d7224 */ /* 0x000fc800078e0000 */
[----:B------:R-:W-:-:S06]  /*30020*/  IMAD.IADD R5, R33, 0x1, R3 ;  /* 0x0000000121057824 */ /* 0x000fcc00078e0203 */
        /* <DEDUP_REMOVED lines=9> */
.L_x_2136:
[----:B------:R-:W-:Y:S01]  /*300c0*/  @!PT LDS RZ, [RZ] ;  /* 0x00000000fffff984 */ /* 0x000fe20000000800 */
[----:B------:R-:W-:Y:S01]  /*300d0*/  @!PT LDS RZ, [RZ] ;  /* 0x00000000fffff984 */ /* 0x000fe20000000800 */
[----:B------:R-:W-:Y:S01]  /*300e0*/  @!PT LDS RZ, [RZ] ;  /* 0x00000000fffff984 */ /* 0x000fe20000000800 */
[----:B------:R0:W-:Y:S01]  /*300f0*/  LDGSTS.E.BYPASS.LTC128B.128 [R5+0x8400], desc[UR42][R20.64+0x40], !P0 ;  /* 0x0840004014057fae */ /* 0x0001e2000c101d6a */
[----:B------:R-:W-:Y:S02]  /*30100*/  IMAD.MOV.U32 R13, RZ, RZ, R2 ;  /* 0x000000ffff0d7224 */ /* 0x000fe400078e0002 */
[----:B------:R-:W-:Y:S02]  /*30110*/  IMAD.MOV.U32 R12, RZ, RZ, 0x2 ;  /* 0x00000002ff0c7424 */ /* 0x000fe400078e00ff */
[----:B------:R-:W-:-:S07]  /*30120*/  IMAD.MOV.U32 R10, RZ, RZ, R14 ;  /* 0x000000ffff0a7224 */ /* 0x000fce00078e000e */
[----:B0-----:R-:W-:Y:S05]  /*30130*/  WARPSYNC.COLLECTIVE R15, `(.L_x_2137) ;  /* 0x000000000f087348 */ /* 0x001fea0003c00000 */
[----:B------:R1:W2:Y:S02]  /*30140*/  SHFL.IDX P6, R14, R13, R12, R11 ;  /* 0x0000000c0d0e7389 */ /* 0x0002a400000c000b */
[----:B012---:R-:W-:Y:S01]  /*30150*/  ENDCOLLECTIVE ;  /* 0x000000000000791b */ /* 0x007fe20003800000 */
.L_x_2137:
        /* <DEDUP_REMOVED lines=13> */
.L_x_2138:
[----:B------:R-:W-:Y:S01]  /*30230*/  @!PT LDS RZ, [RZ] ;  /* 0x00000000fffff984 */ /* 0x000fe20000000800 */
[----:B------:R-:W-:Y:S01]  /*30240*/  @!PT LDS RZ, [RZ] ;  /* 0x00000000fffff984 */ /* 0x000fe20000000800 */
[----:B------:R-:W-:Y:S01]  /*30250*/  @!PT LDS RZ, [RZ] ;  /* 0x00000000fffff984 */ /* 0x000fe20000000800 */
[----:B------:R0:W-:Y:S01]  /*30260*/  LDGSTS.E.BYPASS.LTC128B.128 [R5+0x9400], desc[UR42][R20.64+0x40], !P0 ;  /* 0x0940004014057fae */ /* 0x0001e2000c101d6a */
[----:B------:R-:W-:Y:S01]  /*30270*/  IMAD.MOV.U32 R13, RZ, RZ, R2 ;  /* 0x000000ffff0d7224 */ /* 0x000fe200078e0002 */
[----:B------:R-:W-:Y:S01]  /*30280*/  MOV R12, 0x3 ;  /* 0x00000003000c7802 */ /* 0x000fe20000000f00 */
[----:B------:R-:W-:-:S07]  /*30290*/  IMAD.MOV.U32 R10, RZ, RZ, R14 ;  /* 0x000000ffff0a7224 */ /* 0x000fce00078e000e */
[----:B0-----:R-:W-:Y:S05]  /*302a0*/  WARPSYNC.COLLECTIVE R15, `(.L_x_2139) ;  /* 0x000000000f087348 */ /* 0x001fea0003c00000 */
[----:B------:R1:W2:Y:S02]  /*302b0*/  SHFL.IDX P6, R14, R13, R12, R11 ;  /* 0x0000000c0d0e7389 */ /* 0x0002a400000c000b */
[----:B012---:R-:W-:Y:S01]  /*302c0*/  ENDCOLLECTIVE ;  /* 0x000000000000791b */ /* 0x007fe20003800000 */
.L_x_2139:
        /* <DEDUP_REMOVED lines=14> */
.L_x_2140:
[----:B------:R-:W-:Y:S01]  /*303b0*/  @!PT LDS RZ, [RZ] ;  /* 0x00000000fffff984 */ /* 0x000fe20000000800 */
[----:B------:R-:W-:Y:S01]  /*303c0*/  @!PT LDS RZ, [RZ] ;  /* 0x00000000fffff984 */ /* 0x000fe20000000800 */
[----:B------:R-:W-:Y:S01]  /*303d0*/  @!PT LDS RZ, [RZ] ;  /* 0x00000000fffff984 */ /* 0x000fe20000000800 */
[----:B------:R1:W-:Y:S01]  /*303e0*/  LDGSTS.E.BYPASS.LTC128B.128 [R5+0xa400], desc[UR42][R20.64+0x40], !P0 ;  /* 0x0a40004014057fae */ /* 0x0003e2000c101d6a */
[----:B------:R-:W-:Y:S01]  /*303f0*/  IMAD.MOV.U32 R0, RZ, RZ, R14 ;  /* 0x000000ffff007224 */ /* 0x000fe200078e000e */
[----:B------:R-:W-:Y:S06]  /*30400*/  BRA `(.L_x_2141) ;  /* 0xffffff80006c7947 */ /* 0x000fec000383ffff */
.L_x_1912:
[----:B---3--:R-:W3:Y:S02]  /*30410*/  LDL R0, [R1+0x24] ;  /* 0x0000240001007983 */ /* 0x008ee40000100800 */
[----:B---3--:R3:W4:Y:S02]  /*30420*/  SYNCS.PHASECHK.TRANS64.TRYWAIT P0, [R4+URZ+0x22840], R0 ;  /* 0x02284000040075a7 */ /* 0x008724000800017f */
[----:B----4-:R-:W-:Y:S05]  /*30430*/  @!P0 NANOSLEEP.SYNCS 0x989680 ;  /* 0x009896800000895d */ /* 0x010fea0003900000 */
[----:B------:R-:W4:Y:S02]  /*30440*/  @!P0 SYNCS.PHASECHK.TRANS64 P0, [R4+URZ+0x22840], R0 ;  /* 0x02284000040085a7 */ /* 0x000f24000800007f */
[----:B----4-:R-:W-:Y:S05]  /*30450*/  @!P0 BRA `(.L_x_1912) ;  /* 0xfffffffc00ec8947 */ /* 0x010fea000383ffff */
[----:B------:R-:W-:Y:S05]  /*30460*/  BRA `(.L_x_2142) ;  /* 0xffffff8000cc7947 */ /* 0x000fea000383ffff */
.L_x_1913:
[----:B------:R-:W-:Y:S01]  /*30470*/  BSSY B0, `(.L_x_2143) ;  /* 0x0000008000007945 */ /* 0x000fe20003800000 */
[----:B------:R-:W-:Y:S02]  /*30480*/  IMAD.MOV.U32 R13, RZ, RZ, R5 ;  /* 0x000000ffff0d7224 */ /* 0x000fe400078e0005 */
[----:B------:R-:W-:Y:S02]  /*30490*/  IMAD.MOV.U32 R12, RZ, RZ, RZ ;  /* 0x000000ffff0c7224 */ /* 0x000fe400078e00ff */
[----:B------:R-:W-:Y:S02]  /*304a0*/  IMAD.MOV.U32 R11, RZ, RZ, 0x1c1f ;  /* 0x00001c1fff0b7424 */ /* 0x000fe400078e00ff */
[----:B------:R-:W-:-:S07]  /*304b0*/  IMAD.MOV.U32 R15, RZ, RZ, -0x1 ;  /* 0xffffffffff0f7424 */ /* 0x000fce00078e00ff */
[----:B--2---:R-:W-:Y:S05]  /*304c0*/  WARPSYNC.COLLECTIVE R15, `(.L_x_2144) ;  /* 0x000000000f087348 */ /* 0x004fea0003c00000 */
[----:B------:R0:W1:Y:S02]  /*304d0*/  SHFL.IDX P6, R14, R13, R12, R11 ;  /* 0x0000000c0d0e7389 */ /* 0x00006400000c000b */
[----:B012---:R-:W-:Y:S01]  /*304e0*/  ENDCOLLECTIVE ;  /* 0x000000000000791b */ /* 0x007fe20003800000 */
.L_x_2144:
[----:B------:R-:W-:Y:S05]  /*304f0*/  BSYNC B0 ;  /* 0x0000000000007941 */ /* 0x000fea0003800000 */
.L_x_2143:
        /* <DEDUP_REMOVED lines=12> */
.L_x_2145:
        /* <DEDUP_REMOVED lines=17> */
.L_x_2146:
        /* <DEDUP_REMOVED lines=12> */
.L_x_2147:
[----:B------:R-:W-:Y:S01]  /*30790*/  IMAD.MOV.U32 R13, RZ, RZ, R5 ;  /* 0x000000ffff0d7224 */ /* 0x000fe200078e0005 */
[----:B------:R-:W-:Y:S01]  /*307a0*/  MOV R12, 0x2 ;  /* 0x00000002000c7802 */ /* 0x000fe20000000f00 */
[----:B------:R-:W-:-:S07]  /*307b0*/  IMAD.MOV.U32 R3, RZ, RZ, R14 ;  /* 0x000000ffff037224 */ /* 0x000fce00078e000e */
[----:B------:R-:W-:Y:S05]  /*307c0*/  WARPSYNC.COLLECTIVE R15, `(.L_x_2148) ;  /* 0x000000000f087348 */ /* 0x000fea0003c00000 */
[----:B------:R0:W1:Y:S02]  /*307d0*/  SHFL.IDX P6, R14, R13, R12, R11 ;  /* 0x0000000c0d0e7389 */ /* 0x00006400000c000b */
[----:B01----:R-:W-:Y:S01]  /*307e0*/  ENDCOLLECTIVE ;  /* 0x000000000000791b */ /* 0x003fe20003800000 */
.L_x_2148:
        /* <DEDUP_REMOVED lines=16> */
.L_x_2149:
[----:B------:R-:W-:Y:S02]  /*308f0*/  IMAD.MOV.U32 R13, RZ, RZ, R5 ;  /* 0x000000ffff0d7224 */ /* 0x000fe400078e0005 */
[----:B------:R-:W-:Y:S02]  /*30900*/  IMAD.MOV.U32 R12, RZ, RZ, 0x3 ;  /* 0x00000003ff0c7424 */ /* 0x000fe400078e00ff */
[----:B------:R-:W-:-:S07]  /*30910*/  IMAD.MOV.U32 R3, RZ, RZ, R14 ;  /* 0x000000ffff037224 */ /* 0x000fce00078e000e */
[----:B------:R-:W-:Y:S05]  /*30920*/  WARPSYNC.COLLECTIVE R15, `(.L_x_2150) ;  /* 0x000000000f087348 */ /* 0x000fea0003c00000 */
[----:B------:R0:W1:Y:S02]  /*30930*/  SHFL.IDX P6, R14, R13, R12, R11 ;  /* 0x0000000c0d0e7389 */ /* 0x00006400000c000b */
[----:B01----:R-:W-:Y:S01]  /*30940*/  ENDCOLLECTIVE ;  /* 0x000000000000791b */ /* 0x003fe20003800000 */
.L_x_2150:
        /* <DEDUP_REMOVED lines=10> */
.L_x_2151:
[----:B------:R-:W-:Y:S01]  /*309f0*/  @!PT LDS RZ, [RZ] ;  /* 0x00000000fffff984 */ /* 0x000fe20000000800 */
[----:B------:R-:W-:Y:S01]  /*30a00*/  @!PT LDS RZ, [RZ] ;  /* 0x00000000fffff984 */ /* 0x000fe20000000800 */
[----:B------:R-:W-:Y:S01]  /*30a10*/  @!PT LDS RZ, [RZ] ;  /* 0x00000000fffff984 */ /* 0x000fe20000000800 */
[----:B------:R-:W-:Y:S04]  /*30a20*/  @P2 LDGSTS.E.BYPASS.LTC128B.128 [R7+0x17400], desc[UR42][R2.64], !P4 ;  /* 0x1740000002072fae */ /* 0x000fe8000e101d6a */
[----:B------:R-:W-:Y:S01]  /*30a30*/  @P2 LDGSTS.E.BYPASS.LTC128B.128 [R7+0x19400], desc[UR42][R2.64+0x40], !P5 ;  /* 0x1940004002072fae */ /* 0x000fe2000e901d6a */
[----:B------:R-:W-:-:S03]  /*30a40*/  LOP3.LUT P5, RZ, R22, 0x40000000, RZ, 0xc0, !PT ;  /* 0x4000000016ff7812 */ /* 0x000fc600078ac0ff */
[----:B------:R0:W-:Y:S02]  /*30a50*/  @P2 LDGSTS.E.BYPASS.LTC128B.128 [R7+0x1b400], desc[UR42][R2.64+0x80], !P1 ;  /* 0x1b40008002072fae */ /* 0x0001e4000c901d6a */
[----:B0-----:R-:W-:Y:S01]  /*30a60*/  IMAD.MOV.U32 R2, RZ, RZ, R14 ;  /* 0x000000ffff027224 */ /* 0x001fe200078e000e */
[----:B------:R-:W-:Y:S07]  /*30a70*/  BRA `(.L_x_2152) ;  /* 0xffffff8000407947 */ /* 0x000fee000383ffff */
.L_x_1918:
[----:B------:R-:W-:Y:S02]  /*30a80*/  IMAD.MOV.U32 R13, RZ, RZ, R0 ;  /* 0x000000ffff0d7224 */ /* 0x000fe400078e0000 */
[----:B------:R-:W-:Y:S02]  /*30a90*/  IMAD.MOV.U32 R12, RZ, RZ, RZ ;  /* 0x000000ffff0c7224 */ /* 0x000fe400078e00ff */
[----:B------:R-:W-:Y:S02]  /*30aa0*/  IMAD.MOV.U32 R11, RZ, RZ, 0x1c1f ;  /* 0x00001c1fff0b7424 */ /* 0x000fe400078e00ff */
[----:B------:R-:W-:Y:S02]  /*30ab0*/  IMAD.MOV.U32 R15, RZ, RZ, -0x1 ;  /* 0xffffffffff0f7424 */ /* 0x000fe400078e00ff */
[----:B------:R-:W-:Y:S02]  /*30ac0*/  IMAD R27, R27, R7, RZ ;  /* 0x000000071b1b7224 */ /* 0x000fe400078e02ff */
[----:B------:R-:W-:-:S07]  /*30ad0*/  IMAD.IADD R17, R9, 0x1, R17 ;  /* 0x0000000109117824 */ /* 0x000fce00078e0211 */
[----:B-----5:R-:W-:Y:S05]  /*30ae0*/  WARPSYNC.COLLECTIVE R15, `(.L_x_2153) ;  /* 0x000000000f087348 */ /* 0x020fea0003c00000 */
[----:B------:R0:W1:Y:S02]  /*30af0*/  SHFL.IDX P6, R14, R13, R12, R11 ;  /* 0x0000000c0d0e7389 */ /* 0x00006400000c000b */
[----:B01---5:R-:W-:Y:S01]  /*30b00*/  ENDCOLLECTIVE ;  /* 0x000000000000791b */ /* 0x023fe20003800000 */
.L_x_2153:
[C---:B------:R-:W-:Y:S01]  /*30b10*/  VIADD R6, R17.reuse, 0x20 ;  /* 0x0000002011067836 */ /* 0x040fe20000000000 */
[----:B------:R-:W-:Y:S01]  /*30b20*/  ISETP.GE.AND P1, PT, R17, R27, PT ;  /* 0x0000001b1100720c */ /* 0x000fe20003f26270 */
[----:B------:R-:W-:Y:S02]  /*30b30*/  IMAD.MOV.U32 R13, RZ, RZ, R4 ;  /* 0x000000ffff0d7224 */ /* 0x000fe400078e0004 */
[----:B------:R-:W-:-:S10]  /*30b40*/  IMAD.MOV.U32 R2, RZ, RZ, R14 ;  /* 0x000000ffff027224 */ /* 0x000fd400078e000e */
[----:B------:R-:W-:Y:S05]  /*30b50*/  WARPSYNC.COLLECTIVE R15, `(.L_x_2154) ;  /* 0x000000000f087348 */ /* 0x000fea0003c00000 */
[----:B------:R0:W1:Y:S02]  /*30b60*/  SHFL.IDX P6, R14, R13, R12, R11 ;  /* 0x0000000c0d0e7389 */ /* 0x00006400000c000b */
[----:B01----:R-:W-:Y:S01]  /*30b70*/  ENDCOLLECTIVE ;  /* 0x000000000000791b */ /* 0x003fe20003800000 */
.L_x_2154:
[----:B------:R-:W-:Y:S02]  /*30b80*/  IMAD.MOV.U32 R13, RZ, RZ, R0 ;  /* 0x000000ffff0d7224 */ /* 0x000fe400078e0000 */
[----:B------:R-:W-:Y:S02]  /*30b90*/  IMAD.MOV.U32 R12, RZ, RZ, 0x1 ;  /* 0x00000001ff0c7424 */ /* 0x000fe400078e00ff */
[----:B------:R-:W-:-:S07]  /*30ba0*/  IMAD.MOV.U32 R3, RZ, RZ, R14 ;  /* 0x000000ffff037224 */ /* 0x000fce00078e000e */
[----:B------:R-:W-:Y:S05]  /*30bb0*/  WARPSYNC.COLLECTIVE R15, `(.L_x_2155) ;  /* 0x000000000f087348 */ /* 0x000fea0003c00000 */
[----:B------:R0:W1:Y:S02]  /*30bc0*/  SHFL.IDX P6, R14, R13, R12, R11 ;  /* 0x0000000c0d0e7389 */ /* 0x00006400000c000b */
[----:B01----:R-:W-:Y:S01]  /*30bd0*/  ENDCOLLECTIVE ;  /* 0x000000000000791b */ /* 0x003fe20003800000 */
.L_x_2155:
        /* <DEDUP_REMOVED lines=17> */
.L_x_2156:
[----:B------:R-:W-:Y:S02]  /*30cf0*/  IMAD.MOV.U32 R13, RZ, RZ, R0 ;  /* 0x000000ffff0d7224 */ /* 0x000fe400078e0000 */
[----:B------:R-:W-:Y:S02]  /*30d00*/  IMAD.MOV.U32 R12, RZ, RZ, 0x2 ;  /* 0x00000002ff0c7424 */ /* 0x000fe400078e00ff */
[----:B------:R-:W-:-:S07]  /*30d10*/  IMAD.MOV.U32 R3, RZ, RZ, R14 ;  /* 0x000000ffff037224 */ /* 0x000fce00078e000e */
[----:B------:R-:W-:Y:S05]  /*30d20*/  WARPSYNC.COLLECTIVE R15, `(.L_x_2157) ;  /* 0x000000000f087348 */ /* 0x000fea0003c00000 */
[----:B------:R0:W1:Y:S02]  /*30d30*/  SHFL.IDX P6, R14, R13, R12, R11 ;  /* 0x0000000c0d0e7389 */ /* 0x00006400000c000b */
[----:B01----:R-:W-:Y:S01]  /*30d40*/  ENDCOLLECTIVE ;  /* 0x000000000000791b */ /* 0x003fe20003800000 */
.L_x_2157:
[----:B------:R-:W-:-:S05]  /*30d50*/  @!P1 IADD3 R3, P4, R35, R3, RZ ;  /* 0x0000000323039210 */ /* 0x000fca0007f9e0ff */
[----:B------:R-:W-:-:S05]  /*30d60*/  @!P1 IMAD.X R2, RZ, RZ, R2, P4 ;  /* 0x000000ffff029224 */ /* 0x000fca00020e0602 */
        /* <DEDUP_REMOVED lines=10> */
[----:B0-----:R-:W-:-:S05]  /*30e10*/  VIADD R2, R17, 0x40 ;  /* 0x0000004011027836 */ /* 0x001fca0000000000 */
[----:B------:R-:W-:Y:S01]  /*30e20*/  ISETP.GE.AND P1, PT, R2, R27, PT ;  /* 0x0000001b0200720c */ /* 0x000fe20003f26270 */
[----:B------:R-:W-:-:S12]  /*30e30*/  IMAD.MOV.U32 R2, RZ, RZ, R14 ;  /* 0x000000ffff027224 */ /* 0x000fd800078e000e */
[----:B------:R-:W-:Y:S05]  /*30e40*/  WARPSYNC.COLLECTIVE R15, `(.L_x_2158) ;  /* 0x000000000f087348 */ /* 0x000fea0003c00000 */
[----:B------:R0:W1:Y:S02]  /*30e50*/  SHFL.IDX P6, R14, R13, R12, R11 ;  /* 0x0000000c0d0e7389 */ /* 0x00006400000c000b */
[----:B01----:R-:W-:Y:S01]  /*30e60*/  ENDCOLLECTIVE ;  /* 0x000000000000791b */ /* 0x003fe20003800000 */
.L_x_2158:
[----:B------:R-:W-:Y:S02]  /*30e70*/  IMAD.MOV.U32 R13, RZ, RZ, R0 ;  /* 0x000000ffff0d7224 */ /* 0x000fe400078e0000 */
[----:B------:R-:W-:Y:S02]  /*30e80*/  IMAD.MOV.U32 R12, RZ, RZ, 0x3 ;  /* 0x00000003ff0c7424 */ /* 0x000fe400078e00ff */
[----:B------:R-:W-:-:S07]  /*30e90*/  IMAD.MOV.U32 R3, RZ, RZ, R14 ;  /* 0x000000ffff037224 */ /* 0x000fce00078e000e */
[----:B------:R-:W-:Y:S05]  /*30ea0*/  WARPSYNC.COLLECTIVE R15, `(.L_x_2159) ;  /* 0x000000000f087348 */ /* 0x000fea0003c00000 */
[----:B------:R0:W1:Y:S02]  /*30eb0*/  SHFL.IDX P6, R14, R13, R12, R11 ;  /* 0x0000000c0d0e7389 */ /* 0x00006400000c000b */
[----:B01----:R-:W-:Y:S01]  /*30ec0*/  ENDCOLLECTIVE ;  /* 0x000000000000791b */ /* 0x003fe20003800000 */
.L_x_2159:
        /* <DEDUP_REMOVED lines=10> */
.L_x_2160:
[----:B------:R-:W-:Y:S01]  /*30f70*/  @!PT LDS RZ, [RZ] ;  /* 0x00000000fffff984 */ /* 0x000fe20000000800 */
[----:B------:R-:W-:Y:S01]  /*30f80*/  @!PT LDS RZ, [RZ] ;  /* 0x00000000fffff984 */ /* 0x000fe20000000800 */
[----:B------:R-:W-:Y:S01]  /*30f90*/  @!PT LDS RZ, [RZ] ;  /* 0x00000000fffff984 */ /* 0x000fe20000000800 */
[----:B------:R-:W-:Y:S04]  /*30fa0*/  @!P1 LDGSTS.E.BYPASS.LTC128B.128 [R8+0x11400], desc[UR42][R2.64], !P3 ;  /* 0x1140000002089fae */ /* 0x000fe8000d901d6a */
[----:B------:R-:W-:Y:S04]  /*30fb0*/  @!P1 LDGSTS.E.BYPASS.LTC128B.128 [R8+0x13400], desc[UR42][R2.64+0x40], !P2 ;  /* 0x1340004002089fae */ /* 0x000fe8000d101d6a */
[----:B------:R0:W-:Y:S02]  /*30fc0*/  @!P1 LDGSTS.E.BYPASS.LTC128B.128 [R8+0x15400], desc[UR42][R2.64+0x80], !P0 ;  /* 0x1540008002089fae */ /* 0x0001e4000c101d6a */
[----:B0-----:R-:W-:Y:S01]  /*30fd0*/  IMAD.MOV.U32 R2, RZ, RZ, R14 ;  /* 0x000000ffff027224 */ /* 0x001fe200078e000e */
[----:B------:R-:W-:Y:S06]  /*30fe0*/  BRA `(.L_x_2161) ;  /* 0xffffff8400587947 */ /* 0x000fec000383ffff */
.L_x_1923:
[----:B-1----:R1:W2:Y:S02]  /*30ff0*/  SYNCS.PHASECHK.TRANS64.TRYWAIT P0, [R23+URZ+0x22820], R0 ;  /* 0x02282000170075a7 */ /* 0x0022a4000800017f */
[----:B--2---:R-:W-:Y:S05]  /*31000*/  @!P0 NANOSLEEP.SYNCS 0x989680 ;  /* 0x009896800000895d */ /* 0x004fea0003900000 */
[----:B------:R-:W2:Y:S02]  /*31010*/  @!P0 SYNCS.PHASECHK.TRANS64 P0, [R23+URZ+0x22820], R0 ;  /* 0x02282000170085a7 */ /* 0x000ea4000800007f */
[----:B--2---:R-:W-:Y:S05]  /*31020*/  @!P0 BRA `(.L_x_1923) ;  /* 0xfffffffc00f08947 */ /* 0x004fea000383ffff */
[----:B------:R-:W-:Y:S05]  /*31030*/  BRA `(.L_x_2162) ;  /* 0xffffff8400d07947 */ /* 0x000fea000383ffff */
.L_x_1927:
[----:B0-----:R0:W1:Y:S02]  /*31040*/  SYNCS.PHASECHK.TRANS64.TRYWAIT P0, [R0+URZ+0x22880], R10 ;  /* 0x0228800a000075a7 */ /* 0x001064000800017f */
[----:B-1----:R-:W-:Y:S05]  /*31050*/  @!P0 NANOSLEEP.SYNCS 0x989680 ;  /* 0x009896800000895d */ /* 0x002fea0003900000 */
[----:B------:R-:W1:Y:S02]  /*31060*/  @!P0 SYNCS.PHASECHK.TRANS64 P0, [R0+URZ+0x22880], R10 ;  /* 0x0228800a000085a7 */ /* 0x000e64000800007f */
[----:B-1----:R-:W-:Y:S05]  /*31070*/  @!P0 BRA `(.L_x_1927) ;  /* 0xfffffffc00f08947 */ /* 0x002fea000383ffff */
[----:B------:R-:W-:Y:S05]  /*31080*/  BRA `(.L_x_2163) ;  /* 0xffffff8800887947 */ /* 0x000fea000383ffff */
.L_x_1928:
        /* <DEDUP_REMOVED lines=8> */
.L_x_2165:
[----:B------:R-:W-:Y:S05]  /*31110*/  BSYNC B0 ;  /* 0x0000000000007941 */ /* 0x000fea0003800000 */
.L_x_2164:
        /* <DEDUP_REMOVED lines=10> */
.L_x_2166:
[----:B------:R-:W-:Y:S02]  /*311c0*/  IMAD.MOV.U32 R13, RZ, RZ, R27 ;  /* 0x000000ffff0d7224 */ /* 0x000fe400078e001b */
[----:B------:R-:W-:Y:S01]  /*311d0*/  IMAD.MOV.U32 R12, RZ, RZ, 0x1 ;  /* 0x00000001ff0c7424 */ /* 0x000fe200078e00ff */
[----:B------:R-:W-:-:S07]  /*311e0*/  MOV R2, R14 ;  /* 0x0000000e00027202 */ /* 0x000fce0000000f00 */
[----:B------:R-:W-:Y:S05]  /*311f0*/  WARPSYNC.COLLECTIVE R15, `(.L_x_2167) ;  /* 0x000000000f087348 */ /* 0x000fea0003c00000 */
[----:B------:R0:W1:Y:S02]  /*31200*/  SHFL.IDX P6, R14, R13, R12, R11 ;  /* 0x0000000c0d0e7389 */ /* 0x00006400000c000b */
[----:B01----:R-:W-:Y:S01]  /*31210*/  ENDCOLLECTIVE ;  /* 0x000000000000791b */ /* 0x003fe20003800000 */
.L_x_2167:
        /* <DEDUP_REMOVED lines=12> */
.L_x_2168:
[----:B------:R-:W-:Y:S02]  /*312e0*/  IMAD.MOV.U32 R13, RZ, RZ, R27 ;  /* 0x000000ffff0d7224 */ /* 0x000fe400078e001b */
[----:B------:R-:W-:Y:S02]  /*312f0*/  IMAD.MOV.U32 R12, RZ, RZ, 0x2 ;  /* 0x00000002ff0c7424 */ /* 0x000fe400078e00ff */
[----:B------:R-:W-:-:S07]  /*31300*/  IMAD.MOV.U32 R2, RZ, RZ, R14 ;  /* 0x000000ffff027224 */ /* 0x000fce00078e000e */
[----:B------:R-:W-:Y:S05]  /*31310*/  WARPSYNC.COLLECTIVE R15, `(.L_x_2169) ;  /* 0x000000000f087348 */ /* 0x000fea0003c00000 */
[----:B------:R0:W1:Y:S02]  /*31320*/  SHFL.IDX P6, R14, R13, R12, R11 ;  /* 0x0000000c0d0e7389 */ /* 0x00006400000c000b */
[----:B01----:R-:W-:Y:S01]  /*31330*/  ENDCOLLECTIVE ;  /* 0x000000000000791b */ /* 0x003fe20003800000 */
.L_x_2169:
        /* <DEDUP_REMOVED lines=12> */
.L_x_2170:
[----:B------:R-:W-:Y:S02]  /*31400*/  IMAD.MOV.U32 R13, RZ, RZ, R27 ;  /* 0x000000ffff0d7224 */ /* 0x000fe400078e001b */
[----:B------:R-:W-:Y:S02]  /*31410*/  IMAD.MOV.U32 R12, RZ, RZ, 0x3 ;  /* 0x00000003ff0c7424 */ /* 0x000fe400078e00ff */
[----:B------:R-:W-:-:S07]  /*31420*/  IMAD.MOV.U32 R2, RZ, RZ, R14 ;  /* 0x000000ffff027224 */ /* 0x000fce00078e000e */
[----:B------:R-:W-:Y:S05]  /*31430*/  WARPSYNC.COLLECTIVE R15, `(.L_x_2171) ;  /* 0x000000000f087348 */ /* 0x000fea0003c00000 */
[----:B------:R0:W1:Y:S02]  /*31440*/  SHFL.IDX P6, R14, R13, R12, R11 ;  /* 0x0000000c0d0e7389 */ /* 0x00006400000c000b */
[----:B01----:R-:W-:Y:S01]  /*31450*/  ENDCOLLECTIVE ;  /* 0x000000000000791b */ /* 0x003fe20003800000 */
.L_x_2171:
        /* <DEDUP_REMOVED lines=12> */
.L_x_2172:
[----:B------:R-:W-:Y:S01]  /*31520*/  IMAD.MOV.U32 R2, RZ, RZ, R14 ;  /* 0x000000ffff027224 */ /* 0x000fe200078e000e */
[----:B------:R-:W-:Y:S06]  /*31530*/  BRA `(.L_x_2173) ;  /* 0xffffff8800207947 */ /* 0x000fec000383ffff */
.L_x_1933:
[----:B---3--:R3:W4:Y:S02]  /*31540*/  SYNCS.PHASECHK.TRANS64.TRYWAIT P0, [R0+URZ+0x22840], R10 ;  /* 0x0228400a000075a7 */ /* 0x008724000800017f */
[----:B----4-:R-:W-:Y:S05]  /*31550*/  @!P0 NANOSLEEP.SYNCS 0x989680 ;  /* 0x009896800000895d */ /* 0x010fea0003900000 */
[----:B------:R-:W4:Y:S02]  /*31560*/  @!P0 SYNCS.PHASECHK.TRANS64 P0, [R0+URZ+0x22840], R10 ;  /* 0x0228400a000085a7 */ /* 0x000f24000800007f */
[----:B----4-:R-:W-:Y:S05]  /*31570*/  @!P0 BRA `(.L_x_1933) ;  /* 0xfffffffc00f08947 */ /* 0x010fea000383ffff */
[----:B------:R-:W-:Y:S05]  /*31580*/  BRA `(.L_x_2174) ;  /* 0xffffff8800747947 */ /* 0x000fea000383ffff */
.L_x_1934:
        /* <DEDUP_REMOVED lines=8> */
.L_x_2176:
[----:B------:R-:W-:Y:S05]  /*31610*/  BSYNC B0 ;  /* 0x0000000000007941 */ /* 0x000fea0003800000 */
.L_x_2175:
[----:B------:R-:W-:Y:S01]  /*31620*/  IMAD.MOV.U32 R13, RZ, RZ, R7 ;  /* 0x000000ffff0d7224 */ /* 0x000fe200078e0007 */
[----:B------:R-:W-:Y:S01]  /*31630*/  MOV R3, R14 ;  /* 0x0000000e00037202 */ /* 0x000fe20000000f00 */
[----:B------:R-:W-:Y:S02]  /*31640*/  IMAD.MOV.U32 R12, RZ, RZ, RZ ;  /* 0x000000ffff0c7224 */ /* 0x000fe400078e00ff */
[----:B------:R-:W-:Y:S02]  /*31650*/  IMAD.MOV.U32 R11, RZ, RZ, 0x1c1f ;  /* 0x00001c1fff0b7424 */ /* 0x000fe400078e00ff */
[----:B------:R-:W-:Y:S02]  /*31660*/  IMAD.MOV.U32 R15, RZ, RZ, -0x1 ;  /* 0xffffffffff0f7424 */ /* 0x000fe400078e00ff */
[----:B------:R-:W-:-:S07]  /*31670*/  IMAD.IADD R6, R23, 0x1, R6 ;  /* 0x0000000117067824 */ /* 0x000fce00078e0206 */
[----:B------:R-:W-:Y:S05]  /*31680*/  WARPSYNC.COLLECTIVE R15, `(.L_x_2177) ;  /* 0x000000000f087348 */ /* 0x000fea0003c00000 */
[----:B------:R0:W1:Y:S02]  /*31690*/  SHFL.IDX P6, R14, R13, R12, R11 ;  /* 0x0000000c0d0e7389 */ /* 0x00006400000c000b */
[----:B01----:R-:W-:Y:S01]  /*316a0*/  ENDCOLLECTIVE ;  /* 0x000000000000791b */ /* 0x003fe20003800000 */
.L_x_2177:
[----:B------:R-:W-:Y:S02]  /*316b0*/  IMAD.MOV.U32 R13, RZ, RZ, R8 ;  /* 0x000000ffff0d7224 */ /* 0x000fe400078e0008 */
[----:B------:R-:W-:Y:S02]  /*316c0*/  IMAD.MOV.U32 R12, RZ, RZ, 0x1 ;  /* 0x00000001ff0c7424 */ /* 0x000fe400078e00ff */
[----:B------:R-:W-:-:S07]  /*316d0*/  IMAD.MOV.U32 R2, RZ, RZ, R14 ;  /* 0x000000ffff027224 */ /* 0x000fce00078e000e */
[----:B------:R-:W-:Y:S05]  /*316e0*/  WARPSYNC.COLLECTIVE R15, `(.L_x_2178) ;  /* 0x000000000f087348 */ /* 0x000fea0003c00000 */
[----:B------:R0:W1:Y:S02]  /*316f0*/  SHFL.IDX P6, R14, R13, R12, R11 ;  /* 0x0000000c0d0e7389 */ /* 0x00006400000c000b */
[----:B01----:R-:W-:Y:S01]  /*31700*/  ENDCOLLECTIVE ;  /* 0x000000000000791b */ /* 0x003fe20003800000 */
.L_x_2178:
        /* <DEDUP_REMOVED lines=13> */
.L_x_2179:
[----:B------:R-:W-:Y:S02]  /*317e0*/  IMAD.MOV.U32 R13, RZ, RZ, R8 ;  /* 0x000000ffff0d7224 */ /* 0x000fe400078e0008 */
[----:B------:R-:W-:Y:S02]  /*317f0*/  IMAD.MOV.U32 R12, RZ, RZ, 0x2 ;  /* 0x00000002ff0c7424 */ /* 0x000fe400078e00ff */
[----:B------:R-:W-:-:S07]  /*31800*/  IMAD.MOV.U32 R2, RZ, RZ, R14 ;  /* 0x000000ffff027224 */ /* 0x000fce00078e000e */
[----:B------:R-:W-:Y:S05]  /*31810*/  WARPSYNC.COLLECTIVE R15, `(.L_x_2180) ;  /* 0x000000000f087348 */ /* 0x000fea0003c00000 */
[----:B------:R0:W1:Y:S02]  /*31820*/  SHFL.IDX P6, R14, R13, R12, R11 ;  /* 0x0000000c0d0e7389 */ /* 0x00006400000c000b */
[----:B01----:R-:W-:Y:S01]  /*31830*/  ENDCOLLECTIVE ;  /* 0x000000000000791b */ /* 0x003fe20003800000 */
.L_x_2180:
        /* <DEDUP_REMOVED lines=13> */
.L_x_2181:
[----:B------:R-:W-:Y:S02]  /*31910*/  IMAD.MOV.U32 R13, RZ, RZ, R8 ;  /* 0x000000ffff0d7224 */ /* 0x000fe400078e0008 */
[----:B------:R-:W-:Y:S02]  /*31920*/  IMAD.MOV.U32 R12, RZ, RZ, 0x3 ;  /* 0x00000003ff0c7424 */ /* 0x000fe400078e00ff */
[----:B------:R-:W-:-:S07]  /*31930*/  IMAD.MOV.U32 R2, RZ, RZ, R14 ;  /* 0x000000ffff027224 */ /* 0x000fce00078e000e */
[----:B------:R-:W-:Y:S05]  /*31940*/  WARPSYNC.COLLECTIVE R15, `(.L_x_2182) ;  /* 0x000000000f087348 */ /* 0x000fea0003c00000 */
[----:B------:R0:W1:Y:S02]  /*31950*/  SHFL.IDX P6, R14, R13, R12, R11 ;  /* 0x0000000c0d0e7389 */ /* 0x00006400000c000b */
[----:B01----:R-:W-:Y:S01]  /*31960*/  ENDCOLLECTIVE ;  /* 0x000000000000791b */ /* 0x003fe20003800000 */
.L_x_2182:
        /* <DEDUP_REMOVED lines=13> */
.L_x_2183:
[----:B------:R-:W-:Y:S01]  /*31a40*/  MOV R2, R14 ;  /* 0x0000000e00027202 */ /* 0x000fe20000000f00 */
[----:B------:R-:W-:Y:S06]  /*31a50*/  BRA `(.L_x_2184) ;  /* 0xffffff8800007947 */ /* 0x000fec000383ffff */
.L_x_1939:
[----:B0-----:R0:W2:Y:S02]  /*31a60*/  SYNCS.PHASECHK.TRANS64.TRYWAIT P1, [R17+URZ+0x22870], R0 ;  /* 0x02287000110075a7 */ /* 0x0010a4000802017f */
[----:B--2---:R-:W-:Y:S05]  /*31a70*/  @!P1 NANOSLEEP.SYNCS 0x989680 ;  /* 0x009896800000995d */ /* 0x004fea0003900000 */
[----:B------:R-:W2:Y:S02]  /*31a80*/  @!P1 SYNCS.PHASECHK.TRANS64 P1, [R17+URZ+0x22870], R0 ;  /* 0x02287000110095a7 */ /* 0x000ea4000802007f */
[----:B--2---:R-:W-:Y:S05]  /*31a90*/  @!P1 BRA `(.L_x_1939) ;  /* 0xfffffffc00f09947 */ /* 0x004fea000383ffff */
[----:B------:R-:W-:Y:S05]  /*31aa0*/  BRA `(.L_x_2185) ;  /* 0xffffff88006c7947 */ /* 0x000fea000383ffff */
.L_x_1941:
[----:B0-----:R0:W2:Y:S02]  /*31ab0*/  SYNCS.PHASECHK.TRANS64.TRYWAIT P1, [R17+URZ+0x22860], R0 ;  /* 0x02286000110075a7 */ /* 0x0010a4000802017f */
[----:B--2---:R-:W-:Y:S05]  /*31ac0*/  @!P1 NANOSLEEP.SYNCS 0x989680 ;  /* 0x009896800000995d */ /* 0x004fea0003900000 */
[----:B------:R-:W2:Y:S02]  /*31ad0*/  @!P1 SYNCS.PHASECHK.TRANS64 P1, [R17+URZ+0x22860], R0 ;  /* 0x02286000110095a7 */ /* 0x000ea4000802007f */
[----:B--2---:R-:W-:Y:S05]  /*31ae0*/  @!P1 BRA `(.L_x_1941) ;  /* 0xfffffffc00f09947 */ /* 0x004fea000383ffff */
[----:B------:R-:W-:Y:S05]  /*31af0*/  BRA `(.L_x_2186) ;  /* 0xffffff88007c7947 */ /* 0x000fea000383ffff */
.L_x_1949:
[----:B-1----:R1:W2:Y:S02]  /*31b00*/  SYNCS.PHASECHK.TRANS64.TRYWAIT P1, [R17+URZ+0x22870], R0 ;  /* 0x02287000110075a7 */ /* 0x0022a4000802017f */
[----:B--2---:R-:W-:Y:S05]  /*31b10*/  @!P1 NANOSLEEP.SYNCS 0x989680 ;  /* 0x009896800000995d */ /* 0x004fea0003900000 */
[----:B------:R-:W2:Y:S02]  /*31b20*/  @!P1 SYNCS.PHASECHK.TRANS64 P1, [R17+URZ+0x22870], R0 ;  /* 0x02287000110095a7 */ /* 0x000ea4000802007f */
[----:B--2---:R-:W-:Y:S05]  /*31b30*/  @!P1 BRA `(.L_x_1949) ;  /* 0xfffffffc00f09947 */ /* 0x004fea000383ffff */
[----:B------:R-:W-:Y:S05]  /*31b40*/  BRA `(.L_x_2187) ;  /* 0xffffff9000147947 */ /* 0x000fea000383ffff */
.L_x_1951:
[----:B-1----:R1:W2:Y:S02]  /*31b50*/  SYNCS.PHASECHK.TRANS64.TRYWAIT P1, [R17+URZ+0x22860], R0 ;  /* 0x02286000110075a7 */ /* 0x0022a4000802017f */
[----:B--2---:R-:W-:Y:S05]  /*31b60*/  @!P1 NANOSLEEP.SYNCS 0x989680 ;  /* 0x009896800000995d */ /* 0x004fea0003900000 */
[----:B------:R-:W2:Y:S02]  /*31b70*/  @!P1 SYNCS.PHASECHK.TRANS64 P1, [R17+URZ+0x22860], R0 ;  /* 0x02286000110095a7 */ /* 0x000ea4000802007f */
[----:B--2---:R-:W-:Y:S05]  /*31b80*/  @!P1 BRA `(.L_x_1951) ;  /* 0xfffffffc00f09947 */ /* 0x004fea000383ffff */
[----:B------:R-:W-:Y:S05]  /*31b90*/  BRA `(.L_x_2188) ;  /* 0xffffff9000207947 */ /* 0x000fea000383ffff */
.L_x_1956:
        /* <DEDUP_REMOVED lines=8> */
.L_x_2190:
[----:B------:R-:W-:Y:S05]  /*31c20*/  BSYNC B0 ;  /* 0x0000000000007941 */ /* 0x000fea0003800000 */
.L_x_2189:
[----:B------:R-:W-:Y:S02]  /*31c30*/  IMAD.MOV.U32 R13, RZ, RZ, R16 ;  /* 0x000000ffff0d7224 */ /* 0x000fe400078e0010 */
[----:B------:R-:W-:Y:S02]  /*31c40*/  IMAD.MOV.U32 R12, RZ, RZ, 0x1 ;  /* 0x00000001ff0c7424 */ /* 0x000fe400078e00ff */
[----:B------:R-:W-:Y:S02]  /*31c50*/  IMAD.MOV.U32 R11, RZ, RZ, 0x1f ;  /* 0x0000001fff0b7424 */ /* 0x000fe400078e00ff */
[----:B------:R-:W-:Y:S02]  /*31c60*/  IMAD.MOV.U32 R15, RZ, RZ, -0x1 ;  /* 0xffffffffff0f7424 */ /* 0x000fe400078e00ff */
[----:B------:R-:W-:Y:S02]  /*31c70*/  IMAD.IADD R9, R19, 0x1, R8 ;  /* 0x0000000113097824 */ /* 0x000fe400078e0208 */
[----:B------:R-:W-:-:S07]  /*31c80*/  IMAD.MOV.U32 R0, RZ, RZ, R14 ;  /* 0x000000ffff007224 */ /* 0x000fce00078e000e */
[----:B------:R-:W-:Y:S05]  /*31c90*/  WARPSYNC.COLLECTIVE R15, `(.L_x_2191) ;  /* 0x000000000f087348 */ /* 0x000fea0003c00000 */
[----:B------:R0:W1:Y:S02]  /*31ca0*/  SHFL.IDX P6, R14, R13, R12, R11 ;  /* 0x0000000c0d0e7389 */ /* 0x00006400000c000b */
[----:B01----:R-:W-:Y:S01]  /*31cb0*/  ENDCOLLECTIVE ;  /* 0x000000000000791b */ /* 0x003fe20003800000 */
.L_x_2191:
[----:B------:R-:W-:Y:S02]  /*31cc0*/  ULDC UR4, c[0x0][0xc3c] ;  /* 0x00030f0000047ab9 */ /* 0x000fe40000000800 */
[----:B------:R-:W-:-:S13]  /*31cd0*/  ISETP.GE.OR P1, PT, R9, UR4, !P0 ;  /* 0x0000000409007c0c */ /* 0x000fda000c726670 */
[----:B------:R-:W0:Y:S08]  /*31ce0*/  @!P1 LDC.64 R2, c[0x0][0xc80] ;  /* 0x00032000ff029b82 */ /* 0x000e300000000a00 */
[----:B------:R-:W1:Y:S01]  /*31cf0*/  @!P1 LDC.64 R4, c[0x0][0xc78] ;  /* 0x00031e00ff049b82 */ /* 0x000e620000000a00 */
[----:B------:R-:W-:Y:S01]  /*31d00*/  CS2R R16, SRZ ;  /* 0x0000000000107805 */ /* 0x000fe2000001ff00 */
[----:B------:R-:W-:-:S02]  /*31d10*/  IMAD.MOV.U32 R11, RZ, RZ, RZ ;  /* 0x000000ffff0b7224 */ /* 0x000fc400078e00ff */
[----:B------:R-:W-:Y:S02]  /*31d20*/  IMAD.MOV.U32 R6, RZ, RZ, R14 ;  /* 0x000000ffff067224 */ /* 0x000fe400078e000e */
[----:B0-----:R-:W-:-:S05]  /*31d30*/  @!P1 IMAD.WIDE R2, R9, 0x4, R2 ;  /* 0x0000000409029825 */ /* 0x001fca00078e0202 */
[----:B------:R1:W2:Y:S02]  /*31d40*/  @!P1 LDG.E R7, desc[UR42][R2.64] ;  /* 0x0000002a02079981 */ /* 0x0002a4000c1e1900 */
[----:B-1----:R-:W-:-:S05]  /*31d50*/  @!P1 IMAD.WIDE R2, R9, 0x4, R4 ;  /* 0x0000000409029825 */ /* 0x002fca00078e0204 */
[----:B------:R-:W3:Y:S01]  /*31d60*/  @!P1 LDG.E R4, desc[UR42][R2.64] ;  /* 0x0000002a02049981 */ /* 0x000ee2000c1e1900 */
[----:B------:R-:W-:Y:S01]  /*31d70*/  IMAD.MOV.U32 R5, RZ, RZ, RZ ;  /* 0x000000ffff057224 */ /* 0x000fe200078e00ff */
[C---:B------:R-:W-:Y:S02]  /*31d80*/  ISETP.GE.U32.AND P2, PT, R8.reuse, 0x2, PT ;  /* 0x000000020800780c */ /* 0x040fe40003f46070 */
[C---:B------:R-:W-:Y:S02]  /*31d90*/  ISETP.GE.U32.AND P3, PT, R8.reuse, 0x4, PT ;  /* 0x000000040800780c */ /* 0x040fe40003f66070 */
[C---:B------:R-:W-:Y:S02]  /*31da0*/  ISETP.GE.U32.AND P4, PT, R8.reuse, 0x8, PT ;  /* 0x000000080800780c */ /* 0x040fe40003f86070 */
[C---:B------:R-:W-:Y:S01]  /*31db0*/  ISETP.GE.U32.AND P5, PT, R8.reuse, 0x10, PT ;  /* 0x000000100800780c */ /* 0x040fe20003fa6070 */
[----:B--2---:R-:W-:Y:S02]  /*31dc0*/  @!P1 IMAD.MOV.U32 R17, RZ, RZ, R7 ;  /* 0x000000ffff119224 */ /* 0x004fe400078e0007 */
[----:B---3--:R-:W-:Y:S01]  /*31dd0*/  @!P1 IMAD.MOV.U32 R5, RZ, RZ, R4 ;  /* 0x000000ffff059224 */ /* 0x008fe200078e0004 */
[----:B------:R-:W-:-:S03]  /*31de0*/  ISETP.NE.AND P1, PT, R8, RZ, PT ;  /* 0x000000ff0800720c */ /* 0x000fc60003f25270 */
[----:B------:R-:W-:-:S10]  /*31df0*/  IMAD R13, R5, R17, RZ ;  /* 0x00000011050d7224 */ /* 0x000fd400078e02ff */
[----:B------:R-:W-:Y:S05]  /*31e00*/  WARPSYNC.COLLECTIVE R15, `(.L_x_2192) ;  /* 0x000000000f087348 */ /* 0x000fea0003c00000 */
[----:B------:R0:W1:Y:S02]  /*31e10*/  SHFL.UP P6, R14, R13, R12, R11 ;  /* 0x0400000c0d0e7389 */ /* 0x00006400000c000b */
[----:B01----:R-:W-:Y:S01]  /*31e20*/  ENDCOLLECTIVE ;  /* 0x000000000000791b */ /* 0x003fe20003800000 */
.L_x_2192:
[----:B------:R-:W-:Y:S01]  /*31e30*/  IMAD.MOV.U32 R12, RZ, RZ, 0x2 ;  /* 0x00000002ff0c7424 */ /* 0x000fe200078e00ff */
[----:B------:R-:W-:-:S05]  /*31e40*/  SEL R4, R14, RZ, P1 ;  /* 0x000000ff0e047207 */ /* 0x000fca0000800000 */
[----:B------:R-:W-:-:S04]  /*31e50*/  IMAD.IADD R4, R13, 0x1, R4 ;  /* 0x000000010d047824 */ /* 0x000fc800078e0204 */
[----:B------:R-:W-:-:S07]  /*31e60*/  IMAD.MOV.U32 R13, RZ, RZ, R4 ;  /* 0x000000ffff0d7224 */ /* 0x000fce00078e0004 */
[----:B------:R-:W-:Y:S05]  /*31e70*/  WARPSYNC.COLLECTIVE R15, `(.L_x_2193) ;  /* 0x000000000f087348 */ /* 0x000fea0003c00000 */
[----:B------:R0:W1:Y:S02]  /*31e80*/  SHFL.UP P6, R14, R13, R12, R11 ;  /* 0x0400000c0d0e7389 */ /* 0x00006400000c000b */
[----:B01----:R-:W-:Y:S01]  /*31e90*/  ENDCOLLECTIVE ;  /* 0x000000000000791b */ /* 0x003fe20003800000 */
.L_x_2193:
[----:B------:R-:W-:Y:S01]  /*31ea0*/  IMAD.MOV.U32 R12, RZ, RZ, 0x4 ;  /* 0x00000004ff0c7424 */ /* 0x000fe200078e00ff */
[----:B------:R-:W-:-:S05]  /*31eb0*/  SEL R3, R14, RZ, P2 ;  /* 0x000000ff0e037207 */ /* 0x000fca0001000000 */
[----:B------:R-:W-:-:S04]  /*31ec0*/  IMAD.IADD R2, R4, 0x1, R3 ;  /* 0x0000000104027824 */ /* 0x000fc800078e0203 */
[----:B------:R-:W-:-:S07]  /*31ed0*/  IMAD.MOV.U32 R13, RZ, RZ, R2 ;  /* 0x000000ffff0d7224 */ /* 0x000fce00078e0002 */
[----:B------:R-:W-:Y:S05]  /*31ee0*/  WARPSYNC.COLLECTIVE R15, `(.L_x_2194) ;  /* 0x000000000f087348 */ /* 0x000fea0003c00000 */
[----:B------:R0:W1:Y:S02]  /*31ef0*/  SHFL.UP P6, R14, R13, R12, R11 ;  /* 0x0400000c0d0e7389 */ /* 0x00006400000c000b */
[----:B01----:R-:W-:Y:S01]  /*31f00*/  ENDCOLLECTIVE ;  /* 0x000000000000791b */ /* 0x003fe20003800000 */
.L_x_2194:
[----:B------:R-:W-:Y:S02]  /*31f10*/  MOV R12, 0x8 ;  /* 0x00000008000c7802 */ /* 0x000fe40000000f00 */
[----:B------:R-:W-:-:S05]  /*31f20*/  SEL R3, R14, RZ, P3 ;  /* 0x000000ff0e037207 */ /* 0x000fca0001800000 */
[----:B------:R-:W-:-:S04]  /*31f30*/  IMAD.IADD R3, R2, 0x1, R3 ;  /* 0x0000000102037824 */ /* 0x000fc800078e0203 */
[----:B------:R-:W-:-:S07]  /*31f40*/  IMAD.MOV.U32 R13, RZ, RZ, R3 ;  /* 0x000000ffff0d7224 */ /* 0x000fce00078e0003 */
[----:B------:R-:W-:Y:S05]  /*31f50*/  WARPSYNC.COLLECTIVE R15, `(.L_x_2195) ;  /* 0x000000000f087348 */ /* 0x000fea0003c00000 */
[----:B------:R0:W1:Y:S02]  /*31f60*/  SHFL.UP P6, R14, R13, R12, R11 ;  /* 0x0400000c0d0e7389 */ /* 0x00006400000c000b */
[----:B01----:R-:W-:Y:S01]  /*31f70*/  ENDCOLLECTIVE ;  /* 0x000000000000791b */ /* 0x003fe20003800000 */
.L_x_2195:
[----:B------:R-:W-:Y:S01]  /*31f80*/  IMAD.MOV.U32 R12, RZ, RZ, 0x10 ;  /* 0x00000010ff0c7424 */ /* 0x000fe200078e00ff */
[----:B------:R-:W-:-:S05]  /*31f90*/  SEL R4, R14, RZ, P4 ;  /* 0x000000ff0e047207 */ /* 0x000fca0002000000 */
[----:B------:R-:W-:-:S04]  /*31fa0*/  IMAD.IADD R4, R3, 0x1, R4 ;  /* 0x0000000103047824 */ /* 0x000fc800078e0204 */
[----:B------:R-:W-:-:S07]  /*31fb0*/  IMAD.MOV.U32 R13, RZ, RZ, R4 ;  /* 0x000000ffff0d7224 */ /* 0x000fce00078e0004 */
[----:B------:R-:W-:Y:S05]  /*31fc0*/  WARPSYNC.COLLECTIVE R15, `(.L_x_2196) ;  /* 0x000000000f087348 */ /* 0x000fea0003c00000 */
[----:B------:R0:W1:Y:S02]  /*31fd0*/  SHFL.UP P6, R14, R13, R12, R11 ;  /* 0x0400000c0d0e7389 */ /* 0x00006400000c000b */
[----:B01----:R-:W-:Y:S01]  /*31fe0*/  ENDCOLLECTIVE ;  /* 0x000000000000791b */ /* 0x003fe20003800000 */
.L_x_2196:
[----:B------:R-:W-:Y:S02]  /*31ff0*/  IMAD.MOV.U32 R12, RZ, RZ, 0x1f ;  /* 0x0000001fff0c7424 */ /* 0x000fe400078e00ff */
[----:B------:R-:W-:Y:S01]  /*32000*/  IMAD.MOV.U32 R11, RZ, RZ, 0x1f ;  /* 0x0000001fff0b7424 */ /* 0x000fe200078e00ff */
[----:B------:R-:W-:-:S05]  /*32010*/  SEL R3, R14, RZ, P5 ;  /* 0x000000ff0e037207 */ /* 0x000fca0002800000 */
[----:B------:R-:W-:-:S04]  /*32020*/  IMAD.IADD R2, R4, 0x1, R3 ;  /* 0x0000000104027824 */ /* 0x000fc800078e0203 */
[----:B------:R-:W-:-:S07]  /*32030*/  IMAD.MOV.U32 R13, RZ, RZ, R2 ;  /* 0x000000ffff0d7224 */ /* 0x000fce00078e0002 */
[----:B------:R-:W-:Y:S05]  /*32040*/  WARPSYNC.COLLECTIVE R15, `(.L_x_2197) ;  /* 0x000000000f087348 */ /* 0x000fea0003c00000 */
[----:B------:R0:W1:Y:S02]  /*32050*/  SHFL.IDX P6, R14, R13, R12, R11 ;  /* 0x0000000c0d0e7389 */ /* 0x00006400000c000b */
[----:B01----:R-:W-:Y:S01]  /*32060*/  ENDCOLLECTIVE ;  /* 0x000000000000791b */ /* 0x003fe20003800000 */
.L_x_2197:
[----:B------:R-:W-:Y:S05]  /*32070*/  BRA `(.L_x_2198) ;  /* 0xffffff94000c7947 */ /* 0x000fea000383ffff */
.L_x_1959:
[----:B------:R-:W-:Y:S01]  /*32080*/  BSSY B0, `(.L_x_2199) ;  /* 0x0000007000007945 */ /* 0x000fe20003800000 */
[----:B------:R-:W-:Y:S02]  /*32090*/  IMAD.MOV.U32 R12, RZ, RZ, 0x1 ;  /* 0x00000001ff0c7424 */ /* 0x000fe400078e00ff */
[----:B------:R-:W-:Y:S02]  /*320a0*/  IMAD.MOV.U32 R11, RZ, RZ, RZ ;  /* 0x000000ffff0b7224 */ /* 0x000fe400078e00ff */
[----:B------:R-:W-:-:S07]  /*320b0*/  IMAD.MOV.U32 R15, RZ, RZ, -0x1 ;  /* 0xffffffffff0f7424 */ /* 0x000fce00078e00ff */
[----:B------:R-:W-:Y:S05]  /*320c0*/  WARPSYNC.COLLECTIVE R15, `(.L_x_2200) ;  /* 0x000000000f087348 */ /* 0x000fea0003c00000 */
[----:B------:R0:W1:Y:S02]  /*320d0*/  SHFL.UP P6, R14, R13, R12, R11 ;  /* 0x0400000c0d0e7389 */ /* 0x00006400000c000b */
[----:B01----:R-:W-:Y:S01]  /*320e0*/  ENDCOLLECTIVE ;  /* 0x000000000000791b */ /* 0x003fe20003800000 */
.L_x_2200:
[----:B------:R-:W-:Y:S05]  /*320f0*/  BSYNC B0 ;  /* 0x0000000000007941 */ /* 0x000fea0003800000 */
.L_x_2199:
[----:B------:R-:W-:Y:S01]  /*32100*/  SEL R14, R14, RZ, P1 ;  /* 0x000000ff0e0e7207 */ /* 0x000fe20000800000 */
[----:B------:R-:W-:Y:S02]  /*32110*/  IMAD.MOV.U32 R12, RZ, RZ, 0x2 ;  /* 0x00000002ff0c7424 */ /* 0x000fe400078e00ff */
[----:B------:R-:W-:Y:S02]  /*32120*/  IMAD.MOV.U32 R11, RZ, RZ, RZ ;  /* 0x000000ffff0b7224 */ /* 0x000fe400078e00ff */
[----:B------:R-:W-:Y:S02]  /*32130*/  IMAD.IADD R13, R13, 0x1, R14 ;  /* 0x000000010d0d7824 */ /* 0x000fe400078e020e */
[----:B------:R-:W-:-:S07]  /*32140*/  IMAD.MOV.U32 R15, RZ, RZ, -0x1 ;  /* 0xffffffffff0f7424 */ /* 0x000fce00078e00ff */
[----:B------:R-:W-:Y:S05]  /*32150*/  WARPSYNC.COLLECTIVE R15, `(.L_x_2201) ;  /* 0x000000000f087348 */ /* 0x000fea0003c00000 */
[----:B------:R0:W1:Y:S02]  /*32160*/  SHFL.UP P6, R14, R13, R12, R11 ;  /* 0x0400000c0d0e7389 */ /* 0x00006400000c000b */
[----:B01----:R-:W-:Y:S01]  /*32170*/  ENDCOLLECTIVE ;  /* 0x000000000000791b */ /* 0x003fe20003800000 */
.L_x_2201:
[----:B------:R-:W-:Y:S01]  /*32180*/  IMAD.MOV.U32 R12, RZ, RZ, 0x4 ;  /* 0x00000004ff0c7424 */ /* 0x000fe200078e00ff */
[----:B------:R-:W-:-:S05]  /*32190*/  SEL R14, R14, RZ, P2 ;  /* 0x000000ff0e0e7207 */ /* 0x000fca0001000000 */
[----:B------:R-:W-:-:S04]  /*321a0*/  IMAD.IADD R3, R13, 0x1, R14 ;  /* 0x000000010d037824 */ /* 0x000fc800078e020e */
[----:B------:R-:W-:-:S07]  /*321b0*/  IMAD.MOV.U32 R13, RZ, RZ, R3 ;  /* 0x000000ffff0d7224 */ /* 0x000fce00078e0003 */
[----:B------:R-:W-:Y:S05]  /*321c0*/  WARPSYNC.COLLECTIVE R15, `(.L_x_2202) ;  /* 0x000000000f087348 */ /* 0x000fea0003c00000 */
[----:B------:R0:W1:Y:S02]  /*321d0*/  SHFL.UP P6, R14, R13, R12, R11 ;  /* 0x0400000c0d0e7389 */ /* 0x00006400000c000b */
[----:B01----:R-:W-:Y:S01]  /*321e0*/  ENDCOLLECTIVE ;  /* 0x000000000000791b */ /* 0x003fe20003800000 */
.L_x_2202:
[----:B------:R-:W-:Y:S01]  /*321f0*/  IMAD.MOV.U32 R12, RZ, RZ, 0x8 ;  /* 0x00000008ff0c7424 */ /* 0x000fe200078e00ff */
[----:B------:R-:W-:-:S05]  /*32200*/  SEL R4, R14, RZ, P3 ;  /* 0x000000ff0e047207 */ /* 0x000fca0001800000 */
[----:B------:R-:W-:-:S04]  /*32210*/  IMAD.IADD R4, R3, 0x1, R4 ;  /* 0x0000000103047824 */ /* 0x000fc800078e0204 */
[----:B------:R-:W-:-:S07]  /*32220*/  IMAD.MOV.U32 R13, RZ, RZ, R4 ;  /* 0x000000ffff0d7224 */ /* 0x000fce00078e0004 */
[----:B------:R-:W-:Y:S05]  /*32230*/  WARPSYNC.COLLECTIVE R15, `(.L_x_2203) ;  /* 0x000000000f087348 */ /* 0x000fea0003c00000 */
[----:B------:R0:W1:Y:S02]  /*32240*/  SHFL.UP P6, R14, R13, R12, R11 ;  /* 0x0400000c0d0e7389 */ /* 0x00006400000c000b */
[----:B01----:R-:W-:Y:S01]  /*32250*/  ENDCOLLECTIVE ;  /* 0x000000000000791b */ /* 0x003fe20003800000 */
.L_x_2203:
[----:B------:R-:W-:Y:S01]  /*32260*/  IMAD.MOV.U32 R12, RZ, RZ, 0x10 ;  /* 0x00000010ff0c7424 */ /* 0x000fe200078e00ff */
[----:B------:R-:W-:-:S05]  /*32270*/  SEL R7, R14, RZ, P4 ;  /* 0x000000ff0e077207 */ /* 0x000fca0002000000 */
[----:B------:R-:W-:-:S04]  /*32280*/  IMAD.IADD R7, R4, 0x1, R7 ;  /* 0x0000000104077824 */ /* 0x000fc800078e0207 */
[----:B------:R-:W-:-:S07]  /*32290*/  IMAD.MOV.U32 R13, RZ, RZ, R7 ;  /* 0x000000ffff0d7224 */ /* 0x000fce00078e0007 */
[----:B------:R-:W-:Y:S05]  /*322a0*/  WARPSYNC.COLLECTIVE R15, `(.L_x_2204) ;  /* 0x000000000f087348 */ /* 0x000fea0003c00000 */
[----:B------:R0:W1:Y:S02]  /*322b0*/  SHFL.UP P6, R14, R13, R12, R11 ;  /* 0x0400000c0d0e7389 */ /* 0x00006400000c000b */
[----:B01----:R-:W-:Y:S01]  /*322c0*/  ENDCOLLECTIVE ;  /* 0x000000000000791b */ /* 0x003fe20003800000 */
.L_x_2204:
        /* <DEDUP_REMOVED lines=8> */
.L_x_2205:
[----:B------:R-:W-:Y:S05]  /*32350*/  BRA `(.L_x_2206) ;  /* 0xffffff9000f87947 */ /* 0x000fea000383ffff */
.L_x_1961:
[----:B------:R-:W-:Y:S01]  /*32360*/  BSSY B0, `(.L_x_2207) ;  /* 0x0000006000007945 */ /* 0x000fe20003800000 */
[----:B------:R-:W-:Y:S01]  /*32370*/  PLOP3.LUT P6, PT, P6, PT, PT, 0x8, 0x0 ;  /* 0x000000000000781c */ /* 0x000fe200037ce170 */
[----:B------:R-:W-:-:S12]  /*32380*/  IMAD.MOV.U32 R15, RZ, RZ, -0x1 ;  /* 0xffffffffff0f7424 */ /* 0x000fd800078e00ff */
[----:B0-----:R-:W-:Y:S05]  /*32390*/  WARPSYNC.COLLECTIVE R15, `(.L_x_2208) ;  /* 0x000000000f087348 */ /* 0x001fea0003c00000 */
[----:B------:R-:W-:Y:S01]  /*323a0*/  VOTE.ANY R14, PT, P6 ;  /* 0x00000000000e7806 */ /* 0x000fe200030e0100 */
[----:B0-----:R-:W-:Y:S06]  /*323b0*/  ENDCOLLECTIVE ;  /* 0x000000000000791b */ /* 0x001fec0003800000 */
.L_x_2208:
[----:B------:R-:W-:Y:S05]  /*323c0*/  BSYNC B0 ;  /* 0x0000000000007941 */ /* 0x000fea0003800000 */
.L_x_2207:
[----:B------:R-:W-:Y:S02]  /*323d0*/  IMAD.MOV.U32 R3, RZ, RZ, R14 ;  /* 0x000000ffff037224 */ /* 0x000fe400078e000e */
[----:B------:R-:W-:Y:S02]  /*323e0*/  IMAD.MOV.U32 R13, RZ, RZ, R17 ;  /* 0x000000ffff0d7224 */ /* 0x000fe400078e0011 */
[----:B------:R-:W0:Y:S01]  /*323f0*/  POPC R7, R3 ;  /* 0x0000000300077309 */ /* 0x000e220000000000 */
[----:B------:R-:W-:Y:S02]  /*32400*/  IMAD.MOV.U32 R11, RZ, RZ, 0x1f ;  /* 0x0000001fff0b7424 */ /* 0x000fe400078e00ff */
[----:B------:R-:W-:Y:S02]  /*32410*/  IMAD.MOV.U32 R15, RZ, RZ, -0x1 ;  /* 0xffffffffff0f7424 */ /* 0x000fe400078e00ff */
[----:B0-----:R-:W-:Y:S02]  /*32420*/  IMAD.MOV.U32 R12, RZ, RZ, R7 ;  /* 0x000000ffff0c7224 */ /* 0x001fe400078e0007 */
[----:B------:R-:W-:-:S07]  /*32430*/  IMAD.IADD R19, R7, 0x1, R19 ;  /* 0x0000000107137824 */ /* 0x000fce00078e0213 */
[----:B------:R-:W-:Y:S05]  /*32440*/  WARPSYNC.COLLECTIVE R15, `(.L_x_2209) ;  /* 0x000000000f087348 */ /* 0x000fea0003c00000 */
[----:B------:R0:W1:Y:S02]  /*32450*/  SHFL.IDX P6, R14, R13, R12, R11 ;  /* 0x0000000c0d0e7389 */ /* 0x00006400000c000b */
[----:B01----:R-:W-:Y:S01]  /*32460*/  ENDCOLLECTIVE ;  /* 0x000000000000791b */ /* 0x003fe20003800000 */
.L_x_2209:
[----:B------:R-:W-:Y:S02]  /*32470*/  IMAD.MOV.U32 R13, RZ, RZ, R5 ;  /* 0x000000ffff0d7224 */ /* 0x000fe400078e0005 */
[----:B------:R-:W-:-:S07]  /*32480*/  IMAD.MOV.U32 R17, RZ, RZ, R14 ;  /* 0x000000ffff117224 */ /* 0x000fce00078e000e */
[----:B------:R-:W-:Y:S05]  /*32490*/  WARPSYNC.COLLECTIVE R15, `(.L_x_2210) ;  /* 0x000000000f087348 */ /* 0x000fea0003c00000 */
[----:B------:R0:W1:Y:S02]  /*324a0*/  SHFL.IDX P6, R14, R13, R12, R11 ;  /* 0x0000000c0d0e7389 */ /* 0x00006400000c000b */
[----:B01----:R-:W-:Y:S01]  /*324b0*/  ENDCOLLECTIVE ;  /* 0x000000000000791b */ /* 0x003fe20003800000 */
.L_x_2210:
[----:B------:R-:W-:Y:S01]  /*324c0*/  IMAD.MOV.U32 R5, RZ, RZ, R14 ;  /* 0x000000ffff057224 */ /* 0x000fe200078e000e */
[----:B------:R-:W-:Y:S06]  /*324d0*/  BRA `(.L_x_2211) ;  /* 0xffffff9000d87947 */ /* 0x000fec000383ffff */
.L_x_1963:
[----:B------:R-:W-:Y:S01]  /*324e0*/  BSSY B0, `(.L_x_2212) ;  /* 0x0000007000007945 */ /* 0x000fe20003800000 */
[----:B------:R-:W-:Y:S02]  /*324f0*/  IMAD.MOV.U32 R13, RZ, RZ, R2 ;  /* 0x000000ffff0d7224 */ /* 0x000fe400078e0002 */
[----:B------:R-:W-:Y:S02]  /*32500*/  IMAD.MOV.U32 R11, RZ, RZ, 0x1f ;  /* 0x0000001fff0b7424 */ /* 0x000fe400078e00ff */
[----:B------:R-:W-:-:S07]  /*32510*/  IMAD.MOV.U32 R15, RZ, RZ, -0x1 ;  /* 0xffffffffff0f7424 */ /* 0x000fce00078e00ff */
[----:B0123--:R-:W-:Y:S05]  /*32520*/  WARPSYNC.COLLECTIVE R15, `(.L_x_2213) ;  /* 0x000000000f087348 */ /* 0x00ffea0003c00000 */
[----:B------:R4:W0:Y:S02]  /*32530*/  SHFL.IDX P6, R14, R13, R12, R11 ;  /* 0x0000000c0d0e7389 */ /* 0x00082400000c000b */
[----:B01234-:R-:W-:Y:S01]  /*32540*/  ENDCOLLECTIVE ;  /* 0x000000000000791b */ /* 0x01ffe20003800000 */
.L_x_2213:
[----:B------:R-:W-:Y:S05]  /*32550*/  BSYNC B0 ;  /* 0x0000000000007941 */ /* 0x000fea0003800000 */
.L_x_2212:
[----:B------:R-:W-:Y:S01]  /*32560*/  IMAD.MOV.U32 R16, RZ, RZ, R14 ;  /* 0x000000ffff107224 */ /* 0x000fe200078e000e */
[----:B------:R-:W-:Y:S06]  /*32570*/  BRA `(.L_x_1962) ;  /* 0xffffff9000c87947 */ /* 0x000fec000383ffff */
.L_x_1969:
[----:B0-----:R0:W1:Y:S02]  /*32580*/  SYNCS.PHASECHK.TRANS64.TRYWAIT P0, [R7+URZ+0x22820], R0 ;  /* 0x02282000070075a7 */ /* 0x001064000800017f */
[----:B-1----:R-:W-:Y:S05]  /*32590*/  @!P0 NANOSLEEP.SYNCS 0x989680 ;  /* 0x009896800000895d */ /* 0x002fea0003900000 */
[----:B------:R-:W1:Y:S02]  /*325a0*/  @!P0 SYNCS.PHASECHK.TRANS64 P0, [R7+URZ+0x22820], R0 ;  /* 0x02282000070085a7 */ /* 0x000e64000800007f */
[----:B-1----:R-:W-:Y:S05]  /*325b0*/  @!P0 BRA `(.L_x_1969) ;  /* 0xfffffffc00f08947 */ /* 0x002fea000383ffff */
[----:B------:R-:W-:Y:S05]  /*325c0*/  BRA `(.L_x_2214) ;  /* 0xffffff9c002c7947 */ /* 0x000fea000383ffff */
.L_x_1970:
[----:B------:R-:W1:Y:S01]  /*325d0*/  S2R R2, SR_TID.X ;  /* 0x0000000000027919 */ /* 0x000e620000002100 */
[----:B------:R-:W-:Y:S01]  /*325e0*/  BSSY B0, `(.L_x_2215) ;  /* 0x000000a000007945 */ /* 0x000fe20003800000 */
[----:B------:R-:W-:Y:S02]  /*325f0*/  IMAD.MOV.U32 R12, RZ, RZ, RZ ;  /* 0x000000ffff0c7224 */ /* 0x000fe400078e00ff */
[----:B------:R-:W-:Y:S02]  /*32600*/  IMAD.MOV.U32 R11, RZ, RZ, 0x1f ;  /* 0x0000001fff0b7424 */ /* 0x000fe400078e00ff */
[----:B------:R-:W-:Y:S01]  /*32610*/  IMAD.MOV.U32 R15, RZ, RZ, -0x1 ;  /* 0xffffffffff0f7424 */ /* 0x000fe200078e00ff */
[----:B-1----:R-:W-:-:S04]  /*32620*/  SHF.R.U32.HI R2, RZ, 0x5, R2 ;  /* 0x00000005ff027819 */ /* 0x002fc80000011602 */
[----:B------:R-:W-:-:S05]  /*32630*/  LOP3.LUT R2, R2, 0x3, RZ, 0xc0, !PT ;  /* 0x0000000302027812 */ /* 0x000fca00078ec0ff */
[----:B------:R-:W-:-:S07]  /*32640*/  IMAD.MOV.U32 R13, RZ, RZ, R2 ;  /* 0x000000ffff0d7224 */ /* 0x000fce00078e0002 */
[----:B0-----:R-:W-:Y:S05]  /*32650*/  WARPSYNC.COLLECTIVE R15, `(.L_x_2216) ;  /* 0x000000000f087348 */ /* 0x001fea0003c00000 */
[----:B------:R1:W2:Y:S02]  /*32660*/  SHFL.IDX P6, R14, R13, R12, R11 ;  /* 0x0000000c0d0e7389 */ /* 0x0002a400000c000b */
[----:B012---:R-:W-:Y:S01]  /*32670*/  ENDCOLLECTIVE ;  /* 0x000000000000791b */ /* 0x007fe20003800000 */
.L_x_2216:
[----:B------:R-:W-:Y:S05]  /*32680*/  BSYNC B0 ;  /* 0x0000000000007941 */ /* 0x000fea0003800000 */
.L_x_2215:
[----:B------:R-:W-:Y:S05]  /*32690*/  BRA `(.L_x_2217) ;  /* 0xffffff9c00147947 */ /* 0x000fea000383ffff */
.L_x_1971:
[----:B------:R-:W-:Y:S01]  /*326a0*/  BSSY B0, `(.L_x_2218) ;  /* 0x0000006000007945 */ /* 0x000fe20003800000 */
[----:B------:R-:W-:-:S07]  /*326b0*/  IMAD.MOV.U32 R15, RZ, RZ, -0x1 ;  /* 0xffffffffff0f7424 */ /* 0x000fce00078e00ff */
[----:B0-----:R-:W-:Y:S05]  /*326c0*/  WARPSYNC.COLLECTIVE R15, `(.L_x_2219) ;  /* 0x000000000f0c7348 */ /* 0x001fea0003c00000 */
[----:B------:R-:W-:Y:S02]  /*326d0*/  ELECT P6, UR62, PT ;  /* 0x00000000003e782f */ /* 0x000fe400038c0000 */
[----:B------:R-:W-:Y:S01]  /*326e0*/  MOV R14, UR62 ;  /* 0x0000003e000e7c02 */ /* 0x000fe20008000f00 */
[----:B0-----:R-:W-:Y:S10]  /*326f0*/  ENDCOLLECTIVE ;  /* 0x000000000000791b */ /* 0x001ff40003800000 */
.L_x_2219:
[----:B------:R-:W-:Y:S05]  /*32700*/  BSYNC B0 ;  /* 0x0000000000007941 */ /* 0x000fea0003800000 */
.L_x_2218:
[----:B------:R-:W-:Y:S05]  /*32710*/  BRA `(.L_x_2220) ;  /* 0xffffff9c00087947 */ /* 0x000fea000383ffff */
.L_x_1973:
[----:B0-----:R0:W1:Y:S02]  /*32720*/  SYNCS.PHASECHK.TRANS64.TRYWAIT P1, [R5+URZ+0x22840], R0 ;  /* 0x02284000050075a7 */ /* 0x001064000802017f */
[----:B-1----:R-:W-:Y:S05]  /*32730*/  @!P1 NANOSLEEP.SYNCS 0x989680 ;  /* 0x009896800000995d */ /* 0x002fea0003900000 */
[----:B------:R-:W1:Y:S02]  /*32740*/  @!P1 SYNCS.PHASECHK.TRANS64 P1, [R5+URZ+0x22840], R0 ;  /* 0x02284000050095a7 */ /* 0x000e64000802007f */
[----:B-1----:R-:W-:Y:S05]  /*32750*/  @!P1 BRA `(.L_x_1973) ;  /* 0xfffffffc00f09947 */ /* 0x002fea000383ffff */
[----:B------:R-:W-:Y:S05]  /*32760*/  BRA `(.L_x_2221) ;  /* 0xffffff9c00287947 */ /* 0x000fea000383ffff */
.L_x_1975:
[----:B-1----:R1:W2:Y:S02]  /*32770*/  SYNCS.PHASECHK.TRANS64.TRYWAIT P1, [R3+URZ+0x22840], R2 ;  /* 0x02284002030075a7 */ /* 0x0022a4000802017f */
[----:B--2---:R-:W-:Y:S05]  /*32780*/  @!P1 NANOSLEEP.SYNCS 0x989680 ;  /* 0x009896800000995d */ /* 0x004fea0003900000 */
[----:B------:R-:W2:Y:S02]  /*32790*/  @!P1 SYNCS.PHASECHK.TRANS64 P1, [R3+URZ+0x22840], R2 ;  /* 0x02284002030095a7 */ /* 0x000ea4000802007f */
[----:B--2---:R-:W-:Y:S05]  /*327a0*/  @!P1 BRA `(.L_x_1975) ;  /* 0xfffffffc00f09947 */ /* 0x004fea000383ffff */
[----:B------:R-:W-:Y:S05]  /*327b0*/  BRA `(.L_x_2222) ;  /* 0xffffff9c00347947 */ /* 0x000fea000383ffff */
.L_x_1977:
[----:B--2---:R2:W3:Y:S02]  /*327c0*/  SYNCS.PHASECHK.TRANS64.TRYWAIT P1, [R5+URZ+0x22860], R0 ;  /* 0x02286000050075a7 */ /* 0x0044e4000802017f */
[----:B---3--:R-:W-:Y:S05]  /*327d0*/  @!P1 NANOSLEEP.SYNCS 0x989680 ;  /* 0x009896800000995d */ /* 0x008fea0003900000 */
[----:B------:R-:W3:Y:S02]  /*327e0*/  @!P1 SYNCS.PHASECHK.TRANS64 P1, [R5+URZ+0x22860], R0 ;  /* 0x02286000050095a7 */ /* 0x000ee4000802007f */
[----:B---3--:R-:W-:Y:S05]  /*327f0*/  @!P1 BRA `(.L_x_1977) ;  /* 0xfffffffc00f09947 */ /* 0x008fea000383ffff */
[----:B------:R-:W-:Y:S05]  /*32800*/  BRA `(.L_x_2223) ;  /* 0xffffff9c00307947 */ /* 0x000fea000383ffff */
.L_x_1979:
[----:B---3--:R3:W4:Y:S02]  /*32810*/  SYNCS.PHASECHK.TRANS64.TRYWAIT P1, [R3+URZ+0x22860], R2 ;  /* 0x02286002030075a7 */ /* 0x008724000802017f */
[----:B----4-:R-:W-:Y:S05]  /*32820*/  @!P1 NANOSLEEP.SYNCS 0x989680 ;  /* 0x009896800000995d */ /* 0x010fea0003900000 */
[----:B------:R-:W4:Y:S02]  /*32830*/  @!P1 SYNCS.PHASECHK.TRANS64 P1, [R3+URZ+0x22860], R2 ;  /* 0x02286002030095a7 */ /* 0x000f24000802007f */
[----:B----4-:R-:W-:Y:S05]  /*32840*/  @!P1 BRA `(.L_x_1979) ;  /* 0xfffffffc00f09947 */ /* 0x010fea000383ffff */
[----:B------:R-:W-:Y:S05]  /*32850*/  BRA `(.L_x_2224) ;  /* 0xffffff9c002c7947 */ /* 0x000fea000383ffff */
.L_x_1981:
[----:B----4-:R4:W0:Y:S02]  /*32860*/  SYNCS.PHASECHK.TRANS64.TRYWAIT P1, [R5+URZ+0x22880], R0 ;  /* 0x02288000050075a7 */ /* 0x010824000802017f */
[----:B0-----:R-:W-:Y:S05]  /*32870*/  @!P1 NANOSLEEP.SYNCS 0x989680 ;  /* 0x009896800000995d */ /* 0x001fea0003900000 */
[----:B------:R-:W0:Y:S02]  /*32880*/  @!P1 SYNCS.PHASECHK.TRANS64 P1, [R5+URZ+0x22880], R0 ;  /* 0x02288000050095a7 */ /* 0x000e24000802007f */
[----:B0-----:R-:W-:Y:S05]  /*32890*/  @!P1 BRA `(.L_x_1981) ;  /* 0xfffffffc00f09947 */ /* 0x001fea000383ffff */
[----:B------:R-:W-:Y:S05]  /*328a0*/  BRA `(.L_x_2225) ;  /* 0xffffff9c00287947 */ /* 0x000fea000383ffff */
.L_x_2226:
        /* <DEDUP_REMOVED lines=13> */
.L_x_3319:


//--------------------- .text._ZN7cutlass13device_kernelIN5flash11enable_sm90INS1_16FlashAttnFwdSm90INS1_25CollectiveMainloopFwdSm90ILi2EN4cute5tupleIJNS5_1CILi1EEES8_S8_EEENS6_IJNS7_ILi128EEENS7_ILi160EEENS7_ILi192EEEEEELi128ENS_12float_e4m3_tEfNS_4arch4Sm90ELb1ELb0ELb1ELb0ELb1ELb0ELb0ELb1ELb1ELb1ELb1ELb0EEENS1_21CollectiveEpilogueFwdINS6_IJSA_SA_SB_EEES9_NS_10bfloat16_tESG_Li256ELb0ELb1ELb1ELb1EEENS1_19SingleTileSchedulerILb0ELb1ELb1ELi128EEEEEEEEEvNT_6ParamsE --------------------------
	.section	.text._ZN7cutlass13device_kernelIN5flash11enable_sm90INS1_16FlashAttnFwdSm90INS1_25CollectiveMainloopFwdSm90ILi2EN4cute5tupleIJNS5_1CILi1EEES8_S8_EEENS6_IJNS7_ILi128EEENS7_ILi160EEENS7_ILi192EEEEEELi128ENS_12float_e4m3_tEfNS_4arch4Sm90ELb1ELb0ELb1ELb0ELb1ELb0ELb0ELb1ELb1ELb1ELb1ELb0EEENS1_21CollectiveEpilogueFwdINS6_IJSA_SA_SB_EEES9_NS_10bfloat16_tESG_Li256ELb0ELb1ELb1ELb1EEENS1_19SingleTileSchedulerILb0ELb1ELb1ELi128EEEEEEEEEvNT_6ParamsE,"ax",@progbits
	.align	128
.text._ZN7cutlass13device_kernelIN5flash11enable_sm90INS1_16FlashAttnFwdSm90INS1_25CollectiveMainloopFwdSm90ILi2EN4cute5tupleIJNS5_1CILi1EEES8_S8_EEENS6_IJNS7_ILi128EEENS7_ILi160EEENS7_ILi192EEEEEELi128ENS_12float_e4m3_tEfNS_4arch4Sm90ELb1ELb0ELb1ELb0ELb1ELb0ELb0ELb1ELb1ELb1ELb1ELb0EEENS1_21CollectiveEpilogueFwdINS6_IJSA_SA_SB_EEES9_NS_10bfloat16_tESG_Li256ELb0ELb1ELb1ELb1EEENS1_19SingleTileSchedulerILb0ELb1ELb1ELi128EEEEEEEEEvNT_6ParamsE:
        .type           _ZN7cutlass13device_kernelIN5flash11enable_sm90INS1_16FlashAttnFwdSm90INS1_25CollectiveMainloopFwdSm90ILi2EN4cute5tupleIJNS5_1CILi1EEES8_S8_EEENS6_IJNS7_ILi128EEENS7_ILi160EEENS7_ILi192EEEEEELi128ENS_12float_e4m3_tEfNS_4arch4Sm90ELb1ELb0ELb1ELb0ELb1ELb0ELb0ELb1ELb1ELb1ELb1ELb0EEENS1_21CollectiveEpilogueFwdINS6_IJSA_SA_SB_EEES9_NS_10bfloat16_tESG_Li256ELb0ELb1ELb1ELb1EEENS1_19SingleTileSchedulerILb0ELb1ELb1ELi128EEEEEEEEEvNT_6ParamsE,@function
        .size           _ZN7cutlass13device_kernelIN5flash11enable_sm90INS1_16FlashAttnFwdSm90INS1_25CollectiveMainloopFwdSm90ILi2EN4cute5tupleIJNS5_1CILi1EEES8_S8_EEENS6_IJNS7_ILi128EEENS7_ILi160EEENS7_ILi192EEEEEELi128ENS_12float_e4m3_tEfNS_4arch4Sm90ELb1ELb0ELb1ELb0ELb1ELb0ELb0ELb1ELb1ELb1ELb1ELb0EEENS1_21CollectiveEpilogueFwdINS6_IJSA_SA_SB_EEES9_NS_10bfloat16_tESG_Li256ELb0ELb1ELb1ELb1EEENS1_19SingleTileSchedulerILb0ELb1ELb1ELi128EEEEEEEEEvNT_6ParamsE,(.L_x_3320 - _ZN7cutlass13device_kernelIN5flash11enable_sm90INS1_16FlashAttnFwdSm90INS1_25CollectiveMainloopFwdSm90ILi2EN4cute5tupleIJNS5_1CILi1EEES8_S8_EEENS6_IJNS7_ILi128EEENS7_ILi160EEENS7_ILi192EEEEEELi128ENS_12float_e4m3_tEfNS_4arch4Sm90ELb1ELb0ELb1ELb0ELb1ELb0ELb0ELb1ELb1ELb1ELb1ELb0EEENS1_21CollectiveEpilogueFwdINS6_IJSA_SA_SB_EEES9_NS_10bfloat16_tESG_Li256ELb0ELb1ELb1ELb1EEENS1_19SingleTileSchedulerILb0ELb1ELb1ELi128EEEEEEEEEvNT_6ParamsE)
        .other          _ZN7cutlass13device_kernelIN5flash11enable_sm90INS1_16FlashAttnFwdSm90INS1_25CollectiveMainloopFwdSm90ILi2EN4cute5tupleIJNS5_1CILi1EEES8_S8_EEENS6_IJNS7_ILi128EEENS7_ILi160EEENS7_ILi192EEEEEELi128ENS_12float_e4m3_tEfNS_4arch4Sm90ELb1ELb0ELb1ELb0ELb1ELb0ELb0ELb1ELb1ELb1ELb1ELb0EEENS1_21CollectiveEpilogueFwdINS6_IJSA_SA_SB_EEES9_NS_10bfloat16_tESG_Li256ELb0ELb1ELb1ELb1EEENS1_19SingleTileSchedulerILb0ELb1ELb1ELi128EEEEEEEEEvNT_6ParamsE,@"STO_CUDA_ENTRY STV_DEFAULT"
_ZN7cutlass13device_kernelIN5flash11enable_sm90INS1_16FlashAttnFwdSm90INS1_25CollectiveMainloopFwdSm90ILi2EN4cute5tupleIJNS5_1CILi1EEES8_S8_EEENS6_IJNS7_ILi128EEENS7_ILi160EEENS7_ILi192EEEEEELi128ENS_12float_e4m3_tEfNS_4arch4Sm90ELb1ELb0ELb1ELb0ELb1ELb0ELb0ELb1ELb1ELb1ELb1ELb0EEENS1_21CollectiveEpilogueFwdINS6_IJSA_SA_SB_EEES9_NS_10bfloat16_tESG_Li256ELb0ELb1ELb1ELb1EEENS1_19SingleTileSchedulerILb0ELb1ELb1ELi128EEEEEEEEEvNT_6ParamsE:
        /* <DEDUP_REMOVED lines=45> */
.L_x_2227:
        /* <DEDUP_REMOVED lines=22> */
.L_x_2228:
        /* <DEDUP_REMOVED lines=18> */
.L_x_2229:
        /* <DEDUP_REMOVED lines=22> */
.L_x_2230:
        /* <DEDUP_REMOVED lines=23> */
.L_x_2231:
[----:B------:R-:W-:Y:S01]  /*0820*/  UISETP.NE.AND UP0, UPT, UR9, URZ, UPT ;  /* 0x0000003f0900728c */ /* 0x000fe2000bf05270 */
[----:B------:R-:W-:Y:S01]  /*0830*/  NOP ;  /* 0x0000000000007918 */ /* 0x000fe20000000000 */
[----:B-1----:R-:W-:Y:S01]  /*0840*/  UMOV UR4, 0x1 ;  /* 0x0000000100047882 */ /* 0x002fe20000000000 */
[----:B------:R-:W-:Y:S01]  /*0850*/  ULDC.64 UR36, c[0x0][0x208] ;  /* 0x0000820000247ab9 */ /* 0x000fe20000000a00 */
[----:B------:R-:W-:Y:S01]  /*0860*/  USEL UR4, UR4, 0x2, !UP0 ;  /* 0x0000000204047887 */ /* 0x000fe2000c000000 */
[----:B------:R-:W-:Y:S01]  /*0870*/  BSSY B6, `(.L_x_2232) ;  /* 0x0001476000067945 */ /* 0x000fe20003800000 */
[----:B0-234-:R-:W-:Y:S01]  /*0880*/  BAR.SYNC.DEFER_BLOCKING 0x0 ;  /* 0x0000000000007b1d */ /* 0x01dfe20000010000 */
[----:B------:R-:W-:-:S03]  /*0890*/  PLOP3.LUT P0, PT, PT, PT, UP0, 0x80, 0x0 ;  /* 0x000000000000781c */ /* 0x000fc60003f0f008 */
[----:B------:R-:W-:-:S05]  /*08a0*/  IMAD.U32 R2, RZ, RZ, UR4 ;  /* 0x00000004ff027e24 */ /* 0x000fca000f8e00ff */
[----:B------:R0:W-:Y:S05]  /*08b0*/  STL [R1+0x14], R2 ;  /* 0x0000140201007387 */ /* 0x0001ea0000100800 */
[----:B------:R-:W-:Y:S05]  /*08c0*/  @!P0 BRA `(.L_x_2233) ;  /* 0x000000f800c48947 */ /* 0x000fea0003800000 */
.L_x_2234:
[----:B------:R-:W-:-:S08]  /*08d0*/  NOP ;  /* 0x0000000000007918 */ /* 0x000fd00000000000 */
[----:B------:R-:W1:Y:S02]  /*08e0*/  USETMAXREG.TRY_ALLOC.CTAPOOL UP0, 0xe8 ;  /* 0x000000e8000079c8 */ /* 0x000e640008000600 */
[----:B-1----:R-:W-:-:S13]  /*08f0*/  PLOP3.LUT P0, PT, PT, PT, UP0, 0x80, 0x0 ;  /* 0x000000000000781c */ /* 0x002fda0003f0f008 */
[----:B------:R-:W-:Y:S05]  /*0900*/  @!P0 BRA `(.L_x_2234) ;  /* 0xfffffffc00f08947 */ /* 0x000fea000383ffff */
[----:B------:R-:W1:Y:S01]  /*0910*/  S2UR UR6, SR_CTAID.Y ;  /* 0x00000000000679c3 */ /* 0x000e620000002600 */
[----:B------:R-:W-:Y:S01]  /*0920*/  LOP3.LUT R0, R29, 0xffffff80, RZ, 0xc0, !PT ;  /* 0xffffff801d007812 */ /* 0x000fe200078ec0ff */
[----:B------:R-:W-:Y:S02]  /*0930*/  ULDC UR7, c[0x0][0xc50] ;  /* 0x0003140000077ab9 */ /* 0x000fe40000000800 */
[----:B------:R-:W-:-:S04]  /*0940*/  UISETP.NE.AND UP0, UPT, UR7, 0x1, UPT ;  /* 0x000000010700788c */ /* 0x000fc8000bf05270 */
[----:B------:R-:W-:Y:S08]  /*0950*/  BAR.ARV 0x8, 0x180 ;  /* 0x0206000000007b1d */ /* 0x000ff00000002000 */
[----:B------:R-:W2:Y:S01]  /*0960*/  S2UR UR9, SR_CTAID.Z ;  /* 0x00000000000979c3 */ /* 0x000ea20000002700 */
[----:B------:R-:W-:Y:S01]  /*0970*/  ISETP.NE.AND P0, PT, R0, 0x80, PT ;  /* 0x000000800000780c */ /* 0x000fe20003f05270 */
[----:B------:R-:W-:Y:S01]  /*0980*/  @UP0 ULDC UR4, c[0x0][0xc54] ;  /* 0x0003150000040ab9 */ /* 0x000fe20000000800 */
[----:B------:R-:W-:Y:S01]  /*0990*/  @UP0 ULDC UR8, c[0x0][0xc58] ;  /* 0x0003160000080ab9 */ /* 0x000fe20000000800 */
[----:B-1----:R-:W-:-:S10]  /*09a0*/  UIMAD.WIDE.U32 UR4, UR6, UR4, URZ ;  /* 0x00000004060472a5 */ /* 0x002fd4000f8e003f */
[----:B------:R-:W-:Y:S06]  /*09b0*/  @!P0 BAR.ARV 0x9, 0x100 ;  /* 0x0244000000008b1d */ /* 0x000fec0000002000 */
[----:B------:R-:W-:Y:S01]  /*09c0*/  UMOV UR57, UR6 ;  /* 0x0000000600397c82 */ /* 0x000fe20008000000 */
[----:B------:R-:W-:Y:S01]  /*09d0*/  @UP0 USHF.R.U32.HI UR57, URZ, UR8, UR5 ;  /* 0x000000083f390299 */ /* 0x000fe20008011605 */
[----:B--2---:R-:W-:-:S03]  /*09e0*/  ISETP.LE.AND P0, PT, RZ, UR9, PT ;  /* 0x00000009ff007c0c */ /* 0x004fc6000bf03270 */
[----:B------:R-:W-:-:S04]  /*09f0*/  UIADD3 UR4, -UR57, URZ, URZ ;  /* 0x0000003f39047290 */ /* 0x000fc8000fffe13f */
[----:B------:R-:W-:-:S06]  /*0a00*/  UIMAD UR58, UR7, UR4, UR6 ;  /* 0x00000004073a72a4 */ /* 0x000fcc000f8e0206 */
[----:B------:R-:W-:Y:S06]  /*0a10*/  @!P0 BRA `(.L_x_2235) ;  /* 0x00000144006c8947 */ /* 0x000fec0003800000 */
[----:B------:R-:W1:Y:S01]  /*0a20*/  S2UR UR39, SR_CTAID.X ;  /* 0x00000000002779c3 */ /* 0x000e620000002500 */
[----:B------:R-:W-:Y:S01]  /*0a30*/  ULDC UR4, c[0x0][0x448] ;  /* 0x0001120000047ab9 */ /* 0x000fe20000000800 */
[----:B------:R-:W-:Y:S01]  /*0a40*/  ULDC UR55, c[0x0][0x424] ;  /* 0x0001090000377ab9 */ /* 0x000fe20000000800 */
[----:B------:R-:W-:Y:S01]  /*0a50*/  UISETP.NE.AND UP1, UPT, UR4, 0x1, UPT ;  /* 0x000000010400788c */ /* 0x000fe2000bf25270 */
[----:B------:R-:W-:Y:S02]  /*0a60*/  ULDC UR7, c[0x0][0x288] ;  /* 0x0000a20000077ab9 */ /* 0x000fe40000000800 */
[----:B------:R-:W-:Y:S01]  /*0a70*/  ULDC.64 UR4, c[0x0][0x418] ;  /* 0x0001060000047ab9 */ /* 0x000fe20000000a00 */
[----:B------:R-:W-:Y:S02]  /*0a80*/  UIADD3 UR7, -UR7, 0xa0, URZ ;  /* 0x000000a007077890 */ /* 0x000fe4000fffe13f */
[----:B------:R-:W-:Y:S01]  /*0a90*/  UISETP.NE.U32.AND UP0, UPT, UR4, URZ, UPT ;  /* 0x0000003f0400728c */ /* 0x000fe2000bf05070 */
[----:B------:R-:W-:Y:S01]  /*0aa0*/  ULDC UR41, c[0x0][0x2f0] ;  /* 0x0000bc0000297ab9 */ /* 0x000fe20000000800 */
[----:B------:R-:W-:-:S02]  /*0ab0*/  UP2UR UR56, UPR, URZ, 0x2 ;  /* 0x000000023f387883 */ /* 0x000fc40008000000 */
[----:B------:R-:W-:Y:S01]  /*0ac0*/  UISETP.NE.AND.EX UP0, UPT, UR5, URZ, UPT, UP0 ;  /* 0x0000003f0500728c */ /* 0x000fe2000bf05300 */
[----:B------:R-:W-:Y:S02]  /*0ad0*/  @UP1 ULDC UR8, c[0x0][0x450] ;  /* 0x0001140000081ab9 */ /* 0x000fe40000000800 */
[----:B------:R-:W-:Y:S01]  /*0ae0*/  @UP1 ULDC UR5, c[0x0][0x44c] ;  /* 0x0001130000051ab9 */ /* 0x000fe20000000800 */
[----:B------:R-:W-:Y:S02]  /*0af0*/  USEL UR55, UR55, 0x1, UP0 ;  /* 0x0000000137377887 */ /* 0x000fe40008000000 */
[----:B------:R-:W-:Y:S02]  /*0b00*/  USHF.R.U32.HI UR10, URZ, 0x10, UR58 ;  /* 0x000000103f0a7899 */ /* 0x000fe4000801163a */
[----:B------:R-:W-:Y:S02]  /*0b10*/  UIMAD UR7, UR55, UR41, UR7 ;  /* 0x00000029370772a4 */ /* 0x000fe4000f8e0207 */
[----:B-1----:R-:W-:-:S02]  /*0b20*/  USHF.L.U32 UR39, UR39, 0x7, URZ ;  /* 0x0000000727277899 */ /* 0x002fc4000800063f */
[----:B------:R-:W-:Y:S02]  /*0b30*/  ULOP3.LUT UR58, UR58, 0xffff, URZ, 0xc0, !UPT ;  /* 0x0000ffff3a3a7892 */ /* 0x000fe4000f8ec03f */
[----:B------:R-:W-:Y:S02]  /*0b40*/  @UP1 UIADD3 UR4, UR39, 0x7f, URZ ;  /* 0x0000007f27041890 */ /* 0x000fe4000fffe03f */
[----:B------:R-:W-:Y:S02]  /*0b50*/  UIADD3 UR6, UR39, 0x7f, URZ ;  /* 0x0000007f27067890 */ /* 0x000fe4000fffe03f */
[----:B------:R-:W-:Y:S02]  /*0b60*/  UIMAD.WIDE.U32 UR4, UR4, UR5, URZ ;  /* 0x00000005040472a5 */ /* 0x000fe4000f8e003f */
[----:B------:R-:W-:Y:S02]  /*0b70*/  UIMAD UR4, UR55, UR41, 0x9f ;  /* 0x0000009f370474a4 */ /* 0x000fe4000f8e0229 */
[----:B------:R-:W-:-:S02]  /*0b80*/  @UP1 USHF.R.U32.HI UR6, URZ, UR8, UR5 ;  /* 0x000000083f061299 */ /* 0x000fc40008011605 */
[----:B------:R-:W-:Y:S02]  /*0b90*/  UIMAD.WIDE UR4, UR4, 0x66666667, URZ ;  /* 0x66666667040478a5 */ /* 0x000fe4000f8e023f */
[----:B------:R-:W-:Y:S02]  /*0ba0*/  UIADD3 UR6, UR7, UR6, URZ ;  /* 0x0000000607067290 */ /* 0x000fe4000fffe03f */
[----:B------:R-:W-:Y:S02]  /*0bb0*/  USHF.R.U32.HI UR4, URZ, 0x1f, UR5 ;  /* 0x0000001f3f047899 */ /* 0x000fe40008011605 */
[----:B------:R-:W-:Y:S02]  /*0bc0*/  UIMAD.WIDE UR6, UR6, 0x66666667, URZ ;  /* 0x66666667060678a5 */ /* 0x000fe4000f8e023f */
[----:B------:R-:W-:Y:S02]  /*0bd0*/  ULEA.HI.SX32 UR4, UR5, UR4, 0x1a ;  /* 0x0000000405047291 */ /* 0x000fe4000f8fd23f */
[----:B------:R-:W-:-:S04]  /*0be0*/  USHF.R.U32.HI UR6, URZ, 0x1f, UR7 ;  /* 0x0000001f3f067899 */ /* 0x000fc80008011607 */
[----:B------:R-:W-:-:S04]  /*0bf0*/  ULEA.HI.SX32 UR6, UR7, UR6, 0x1a ;  /* 0x0000000607067291 */ /* 0x000fc8000f8fd23f */
[----:B------:R-:W-:-:S04]  /*0c00*/  UISETP.LT.AND UP0, UPT, UR4, UR6, UPT ;  /* 0x000000060400728c */ /* 0x000fc8000bf01270 */
[----:B------:R-:W-:Y:S02]  /*0c10*/  USEL UR9, UR4, UR6, UP0 ;  /* 0x0000000604097287 */ /* 0x000fe40008000000 */
[----:B------:R-:W-:Y:S02]  /*0c20*/  UISETP.NE.AND UP0, UPT, UR10, URZ, UPT ;  /* 0x0000003f0a00728c */ /* 0x000fe4000bf05270 */
[----:B------:R-:W-:Y:S01]  /*0c30*/  UISETP.GE.AND UP1, UPT, UR9, 0x1, UPT ;  /* 0x000000010900788c */ /* 0x000fe2000bf26270 */
[----:B------:R-:W-:-:S05]  /*0c40*/  UMOV UR4, URZ ;  /* 0x0000003f00047c82 */ /* 0x000fca0008000000 */
[----:B------:R-:W-:-:S03]  /*0c50*/  PLOP3.LUT P0, PT, PT, PT, UP1, 0x80, 0x0 ;  /* 0x000000000000781c */ /* 0x000fc60003f0f018 */
[----:B------:R-:W-:-:S10]  /*0c60*/  @!UP0 ULDC UR10, c[0x0][0x9f0] ;  /* 0x00027c00000a8ab9 */ /* 0x000fd40000000800 */
[----:B------:R-:W-:Y:S05]  /*0c70*/  @!P0 BRA `(.L_x_2236) ;  /* 0x0000000000848947 */ /* 0x000fea0003800000 */
[----:B------:R-:W-:Y:S01]  /*0c80*/  IMAD.U32 R3, RZ, RZ, UR10 ;  /* 0x0000000aff037e24 */ /* 0x000fe2000f8e00ff */
[----:B------:R-:W-:Y:S01]  /*0c90*/  UIADD3 UR6, UR10, -0x1, UR9 ;  /* 0xffffffff0a067890 */ /* 0x000fe2000fffe009 */
[----:B------:R-:W-:-:S03]  /*0ca0*/  UMOV UR4, URZ ;  /* 0x0000003f00047c82 */ /* 0x000fc60008000000 */
        /* <DEDUP_REMOVED lines=8> */
[----:B------:R-:W1:Y:S08]  /*0d30*/  I2F.RP R0, UR11 ;  /* 0x0000000b00007d06 */ /* 0x000e700008209400 */
[----:B-1----:R-:W0:Y:S02]  /*0d40*/  MUFU.RCP R0, R0 ;  /* 0x0000000000007308 */ /* 0x002e240000001000 */
        /* <DEDUP_REMOVED lines=20> */
.L_x_2236:
[----:B------:R-:W-:Y:S01]  /*0e90*/  UIMAD UR58, UR58, UR4, URZ ;  /* 0x000000043a3a72a4 */ /* 0x000fe2000f8e023f */
[----:B------:R-:W-:Y:S01]  /*0ea0*/  IMAD.U32 R0, RZ, RZ, UR9 ;  /* 0x00000009ff007e24 */ /* 0x000fe2000f8e00ff */
[----:B------:R-:W1:Y:S01]  /*0eb0*/  S2UR UR5, SR_CTAID.Z ;  /* 0x00000000000579c3 */ /* 0x000e620000002700 */
[----:B------:R-:W-:Y:S01]  /*0ec0*/  IMAD.U32 R3, RZ, RZ, UR4 ;  /* 0x00000004ff037e24 */ /* 0x000fe2000f8e00ff */
[----:B------:R-:W-:Y:S01]  /*0ed0*/  UIMAD UR41, UR55, UR41, URZ ;  /* 0x00000029372972a4 */ /* 0x000fe2000f8e023f */
[----:B------:R-:W-:Y:S01]  /*0ee0*/  VIADD R18, R29, 0xffffff80 ;  /* 0xffffff801d127836 */ /* 0x000fe20000000000 */
[----:B------:R-:W-:Y:S02]  /*0ef0*/  PLOP3.LUT P0, PT, PT, PT, PT, 0x80, 0x0 ;  /* 0x000000000000781c */ /* 0x000fe40003f0f070 */
[----:B------:R-:W-:Y:S02]  /*0f00*/  CS2R R28, SRZ ;  /* 0x00000000001c7805 */ /* 0x000fe4000001ff00 */
[----:B------:R-:W-:Y:S01]  /*0f10*/  VIADDMNMX R0, R3, UR58, R0, PT ;  /* 0x0000003a03007c46 */ /* 0x000fe2000b800100 */
[----:B0-----:R-:W-:Y:S01]  /*0f20*/  IMAD.MOV.U32 R2, RZ, RZ, RZ ;  /* 0x000000ffff027224 */ /* 0x001fe200078e00ff */
[----:B------:R-:W-:-:S02]  /*0f30*/  CS2R R24, SRZ ;  /* 0x0000000000187805 */ /* 0x000fc4000001ff00 */
[----:B------:R-:W-:Y:S02]  /*0f40*/  CS2R R30, SRZ ;  /* 0x00000000001e7805 */ /* 0x000fe4000001ff00 */
[----:B------:R-:W-:Y:S01]  /*0f50*/  R2UR UR40, R0 ;  /* 0x00000000002872ca */ /* 0x000fe200000e0000 */
        /* <DEDUP_REMOVED lines=12> */
[----:B------:R-:W-:Y:S01]  /*1020*/  UISETP.GT.AND UP0, UPT, UR40, UR58, UPT ;  /* 0x0000003a2800728c */ /* 0x000fe2000bf04270 */
[----:B------:R-:W-:Y:S01]  /*1030*/  CS2R R54, SRZ ;  /* 0x0000000000367805 */ /* 0x000fe2000001ff00 */
[----:B-1----:R-:W-:Y:S01]  /*1040*/  USHF.R.S32.HI UR4, URZ, 0x1f, UR5 ;  /* 0x0000001f3f047899 */ /* 0x002fe20008011405 */
[----:B------:R-:W-:Y:S02]  /*1050*/  CS2R R50, SRZ ;  /* 0x0000000000327805 */ /* 0x000fe4000001ff00 */
[----:B------:R-:W-:Y:S02]  /*1060*/  CS2R R60, SRZ ;  /* 0x00000000003c7805 */ /* 0x000fe4000001ff00 */
[----:B------:R-:W-:Y:S02]  /*1070*/  CS2R R56, SRZ ;  /* 0x0000000000387805 */ /* 0x000fe4000001ff00 */
[----:B------:R-:W-:-:S02]  /*1080*/  PLOP3.LUT P1, PT, PT, PT, UP0, 0x80, 0x0 ;  /* 0x000000000000781c */ /* 0x000fc40003f2f008 */
[----:B------:R-:W-:Y:S01]  /*1090*/  CS2R R62, SRZ ;  /* 0x00000000003e7805 */ /* 0x000fe2000001ff00 */
[----:B------:R-:W-:Y:S01]  /*10a0*/  IMAD.U32 R17, RZ, RZ, UR4 ;  /* 0x00000004ff117e24 */ /* 0x000fe2000f8e00ff */
        /* <DEDUP_REMOVED lines=45> */
[----:B0-----:R-:W-:-:S07]  /*1380*/  IMAD.MOV.U32 R13, RZ, RZ, RZ ;  /* 0x000000ffff0d7224 */ /* 0x001fce00078e00ff */
[----:B------:R-:W-:-:S07]  /*1390*/  LEPC R20, `(.L_x_2238) ;  /* 0x000000001014794e */ /* 0x000fce0000000000 */
[----:B-1----:R-:W-:Y:S05]  /*13a0*/  CALL.ABS.NOINC R2 ;  /* 0x0000000002007343 */ /* 0x002fea0003c00000 */
.L_x_2238:
[----:B------:R-:W0:Y:S01]  /*13b0*/  S2UR UR8, SR_CTAID.Z ;  /* 0x00000000000879c3 */ /* 0x000e220000002700 */
[----:B------:R-:W-:Y:S01]  /*13c0*/  ULDC.64 UR6, c[0x0][0x990] ;  /* 0x0002640000067ab9 */ /* 0x000fe20000000a00 */
[----:B------:R-:W-:Y:S01]  /*13d0*/  ULDC.64 UR4, c[0x0][0x998] ;  /* 0x0002660000047ab9 */ /* 0x000fe20000000a00 */
[----:B------:R-:W-:Y:S01]  /*13e0*/  UISETP.NE.U32.AND UP0, UPT, UR6, URZ, UPT ;  /* 0x0000003f0600728c */ /* 0x000fe2000bf05070 */
[----:B------:R-:W-:Y:S01]  /*13f0*/  IMAD.MOV.U32 R7, RZ, RZ, 0x3f800000 ;  /* 0x3f800000ff077424 */ /* 0x000fe200078e00ff */
[----:B------:R-:W-:Y:S01]  /*1400*/  UISETP.NE.U32.AND UP1, UPT, UR4, URZ, UPT ;  /* 0x0000003f0400728c */ /* 0x000fe2000bf25070 */
[----:B------:R-:W-:Y:S01]  /*1410*/  IMAD.MOV.U32 R0, RZ, RZ, 0x3f800000 ;  /* 0x3f800000ff007424 */ /* 0x000fe200078e00ff */
[----:B------:R-:W-:Y:S01]  /*1420*/  UISETP.NE.AND.EX UP0, UPT, UR7, URZ, UPT, UP0 ;  /* 0x0000003f0700728c */ /* 0x000fe2000bf05300 */
[----:B------:R-:W1:Y:S01]  /*1430*/  S2UR UR11, SR_CTAID.Z ;  /* 0x00000000000b79c3 */ /* 0x000e620000002700 */
[----:B------:R-:W-:-:S04]  /*1440*/  UISETP.NE.AND.EX UP1, UPT, UR5, URZ, UPT, UP1 ;  /* 0x0000003f0500728c */ /* 0x000fc8000bf25310 */
[----:B------:R-:W-:Y:S02]  /*1450*/  PLOP3.LUT P0, PT, PT, PT, UP0, 0x80, 0x0 ;  /* 0x000000000000781c */ /* 0x000fe40003f0f008 */
[----:B------:R-:W-:-:S03]  /*1460*/  PLOP3.LUT P1, PT, PT, PT, UP1, 0x80, 0x0 ;  /* 0x000000000000781c */ /* 0x000fc60003f2f018 */
[----:B------:R-:W-:Y:S02]  /*1470*/  @UP0 ULDC.64 UR16, c[0x0][0x9a8] ;  /* 0x00026a0000100ab9 */ /* 0x000fe40000000a00 */
[----:B------:R-:W-:Y:S01]  /*1480*/  @UP1 ULDC.64 UR14, c[0x0][0x9b8] ;  /* 0x00026e00000e1ab9 */ /* 0x000fe20000000a00 */
[----:B------:R-:W-:Y:S02]  /*1490*/  @UP1 USHF.R.S32.HI UR19, URZ, 0x1f, UR57 ;  /* 0x0000001f3f131899 */ /* 0x000fe40008011439 */
[----:B0-----:R-:W-:-:S04]  /*14a0*/  USHF.R.S32.HI UR9, URZ, 0x1f, UR8 ;  /* 0x0000001f3f097899 */ /* 0x001fc80008011408 */
[----:B------:R-:W-:Y:S02]  /*14b0*/  @UP0 UIMAD UR8, UR9, UR16, URZ ;  /* 0x00000010090802a4 */ /* 0x000fe4000f8e023f */
[----:B------:R-:W-:Y:S02]  /*14c0*/  @UP1 UIMAD UR10, UR9, UR14, URZ ;  /* 0x0000000e090a12a4 */ /* 0x000fe4000f8e023f */
[----:B-1----:R-:W-:Y:S02]  /*14d0*/  @UP0 UIMAD.WIDE.U32 UR12, UR11, UR16, URZ ;  /* 0x000000100b0c02a5 */ /* 0x002fe4000f8e003f */
[----:B------:R-:W-:Y:S02]  /*14e0*/  @UP0 UIMAD UR17, UR11, UR17, UR8 ;  /* 0x000000110b1102a4 */ /* 0x000fe4000f8e0208 */
[----:B------:R-:W-:Y:S02]  /*14f0*/  @UP0 USHF.R.S32.HI UR16, URZ, 0x1f, UR57 ;  /* 0x0000001f3f100899 */ /* 0x000fe40008011439 */
[----:B------:R-:W-:-:S02]  /*1500*/  @UP1 UIMAD.WIDE.U32 UR8, UR11, UR14, URZ ;  /* 0x0000000e0b0812a5 */ /* 0x000fc4000f8e003f */
[----:B------:R-:W-:Y:S02]  /*1510*/  @UP1 UIMAD UR18, UR11, UR15, UR10 ;  /* 0x0000000f0b1212a4 */ /* 0x000fe4000f8e020a */
[----:B------:R-:W-:Y:S01]  /*1520*/  @UP0 UIADD3 UR13, UR13, UR17, URZ ;  /* 0x000000110d0d0290 */ /* 0x000fe2000fffe03f */
[----:B------:R-:W-:Y:S01]  /*1530*/  @UP0 ULDC.64 UR14, c[0x0][0x9b0] ;  /* 0x00026c00000e0ab9 */ /* 0x000fe20000000a00 */
[----:B------:R-:W-:Y:S01]  /*1540*/  @UP1 ULDC.64 UR10, c[0x0][0x9c0] ;  /* 0x00027000000a1ab9 */ /* 0x000fe20000000a00 */
[----:B------:R-:W-:Y:S02]  /*1550*/  @UP0 UIMAD UR16, UR16, UR14, URZ ;  /* 0x0000000e101002a4 */ /* 0x000fe4000f8e023f */
[----:B------:R-:W-:Y:S02]  /*1560*/  @UP1 UIMAD UR17, UR19, UR10, URZ ;  /* 0x0000000a131112a4 */ /* 0x000fe4000f8e023f */
[----:B------:R-:W-:Y:S02]  /*1570*/  @UP1 UIADD3 UR9, UR9, UR18, URZ ;  /* 0x0000001209091290 */ /* 0x000fe4000fffe03f */
[----:B------:R-:W-:-:S02]  /*1580*/  @UP0 UIMAD UR16, UR57, UR15, UR16 ;  /* 0x0000000f391002a4 */ /* 0x000fc4000f8e0210 */
[----:B------:R-:W-:Y:S02]  /*1590*/  @UP1 UIMAD UR17, UR57, UR11, UR17 ;  /* 0x0000000b391112a4 */ /* 0x000fe4000f8e0211 */
[----:B------:R-:W-:Y:S02]  /*15a0*/  @UP0 UIMAD.WIDE.U32 UR14, UR57, UR14, UR12 ;  /* 0x0000000e390e02a5 */ /* 0x000fe4000f8e000c */
[----:B------:R-:W-:Y:S02]  /*15b0*/  @UP1 UIMAD.WIDE.U32 UR10, UR57, UR10, UR8 ;  /* 0x0000000a390a12a5 */ /* 0x000fe4000f8e0008 */
[----:B------:R-:W-:Y:S02]  /*15c0*/  @UP0 UIADD3 UR9, UR15, UR16, URZ ;  /* 0x000000100f090290 */ /* 0x000fe4000fffe03f */
[----:B------:R-:W-:Y:S02]  /*15d0*/  @UP0 ULEA UR6, UP2, UR14, UR6, 0x2 ;  /* 0x000000060e060291 */ /* 0x000fe4000f84103f */
[----:B------:R-:W-:-:S02]  /*15e0*/  @UP1 UIADD3 UR8, UR11, UR17, URZ ;  /* 0x000000110b081290 */ /* 0x000fc4000fffe03f */
        /* <DEDUP_REMOVED lines=8> */
[----:B------:R-:W-:-:S03]  /*1670*/  IMAD.U32 R5, RZ, RZ, UR5 ;  /* 0x00000005ff057e24 */ /* 0x000fc6000f8e00ff */
[----:B------:R-:W2:Y:S04]  /*1680*/  @P0 LDG.E R7, desc[UR36][R2.64] ;  /* 0x0000002402070981 */ /* 0x000ea8000c1e1900 */
[----:B------:R-:W2:Y:S01]  /*1690*/  @P1 LDG.E R0, desc[UR36][R4.64] ;  /* 0x0000002404001981 */ /* 0x000ea2000c1e1900 */
[----:B------:R-:W0:Y:S01]  /*16a0*/  SYNCS.PHASECHK.TRANS64.TRYWAIT P0, [UR38+0x29800], R6 ;  /* 0x02980006ff0075a7 */ /* 0x000e220008000166 */
[----:B--2---:R-:W-:-:S04]  /*16b0*/  FMUL.FTZ R0, R7, R0 ;  /* 0x0000000007007220 */ /* 0x004fc80000410000 */
[----:B------:R-:W-:Y:S01]  /*16c0*/  FMUL.FTZ R0, R0, UR4 ;  /* 0x0000000400007c20 */ /* 0x000fe20008410000 */
[----:B0-----:R-:W-:Y:S06]  /*16d0*/  @!P0 BRA `(.L_x_2239) ;  /* 0x0000013800448947 */ /* 0x001fec0003800000 */
.L_x_2337:
[----:B------:R-:W2:Y:S02]  /*16e0*/  LDL R2, [R1+0x14] ;  /* 0x0000140001027983 */ /* 0x000ea40000100800 */
[----:B--2---:R-:W-:-:S13]  /*16f0*/  R2UR UR4, R2 ;  /* 0x00000000020472ca */ /* 0x004fda00000e0000 */
[----:B------:R-:W-:-:S06]  /*1700*/  ULOP3.LUT UR4, UR4, 0x1, URZ, 0xfc, !UPT ;  /* 0x0000000104047892 */ /* 0x000fcc000f8efc3f */
[----:B------:R-:W-:-:S05]  /*1710*/  IMAD.U32 R2, RZ, RZ, UR4 ;  /* 0x00000004ff027e24 */ /* 0x000fca000f8e00ff */
[----:B------:R-:W-:-:S13]  /*1720*/  ISETP.NE.AND P0, PT, R2, 0x3, PT ;  /* 0x000000030200780c */ /* 0x000fda0003f05270 */
[----:B------:R-:W-:Y:S05]  /*1730*/  @!P0 BRA `(.L_x_2240) ;  /* 0x0000000000048947 */ /* 0x000fea0003800000 */
[----:B------:R-:W-:Y:S01]  /*1740*/  BPT.TRAP 0x1 ;  /* 0x000000040000795c */ /* 0x000fe20000300000 */
.L_x_2240:
[----:B------:R1:W2:Y:S01]  /*1750*/  SYNCS.PHASECHK.TRANS64.TRYWAIT P1, [UR38+0x29830], R6 ;  /* 0x02983006ff0075a7 */ /* 0x0002a20008020166 */
[----:B------:R-:W-:Y:S05]  /*1760*/  @!P0 BRA `(.L_x_2241) ;  /* 0x0000000000048947 */ /* 0x000fea0003800000 */
[----:B------:R-:W-:Y:S01]  /*1770*/  BPT.TRAP 0x1 ;  /* 0x000000040000795c */ /* 0x000fe20000300000 */
.L_x_2241:
[----:B------:R-:W-:-:S05]  /*1780*/  IMAD.U32 R2, RZ, RZ, UR43 ;  /* 0x0000002bff027e24 */ /* 0x000fca000f8e00ff */
[----:B------:R-:W-:Y:S01]  /*1790*/  LOP3.LUT R2, R2, 0x10000, RZ, 0xfc, !PT ;  /* 0x0001000002027812 */ /* 0x000fe200078efcff */
[----:B--2---:R-:W-:Y:S06]  /*17a0*/  @P1 BRA `(.L_x_2242) ;  /* 0x0000000000081947 */ /* 0x004fec0003800000 */
[----:B------:R-:W2:Y:S02]  /*17b0*/  SYNCS.PHASECHK.TRANS64.TRYWAIT P1, [UR38+0x29830], R6 ;  /* 0x02983006ff0075a7 */ /* 0x000ea40008020166 */
[----:B--2---:R-:W-:Y:S05]  /*17c0*/  @!P1 BRA `(.L_x_2243) ;  /* 0x0000013800209947 */ /* 0x004fea0003800000 */
.L_x_2242:
[----:B------:R-:W-:Y:S05]  /*17d0*/  WARPSYNC.ALL ;  /* 0x0000000000007948 */ /* 0x000fea0003800000 */
[----:B0-----:R-:W-:Y:S01]  /*17e0*/  IMAD.MOV.U32 R3, RZ, RZ, -0x7fffffe0 ;  /* 0x80000020ff037424 */ /* 0x001fe200078e00ff */
        /* <DEDUP_REMOVED lines=29> */
[----:B------:R-:W-:Y:S01]  /*19c0*/  UMOV UR5, UR25 ;  /* 0x0000001900057c82 */ /* 0x000fe20008000000 */
[----:B------:R-:W-:Y:S01]  /*19d0*/  UIADD3 UR30, UR52, 0x602, URZ ;  /* 0x00000602341e7890 */ /* 0x000fe2000fffe03f */
        /* <DEDUP_REMOVED lines=16> */
[----:B------:R-:W-:Y:S01]  /*1ae0*/  R2UR UR18, R2 ;  /* 0x00000000021272ca */ /* 0x000fe200000e0000 */
[----:B------:R-:W-:-:S12]  /*1af0*/  UMOV UR17, 0x80000020 ;  /* 0x8000002000117882 */ /* 0x000fd80000000000 */
[----:B------:R-:W-:Y:S02]  /*1b00*/  UIADD3 UR24, UR18, 0x2, URZ ;  /* 0x0000000212187890 */ /* 0x000fe4000fffe03f */
[----:B------:R-:W-:-:S05]  /*1b10*/  UIADD3 UR16, UR18, 0x202, URZ ;  /* 0x0000020212107890 */ /* 0x000fca000fffe03f */
[----:B------:R-:W-:Y:S01]  /*1b20*/  UMOV UR4, UR24 ;  /* 0x0000001800047c82 */ /* 0x000fe20008000000 */
[----:B------:R-:W-:Y:S01]  /*1b30*/  UMOV UR8, UR24 ;  /* 0x0000001800087c82 */ /* 0x000fe20008000000 */
[----:B------:R-:W-:Y:S01]  /*1b40*/  UMOV UR12, UR24 ;  /* 0x00000018000c7c82 */ /* 0x000fe20008000000 */
[----:B------:R-:W-:Y:S02]  /*1b50*/  WARPGROUP.DEPBAR.LE gsb0, 0x0 ;  /* 0x00008000000079c5 */ /* 0x000fe40000010000 */
[----:B------:R-:W-:-:S06]  /*1b60*/  WARPGROUP.ARRIVE ;  /* 0x00000000000079c5 */ /* 0x000fcc0000000000 */
[----:B------:R-:W-:Y:S01]  /*1b70*/  QGMMA.64x32x32.F32.E4M3.E4M3 R24, gdesc[UR20], RZ, !UPT, gsb0 ;  /* 0x00600000141879f3 */ /* 0x000fe2000c0008ff */
        /* <DEDUP_REMOVED lines=87> */
[----:B------:R-:W-:Y:S02]  /*20f0*/  WARPGROUP.DEPBAR.LE gsb0, 0x0 ;  /* 0x00008000000079c5 */ /* 0x000fe40000010000 */
[----:B------:R-:W-:-:S06]  /*2100*/  WARPGROUP.ARRIVE ;  /* 0x00000000000079c5 */ /* 0x000fcc0000000000 */
[----:B------:R-:W-:Y:S01]  /*2110*/  QGMMA.64x32x32.F32.E4M3.E4M3 R56, gdesc[UR12], R56, gsb0 ;  /* 0x006000000c3879f3 */ /* 0x000fe20008000838 */
[----:B------:R-:W-:Y:S01]  /*2120*/  UIADD3 UR12, UR18, 0x400, URZ ;  /* 0x00000400120c7890 */ /* 0x000fe2000fffe03f */
[----:B------:R-:W-:Y:S01]  /*2130*/  UMOV UR13, 0x80000020 ;  /* 0x80000020000d7882 */ /* 0x000fe20000000000 */
[----:B------:R-:W-:Y:S01]  /*2140*/  UIADD3 UR14, UR52, 0x600, URZ ;  /* 0x00000600340e7890 */ /* 0x000fe2000fffe03f */
        /* <DEDUP_REMOVED lines=29> */
[----:B------:R-:W-:Y:S01]  /*2320*/  UIADD3 UR10, UR52, 0x582, URZ ;  /* 0x00000582340a7890 */ /* 0x000fe2000fffe03f */
        /* <DEDUP_REMOVED lines=12> */
[----:B------:R-:W-:-:S07]  /*23f0*/  UIADD3 UR8, UR18, 0x402, URZ ;  /* 0x0000040212087890 */ /* 0x000fce000fffe03f */
        /* <DEDUP_REMOVED lines=35> */
.L_x_2244:
[----:B------:R-:W-:Y:S01]  /*2630*/  LOP3.LUT R7, R104, 0xffffff80, RZ, 0xc0, !PT ;  /* 0xffffff8068077812 */ /* 0x000fe200078ec0ff */
[C---:B-12---:R-:W-:Y:S01]  /*2640*/  FMUL.FTZ R6, R0.reuse, R58 ;  /* 0x0000003a00067220 */ /* 0x046fe20000410000 */
[C---:B------:R-:W-:Y:S01]  /*2650*/  FMUL.FTZ R9, R0.reuse, R93 ;  /* 0x0000005d00097220 */ /* 0x040fe20000410000 */
[----:B------:R-:W-:Y:S01]  /*2660*/  FMUL.FTZ R59, R0, R59 ;  /* 0x0000003b003b7220 */ /* 0x000fe20000410000 */
[----:B------:R-:W-:Y:S01]  /*2670*/  LEA.HI R105, R105, R18, RZ, 0x2 ;  /* 0x0000001269697211 */ /* 0x000fe200078f10ff */
[----:B------:R-:W-:Y:S01]  /*2680*/  IMAD.IADD R7, R18, 0x1, -R7 ;  /* 0x0000000112077824 */ /* 0x000fe200078e0a07 */
[----:B------:R0:W-:Y:S01]  /*2690*/  MUFU.TANH R93, R6 ;  /* 0x00000006005d7308 */ /* 0x0001e20000002400 */
[C---:B------:R-:W-:Y:S01]  /*26a0*/  FMUL.FTZ R75, R0.reuse, R75 ;  /* 0x0000004b004b7220 */ /* 0x040fe20000410000 */
[C---:B------:R-:W-:Y:S01]  /*26b0*/  FMUL.FTZ R21, R0.reuse, R76 ;  /* 0x0000004c00157220 */ /* 0x040fe20000410000 */
[----:B------:R-:W-:Y:S01]  /*26c0*/  LOP3.LUT R105, R105, 0xfffffffc, RZ, 0xc0, !PT ;  /* 0xfffffffc69697812 */ /* 0x000fe200078ec0ff */
[C---:B------:R-:W-:Y:S01]  /*26d0*/  FMUL.FTZ R62, R0.reuse, R62 ;  /* 0x0000003e003e7220 */ /* 0x040fe20000410000 */
[C---:B------:R-:W-:Y:S01]  /*26e0*/  FMUL.FTZ R58, R0.reuse, R61 ;  /* 0x0000003d003a7220 */ /* 0x040fe20000410000 */
[----:B------:R-:W-:Y:S01]  /*26f0*/  FMUL.FTZ R5, R0, R89 ;  /* 0x0000005900057220 */ /* 0x000fe20000410000 */
[----:B------:R-:W-:Y:S01]  /*2700*/  LEA.HI R61, R106, R106, RZ, 0x1 ;  /* 0x0000006a6a3d7211 */ /* 0x000fe200078f08ff */
[----:B------:R1:W-:Y:S01]  /*2710*/  MUFU.TANH R76, R59 ;  /* 0x0000003b004c7308 */ /* 0x0003e20000002400 */
[----:B0-----:R-:W-:Y:S01]  /*2720*/  SHF.R.S32.HI R6, RZ, 0x1f, R7 ;  /* 0x0000001fff067819 */ /* 0x001fe20000011407 */
[----:B------:R-:W-:Y:S01]  /*2730*/  IMAD.IADD R105, R18, 0x1, -R105 ;  /* 0x0000000112697824 */ /* 0x000fe200078e0a69 */
[----:B------:R-:W-:Y:S01]  /*2740*/  UISETP.NE.AND UP0, UPT, UR56, URZ, UPT ;  /* 0x0000003f3800728c */ /* 0x000fe2000bf05270 */
[----:B------:R-:W-:Y:S01]  /*2750*/  LOP3.LUT R61, R61, 0x3fffffe, RZ, 0xc0, !PT ;  /* 0x03fffffe3d3d7812 */ /* 0x000fe200078ec0ff */
[----:B------:R-:W-:Y:S01]  /*2760*/  FMUL.FTZ R18, R0, R64 ;  /* 0x0000004000127220 */ /* 0x000fe20000410000 */
[CC--:B------:R-:W-:Y:S01]  /*2770*/  LEA.HI R10, R6.reuse, R7.reuse, RZ, 0x2 ;  /* 0x00000007060a7211 */ /* 0x0c0fe200078f10ff */
[----:B------:R-:W-:Y:S01]  /*2780*/  UMOV UR5, 0xffffff60 ;  /* 0xffffff6000057882 */ /* 0x000fe20000000000 */
[----:B------:R-:W-:Y:S01]  /*2790*/  LEA.HI R13, R6, R7, RZ, 0x5 ;  /* 0x00000007060d7211 */ /* 0x000fe200078f28ff */
[----:B------:R0:W-:Y:S01]  /*27a0*/  MUFU.TANH R113, R75 ;  /* 0x0000004b00717308 */ /* 0x0001e20000002400 */
[--C-:B------:R-:W-:Y:S01]  /*27b0*/  SHF.R.S32.HI R6, RZ, 0x2, R10.reuse ;  /* 0x00000002ff067819 */ /* 0x100fe2000001140a */
[----:B------:R-:W-:Y:S01]  /*27c0*/  UIMAD UR5, UR40, UR5, 0xa1 ;  /* 0x000000a1280574a4 */ /* 0x000fe2000f8e0205 */
[----:B-1----:R-:W-:Y:S01]  /*27d0*/  SHF.R.S32.HI R59, RZ, 0x1f, R10 ;  /* 0x0000001fff3b7819 */ /* 0x002fe2000001140a */
[----:B------:R-:W-:Y:S01]  /*27e0*/  FMUL.FTZ R90, R0, R90 ;  /* 0x0000005a005a7220 */ /* 0x000fe20000410000 */
[----:B------:R-:W-:Y:S01]  /*27f0*/  SHF.R.S32.HI R13, RZ, 0x5, R13 ;  /* 0x00000005ff0d7819 */ /* 0x000fe2000001140d */
[----:B------:R-:W-:Y:S01]  /*2800*/  @UP0 ULDC UR4, c[0x0][0x44c] ;  /* 0x0001130000040ab9 */ /* 0x000fe20000000800 */
[----:B------:R-:W-:Y:S01]  /*2810*/  IADD3 R61, R106, -R61, RZ ;  /* 0x8000003d6a3d7210 */ /* 0x000fe20007ffe0ff */
[----:B------:R1:W-:Y:S01]  /*2820*/  MUFU.TANH R89, R62 ;  /* 0x0000003e00597308 */ /* 0x0003e20000002400 */
[C---:B0-----:R-:W-:Y:S01]  /*2830*/  FMUL.FTZ R75, R0.reuse, R56 ;  /* 0x00000038004b7220 */ /* 0x041fe20000410000 */
[C---:B------:R-:W-:Y:S01]  /*2840*/  FMUL.FTZ R56, R0.reuse, R57 ;  /* 0x0000003900387220 */ /* 0x040fe20000410000 */
[C---:B------:R-:W-:Y:S01]  /*2850*/  FMUL.FTZ R57, R0.reuse, R60 ;  /* 0x0000003c00397220 */ /* 0x040fe20000410000 */
[----:B------:R-:W-:Y:S01]  /*2860*/  LEA.HI R60, R59, R6, RZ, 0x3 ;  /* 0x000000063b3c7211 */ /* 0x000fe200078f18ff */
[C---:B------:R-:W-:Y:S01]  /*2870*/  FMUL.FTZ R91, R0.reuse, R91 ;  /* 0x0000005b005b7220 */ /* 0x040fe20000410000 */
[----:B------:R-:W-:Y:S01]  /*2880*/  PLOP3.LUT P1, PT, PT, PT, UP0, 0x80, 0x0 ;  /* 0x000000000000781c */ /* 0x000fe20003f2f008 */
[C---:B------:R-:W-:Y:S01]  /*2890*/  FMUL.FTZ R66, R0.reuse, R66 ;  /* 0x0000004200427220 */ /* 0x040fe20000410000 */
[----:B------:R-:W-:Y:S01]  /*28a0*/  PLOP3.LUT P2, PT, PT, PT, UP0, 0x80, 0x0 ;  /* 0x000000000000781c */ /* 0x000fe20003f4f008 */
[C---:B------:R-:W-:Y:S01]  /*28b0*/  FMUL.FTZ R20, R0.reuse, R73 ;  /* 0x0000004900147220 */ /* 0x040fe20000410000 */
[----:B-1----:R-:W-:Y:S01]  /*28c0*/  LEA R62, R13, UR39, 0x4 ;  /* 0x000000270d3e7c11 */ /* 0x002fe2000f8e20ff */
[----:B------:R-:W-:Y:S01]  /*28d0*/  FMUL.FTZ R94, R0, R94 ;  /* 0x0000005e005e7220 */ /* 0x000fe20000410000 */
[----:B------:R-:W-:Y:S01]  /*28e0*/  LOP3.LUT R13, R60, 0xfffffff8, RZ, 0xc0, !PT ;  /* 0xfffffff83c0d7812 */ /* 0x000fe200078ec0ff */
[C---:B------:R-:W-:Y:S01]  /*28f0*/  FMUL.FTZ R12, R0.reuse, R97 ;  /* 0x00000061000c7220 */ /* 0x040fe20000410000 */
[----:B------:R-:W-:Y:S01]  /*2900*/  LEA.HI R60, R105, R105, RZ, 0x1 ;  /* 0x00000069693c7211 */ /* 0x000fe200078f08ff */
[----:B------:R-:W-:Y:S01]  /*2910*/  FMUL.FTZ R73, R0, R85 ;  /* 0x0000005500497220 */ /* 0x000fe20000410000 */
[----:B------:R-:W-:Y:S01]  /*2920*/  IADD3 R62, R62, R6, -R13 ;  /* 0x000000063e3e7210 */ /* 0x000fe20007ffe80d */
[----:B------:R0:W-:Y:S01]  /*2930*/  MUFU.TANH R85, R66 ;  /* 0x0000004200557308 */ /* 0x0001e20000002400 */
[----:B------:R-:W-:Y:S01]  /*2940*/  LOP3.LUT R60, R60, 0x1ffffffe, RZ, 0xc0, !PT ;  /* 0x1ffffffe3c3c7812 */ /* 0x000fe200078ec0ff */
[----:B------:R-:W-:Y:S01]  /*2950*/  FMUL.FTZ R95, R0, R95 ;  /* 0x0000005f005f7220 */ /* 0x000fe20000410000 */
[----:B------:R-:W-:Y:S01]  /*2960*/  LOP3.LUT R10, R10, 0x7ffffffc, RZ, 0xc0, !PT ;  /* 0x7ffffffc0a0a7812 */ /* 0x000fe200078ec0ff */
[----:B------:R-:W-:Y:S01]  /*2970*/  IMAD R61, R61, 0x40, R62 ;  /* 0x000000403d3d7824 */ /* 0x000fe200078e023e */
[----:B------:R-:W-:Y:S01]  /*2980*/  ULDC UR10, c[0x0][0x288] ;  /* 0x0000a200000a7ab9 */ /* 0x000fe20000000800 */
[----:B------:R-:W-:-:S02]  /*2990*/  IMAD.IADD R6, R105, 0x1, -R60 ;  /* 0x0000000169067824 */ /* 0x000fc400078e0a3c */
[----:B------:R-:W-:Y:S01]  /*29a0*/  FMUL.FTZ R98, R0, R98 ;  /* 0x0000006200627220 */ /* 0x000fe20000410000 */
[----:B------:R-:W-:Y:S01]  /*29b0*/  IMAD.IADD R7, R7, 0x1, -R10 ;  /* 0x0000000107077824 */ /* 0x000fe200078e0a0a */
[----:B------:R-:W1:Y:S01]  /*29c0*/  MUFU.TANH R90, R90 ;  /* 0x0000005a005a7308 */ /* 0x000e620000002400 */
[----:B------:R-:W-:Y:S02]  /*29d0*/  IMAD R6, R6, 0x8, R61 ;  /* 0x0000000806067824 */ /* 0x000fe400078e023d */
[C---:B------:R-:W-:Y:S01]  /*29e0*/  FMUL.FTZ R99, R0.reuse, R99 ;  /* 0x0000006300637220 */ /* 0x040fe20000410000 */
[----:B------:R-:W-:Y:S02]  /*29f0*/  IMAD.U32 R10, RZ, RZ, UR5 ;  /* 0x00000005ff0a7e24 */ /* 0x000fe4000f8e00ff */
[----:B------:R-:W-:Y:S01]  /*2a00*/  FMUL.FTZ R102, R0, R102 ;  /* 0x0000006600667220 */ /* 0x000fe20000410000 */
[----:B------:R-:W-:Y:S01]  /*2a10*/  @P1 IMAD.HI.U32 R13, R6, UR4, RZ ;  /* 0x00000004060d1c27 */ /* 0x000fe2000f8e00ff */
[----:B------:R-:W-:-:S03]  /*2a20*/  @UP0 ULDC UR4, c[0x0][0x450] ;  /* 0x0001140000040ab9 */ /* 0x000fc60000000800 */
[C---:B------:R-:W-:Y:S01]  /*2a30*/  FMUL.FTZ R103, R0.reuse, R103 ;  /* 0x0000006700677220 */ /* 0x040fe20000410000 */
[----:B------:R-:W2:Y:S01]  /*2a40*/  MUFU.TANH R91, R91 ;  /* 0x0000005b005b7308 */ /* 0x000ea20000002400 */
[----:B------:R-:W-:Y:S01]  /*2a50*/  IMAD.MOV.U32 R64, RZ, RZ, R6 ;  /* 0x000000ffff407224 */ /* 0x000fe200078e0006 */
[----:B------:R-:W-:Y:S01]  /*2a60*/  @P2 SHF.R.U32.HI R64, RZ, UR4, R13 ;  /* 0x00000004ff402c19 */ /* 0x000fe2000801160d */
[----:B------:R-:W-:Y:S01]  /*2a70*/  UIMAD UR4, UR40, -0xa0, UR41 ;  /* 0xffffff60280478a4 */ /* 0x000fe2000f8e0229 */
[----:B------:R-:W-:Y:S02]  /*2a80*/  IMAD R97, R7, -0x2, R10 ;  /* 0xfffffffe07617824 */ /* 0x000fe400078e020a */
[C---:B------:R-:W-:Y:S01]  /*2a90*/  FMUL.FTZ R74, R0.reuse, R74 ;  /* 0x0000004a004a7220 */ /* 0x040fe20000410000 */
[----:B------:R-:W-:Y:S01]  /*2aa0*/  IMAD.U32 R10, RZ, RZ, UR41 ;  /* 0x00000029ff0a7e24 */ /* 0x000fe2000f8e00ff */
[----:B------:R-:W3:Y:S01]  /*2ab0*/  SHFL.IDX PT, R13, R64, 0x1, 0x1c1f ;  /* 0x003c1f00400d7f89 */ /* 0x000ee200000e0000 */
[----:B------:R-:W-:Y:S01]  /*2ac0*/  UIADD3 UR4, UR4, 0xa0, URZ ;  /* 0x000000a004047890 */ /* 0x000fe2000fffe03f */
[----:B------:R-:W4:Y:S01]  /*2ad0*/  MUFU.TANH R94, R94 ;  /* 0x0000005e005e7308 */ /* 0x000f220000002400 */
[C---:B------:R-:W-:Y:S01]  /*2ae0*/  FMUL.FTZ R78, R0.reuse, R78 ;  /* 0x0000004e004e7220 */ /* 0x040fe20000410000 */
[----:B------:R-:W-:Y:S01]  /*2af0*/  IADD3 R97, R97, -UR10, R10 ;  /* 0x8000000a61617c10 */ /* 0x000fe2000fffe00a */
[C---:B------:R-:W-:Y:S01]  /*2b00*/  FMUL.FTZ R79, R0.reuse, R79 ;  /* 0x0000004f004f7220 */ /* 0x040fe20000410000 */
[----:B------:R-:W-:Y:S01]  /*2b10*/  FMUL.FTZ R82, R0, R82 ;  /* 0x0000005200527220 */ /* 0x000fe20000410000 */
[----:B0-----:R-:W-:-:S02]  /*2b20*/  IMAD.U32 R66, RZ, RZ, UR4 ;  /* 0x00000004ff427e24 */ /* 0x001fc4000f8e00ff */
[C---:B------:R-:W-:Y:S01]  /*2b30*/  FMUL.FTZ R83, R0.reuse, R83 ;  /* 0x0000005300537220 */ /* 0x040fe20000410000 */
[C---:B------:R-:W-:Y:S01]  /*2b40*/  FMUL.FTZ R86, R0.reuse, R86 ;  /* 0x0000005600567220 */ /* 0x040fe20000410000 */
[----:B------:R-:W0:Y:S01]  /*2b50*/  MUFU.TANH R95, R95 ;  /* 0x0000005f005f7308 */ /* 0x000e220000002400 */
[----:B------:R-:W-:Y:S02]  /*2b60*/  IMAD R66, R7, -0x2, R66 ;  /* 0xfffffffe07427824 */ /* 0x000fe400078e0242 */
        /* <DEDUP_REMOVED lines=8> */
[C---:B------:R-:W-:Y:S01]  /*2bf0*/  FMUL.FTZ R43, R0.reuse, R43 ;  /* 0x0000002b002b7220 */ /* 0x040fe20000410000 */
[C---:B------:R-:W-:Y:S01]  /*2c00*/  FMUL.FTZ R59, R0.reuse, R65 ;  /* 0x00000041003b7220 */ /* 0x040fe20000410000 */
[C---:B------:R-:W-:Y:S01]  /*2c10*/  FMUL.FTZ R46, R0.reuse, R46 ;  /* 0x0000002e002e7220 */ /* 0x040fe20000410000 */
[C---:B------:R-:W-:Y:S01]  /*2c20*/  FMUL.FTZ R61, R0.reuse, R69 ;  /* 0x00000045003d7220 */ /* 0x040fe20000410000 */
[----:B---3--:R-:W-:Y:S01]  /*2c30*/  VIADDMNMX R13, R13, R97, R66, PT ;  /* 0x000000610d0d7246 */ /* 0x008fe20003800142 */
[C---:B------:R-:W-:Y:S01]  /*2c40*/  FMUL.FTZ R51, R0.reuse, R51 ;  /* 0x0000003300337220 */ /* 0x040fe20000410000 */
[----:B------:R-:W3:Y:S01]  /*2c50*/  MUFU.TANH R99, R99 ;  /* 0x0000006300637308 */ /* 0x000ee20000002400 */
[C---:B------:R-:W-:Y:S01]  /*2c60*/  FMUL.FTZ R47, R0.reuse, R47 ;  /* 0x0000002f002f7220 */ /* 0x040fe20000410000 */
        /* <DEDUP_REMOVED lines=10> */
[----:B------:R-:W-:Y:S01]  /*2d10*/  ISETP.GT.AND P1, PT, R13, 0x9, PT ;  /* 0x000000090d00780c */ /* 0x000fe20003f24270 */
[----:B------:R-:W-:Y:S01]  /*2d20*/  FMUL.FTZ R54, R0, R54 ;  /* 0x0000003600367220 */ /* 0x000fe20000410000 */
[----:B----4-:R-:W-:Y:S01]  /*2d30*/  FSEL R123, R94, -INF , P3 ;  /* 0xff8000005e7b7808 */ /* 0x010fe20001800000 */
[C---:B------:R-:W-:Y:S01]  /*2d40*/  FMUL.FTZ R55, R0.reuse, R55 ;  /* 0x0000003700377220 */ /* 0x040fe20000410000 */
[----:B------:R-:W-:Y:S01]  /*2d50*/  FMNMX.FTZ R10, R127, R125, !PT ;  /* 0x0000007d7f0a7209 */ /* 0x000fe20007810000 */
[----:B------:R-:W2:Y:S01]  /*2d60*/  MUFU.TANH R103, R103 ;  /* 0x0000006700677308 */ /* 0x000ea20000002400 */
[----:B------:R-:W-:Y:S01]  /*2d70*/  ISETP.GT.AND P2, PT, R13, 0x10, PT ;  /* 0x000000100d00780c */ /* 0x000fe20003f44270 */
[C---:B------:R-:W-:Y:S01]  /*2d80*/  FMUL.FTZ R26, R0.reuse, R26 ;  /* 0x0000001a001a7220 */ /* 0x040fe20000410000 */
[----:B0-----:R-:W-:Y:S01]  /*2d90*/  FSEL R119, R95, -INF , P1 ;  /* 0xff8000005f777808 */ /* 0x001fe20000800000 */
[C---:B------:R-:W-:Y:S01]  /*2da0*/  FMUL.FTZ R30, R0.reuse, R30 ;  /* 0x0000001e001e7220 */ /* 0x040fe20000410000 */
[----:B------:R-:W-:Y:S01]  /*2db0*/  FMNMX.FTZ R10, R123, R10, !PT ;  /* 0x0000000a7b0a7209 */ /* 0x000fe20007810000 */
[----:B------:R-:W-:Y:S01]  /*2dc0*/  FMUL.FTZ R34, R0, R34 ;  /* 0x0000002200227220 */ /* 0x000fe20000410000 */
[----:B------:R-:W-:Y:S01]  /*2dd0*/  ISETP.GT.AND P1, PT, R13, 0x11, PT ;  /* 0x000000110d00780c */ /* 0x000fe20003f24270 */
[----:B------:R-:W0:Y:S01]  /*2de0*/  MUFU.TANH R117, R74 ;  /* 0x0000004a00757308 */ /* 0x000e220000002400 */
[----:B-----5:R-:W-:Y:S01]  /*2df0*/  FSEL R121, R98, -INF , P2 ;  /* 0xff80000062797808 */ /* 0x020fe20001000000 */
[C---:B------:R-:W-:Y:S01]  /*2e00*/  FMUL.FTZ R19, R0.reuse, R72 ;  /* 0x0000004800137220 */ /* 0x040fe20000410000 */
[----:B------:R-:W-:Y:S01]  /*2e10*/  FMNMX.FTZ R10, R119, R10, !PT ;  /* 0x0000000a770a7209 */ /* 0x000fe20007810000 */
[C---:B------:R-:W-:Y:S01]  /*2e20*/  FMUL.FTZ R38, R0.reuse, R38 ;  /* 0x0000002600267220 */ /* 0x040fe20000410000 */
[----:B------:R-:W-:Y:S01]  /*2e30*/  ISETP.GT.AND P2, PT, R13, 0x18, PT ;  /* 0x000000180d00780c */ /* 0x000fe20003f44270 */
[C---:B------:R-:W-:Y:S01]  /*2e40*/  FMUL.FTZ R72, R0.reuse, R81 ;  /* 0x0000005100487220 */ /* 0x040fe20000410000 */
[----:B---3--:R-:W-:Y:S01]  /*2e50*/  FSEL R115, R99, -INF , P1 ;  /* 0xff80000063737808 */ /* 0x008fe20000800000 */
[----:B------:R-:W3:Y:S01]  /*2e60*/  MUFU.TANH R78, R78 ;  /* 0x0000004e004e7308 */ /* 0x000ee20000002400 */
[----:B------:R-:W-:Y:S01]  /*2e70*/  FMNMX.FTZ R10, R121, R10, !PT ;  /* 0x0000000a790a7209 */ /* 0x000fe20007810000 */
[C---:B------:R-:W-:Y:S01]  /*2e80*/  FMUL.FTZ R22, R0.reuse, R77 ;  /* 0x0000004d00167220 */ /* 0x040fe20000410000 */
[----:B------:R-:W-:Y:S01]  /*2e90*/  ISETP.GT.AND P1, PT, R13, 0x19, PT ;  /* 0x000000190d00780c */ /* 0x000fe20003f24270 */
[----:B------:R-:W-:Y:S01]  /*2ea0*/  FMUL.FTZ R4, R0, R88 ;  /* 0x0000005800047220 */ /* 0x000fe20000410000 */
[----:B-1----:R-:W-:Y:S01]  /*2eb0*/  FSEL R107, R102, -INF , P2 ;  /* 0xff800000666b7808 */ /* 0x002fe20001000000 */
[C---:B------:R-:W-:Y:S01]  /*2ec0*/  FMUL.FTZ R8, R0.reuse, R92 ;  /* 0x0000005c00087220 */ /* 0x040fe20000410000 */
[----:B------:R-:W-:Y:S01]  /*2ed0*/  FMNMX.FTZ R10, R115, R10, !PT ;  /* 0x0000000a730a7209 */ /* 0x000fe20007810000 */
[----:B------:R-:W1:Y:S01]  /*2ee0*/  MUFU.TANH R79, R79 ;  /* 0x0000004f004f7308 */ /* 0x000e620000002400 */
[----:B------:R-:W-:Y:S01]  /*2ef0*/  ISETP.GT.AND P2, PT, R13, 0x20, PT ;  /* 0x000000200d00780c */ /* 0x000fe20003f44270 */
[----:B------:R-:W-:Y:S01]  /*2f00*/  ULDC UR4, c[0x0][0x988] ;  /* 0x0002620000047ab9 */ /* 0x000fe20000000800 */
[----:B--2---:R-:W-:Y:S01]  /*2f10*/  FSEL R111, R103, -INF , P1 ;  /* 0xff800000676f7808 */ /* 0x004fe20000800000 */
[C---:B------:R-:W-:Y:S01]  /*2f20*/  FMUL.FTZ R24, R0.reuse, R24 ;  /* 0x0000001800187220 */ /* 0x040fe20000410000 */
[----:B------:R-:W-:Y:S01]  /*2f30*/  FMNMX.FTZ R10, R107, R10, !PT ;  /* 0x0000000a6b0a7209 */ /* 0x000fe20007810000 */
[C---:B------:R-:W-:Y:S01]  /*2f40*/  FMUL.FTZ R11, R0.reuse, R96 ;  /* 0x00000060000b7220 */ /* 0x040fe20000410000 */
[----:B------:R-:W-:Y:S01]  /*2f50*/  ISETP.GT.AND P1, PT, R13, 0x21, PT ;  /* 0x000000210d00780c */ /* 0x000fe20003f24270 */
[----:B------:R-:W2:Y:S01]  /*2f60*/  MUFU.TANH R82, R82 ;  /* 0x0000005200527308 */ /* 0x000ea20000002400 */
[----:B0-----:R-:W-:Y:S01]  /*2f70*/  FSEL R117, R117, -INF , P2 ;  /* 0xff80000075757808 */ /* 0x001fe20001000000 */
[C---:B------:R-:W-:Y:S01]  /*2f80*/  FMUL.FTZ R53, R0.reuse, R53 ;  /* 0x0000003500357220 */ /* 0x040fe20000410000 */
[----:B------:R-:W-:Y:S01]  /*2f90*/  FMNMX.FTZ R10, R111, R10, !PT ;  /* 0x0000000a6f0a7209 */ /* 0x000fe20007810000 */
[C---:B------:R-:W-:Y:S01]  /*2fa0*/  FMUL.FTZ R32, R0.reuse, R32 ;  /* 0x0000002000207220 */ /* 0x040fe20000410000 */
[----:B------:R-:W-:Y:S01]  /*2fb0*/  ISETP.GT.AND P2, PT, R13, 0x28, PT ;  /* 0x000000280d00780c */ /* 0x000fe20003f44270 */
[C---:B------:R-:W-:Y:S01]  /*2fc0*/  FMUL.FTZ R14, R0.reuse, R100 ;  /* 0x00000064000e7220 */ /* 0x040fe20000410000 */
[----:B------:R-:W-:Y:S01]  /*2fd0*/  FSEL R113, R113, -INF , P1 ;  /* 0xff80000071717808 */ /* 0x000fe20000800000 */
[----:B------:R-:W0:Y:S01]  /*2fe0*/  MUFU.TANH R83, R83 ;  /* 0x0000005300537308 */ /* 0x000e220000002400 */
[----:B------:R-:W-:Y:S01]  /*2ff0*/  FMNMX.FTZ R10, R117, R10, !PT ;  /* 0x0000000a750a7209 */ /* 0x000fe20007810000 */
[C---:B------:R-:W-:Y:S01]  /*3000*/  FMUL.FTZ R49, R0.reuse, R49 ;  /* 0x0000003100317220 */ /* 0x040fe20000410000 */
[----:B------:R-:W-:Y:S01]  /*3010*/  ISETP.GT.AND P1, PT, R13, 0x29, PT ;  /* 0x000000290d00780c */ /* 0x000fe20003f24270 */
[----:B------:R-:W-:Y:S01]  /*3020*/  FMUL.FTZ R37, R0, R37 ;  /* 0x0000002500257220 */ /* 0x000fe20000410000 */
[----:B---3--:R-:W-:Y:S01]  /*3030*/  FSEL R109, R78, -INF , P2 ;  /* 0xff8000004e6d7808 */ /* 0x008fe20001000000 */
[C---:B------:R-:W-:Y:S01]  /*3040*/  FMUL.FTZ R33, R0.reuse, R33 ;  /* 0x0000002100217220 */ /* 0x040fe20000410000 */
[----:B------:R-:W-:Y:S01]  /*3050*/  FMNMX.FTZ R10, R113, R10, !PT ;  /* 0x0000000a710a7209 */ /* 0x000fe20007810000 */
[----:B------:R-:W3:Y:S01]  /*3060*/  MUFU.TANH R86, R86 ;  /* 0x0000005600567308 */ /* 0x000ee20000002400 */
[----:B------:R-:W-:Y:S01]  /*3070*/  ISETP.GT.AND P2, PT, R13, 0x30, PT ;  /* 0x000000300d00780c */ /* 0x000fe20003f44270 */
[C---:B------:R-:W-:Y:S01]  /*3080*/  FMUL.FTZ R23, R0.reuse, R80 ;  /* 0x0000005000177220 */ /* 0x040fe20000410000 */
[----:B-1----:R-:W-:Y:S01]  /*3090*/  FSEL R105, R79, -INF , P1 ;  /* 0xff8000004f697808 */ /* 0x002fe20000800000 */
[C---:B------:R-:W-:Y:S01]  /*30a0*/  FMUL.FTZ R29, R0.reuse, R29 ;  /* 0x0000001d001d7220 */ /* 0x040fe20000410000 */
[----:B------:R-:W-:Y:S01]  /*30b0*/  FMNMX.FTZ R10, R109, R10, !PT ;  /* 0x0000000a6d0a7209 */ /* 0x000fe20007810000 */
[----:B------:R-:W-:Y:S01]  /*30c0*/  FMUL.FTZ R74, R0, R84 ;  /* 0x00000054004a7220 */ /* 0x000fe20000410000 */
[----:B------:R-:W-:Y:S01]  /*30d0*/  ISETP.GT.AND P1, PT, R13, 0x31, PT ;  /* 0x000000310d00780c */ /* 0x000fe20003f24270 */
[----:B------:R-:W1:Y:S01]  /*30e0*/  MUFU.TANH R87, R87 ;  /* 0x0000005700577308 */ /* 0x000e620000002400 */
[----:B--2---:R-:W-:Y:S01]  /*30f0*/  FSEL R103, R82, -INF , P2 ;  /* 0xff80000052677808 */ /* 0x004fe20001000000 */
[C---:B------:R-:W-:Y:S01]  /*3100*/  FMUL.FTZ R28, R0.reuse, R28 ;  /* 0x0000001c001c7220 */ /* 0x040fe20000410000 */
[----:B------:R-:W-:Y:S01]  /*3110*/  FMNMX.FTZ R10, R105, R10, !PT ;  /* 0x0000000a690a7209 */ /* 0x000fe20007810000 */
[C---:B------:R-:W-:Y:S01]  /*3120*/  FMUL.FTZ R25, R0.reuse, R25 ;  /* 0x0000001900197220 */ /* 0x040fe20000410000 */
[----:B------:R-:W-:Y:S01]  /*3130*/  ISETP.GT.AND P2, PT, R13, 0x38, PT ;  /* 0x000000380d00780c */ /* 0x000fe20003f44270 */
[C---:B------:R-:W-:Y:S01]  /*3140*/  FMUL.FTZ R44, R0.reuse, R44 ;  /* 0x0000002c002c7220 */ /* 0x040fe20000410000 */
[----:B0-----:R-:W-:Y:S01]  /*3150*/  FSEL R101, R83, -INF , P1 ;  /* 0xff80000053657808 */ /* 0x001fe20000800000 */
[----:B------:R-:W0:Y:S01]  /*3160*/  MUFU.TANH R63, R63 ;  /* 0x0000003f003f7308 */ /* 0x000e220000002400 */
[----:B------:R-:W-:Y:S01]  /*3170*/  FMNMX.FTZ R10, R103, R10, !PT ;  /* 0x0000000a670a7209 */ /* 0x000fe20007810000 */
[C---:B------:R-:W-:Y:S01]  /*3180*/  FMUL.FTZ R48, R0.reuse, R48 ;  /* 0x0000003000307220 */ /* 0x040fe20000410000 */
[----:B------:R-:W-:Y:S01]  /*3190*/  ISETP.GT.AND P1, PT, R13, 0x39, PT ;  /* 0x000000390d00780c */ /* 0x000fe20003f24270 */
[----:B------:R-:W-:Y:S01]  /*31a0*/  FMUL.FTZ R52, R0, R52 ;  /* 0x0000003400347220 */ /* 0x000fe20000410000 */
[----:B---3--:R-:W-:Y:S01]  /*31b0*/  FSEL R99, R86, -INF , P2 ;  /* 0xff80000056637808 */ /* 0x008fe20001000000 */
[----:B------:R-:W-:Y:S01]  /*31c0*/  FMUL.FTZ R36, R0, R36 ;  /* 0x0000002400247220 */ /* 0x000fe20000410000 */
[----:B------:R-:W-:Y:S01]  /*31d0*/  FMNMX.FTZ R10, R101, R10, !PT ;  /* 0x0000000a650a7209 */ /* 0x000fe20007810000 */
[----:B------:R-:W2:Y:S01]  /*31e0*/  MUFU.TANH R67, R67 ;  /* 0x0000004300437308 */ /* 0x000ea20000002400 */
[----:B------:R-:W-:Y:S01]  /*31f0*/  ISETP.GT.AND P2, PT, R13, 0x40, PT ;  /* 0x000000400d00780c */ /* 0x000fe20003f44270 */
[----:B------:R-:W-:Y:S01]  /*3200*/  @UP0 ULDC UR11, c[0x0][0x450] ;  /* 0x00011400000b0ab9 */ /* 0x000fe20000000800 */
[----:B-1----:R-:W-:Y:S01]  /*3210*/  FSEL R95, R87, -INF , P1 ;  /* 0xff800000575f7808 */ /* 0x002fe20000800000 */
[----:B------:R-:W-:Y:S01]  /*3220*/  UIADD3 UR6, UR40, -0x2, URZ ;  /* 0xfffffffe28067890 */ /* 0x000fe2000fffe03f */
[----:B------:R-:W-:Y:S01]  /*3230*/  FMNMX.FTZ R10, R99, R10, !PT ;  /* 0x0000000a630a7209 */ /* 0x000fe20007810000 */
[----:B------:R-:W-:Y:S01]  /*3240*/  UIADD3 UR7, UR38, 0x29840, URZ ;  /* 0x0002984026077890 */ /* 0x000fe2000fffe03f */
[----:B------:R-:W-:Y:S01]  /*3250*/  ISETP.GT.AND P1, PT, R13, 0x41, PT ;  /* 0x000000410d00780c */ /* 0x000fe20003f24270 */
[----:B------:R-:W-:Y:S01]  /*3260*/  MUFU.TANH R70, R70 ;  /* 0x0000004600467308 */ /* 0x000fe20000002400 */
[----:B------:R-:W-:Y:S01]  /*3270*/  FSEL R93, R93, -INF , P2 ;  /* 0xff8000005d5d7808 */ /* 0x000fe20001000000 */
[----:B------:R-:W-:Y:S01]  /*3280*/  UPRMT UR7, UR42, 0x654, UR7 ;  /* 0x000006542a077896 */ /* 0x000fe20008000007 */
[----:B------:R-:W-:Y:S01]  /*3290*/  FMNMX.FTZ R10, R95, R10, !PT ;  /* 0x0000000a5f0a7209 */ /* 0x000fe20007810000 */
[----:B------:R-:W1:Y:S01]  /*32a0*/  S2UR UR60, SR_CgaCtaId ;  /* 0x00000000003c79c3 */ /* 0x000e620000008800 */
[----:B------:R-:W-:-:S02]  /*32b0*/  ISETP.GT.AND P2, PT, R13, 0x48, PT ;  /* 0x000000480d00780c */ /* 0x000fc40003f44270 */
[----:B------:R-:W-:Y:S01]  /*32c0*/  FSEL R91, R76, -INF , P1 ;  /* 0xff8000004c5b7808 */ /* 0x000fe20000800000 */
[----:B------:R-:W3:Y:S01]  /*32d0*/  MUFU.TANH R71, R71 ;  /* 0x0000004700477308 */ /* 0x000ee20000002400 */
[----:B------:R-:W-:Y:S02]  /*32e0*/  FMNMX.FTZ R10, R93, R10, !PT ;  /* 0x0000000a5d0a7209 */ /* 0x000fe40007810000 */
[----:B------:R-:W-:Y:S01]  /*32f0*/  ISETP.GT.AND P1, PT, R13, 0x49, PT ;  /* 0x000000490d00780c */ /* 0x000fe20003f24270 */
[----:B------:R-:W-:Y:S01]  /*3300*/  SYNCS.ARRIVE.TRANS64.RED.A1T0 RZ, [UR7], RZ ;  /* 0x000000ffffff79a7 */ /* 0x000fe20008100407 */
[----:B------:R-:W-:Y:S02]  /*3310*/  FSEL R89, R89, -INF , P2 ;  /* 0xff80000059597808 */ /* 0x000fe40001000000 */
[----:B------:R-:W-:Y:S01]  /*3320*/  FMNMX.FTZ R10, R91, R10, !PT ;  /* 0x0000000a5b0a7209 */ /* 0x000fe20007810000 */
[----:B------:R4:W-:Y:S01]  /*3330*/  MUFU.TANH R65, R42 ;  /* 0x0000002a00417308 */ /* 0x0009e20000002400 */
[----:B------:R-:W-:-:S02]  /*3340*/  ISETP.GT.AND P2, PT, R13, 0x50, PT ;  /* 0x000000500d00780c */ /* 0x000fc40003f44270 */
[----:B0-----:R-:W-:Y:S02]  /*3350*/  FSEL R87, R63, -INF , P1 ;  /* 0xff8000003f577808 */ /* 0x001fe40000800000 */
[----:B------:R-:W-:Y:S02]  /*3360*/  FMNMX.FTZ R10, R89, R10, !PT ;  /* 0x0000000a590a7209 */ /* 0x000fe40007810000 */
[----:B------:R-:W-:Y:S01]  /*3370*/  ISETP.GT.AND P1, PT, R13, 0x51, PT ;  /* 0x000000510d00780c */ /* 0x000fe20003f24270 */
[----:B------:R-:W0:Y:S01]  /*3380*/  MUFU.TANH R43, R43 ;  /* 0x0000002b002b7308 */ /* 0x000e220000002400 */
[----:B------:R-:W-:Y:S02]  /*3390*/  FSEL R85, R85, -INF , P2 ;  /* 0xff80000055557808 */ /* 0x000fe40001000000 */
[----:B------:R-:W-:Y:S02]  /*33a0*/  FMNMX.FTZ R10, R87, R10, !PT ;  /* 0x0000000a570a7209 */ /* 0x000fe40007810000 */
[----:B------:R-:W-:-:S02]  /*33b0*/  ISETP.GT.AND P2, PT, R13, 0x58, PT ;  /* 0x000000580d00780c */ /* 0x000fc40003f44270 */
[----:B--2---:R-:W-:Y:S01]  /*33c0*/  FSEL R69, R67, -INF , P1 ;  /* 0xff80000043457808 */ /* 0x004fe20000800000 */
[----:B------:R-:W-:Y:S01]  /*33d0*/  MUFU.TANH R46, R46 ;  /* 0x0000002e002e7308 */ /* 0x000fe20000002400 */
[----:B----4-:R-:W-:Y:S01]  /*33e0*/  FMNMX.FTZ R42, R85, R10, !PT ;  /* 0x0000000a552a7209 */ /* 0x010fe20007810000 */
[----:B------:R-:W-:Y:S01]  /*33f0*/  FMUL.FTZ R10, R0, R27 ;  /* 0x0000001b000a7220 */ /* 0x000fe20000410000 */
[----:B------:R-:W-:Y:S02]  /*3400*/  ISETP.GT.AND P1, PT, R13, 0x59, PT ;  /* 0x000000590d00780c */ /* 0x000fe40003f24270 */
[----:B------:R-:W-:Y:S02]  /*3410*/  FMNMX.FTZ R42, R69, R42, !PT ;  /* 0x0000002a452a7209 */ /* 0x000fe40007810000 */
[----:B---3--:R-:W-:Y:S01]  /*3420*/  FSEL R41, R71, -INF , P1 ;  /* 0xff80000047297808 */ /* 0x008fe20000800000 */
[----:B------:R2:W-:Y:S01]  /*3430*/  MUFU.TANH R68, R51 ;  /* 0x0000003300447308 */ /* 0x0005e20000002400 */
[----:B------:R-:W-:-:S04]  /*3440*/  ISETP.GT.AND P1, PT, R13, 0x61, PT ;  /* 0x000000610d00780c */ /* 0x000fc80003f24270 */
[----:B0-----:R-:W-:Y:S02]  /*3450*/  FSEL R43, R43, -INF , P1 ;  /* 0xff8000002b2b7808 */ /* 0x001fe40000800000 */
[C---:B------:R-:W-:Y:S01]  /*3460*/  ISETP.GT.AND P1, PT, R13.reuse, 0x69, PT ;  /* 0x000000690d00780c */ /* 0x040fe20003f24270 */
[----:B------:R-:W0:Y:S01]  /*3470*/  MUFU.TANH R47, R47 ;  /* 0x0000002f002f7308 */ /* 0x000e220000002400 */
[----:B--2---:R-:W-:Y:S02]  /*3480*/  FSEL R51, R70, -INF , P2 ;  /* 0xff80000046337808 */ /* 0x004fe40001000000 */
[----:B------:R-:W-:Y:S02]  /*3490*/  ISETP.GT.AND P2, PT, R13, 0x60, PT ;  /* 0x000000600d00780c */ /* 0x000fe40003f44270 */
[----:B------:R-:W-:Y:S02]  /*34a0*/  FMNMX.FTZ R42, R51, R42, !PT ;  /* 0x0000002a332a7209 */ /* 0x000fe40007810000 */
[----:B------:R-:W-:Y:S01]  /*34b0*/  FSEL R27, R65, -INF , P2 ;  /* 0xff800000411b7808 */ /* 0x000fe20001000000 */
[----:B------:R-:W2:Y:S01]  /*34c0*/  MUFU.TANH R50, R50 ;  /* 0x0000003200327308 */ /* 0x000ea20000002400 */
[----:B------:R-:W-:-:S02]  /*34d0*/  FMNMX.FTZ R42, R41, R42, !PT ;  /* 0x0000002a292a7209 */ /* 0x000fc40007810000 */
[----:B------:R-:W-:Y:S02]  /*34e0*/  ISETP.GT.AND P2, PT, R13, 0x68, PT ;  /* 0x000000680d00780c */ /* 0x000fe40003f44270 */
[----:B------:R-:W-:-:S03]  /*34f0*/  FMNMX.FTZ R42, R27, R42, !PT ;  /* 0x0000002a1b2a7209 */ /* 0x000fc60007810000 */
[----:B------:R3:W-:Y:S01]  /*3500*/  MUFU.TANH R70, R10 ;  /* 0x0000000a00467308 */ /* 0x0007e20000002400 */
[----:B------:R-:W-:Y:S02]  /*3510*/  FMNMX.FTZ R42, R43, R42, !PT ;  /* 0x0000002a2b2a7209 */ /* 0x000fe40007810000 */
[----:B0-----:R-:W-:Y:S02]  /*3520*/  FSEL R47, R47, -INF , P1 ;  /* 0xff8000002f2f7808 */ /* 0x001fe40000800000 */
[----:B------:R-:W-:-:S03]  /*3530*/  ISETP.GT.AND P1, PT, R13, 0x71, PT ;  /* 0x000000710d00780c */ /* 0x000fc60003f24270 */
[----:B------:R-:W-:Y:S01]  /*3540*/  MUFU.TANH R54, R54 ;  /* 0x0000003600367308 */ /* 0x000fe20000002400 */
[----:B---3--:R-:W-:Y:S01]  /*3550*/  FMUL.FTZ R10, R0, R31 ;  /* 0x0000001f000a7220 */ /* 0x008fe20000410000 */
[----:B------:R-:W-:Y:S02]  /*3560*/  FSEL R31, R46, -INF , P2 ;  /* 0xff8000002e1f7808 */ /* 0x000fe40001000000 */
[----:B------:R-:W-:Y:S02]  /*3570*/  ISETP.GT.AND P2, PT, R13, 0x70, PT ;  /* 0x000000700d00780c */ /* 0x000fe40003f44270 */
[----:B------:R-:W-:Y:S02]  /*3580*/  FMNMX.FTZ R42, R31, R42, !PT ;  /* 0x0000002a1f2a7209 */ /* 0x000fe40007810000 */
[----:B------:R2:W0:Y:S01]  /*3590*/  MUFU.TANH R76, R55 ;  /* 0x00000037004c7308 */ /* 0x0004220000002400 */
[----:B------:R-:W-:Y:S02]  /*35a0*/  FSEL R63, R68, -INF , P1 ;  /* 0xff800000443f7808 */ /* 0x000fe40000800000 */
[----:B------:R-:W-:-:S02]  /*35b0*/  FMNMX.FTZ R42, R47, R42, !PT ;  /* 0x0000002a2f2a7209 */ /* 0x000fc40007810000 */
[----:B------:R-:W-:-:S03]  /*35c0*/  ISETP.GT.AND P1, PT, R13, 0x79, PT ;  /* 0x000000790d00780c */ /* 0x000fc60003f24270 */
[----:B------:R-:W3:Y:S01]  /*35d0*/  MUFU.TANH R26, R26 ;  /* 0x0000001a001a7308 */ /* 0x000ee20000002400 */
[----:B--2---:R-:W-:Y:S02]  /*35e0*/  FSEL R55, R50, -INF , P2 ;  /* 0xff80000032377808 */ /* 0x004fe40001000000 */
[----:B------:R-:W-:Y:S02]  /*35f0*/  ISETP.GT.AND P2, PT, R13, 0x78, PT ;  /* 0x000000780d00780c */ /* 0x000fe40003f44270 */
[----:B------:R-:W-:-:S03]  /*3600*/  FMNMX.FTZ R42, R55, R42, !PT ;  /* 0x0000002a372a7209 */ /* 0x000fc60007810000 */
[----:B------:R2:W4:Y:S01]  /*3610*/  MUFU.TANH R79, R10 ;  /* 0x0000000a004f7308 */ /* 0x0005220000002400 */
[----:B------:R-:W-:Y:S02]  /*3620*/  FMNMX.FTZ R42, R63, R42, !PT ;  /* 0x0000002a3f2a7209 */ /* 0x000fe40007810000 */
[----:B0-----:R-:W-:Y:S02]  /*3630*/  FSEL R65, R76, -INF , P1 ;  /* 0xff8000004c417808 */ /* 0x001fe40000800000 */
[----:B------:R-:W-:-:S03]  /*3640*/  ISETP.GT.AND P1, PT, R13, 0x81, PT ;  /* 0x000000810d00780c */ /* 0x000fc60003f24270 */
[----:B------:R-:W0:Y:S01]  /*3650*/  MUFU.TANH R30, R30 ;  /* 0x0000001e001e7308 */ /* 0x000e220000002400 */
[----:B--2---:R-:W-:Y:S01]  /*3660*/  FMUL.FTZ R10, R0, R35 ;  /* 0x00000023000a7220 */ /* 0x004fe20000410000 */
[----:B------:R-:W-:Y:S02]  /*3670*/  FSEL R35, R54, -INF , P2 ;  /* 0xff80000036237808 */ /* 0x000fe40001000000 */
[----:B------:R-:W-:Y:S02]  /*3680*/  ISETP.GT.AND P2, PT, R13, 0x80, PT ;  /* 0x000000800d00780c */ /* 0x000fe40003f44270 */
[----:B------:R-:W-:Y:S02]  /*3690*/  FMNMX.FTZ R42, R35, R42, !PT ;  /* 0x0000002a232a7209 */ /* 0x000fe40007810000 */
[----:B------:R-:W2:Y:S01]  /*36a0*/  MUFU.TANH R34, R34 ;  /* 0x0000002200227308 */ /* 0x000ea20000002400 */
[----:B---3--:R-:W-:Y:S02]  /*36b0*/  FSEL R67, R26, -INF , P2 ;  /* 0xff8000001a437808 */ /* 0x008fe40001000000 */
[----:B------:R-:W-:-:S02]  /*36c0*/  FMNMX.FTZ R42, R65, R42, !PT ;  /* 0x0000002a412a7209 */ /* 0x000fc40007810000 */
[----:B------:R-:W-:Y:S02]  /*36d0*/  ISETP.GT.AND P2, PT, R13, 0x88, PT ;  /* 0x000000880d00780c */ /* 0x000fe40003f44270 */
[----:B------:R-:W-:Y:S01]  /*36e0*/  FSEL R71, R70, -INF , P1 ;  /* 0xff80000046477808 */ /* 0x000fe20000800000 */
[----:B------:R3:W5:Y:S01]  /*36f0*/  MUFU.TANH R81, R10 ;  /* 0x0000000a00517308 */ /* 0x0007620000002400 */
[----:B------:R-:W-:Y:S02]  /*3700*/  FMNMX.FTZ R42, R67, R42, !PT ;  /* 0x0000002a432a7209 */ /* 0x000fe40007810000 */
[----:B------:R-:W-:Y:S02]  /*3710*/  ISETP.GT.AND P1, PT, R13, 0x89, PT ;  /* 0x000000890d00780c */ /* 0x000fe40003f24270 */
[----:B------:R-:W-:Y:S02]  /*3720*/  FMNMX.FTZ R42, R71, R42, !PT ;  /* 0x0000002a472a7209 */ /* 0x000fe40007810000 */
[----:B----4-:R-:W-:Y:S01]  /*3730*/  FSEL R79, R79, -INF , P1 ;  /* 0xff8000004f4f7808 */ /* 0x010fe20000800000 */
[----:B------:R-:W4:Y:S01]  /*3740*/  MUFU.TANH R38, R38 ;  /* 0x0000002600267308 */ /* 0x000f220000002400 */
[----:B---3--:R-:W-:Y:S01]  /*3750*/  FMUL.FTZ R10, R0, R39 ;  /* 0x00000027000a7220 */ /* 0x008fe20000410000 */
[----:B0-----:R-:W-:-:S02]  /*3760*/  FSEL R39, R30, -INF , P2 ;  /* 0xff8000001e277808 */ /* 0x001fc40001000000 */
[----:B------:R-:W-:Y:S01]  /*3770*/  ISETP.GT.AND P2, PT, R13, 0x90, PT ;  /* 0x000000900d00780c */ /* 0x000fe20003f44270 */
[----:B------:R-:W0:Y:S01]  /*3780*/  SHFL.IDX PT, R30, R64, RZ, 0x1c1f ;  /* 0x001c1fff401e7589 */ /* 0x000e2200000e0000 */
[----:B------:R-:W-:Y:S02]  /*3790*/  FMNMX.FTZ R42, R39, R42, !PT ;  /* 0x0000002a272a7209 */ /* 0x000fe40007810000 */
[----:B------:R3:W1:Y:S01]  /*37a0*/  MUFU.TANH R83, R10 ;  /* 0x0000000a00537308 */ /* 0x0006620000002400 */
[----:B------:R-:W-:Y:S02]  /*37b0*/  ISETP.GT.AND P1, PT, R13, 0x91, PT ;  /* 0x000000910d00780c */ /* 0x000fe40003f24270 */
[----:B--2---:R-:W-:Y:S02]  /*37c0*/  FSEL R77, R34, -INF , P2 ;  /* 0xff800000224d7808 */ /* 0x004fe40001000000 */
[----:B------:R-:W-:Y:S02]  /*37d0*/  FMNMX.FTZ R42, R79, R42, !PT ;  /* 0x0000002a4f2a7209 */ /* 0x000fe40007810000 */
[----:B------:R-:W-:Y:S01]  /*37e0*/  ISETP.GT.AND P2, PT, R13, 0x98, PT ;  /* 0x000000980d00780c */ /* 0x000fe20003f44270 */
[----:B------:R-:W-:Y:S01]  /*37f0*/  MUFU.TANH R4, R4 ;  /* 0x0000000400047308 */ /* 0x000fe20000002400 */
[----:B-----5:R-:W-:Y:S01]  /*3800*/  FSEL R81, R81, -INF , P1 ;  /* 0xff80000051517808 */ /* 0x020fe20000800000 */
[----:B---3--:R-:W-:Y:S01]  /*3810*/  FMUL.FTZ R10, R0, R45 ;  /* 0x0000002d000a7220 */ /* 0x008fe20000410000 */
[----:B------:R-:W-:-:S02]  /*3820*/  FMNMX.FTZ R42, R77, R42, !PT ;  /* 0x0000002a4d2a7209 */ /* 0x000fc40007810000 */
[----:B------:R-:W-:Y:S02]  /*3830*/  ISETP.GT.AND P1, PT, R13, 0x99, PT ;  /* 0x000000990d00780c */ /* 0x000fe40003f24270 */
[----:B----4-:R-:W-:Y:S01]  /*3840*/  FSEL R45, R38, -INF , P2 ;  /* 0xff800000262d7808 */ /* 0x010fe20001000000 */
[----:B------:R2:W-:Y:S01]  /*3850*/  MUFU.TANH R34, R10 ;  /* 0x0000000a00227308 */ /* 0x0005e20000002400 */
[----:B------:R-:W-:Y:S02]  /*3860*/  FMNMX.FTZ R42, R81, R42, !PT ;  /* 0x0000002a512a7209 */ /* 0x000fe40007810000 */
[----:B-1----:R-:W-:Y:S02]  /*3870*/  FSEL R83, R83, -INF , P1 ;  /* 0xff80000053537808 */ /* 0x002fe40000800000 */
[----:B------:R-:W-:Y:S02]  /*3880*/  FMNMX.FTZ R42, R45, R42, !PT ;  /* 0x0000002a2d2a7209 */ /* 0x000fe40007810000 */
[----:B0-----:R-:W-:Y:S01]  /*3890*/  VIADDMNMX R66, R30, R97, R66, PT ;  /* 0x000000611e427246 */ /* 0x001fe20003800142 */
[----:B------:R-:W0:Y:S01]  /*38a0*/  MUFU.TANH R5, R5 ;  /* 0x0000000500057308 */ /* 0x000e220000002400 */
[----:B------:R-:W-:-:S02]  /*38b0*/  FMNMX.FTZ R42, R83, R42, !PT ;  /* 0x0000002a532a7209 */ /* 0x000fc40007810000 */
[C---:B------:R-:W-:Y:S02]  /*38c0*/  ISETP.GT.AND P2, PT, R66.reuse, 0x1, PT ;  /* 0x000000014200780c */ /* 0x040fe40003f44270 */
[----:B------:R-:W-:Y:S01]  /*38d0*/  ISETP.GT.AND P3, PT, R66, 0x8, PT ;  /* 0x000000084200780c */ /* 0x000fe20003f64270 */
[----:B------:R-:W2:Y:S02]  /*38e0*/  SHFL.BFLY PT, R13, R42, 0x2, 0x1f ;  /* 0x0c401f002a0d7f89 */ /* 0x000ea400000e0000 */
[----:B------:R-:W-:Y:S08]  /*38f0*/  MUFU.TANH R8, R8 ;  /* 0x0000000800087308 */ /* 0x000ff00000002400 */
[----:B------:R1:W-:Y:S08]  /*3900*/  MUFU.TANH R50, R24 ;  /* 0x0000001800327308 */ /* 0x0003f00000002400 */
[----:B------:R-:W-:Y:S01]  /*3910*/  MUFU.TANH R9, R9 ;  /* 0x0000000900097308 */ /* 0x000fe20000002400 */
[----:B--2---:R-:W-:-:S07]  /*3920*/  FMNMX.FTZ R10, R42, R13, !PT ;  /* 0x0000000d2a0a7209 */ /* 0x004fce0007810000 */
[----:B------:R-:W2:Y:S01]  /*3930*/  MUFU.TANH R11, R11 ;  /* 0x0000000b000b7308 */ /* 0x000ea20000002400 */
[----:B------:R-:W3:Y:S07]  /*3940*/  SHFL.BFLY PT, R13, R10, 0x1, 0x1f ;  /* 0x0c201f000a0d7f89 */ /* 0x000eee00000e0000 */
[----:B------:R-:W-:Y:S08]  /*3950*/  MUFU.TANH R12, R12 ;  /* 0x0000000c000c7308 */ /* 0x000ff00000002400 */
[----:B------:R-:W-:Y:S08]  /*3960*/  MUFU.TANH R46, R53 ;  /* 0x00000035002e7308 */ /* 0x000ff00000002400 */
[----:B------:R0:W-:Y:S01]  /*3970*/  MUFU.TANH R68, R32 ;  /* 0x0000002000447308 */ /* 0x0001e20000002400 */
[----:B---3--:R-:W-:Y:S01]  /*3980*/  FMNMX.FTZ R13, R10, R13, !PT ;  /* 0x0000000d0a0d7209 */ /* 0x008fe20007810000 */
[----:B------:R-:W-:Y:S01]  /*3990*/  IMAD.U32 R10, RZ, RZ, UR4 ;  /* 0x00000004ff0a7e24 */ /* 0x000fe2000f8e00ff */
[----:B------:R-:W-:-:S02]  /*39a0*/  @UP0 ULDC UR4, c[0x0][0x44c] ;  /* 0x0001130000040ab9 */ /* 0x000fc40000000800 */
[C---:B------:R-:W-:Y:S01]  /*39b0*/  FSETP.NEU.FTZ.AND P1, PT, R13.reuse, -INF , PT ;  /* 0xff8000000d00780b */ /* 0x040fe20003f3d000 */
[-C--:B-1----:R-:W-:Y:S01]  /*39c0*/  FFMA.FTZ R24, R13, R10.reuse, -8 ;  /* 0xc10000000d187423 */ /* 0x082fe2000001000a */
[----:B0-----:R-:W-:Y:S01]  /*39d0*/  FSEL R32, R5, -INF , P2 ;  /* 0xff80000005207808 */ /* 0x001fe20001000000 */
[----:B------:R-:W0:Y:S01]  /*39e0*/  MUFU.TANH R14, R14 ;  /* 0x0000000e000e7308 */ /* 0x000e220000002400 */
[----:B------:R-:W-:Y:S01]  /*39f0*/  ISETP.GT.AND P2, PT, R66, 0x10, PT ;  /* 0x000000104200780c */ /* 0x000fe20003f44270 */
[----:B------:R-:W-:Y:S01]  /*3a00*/  UIMAD.WIDE.U32 UR4, UR39, UR4, URZ ;  /* 0x00000004270472a5 */ /* 0x000fe2000f8e003f */
[----:B------:R-:W-:Y:S02]  /*3a10*/  FSEL R24, R24, RZ, P1 ;  /* 0x000000ff18187208 */ /* 0x000fe40000800000 */
[----:B------:R-:W-:Y:S01]  /*3a20*/  ISETP.GT.AND P1, PT, R66, RZ, PT ;  /* 0x000000ff4200720c */ /* 0x000fe20003f24270 */
[----:B------:R-:W-:Y:S01]  /*3a30*/  @UP0 USHF.R.U32.HI UR39, URZ, UR11, UR5 ;  /* 0x0000000b3f270299 */ /* 0x000fe20008011605 */
[----:B--2---:R-:W-:Y:S01]  /*3a40*/  FSEL R97, R11, -INF , P2 ;  /* 0xff8000000b617808 */ /* 0x004fe20001000000 */
[----:B------:R1:W-:Y:S01]  /*3a50*/  MUFU.TANH R38, R49 ;  /* 0x0000003100267308 */ /* 0x0003e20000002400 */
[----:B------:R-:W-:Y:S01]  /*3a60*/  FSEL R53, R4, -INF , P1 ;  /* 0xff80000004357808 */ /* 0x000fe20000800000 */
[-CC-:B------:R-:W-:Y:S01]  /*3a70*/  FFMA.FTZ R115, R115, R10.reuse, -R24.reuse ;  /* 0x0000000a73737223 */ /* 0x180fe20000010818 */
[C---:B------:R-:W-:Y:S01]  /*3a80*/  ISETP.GT.AND P1, PT, R66.reuse, 0x9, PT ;  /* 0x000000094200780c */ /* 0x040fe20003f24270 */
[--C-:B------:R-:W-:Y:S01]  /*3a90*/  FFMA.FTZ R11, R117, R10, -R24.reuse ;  /* 0x0000000a750b7223 */ /* 0x100fe20000010818 */
[----:B------:R-:W-:Y:S01]  /*3aa0*/  FMNMX.FTZ R4, R53, R32, !PT ;  /* 0x0000002035047209 */ /* 0x000fe20007810000 */
[-CC-:B------:R-:W-:Y:S01]  /*3ab0*/  FFMA.FTZ R30, R121, R10.reuse, -R24.reuse ;  /* 0x0000000a791e7223 */ /* 0x180fe20000010818 */
[----:B------:R-:W-:Y:S01]  /*3ac0*/  ISETP.GT.AND P2, PT, R66, 0x18, PT ;  /* 0x000000184200780c */ /* 0x000fe20003f44270 */
[----:B------:R-:W-:Y:S01]  /*3ad0*/  MUFU.TANH R15, R15 ;  /* 0x0000000f000f7308 */ /* 0x000fe20000002400 */
[----:B-1----:R-:W-:Y:S01]  /*3ae0*/  FSEL R49, R8, -INF , P3 ;  /* 0xff80000008317808 */ /* 0x002fe20001800000 */
[-CC-:B------:R-:W-:Y:S01]  /*3af0*/  FFMA.FTZ R93, R93, R10.reuse, -R24.reuse ;  /* 0x0000000a5d5d7223 */ /* 0x180fe20000010818 */
[-CC-:B------:R-:W-:Y:S01]  /*3b00*/  FFMA.FTZ R99, R99, R10.reuse, -R24.reuse ;  /* 0x0000000a63637223 */ /* 0x180fe20000010818 */
[--C-:B------:R-:W-:Y:S01]  /*3b10*/  FFMA.FTZ R26, R125, R10, -R24.reuse ;  /* 0x0000000a7d1a7223 */ /* 0x100fe20000010818 */
[----:B------:R-:W-:Y:S01]  /*3b20*/  FMNMX.FTZ R8, R49, R4, !PT ;  /* 0x0000000431087209 */ /* 0x000fe20007810000 */
[-CC-:B------:R-:W-:Y:S01]  /*3b30*/  FFMA.FTZ R51, R51, R10.reuse, -R24.reuse ;  /* 0x0000000a33337223 */ /* 0x180fe20000010818 */
[-CC-:B------:R-:W-:Y:S01]  /*3b40*/  FFMA.FTZ R41, R41, R10.reuse, -R24.reuse ;  /* 0x0000000a29297223 */ /* 0x180fe20000010818 */
[----:B------:R1:W-:Y:S01]  /*3b50*/  MUFU.TANH R147, R37 ;  /* 0x0000002500937308 */ /* 0x0003e20000002400 */
[-CC-:B------:R-:W-:Y:S01]  /*3b60*/  FFMA.FTZ R27, R27, R10.reuse, -R24.reuse ;  /* 0x0000000a1b1b7223 */ /* 0x180fe20000010818 */
[-CC-:B------:R-:W-:Y:S01]  /*3b70*/  FFMA.FTZ R31, R31, R10.reuse, -R24.reuse ;  /* 0x0000000a1f1f7223 */ /* 0x180fe20000010818 */
[-CC-:B------:R-:W-:Y:S01]  /*3b80*/  FFMA.FTZ R35, R35, R10.reuse, -R24.reuse ;  /* 0x0000000a23237223 */ /* 0x180fe20000010818 */
[-CC-:B------:R-:W-:Y:S01]  /*3b90*/  FFMA.FTZ R39, R39, R10.reuse, -R24.reuse ;  /* 0x0000000a27277223 */ /* 0x180fe20000010818 */
[-CC-:B------:R-:W-:Y:S01]  /*3ba0*/  FFMA.FTZ R45, R45, R10.reuse, -R24.reuse ;  /* 0x0000000a2d2d7223 */ /* 0x180fe20000010818 */
[-CC-:B------:R-:W-:Y:S01]  /*3bb0*/  FFMA.FTZ R83, R83, R10.reuse, -R24.reuse ;  /* 0x0000000a53537223 */ /* 0x180fe20000010818 */
[----:B------:R-:W-:Y:S01]  /*3bc0*/  UIADD3 UR4, UR39, -UR10, UR41 ;  /* 0x8000000a27047290 */ /* 0x000fe2000fffe029 */
[----:B------:R-:W2:Y:S01]  /*3bd0*/  MUFU.TANH R19, R19 ;  /* 0x0000001300137308 */ /* 0x000ea20000002400 */
[----:B-1----:R-:W-:Y:S01]  /*3be0*/  FSEL R37, R9, -INF , P1 ;  /* 0xff80000009257808 */ /* 0x002fe20000800000 */
[----:B------:R-:W-:Y:S01]  /*3bf0*/  FFMA.FTZ R9, R111, R10, -R24 ;  /* 0x0000000a6f097223 */ /* 0x000fe20000010818 */
[----:B------:R-:W-:Y:S01]  /*3c00*/  ISETP.GT.AND P1, PT, R66, 0x11, PT ;  /* 0x000000114200780c */ /* 0x000fe20003f24270 */
[----:B------:R-:W-:Y:S01]  /*3c10*/  UIMAD.WIDE UR4, UR4, 0x66666667, URZ ;  /* 0x66666667040478a5 */ /* 0x000fe2000f8e023f */
[----:B------:R-:W-:-:S02]  /*3c20*/  FMNMX.FTZ R8, R37, R8, !PT ;  /* 0x0000000825087209 */ /* 0x000fc40007810000 */
[----:B0-----:R-:W-:Y:S01]  /*3c30*/  FSEL R111, R14, -INF , P2 ;  /* 0xff8000000e6f7808 */ /* 0x001fe20001000000 */
[----:B------:R0:W-:Y:S01]  /*3c40*/  MUFU.TANH R143, R33 ;  /* 0x00000021008f7308 */ /* 0x0001e20000002400 */
[----:B------:R-:W-:Y:S01]  /*3c50*/  FMNMX.FTZ R8, R97, R8, !PT ;  /* 0x0000000861087209 */ /* 0x000fe20007810000 */
[----:B------:R-:W-:Y:S01]  /*3c60*/  USHF.R.U32.HI UR4, URZ, 0x1f, UR5 ;  /* 0x0000001f3f047899 */ /* 0x000fe20008011605 */
[----:B------:R-:W-:-:S03]  /*3c70*/  ISETP.GT.AND P2, PT, R66, 0x20, PT ;  /* 0x000000204200780c */ /* 0x000fc60003f44270 */
[----:B------:R-:W-:Y:S02]  /*3c80*/  ULEA.HI.SX32 UR4, UR5, UR4, 0x1a ;  /* 0x0000000405047291 */ /* 0x000fe4000f8fd23f */
[----:B------:R-:W-:Y:S01]  /*3c90*/  MUFU.TANH R20, R20 ;  /* 0x0000001400147308 */ /* 0x000fe20000002400 */
[--C-:B0-----:R-:W-:Y:S01]  /*3ca0*/  FFMA.FTZ R33, R107, R10, -R24.reuse ;  /* 0x0000000a6b217223 */ /* 0x101fe20000010818 */
[----:B------:R-:W-:Y:S01]  /*3cb0*/  FSEL R107, R12, -INF , P1 ;  /* 0xff8000000c6b7808 */ /* 0x000fe20000800000 */
[----:B------:R-:W-:Y:S01]  /*3cc0*/  UISETP.LT.AND UP0, UPT, UR58, UR4, UPT ;  /* 0x000000043a00728c */ /* 0x000fe2000bf01270 */
[C---:B------:R-:W-:Y:S01]  /*3cd0*/  ISETP.GT.AND P1, PT, R66.reuse, 0x19, PT ;  /* 0x000000194200780c */ /* 0x040fe20003f24270 */
[----:B------:R-:W-:Y:S01]  /*3ce0*/  UMOV UR5, URZ ;  /* 0x0000003f00057c82 */ /* 0x000fe20008000000 */
[----:B------:R-:W-:Y:S01]  /*3cf0*/  FMNMX.FTZ R8, R107, R8, !PT ;  /* 0x000000086b087209 */ /* 0x000fe20007810000 */
[----:B------:R-:W-:Y:S01]  /*3d00*/  USEL UR53, UR58, UR4, !UP0 ;  /* 0x000000043a357287 */ /* 0x000fe2000c000000 */
[----:B------:R-:W0:Y:S01]  /*3d10*/  MUFU.TANH R21, R21 ;  /* 0x0000001500157308 */ /* 0x000e220000002400 */
[----:B--2---:R-:W-:Y:S01]  /*3d20*/  FSEL R117, R19, -INF , P2 ;  /* 0xff80000013757808 */ /* 0x004fe20001000000 */
[----:B------:R-:W-:Y:S01]  /*3d30*/  FFMA.FTZ R19, R105, R10, -R24 ;  /* 0x0000000a69137223 */ /* 0x000fe20000010818 */
[----:B------:R-:W-:Y:S01]  /*3d40*/  FMNMX.FTZ R12, R111, R8, !PT ;  /* 0x000000086f0c7209 */ /* 0x000fe20007810000 */
[----:B------:R-:W-:Y:S01]  /*3d50*/  UISETP.GE.AND UP0, UPT, UR6, UR53, UPT ;  /* 0x000000350600728c */ /* 0x000fe2000bf06270 */
[----:B------:R-:W-:Y:S01]  /*3d60*/  ISETP.GT.AND P2, PT, R66, 0x28, PT ;  /* 0x000000284200780c */ /* 0x000fe20003f44270 */
[----:B------:R-:W-:-:S02]  /*3d70*/  UMOV UR4, URZ ;  /* 0x0000003f00047c82 */ /* 0x000fc40008000000 */
[----:B------:R-:W1:Y:S08]  /*3d80*/  MUFU.TANH R22, R22 ;  /* 0x0000001600167308 */ /* 0x000e700000002400 */
[----:B------:R2:W-:Y:S08]  /*3d90*/  MUFU.EX2 R5, R115 ;  /* 0x0000007300057308 */ /* 0x0005f00000000800 */
[----:B------:R-:W3:Y:S01]  /*3da0*/  MUFU.TANH R23, R23 ;  /* 0x0000001700177308 */ /* 0x000ee20000002400 */
[----:B--2---:R-:W-:Y:S01]  /*3db0*/  FSEL R115, R15, -INF , P1 ;  /* 0xff8000000f737808 */ /* 0x004fe20000800000 */
[----:B------:R-:W-:Y:S01]  /*3dc0*/  FFMA.FTZ R15, R113, R10, -R24 ;  /* 0x0000000a710f7223 */ /* 0x000fe20000010818 */
[----:B------:R-:W-:-:S02]  /*3dd0*/  ISETP.GT.AND P1, PT, R66, 0x21, PT ;  /* 0x000000214200780c */ /* 0x000fc40003f24270 */
[----:B------:R-:W-:Y:S02]  /*3de0*/  FMNMX.FTZ R12, R115, R12, !PT ;  /* 0x0000000c730c7209 */ /* 0x000fe40007810000 */
[----:B0-----:R-:W-:Y:S01]  /*3df0*/  FSEL R113, R21, -INF , P2 ;  /* 0xff80000015717808 */ /* 0x001fe20001000000 */
[----:B------:R0:W-:Y:S01]  /*3e00*/  MUFU.TANH R141, R29 ;  /* 0x0000001d008d7308 */ /* 0x0001e20000002400 */
[----:B------:R-:W-:Y:S01]  /*3e10*/  FMNMX.FTZ R12, R117, R12, !PT ;  /* 0x0000000c750c7209 */ /* 0x000fe20007810000 */
[----:B------:R-:W-:Y:S01]  /*3e20*/  FFMA.FTZ R21, R101, R10, -R24 ;  /* 0x0000000a65157223 */ /* 0x000fe20000010818 */
[----:B------:R-:W-:-:S05]  /*3e30*/  ISETP.GT.AND P2, PT, R66, 0x30, PT ;  /* 0x000000304200780c */ /* 0x000fca0003f44270 */
[----:B------:R-:W-:Y:S01]  /*3e40*/  MUFU.TANH R72, R72 ;  /* 0x0000004800487308 */ /* 0x000fe20000002400 */
[----:B0-----:R-:W-:Y:S01]  /*3e50*/  FFMA.FTZ R29, R119, R10, -R24 ;  /* 0x0000000a771d7223 */ /* 0x001fe20000010818 */
[----:B------:R-:W-:Y:S02]  /*3e60*/  FSEL R119, R20, -INF , P1 ;  /* 0xff80000014777808 */ /* 0x000fe40000800000 */
[----:B------:R-:W-:Y:S02]  /*3e70*/  ISETP.GT.AND P1, PT, R66, 0x29, PT ;  /* 0x000000294200780c */ /* 0x000fe40003f24270 */
[----:B------:R-:W-:Y:S02]  /*3e80*/  FMNMX.FTZ R12, R119, R12, !PT ;  /* 0x0000000c770c7209 */ /* 0x000fe40007810000 */
[----:B------:R-:W0:Y:S01]  /*3e90*/  MUFU.TANH R74, R74 ;  /* 0x0000004a004a7308 */ /* 0x000e220000002400 */
[----:B-1----:R-:W-:Y:S02]  /*3ea0*/  FSEL R121, R22, -INF , P1 ;  /* 0xff80000016797808 */ /* 0x002fe40000800000 */
[----:B------:R-:W-:-:S02]  /*3eb0*/  FMNMX.FTZ R14, R113, R12, !PT ;  /* 0x0000000c710e7209 */ /* 0x000fc40007810000 */
[C---:B------:R-:W-:Y:S02]  /*3ec0*/  ISETP.GT.AND P1, PT, R66.reuse, 0x31, PT ;  /* 0x000000314200780c */ /* 0x040fe40003f24270 */
[----:B------:R-:W-:Y:S01]  /*3ed0*/  FMNMX.FTZ R14, R121, R14, !PT ;  /* 0x0000000e790e7209 */ /* 0x000fe20007810000 */
[----:B------:R-:W1:Y:S08]  /*3ee0*/  MUFU.TANH R73, R73 ;  /* 0x0000004900497308 */ /* 0x000e700000002400 */
[----:B------:R2:W-:Y:S08]  /*3ef0*/  MUFU.EX2 R8, R11 ;  /* 0x0000000b00087308 */ /* 0x0005f00000000800 */
[----:B------:R-:W4:Y:S01]  /*3f00*/  MUFU.TANH R75, R75 ;  /* 0x0000004b004b7308 */ /* 0x000f220000002400 */
[-CC-:B--2---:R-:W-:Y:S01]  /*3f10*/  FFMA.FTZ R11, R109, R10.reuse, -R24.reuse ;  /* 0x0000000a6d0b7223 */ /* 0x184fe20000010818 */
[----:B---3--:R-:W-:Y:S01]  /*3f20*/  FSEL R109, R23, -INF , P2 ;  /* 0xff800000176d7808 */ /* 0x008fe20001000000 */
[----:B------:R-:W-:Y:S01]  /*3f30*/  FFMA.FTZ R23, R95, R10, -R24 ;  /* 0x0000000a5f177223 */ /* 0x000fe20000010818 */
[----:B------:R-:W-:-:S02]  /*3f40*/  ISETP.GT.AND P2, PT, R66, 0x38, PT ;  /* 0x000000384200780c */ /* 0x000fc40003f44270 */
[----:B------:R-:W-:Y:S02]  /*3f50*/  FMNMX.FTZ R14, R109, R14, !PT ;  /* 0x0000000e6d0e7209 */ /* 0x000fe40007810000 */
[----:B------:R2:W-:Y:S01]  /*3f60*/  MUFU.TANH R54, R28 ;  /* 0x0000001c00367308 */ /* 0x0005e20000002400 */
[----:B0-----:R-:W-:Y:S02]  /*3f70*/  FSEL R105, R74, -INF , P2 ;  /* 0xff8000004a697808 */ /* 0x001fe40001000000 */
[----:B------:R-:W-:-:S05]  /*3f80*/  ISETP.GT.AND P2, PT, R66, 0x40, PT ;  /* 0x000000404200780c */ /* 0x000fca0003f44270 */
[----:B------:R-:W-:Y:S01]  /*3f90*/  MUFU.TANH R56, R56 ;  /* 0x0000003800387308 */ /* 0x000fe20000002400 */
[----:B--2---:R-:W-:Y:S01]  /*3fa0*/  FFMA.FTZ R28, R123, R10, -R24 ;  /* 0x0000000a7b1c7223 */ /* 0x004fe20000010818 */
[----:B------:R-:W-:Y:S02]  /*3fb0*/  FSEL R123, R72, -INF , P1 ;  /* 0xff800000487b7808 */ /* 0x000fe40000800000 */
[----:B------:R-:W-:Y:S02]  /*3fc0*/  ISETP.GT.AND P1, PT, R66, 0x39, PT ;  /* 0x000000394200780c */ /* 0x000fe40003f24270 */
[----:B------:R-:W-:Y:S02]  /*3fd0*/  FMNMX.FTZ R14, R123, R14, !PT ;  /* 0x0000000e7b0e7209 */ /* 0x000fe40007810000 */
[----:B------:R-:W0:Y:S01]  /*3fe0*/  MUFU.TANH R57, R57 ;  /* 0x0000003900397308 */ /* 0x000e220000002400 */
[----:B-1----:R-:W-:Y:S02]  /*3ff0*/  FSEL R73, R73, -INF , P1 ;  /* 0xff80000049497808 */ /* 0x002fe40000800000 */
[----:B------:R-:W-:-:S02]  /*4000*/  FMNMX.FTZ R20, R105, R14, !PT ;  /* 0x0000000e69147209 */ /* 0x000fc40007810000 */
[C---:B------:R-:W-:Y:S02]  /*4010*/  ISETP.GT.AND P1, PT, R66.reuse, 0x41, PT ;  /* 0x000000414200780c */ /* 0x040fe40003f24270 */
[----:B----4-:R-:W-:Y:S01]  /*4020*/  FSEL R75, R75, -INF , P2 ;  /* 0xff8000004b4b7808 */ /* 0x010fe20001000000 */
[----:B------:R-:W-:Y:S01]  /*4030*/  MUFU.TANH R58, R58 ;  /* 0x0000003a003a7308 */ /* 0x000fe20000002400 */
[----:B------:R-:W-:Y:S02]  /*4040*/  FMNMX.FTZ R20, R73, R20, !PT ;  /* 0x0000001449147209 */ /* 0x000fe40007810000 */
[----:B------:R-:W-:Y:S02]  /*4050*/  ISETP.GT.AND P2, PT, R66, 0x48, PT ;  /* 0x000000484200780c */ /* 0x000fe40003f44270 */
[----:B------:R-:W-:-:S03]  /*4060*/  FMNMX.FTZ R20, R75, R20, !PT ;  /* 0x000000144b147209 */ /* 0x000fc60007810000 */
[----:B------:R-:W1:Y:S01]  /*4070*/  MUFU.TANH R18, R18 ;  /* 0x0000001200127308 */ /* 0x000e620000002400 */
[----:B0-----:R-:W-:Y:S01]  /*4080*/  FSEL R101, R57, -INF , P2 ;  /* 0xff80000039657808 */ /* 0x001fe20001000000 */
[----:B------:R-:W-:Y:S01]  /*4090*/  FFMA.FTZ R57, R87, R10, -R24 ;  /* 0x0000000a57397223 */ /* 0x000fe20000010818 */
[----:B------:R-:W-:-:S05]  /*40a0*/  ISETP.GT.AND P2, PT, R66, 0x50, PT ;  /* 0x000000504200780c */ /* 0x000fca0003f44270 */
[----:B------:R0:W-:Y:S08]  /*40b0*/  MUFU.EX2 R12, R11 ;  /* 0x0000000b000c7308 */ /* 0x0001f00000000800 */
[----:B------:R-:W2:Y:S01]  /*40c0*/  MUFU.TANH R59, R59 ;  /* 0x0000003b003b7308 */ /* 0x000ea20000002400 */
[----:B0-----:R-:W-:Y:S01]  /*40d0*/  FFMA.FTZ R11, R103, R10, -R24 ;  /* 0x0000000a670b7223 */ /* 0x001fe20000010818 */
[----:B------:R-:W-:-:S02]  /*40e0*/  FSEL R103, R56, -INF , P1 ;  /* 0xff80000038677808 */ /* 0x000fc40000800000 */
[----:B------:R-:W-:Y:S02]  /*40f0*/  ISETP.GT.AND P1, PT, R66, 0x49, PT ;  /* 0x000000494200780c */ /* 0x000fe40003f24270 */
[----:B------:R-:W-:Y:S02]  /*4100*/  FMNMX.FTZ R20, R103, R20, !PT ;  /* 0x0000001467147209 */ /* 0x000fe40007810000 */
[----:B------:R-:W0:Y:S01]  /*4110*/  MUFU.TANH R60, R60 ;  /* 0x0000003c003c7308 */ /* 0x000e220000002400 */
[----:B-1----:R-:W-:Y:S02]  /*4120*/  FSEL R129, R18, -INF , P2 ;  /* 0xff80000012817808 */ /* 0x002fe40001000000 */
[----:B------:R-:W-:Y:S02]  /*4130*/  FMNMX.FTZ R20, R101, R20, !PT ;  /* 0x0000001465147209 */ /* 0x000fe40007810000 */
[----:B------:R-:W-:-:S03]  /*4140*/  ISETP.GT.AND P2, PT, R66, 0x58, PT ;  /* 0x000000584200780c */ /* 0x000fc60003f44270 */
[----:B------:R1:W-:Y:S08]  /*4150*/  MUFU.TANH R42, R25 ;  /* 0x00000019002a7308 */ /* 0x0003f00000002400 */
[----:B------:R-:W3:Y:S01]  /*4160*/  MUFU.TANH R61, R61 ;  /* 0x0000003d003d7308 */ /* 0x000ee20000002400 */
[----:B-1----:R-:W-:Y:S01]  /*4170*/  FFMA.FTZ R25, R127, R10, -R24 ;  /* 0x0000000a7f197223 */ /* 0x002fe20000010818 */
[----:B------:R-:W-:-:S02]  /*4180*/  FSEL R127, R58, -INF , P1 ;  /* 0xff8000003a7f7808 */ /* 0x000fc40000800000 */
[C---:B------:R-:W-:Y:S02]  /*4190*/  ISETP.GT.AND P1, PT, R66.reuse, 0x51, PT ;  /* 0x000000514200780c */ /* 0x040fe40003f24270 */
[----:B------:R-:W-:Y:S02]  /*41a0*/  FMNMX.FTZ R20, R127, R20, !PT ;  /* 0x000000147f147209 */ /* 0x000fe40007810000 */
[----:B------:R-:W1:Y:S01]  /*41b0*/  MUFU.TANH R62, R62 ;  /* 0x0000003e003e7308 */ /* 0x000e620000002400 */
[----:B--2---:R-:W-:Y:S01]  /*41c0*/  FSEL R131, R59, -INF , P1 ;  /* 0xff8000003b837808 */ /* 0x004fe20000800000 */
[----:B------:R-:W-:Y:S01]  /*41d0*/  FFMA.FTZ R59, R69, R10, -R24 ;  /* 0x0000000a453b7223 */ /* 0x000fe20000010818 */
[----:B------:R-:W-:Y:S02]  /*41e0*/  FMNMX.FTZ R20, R129, R20, !PT ;  /* 0x0000001481147209 */ /* 0x000fe40007810000 */
[----:B------:R-:W-:Y:S02]  /*41f0*/  ISETP.GT.AND P1, PT, R66, 0x59, PT ;  /* 0x000000594200780c */ /* 0x000fe40003f24270 */
[----:B0-----:R-:W-:Y:S01]  /*4200*/  FSEL R133, R60, -INF , P2 ;  /* 0xff8000003c857808 */ /* 0x001fe20001000000 */
[----:B------:R-:W0:Y:S01]  /*4210*/  MUFU.TANH R40, R40 ;  /* 0x0000002800287308 */ /* 0x000e220000002400 */
[----:B------:R-:W-:-:S02]  /*4220*/  FMNMX.FTZ R20, R131, R20, !PT ;  /* 0x0000001483147209 */ /* 0x000fc40007810000 */
[C---:B------:R-:W-:Y:S02]  /*4230*/  ISETP.GT.AND P2, PT, R66.reuse, 0x60, PT ;  /* 0x000000604200780c */ /* 0x040fe40003f44270 */
[----:B---3--:R-:W-:Y:S02]  /*4240*/  FSEL R135, R61, -INF , P1 ;  /* 0xff8000003d877808 */ /* 0x008fe40000800000 */
[----:B------:R-:W-:Y:S01]  /*4250*/  FMNMX.FTZ R22, R133, R20, !PT ;  /* 0x0000001485167209 */ /* 0x000fe20007810000 */
[----:B------:R-:W2:Y:S01]  /*4260*/  MUFU.TANH R44, R44 ;  /* 0x0000002c002c7308 */ /* 0x000ea20000002400 */
[----:B------:R-:W-:Y:S02]  /*4270*/  ISETP.GT.AND P1, PT, R66, 0x61, PT ;  /* 0x000000614200780c */ /* 0x000fe40003f24270 */
[----:B-1----:R-:W-:Y:S02]  /*4280*/  FSEL R137, R62, -INF , P2 ;  /* 0xff8000003e897808 */ /* 0x002fe40001000000 */
[----:B------:R-:W-:-:S02]  /*4290*/  FMNMX.FTZ R22, R135, R22, !PT ;  /* 0x0000001687167209 */ /* 0x000fc40007810000 */
[----:B------:R-:W-:Y:S01]  /*42a0*/  ISETP.GT.AND P2, PT, R66, 0x68, PT ;  /* 0x000000684200780c */ /* 0x000fe20003f44270 */
[----:B------:R-:W1:Y:S01]  /*42b0*/  MUFU.TANH R48, R48 ;  /* 0x0000003000307308 */ /* 0x000e620000002400 */
[----:B0-----:R-:W-:Y:S01]  /*42c0*/  FSEL R139, R40, -INF , P1 ;  /* 0xff800000288b7808 */ /* 0x001fe20000800000 */
[----:B------:R-:W-:Y:S01]  /*42d0*/  FFMA.FTZ R40, R55, R10, -R24 ;  /* 0x0000000a37287223 */ /* 0x000fe20000010818 */
[----:B------:R-:W-:Y:S02]  /*42e0*/  FMNMX.FTZ R22, R137, R22, !PT ;  /* 0x0000001689167209 */ /* 0x000fe40007810000 */
[----:B------:R-:W-:Y:S02]  /*42f0*/  ISETP.GT.AND P1, PT, R66, 0x69, PT ;  /* 0x000000694200780c */ /* 0x000fe40003f24270 */
[----:B------:R-:W-:Y:S01]  /*4300*/  FMNMX.FTZ R22, R139, R22, !PT ;  /* 0x000000168b167209 */ /* 0x000fe20007810000 */
[----:B------:R-:W0:Y:S01]  /*4310*/  MUFU.TANH R52, R52 ;  /* 0x0000003400347308 */ /* 0x000e220000002400 */
[----:B--2---:R-:W-:-:S02]  /*4320*/  FSEL R95, R44, -INF , P2 ;  /* 0xff8000002c5f7808 */ /* 0x004fc40001000000 */
[----:B------:R-:W-:Y:S02]  /*4330*/  FSEL R61, R34, -INF , P1 ;  /* 0xff800000223d7808 */ /* 0x000fe40000800000 */
[C---:B------:R-:W-:Y:S02]  /*4340*/  ISETP.GT.AND P2, PT, R66.reuse, 0x70, PT ;  /* 0x000000704200780c */ /* 0x040fe40003f44270 */
[----:B------:R-:W-:Y:S01]  /*4350*/  FMNMX.FTZ R34, R95, R22, !PT ;  /* 0x000000165f227209 */ /* 0x000fe20007810000 */
[----:B------:R2:W-:Y:S01]  /*4360*/  MUFU.EX2 R14, R11 ;  /* 0x0000000b000e7308 */ /* 0x0005e20000000800 */
[----:B------:R-:W-:Y:S02]  /*4370*/  ISETP.GT.AND P1, PT, R66, 0x71, PT ;  /* 0x000000714200780c */ /* 0x000fe40003f24270 */
[----:B------:R-:W-:-:S05]  /*4380*/  FMNMX.FTZ R34, R61, R34, !PT ;  /* 0x000000223d227209 */ /* 0x000fca0007810000 */
[----:B------:R3:W-:Y:S01]  /*4390*/  MUFU.EX2 R4, R33 ;  /* 0x0000002100047308 */ /* 0x0007e20000000800 */
[-CC-:B--2---:R-:W-:Y:S01]  /*43a0*/  FFMA.FTZ R11, R89, R10.reuse, -R24.reuse ;  /* 0x0000000a590b7223 */ /* 0x184fe20000010818 */
[----:B-1----:R-:W-:Y:S01]  /*43b0*/  FSEL R89, R48, -INF , P2 ;  /* 0xff80000030597808 */ /* 0x002fe20001000000 */
[--C-:B------:R-:W-:Y:S01]  /*43c0*/  FFMA.FTZ R48, R79, R10, -R24.reuse ;  /* 0x0000000a4f307223 */ /* 0x100fe20000010818 */
[----:B------:R-:W-:Y:S02]  /*43d0*/  ISETP.GT.AND P2, PT, R66, 0x78, PT ;  /* 0x000000784200780c */ /* 0x000fe40003f44270 */
[----:B------:R-:W-:Y:S02]  /*43e0*/  FMNMX.FTZ R34, R89, R34, !PT ;  /* 0x0000002259227209 */ /* 0x000fe40007810000 */
[----:B0-----:R-:W-:Y:S01]  /*43f0*/  FSEL R87, R52, -INF , P2 ;  /* 0xff80000034577808 */ /* 0x001fe20001000000 */
[----:B---3--:R-:W-:Y:S01]  /*4400*/  FFMA.FTZ R33, R91, R10, -R24 ;  /* 0x0000000a5b217223 */ /* 0x008fe20000010818 */
[----:B------:R-:W-:Y:S01]  /*4410*/  FSEL R91, R38, -INF , P1 ;  /* 0xff800000265b7808 */ /* 0x000fe20000800000 */
[----:B------:R0:W1:Y:S01]  /*4420*/  MUFU.TANH R145, R36 ;  /* 0x0000002400917308 */ /* 0x0000620000002400 */
[----:B------:R-:W-:-:S02]  /*4430*/  ISETP.GT.AND P1, PT, R66, 0x79, PT ;  /* 0x000000794200780c */ /* 0x000fc40003f24270 */
[----:B------:R-:W-:Y:S02]  /*4440*/  FMNMX.FTZ R34, R91, R34, !PT ;  /* 0x000000225b227209 */ /* 0x000fe40007810000 */
[----:B------:R-:W-:-:S03]  /*4450*/  ISETP.GT.AND P2, PT, R66, 0x80, PT ;  /* 0x000000804200780c */ /* 0x000fc60003f44270 */
[----:B------:R2:W-:Y:S01]  /*4460*/  MUFU.EX2 R20, R93 ;  /* 0x0000005d00147308 */ /* 0x0005e20000000800 */
[----:B0-----:R-:W-:-:S07]  /*4470*/  FMNMX.FTZ R36, R87, R34, !PT ;  /* 0x0000002257247209 */ /* 0x001fce0007810000 */
[----:B------:R0:W-:Y:S01]  /*4480*/  MUFU.EX2 R18, R99 ;  /* 0x0000006300127308 */ /* 0x0001e20000000800 */
[----:B--2---:R-:W-:Y:S01]  /*4490*/  FSEL R93, R46, -INF , P1 ;  /* 0xff8000002e5d7808 */ /* 0x004fe20000800000 */
[----:B------:R-:W-:Y:S01]  /*44a0*/  FFMA.FTZ R46, R65, R10, -R24 ;  /* 0x0000000a412e7223 */ /* 0x000fe20000010818 */
[----:B------:R-:W-:Y:S02]  /*44b0*/  ISETP.GT.AND P1, PT, R66, 0x81, PT ;  /* 0x000000814200780c */ /* 0x000fe40003f24270 */
[----:B------:R-:W-:-:S03]  /*44c0*/  FMNMX.FTZ R36, R93, R36, !PT ;  /* 0x000000245d247209 */ /* 0x000fc60007810000 */
[----:B------:R2:W-:Y:S01]  /*44d0*/  MUFU.EX2 R22, R11 ;  /* 0x0000000b00167308 */ /* 0x0005e20000000800 */
[----:B0-----:R-:W-:Y:S02]  /*44e0*/  FSEL R99, R50, -INF , P2 ;  /* 0xff80000032637808 */ /* 0x001fe40001000000 */
[----:B------:R-:W-:Y:S02]  /*44f0*/  ISETP.GT.AND P2, PT, R66, 0x88, PT ;  /* 0x000000884200780c */ /* 0x000fe40003f44270 */
[----:B------:R-:W-:Y:S02]  /*4500*/  FMNMX.FTZ R36, R99, R36, !PT ;  /* 0x0000002463247209 */ /* 0x000fe40007810000 */
[----:B------:R-:W-:Y:S01]  /*4510*/  FSEL R69, R54, -INF , P2 ;  /* 0xff80000036457808 */ /* 0x000fe20001000000 */
[----:B------:R-:W-:Y:S01]  /*4520*/  MUFU.EX2 R25, R25 ;  /* 0x0000001900197308 */ /* 0x000fe20000000800 */
[-CC-:B--2---:R-:W-:Y:S01]  /*4530*/  FFMA.FTZ R11, R85, R10.reuse, -R24.reuse ;  /* 0x0000000a550b7223 */ /* 0x184fe20000010818 */
[----:B------:R-:W-:Y:S01]  /*4540*/  FSEL R85, R42, -INF , P1 ;  /* 0xff8000002a557808 */ /* 0x000fe20000800000 */
[-CC-:B------:R-:W-:Y:S01]  /*4550*/  FFMA.FTZ R42, R47, R10.reuse, -R24.reuse ;  /* 0x0000000a2f2a7223 */ /* 0x180fe20000010818 */
[----:B------:R-:W-:Y:S01]  /*4560*/  ISETP.GT.AND P1, PT, R66, 0x89, PT ;  /* 0x000000894200780c */ /* 0x000fe20003f24270 */
[----:B------:R-:W-:Y:S01]  /*4570*/  FFMA.FTZ R47, R71, R10, -R24 ;  /* 0x0000000a472f7223 */ /* 0x000fe20000010818 */
[----:B------:R-:W-:-:S02]  /*4580*/  FMNMX.FTZ R36, R85, R36, !PT ;  /* 0x0000002455247209 */ /* 0x000fc40007810000 */
[C---:B------:R-:W-:Y:S01]  /*4590*/  ISETP.GT.AND P2, PT, R66.reuse, 0x90, PT ;  /* 0x000000904200780c */ /* 0x040fe20003f44270 */
[----:B------:R0:W-:Y:S01]  /*45a0*/  MUFU.EX2 R34, R11 ;  /* 0x0000000b00227308 */ /* 0x0001e20000000800 */
[----:B------:R-:W-:Y:S02]  /*45b0*/  FSEL R141, R141, -INF , P1 ;  /* 0xff8000008d8d7808 */ /* 0x000fe40000800000 */
[----:B------:R-:W-:Y:S02]  /*45c0*/  FMNMX.FTZ R38, R69, R36, !PT ;  /* 0x0000002445267209 */ /* 0x000fe40007810000 */
[----:B------:R-:W-:Y:S02]  /*45d0*/  ISETP.GT.AND P1, PT, R66, 0x91, PT ;  /* 0x000000914200780c */ /* 0x000fe40003f24270 */
[----:B------:R-:W-:Y:S01]  /*45e0*/  FSEL R125, R68, -INF , P2 ;  /* 0xff800000447d7808 */ /* 0x000fe20001000000 */
[----:B------:R-:W-:Y:S01]  /*45f0*/  MUFU.EX2 R26, R26 ;  /* 0x0000001a001a7308 */ /* 0x000fe20000000800 */
[----:B------:R-:W-:-:S02]  /*4600*/  FMNMX.FTZ R38, R141, R38, !PT ;  /* 0x000000268d267209 */ /* 0x000fc40007810000 */
[C---:B------:R-:W-:Y:S02]  /*4610*/  ISETP.GT.AND P2, PT, R66.reuse, 0x98, PT ;  /* 0x000000984200780c */ /* 0x040fe40003f44270 */
[----:B------:R-:W-:Y:S02]  /*4620*/  FSEL R143, R143, -INF , P1 ;  /* 0xff8000008f8f7808 */ /* 0x000fe40000800000 */
[----:B------:R-:W-:Y:S01]  /*4630*/  FMNMX.FTZ R38, R125, R38, !PT ;  /* 0x000000267d267209 */ /* 0x000fe20007810000 */
[----:B------:R-:W-:Y:S01]  /*4640*/  MUFU.EX2 R28, R28 ;  /* 0x0000001c001c7308 */ /* 0x000fe20000000800 */
[----:B------:R-:W-:Y:S02]  /*4650*/  ISETP.GT.AND P1, PT, R66, 0x99, PT ;  /* 0x000000994200780c */ /* 0x000fe40003f24270 */
[----:B-1----:R-:W-:Y:S02]  /*4660*/  FSEL R145, R145, -INF , P2 ;  /* 0xff80000091917808 */ /* 0x002fe40001000000 */
[----:B------:R-:W-:-:S02]  /*4670*/  FMNMX.FTZ R38, R143, R38, !PT ;  /* 0x000000268f267209 */ /* 0x000fc40007810000 */
[----:B------:R-:W-:Y:S01]  /*4680*/  FSEL R147, R147, -INF , P1 ;  /* 0xff80000093937808 */ /* 0x000fe20000800000 */
[----:B------:R-:W-:Y:S01]  /*4690*/  MUFU.EX2 R29, R29 ;  /* 0x0000001d001d7308 */ /* 0x000fe20000000800 */
[----:B------:R-:W-:-:S04]  /*46a0*/  FMNMX.FTZ R38, R145, R38, !PT ;  /* 0x0000002691267209 */ /* 0x000fc80007810000 */
[----:B0-----:R-:W-:Y:S01]  /*46b0*/  FMNMX.FTZ R11, R147, R38, !PT ;  /* 0x00000026930b7209 */ /* 0x001fe20007810000 */
[-CC-:B------:R-:W-:Y:S01]  /*46c0*/  FFMA.FTZ R38, R43, R10.reuse, -R24.reuse ;  /* 0x0000000a2b267223 */ /* 0x180fe20000010818 */
[--C-:B------:R-:W-:Y:S01]  /*46d0*/  FFMA.FTZ R43, R63, R10, -R24.reuse ;  /* 0x0000000a3f2b7223 */ /* 0x100fe20000010818 */
[----:B------:R-:W-:Y:S02]  /*46e0*/  MUFU.EX2 R30, R30 ;  /* 0x0000001e001e7308 */ /* 0x000fe40000000800 */
[----:B------:R-:W0:Y:S06]  /*46f0*/  SHFL.BFLY PT, R44, R11, 0x2, 0x1f ;  /* 0x0c401f000b2c7f89 */ /* 0x000e2c00000e0000 */
[----:B------:R-:W-:Y:S08]  /*4700*/  MUFU.EX2 R9, R9 ;  /* 0x0000000900097308 */ /* 0x000ff00000000800 */
[----:B------:R-:W-:Y:S08]  /*4710*/  MUFU.EX2 R15, R15 ;  /* 0x0000000f000f7308 */ /* 0x000ff00000000800 */
[----:B------:R1:W-:Y:S01]  /*4720*/  MUFU.EX2 R36, R51 ;  /* 0x0000003300247308 */ /* 0x0003e20000000800 */
[----:B0-----:R-:W-:Y:S01]  /*4730*/  FMNMX.FTZ R50, R11, R44, !PT ;  /* 0x0000002c0b327209 */ /* 0x001fe20007810000 */
[----:B------:R-:W-:-:S04]  /*4740*/  FFMA.FTZ R44, R67, R10, -R24 ;  /* 0x0000000a432c7223 */ /* 0x000fc80000010818 */
[----:B------:R-:W0:Y:S02]  /*4750*/  SHFL.BFLY PT, R11, R50, 0x1, 0x1f ;  /* 0x0c201f00320b7f89 */ /* 0x000e2400000e0000 */
[----:B------:R-:W-:Y:S01]  /*4760*/  MUFU.EX2 R19, R19 ;  /* 0x0000001300137308 */ /* 0x000fe20000000800 */
[----:B-1----:R-:W-:-:S07]  /*4770*/  FFMA.FTZ R51, R81, R10, -R24 ;  /* 0x0000000a51337223 */ /* 0x002fce0000010818 */
[----:B------:R-:W-:Y:S08]  /*4780*/  MUFU.EX2 R21, R21 ;  /* 0x0000001500157308 */ /* 0x000ff00000000800 */
[----:B------:R-:W-:Y:S01]  /*4790*/  MUFU.EX2 R23, R23 ;  /* 0x0000001700177308 */ /* 0x000fe20000000800 */
[----:B0-----:R-:W-:Y:S01]  /*47a0*/  FMNMX.FTZ R11, R50, R11, !PT ;  /* 0x0000000b320b7209 */ /* 0x001fe20007810000 */
[----:B------:R-:W-:-:S06]  /*47b0*/  FFMA.FTZ R50, R77, R10, -R24 ;  /* 0x0000000a4d327223 */ /* 0x000fcc0000010818 */
[----:B------:R-:W-:Y:S01]  /*47c0*/  MUFU.EX2 R33, R33 ;  /* 0x0000002100217308 */ /* 0x000fe20000000800 */
[C---:B------:R-:W-:Y:S01]  /*47d0*/  FSETP.NEU.FTZ.AND P1, PT, R11.reuse, -INF , PT ;  /* 0xff8000000b00780b */ /* 0x040fe20003f3d000 */
[----:B------:R-:W-:-:S05]  /*47e0*/  FFMA.FTZ R52, R11, R10, -8 ;  /* 0xc10000000b347423 */ /* 0x000fca000001000a */
[----:B------:R-:W-:Y:S01]  /*47f0*/  FSEL R52, R52, RZ, P1 ;  /* 0x000000ff34347208 */ /* 0x000fe20000800000 */
[----:B------:R-:W-:Y:S01]  /*4800*/  MUFU.EX2 R57, R57 ;  /* 0x0000003900397308 */ /* 0x000fe20000000800 */
        /* <DEDUP_REMOVED lines=15> */
[----:B------:R-:W0:Y:S01]  /*4900*/  MUFU.EX2 R32, R32 ;  /* 0x0000002000207308 */ /* 0x000e220000000800 */
[-CC-:B------:R-:W-:Y:S01]  /*4910*/  FFMA.FTZ R123, R123, R10.reuse, -R52.reuse ;  /* 0x0000000a7b7b7223 */ /* 0x180fe20000010834 */
[-CC-:B------:R-:W-:Y:S01]  /*4920*/  FFMA.FTZ R105, R105, R10.reuse, -R52.reuse ;  /* 0x0000000a69697223 */ /* 0x180fe20000010834 */
[-CC-:B------:R-:W-:Y:S01]  /*4930*/  FFMA.FTZ R73, R73, R10.reuse, -R52.reuse ;  /* 0x0000000a49497223 */ /* 0x180fe20000010834 */
        /* <DEDUP_REMOVED lines=11> */
[-C--:B------:R-:W-:Y:S01]  /*49f0*/  FFMA.FTZ R95, R95, R10.reuse, -R52 ;  /* 0x0000000a5f5f7223 */ /* 0x080fe20000010834 */
[----:B------:R2:W3:Y:S01]  /*4a00*/  MUFU.EX2 R54, R37 ;  /* 0x0000002500367308 */ /* 0x0004e20000000800 */
        /* <DEDUP_REMOVED lines=8> */
[----:B--2---:R-:W-:Y:S01]  /*4a90*/  FADD.FTZ R37, R25, R26 ;  /* 0x0000001a19257221 */ /* 0x004fe20000010000 */
[-CC-:B------:R-:W-:Y:S01]  /*4aa0*/  FFMA.FTZ R85, R85, R10.reuse, -R52.reuse ;  /* 0x0000000a55557223 */ /* 0x180fe20000010834 */
[-CC-:B------:R-:W-:Y:S01]  /*4ab0*/  FFMA.FTZ R69, R69, R10.reuse, -R52.reuse ;  /* 0x0000000a45457223 */ /* 0x180fe20000010834 */
[-C--:B------:R-:W-:Y:S01]  /*4ac0*/  FFMA.FTZ R141, R141, R10.reuse, -R52 ;  /* 0x0000000a8d8d7223 */ /* 0x080fe20000010834 */
[----:B------:R-:W-:Y:S01]  /*4ad0*/  FADD.FTZ R78, R28, R37 ;  /* 0x000000251c4e7221 */ /* 0x000fe20000010000 */
[----:B-1----:R-:W-:Y:S01]  /*4ae0*/  FADD.FTZ R37, R49, R76 ;  /* 0x0000004c31257221 */ /* 0x002fe20000010000 */
[-C--:B------:R-:W-:Y:S01]  /*4af0*/  FFMA.FTZ R125, R125, R10.reuse, -R52 ;  /* 0x0000000a7d7d7223 */ /* 0x080fe20000010834 */
[----:B------:R-:W1:Y:S01]  /*4b00*/  MUFU.EX2 R56, R107 ;  /* 0x0000006b00387308 */ /* 0x000e620000000800 */
[----:B------:R-:W-:Y:S01]  /*4b10*/  FADD.FTZ R55, R29, R78 ;  /* 0x0000004e1d377221 */ /* 0x000fe20000010000 */
[C---:B---3--:R-:W-:Y:S01]  /*4b20*/  FADD.FTZ R78, R54.reuse, R37 ;  /* 0x00000025364e7221 */ /* 0x048fe20000010000 */
[----:B------:R-:W-:Y:S01]  /*4b30*/  F2FP.SATFINITE.E4M3.F32.PACK_AB_MERGE_C R49, R54, R49, RZ ;  /* 0x000000313631723e */ /* 0x000fe200048070ff */
[-CC-:B------:R-:W-:Y:S01]  /*4b40*/  FFMA.FTZ R143, R143, R10.reuse, -R52.reuse ;  /* 0x0000000a8f8f7223 */ /* 0x180fe20000010834 */
[----:B------:R-:W-:Y:S01]  /*4b50*/  FADD.FTZ R80, R30, R55 ;  /* 0x000000371e507221 */ /* 0x000fe20000010000 */
[-CC-:B------:R-:W-:Y:S01]  /*4b60*/  FFMA.FTZ R145, R145, R10.reuse, -R52.reuse ;  /* 0x0000000a91917223 */ /* 0x180fe20000010834 */
[----:B------:R-:W-:Y:S01]  /*4b70*/  FFMA.FTZ R52, R147, R10, -R52 ;  /* 0x0000000a93347223 */ /* 0x000fe20000010834 */
[----:B------:R-:W2:Y:S01]  /*4b80*/  MUFU.EX2 R111, R111 ;  /* 0x0000006f006f7308 */ /* 0x000ea20000000800 */
[----:B0-----:R-:W-:Y:S01]  /*4b90*/  FADD.FTZ R37, R97, R78 ;  /* 0x0000004e61257221 */ /* 0x001fe20000010000 */
[----:B------:R-:W-:Y:S01]  /*4ba0*/  FADD.FTZ R55, R5, R80 ;  /* 0x0000005005377221 */ /* 0x000fe20000010000 */
[----:B------:R-:W-:-:S03]  /*4bb0*/  F2FP.SATFINITE.E4M3.F32.PACK_AB_MERGE_C R184, R32, R53, R49 ;  /* 0x0000003520b8723e */ /* 0x000fc60004807031 */
[----:B------:R-:W-:Y:S02]  /*4bc0*/  FADD.FTZ R78, R4, R55 ;  /* 0x00000037044e7221 */ /* 0x000fe40000010000 */
[----:B------:R-:W0:Y:S01]  /*4bd0*/  MUFU.EX2 R58, R115 ;  /* 0x00000073003a7308 */ /* 0x000e220000000800 */
[----:B-1----:R-:W-:Y:S01]  /*4be0*/  FADD.FTZ R24, R56, R37 ;  /* 0x0000002538187221 */ /* 0x002fe20000010000 */
[----:B------:R-:W-:-:S04]  /*4bf0*/  FADD.FTZ R55, R9, R78 ;  /* 0x0000004e09377221 */ /* 0x000fc80000010000 */
[----:B------:R-:W-:Y:S02]  /*4c00*/  FADD.FTZ R80, R8, R55 ;  /* 0x0000003708507221 */ /* 0x000fe40000010000 */
[----:B------:R-:W1:Y:S01]  /*4c10*/  MUFU.EX2 R117, R117 ;  /* 0x0000007500757308 */ /* 0x000e620000000800 */
[----:B--2---:R-:W-:Y:S01]  /*4c20*/  FADD.FTZ R37, R111, R24 ;  /* 0x000000186f257221 */ /* 0x004fe20000010000 */
[----:B------:R-:W-:-:S04]  /*4c30*/  FADD.FTZ R55, R15, R80 ;  /* 0x000000500f377221 */ /* 0x000fc80000010000 */
[----:B------:R-:W-:Y:S02]  /*4c40*/  FADD.FTZ R80, R12, R55 ;  /* 0x000000370c507221 */ /* 0x000fe40000010000 */
[----:B------:R-:W2:Y:S01]  /*4c50*/  MUFU.EX2 R60, R119 ;  /* 0x00000077003c7308 */ /* 0x000ea20000000800 */
[C---:B0-----:R-:W-:Y:S01]  /*4c60*/  FADD.FTZ R78, R58.reuse, R37 ;  /* 0x000000253a4e7221 */ /* 0x041fe20000010000 */
[----:B------:R-:W-:Y:S01]  /*4c70*/  FADD.FTZ R55, R19, R80 ;  /* 0x0000005013377221 */ /* 0x000fe20000010000 */
[----:B------:R-:W-:-:S03]  /*4c80*/  F2FP.SATFINITE.E4M3.F32.PACK_AB_MERGE_C R58, R58, R111, RZ ;  /* 0x0000006f3a3a723e */ /* 0x000fc600048070ff */
[----:B------:R-:W-:Y:S01]  /*4c90*/  FADD.FTZ R82, R14, R55 ;  /* 0x000000370e527221 */ /* 0x000fe20000010000 */
[----:B------:R-:W-:Y:S01]  /*4ca0*/  F2FP.SATFINITE.E4M3.F32.PACK_AB_MERGE_C R186, R56, R97, R58 ;  /* 0x0000006138ba723e */ /* 0x000fe2000480703a */
[----:B------:R-:W0:Y:S01]  /*4cb0*/  MUFU.EX2 R113, R113 ;  /* 0x0000007100717308 */ /* 0x000e220000000800 */
[----:B-1----:R-:W-:Y:S01]  /*4cc0*/  FADD.FTZ R37, R117, R78 ;  /* 0x0000004e75257221 */ /* 0x002fe20000010000 */
[----:B------:R-:W-:-:S04]  /*4cd0*/  FADD.FTZ R55, R21, R82 ;  /* 0x0000005215377221 */ /* 0x000fc80000010000 */
[----:B------:R-:W-:Y:S01]  /*4ce0*/  FADD.FTZ R82, R18, R55 ;  /* 0x0000003712527221 */ /* 0x000fe20000010000 */
[----:B------:R-:W-:Y:S01]  /*4cf0*/  F2FP.SATFINITE.E4M3.F32.PACK_AB_MERGE_C R55, R29, R28, RZ ;  /* 0x0000001c1d37723e */ /* 0x000fe200048070ff */
[----:B------:R-:W1:Y:S01]  /*4d00*/  MUFU.EX2 R62, R121 ;  /* 0x00000079003e7308 */ /* 0x000e620000000800 */
[----:B--2---:R-:W-:Y:S01]  /*4d10*/  FADD.FTZ R78, R60, R37 ;  /* 0x000000253c4e7221 */ /* 0x004fe20000010000 */
[C---:B------:R-:W-:Y:S01]  /*4d20*/  FADD.FTZ R29, R23.reuse, R82 ;  /* 0x00000052171d7221 */ /* 0x040fe20000010000 */
[----:B------:R-:W-:Y:S02]  /*4d30*/  F2FP.SATFINITE.E4M3.F32.PACK_AB_MERGE_C R23, R23, R18, RZ ;  /* 0x000000121717723e */ /* 0x000fe400048070ff */
[----:B------:R-:W-:Y:S02]  /*4d40*/  F2FP.SATFINITE.E4M3.F32.PACK_AB_MERGE_C R185, R26, R25, R55 ;  /* 0x000000191ab9723e */ /* 0x000fe40004807037 */
[----:B------:R-:W-:Y:S01]  /*4d50*/  F2FP.SATFINITE.E4M3.F32.PACK_AB_MERGE_C R183, R21, R14, R23 ;  /* 0x0000000e15b7723e */ /* 0x000fe20004807017 */
[----:B------:R-:W2:Y:S01]  /*4d60*/  MUFU.EX2 R109, R109 ;  /* 0x0000006d006d7308 */ /* 0x000ea20000000800 */
[----:B0-----:R-:W-:-:S07]  /*4d70*/  FADD.FTZ R37, R113, R78 ;  /* 0x0000004e71257221 */ /* 0x001fce0000010000 */
[----:B------:R-:W0:Y:S01]  /*4d80*/  MUFU.EX2 R64, R123 ;  /* 0x0000007b00407308 */ /* 0x000e220000000800 */
[C---:B-1----:R-:W-:Y:S01]  /*4d90*/  FADD.FTZ R80, R62.reuse, R37 ;  /* 0x000000253e507221 */ /* 0x042fe20000010000 */
[----:B------:R-:W-:-:S04]  /*4da0*/  F2FP.SATFINITE.E4M3.F32.PACK_AB_MERGE_C R62, R62, R113, RZ ;  /* 0x000000713e3e723e */ /* 0x000fc800048070ff */
[----:B------:R-:W-:Y:S02]  /*4db0*/  F2FP.SATFINITE.E4M3.F32.PACK_AB_MERGE_C R180, R60, R117, R62 ;  /* 0x000000753cb4723e */ /* 0x000fe4000480703e */
[----:B------:R-:W-:Y:S01]  /*4dc0*/  CS2R R62, SRZ ;  /* 0x00000000003e7805 */ /* 0x000fe2000001ff00 */
[----:B------:R-:W1:Y:S01]  /*4dd0*/  MUFU.EX2 R105, R105 ;  /* 0x0000006900697308 */ /* 0x000e620000000800 */
[----:B--2---:R-:W-:-:S07]  /*4de0*/  FADD.FTZ R37, R109, R80 ;  /* 0x000000506d257221 */ /* 0x004fce0000010000 */
[----:B------:R-:W2:Y:S01]  /*4df0*/  MUFU.EX2 R66, R73 ;  /* 0x0000004900427308 */ /* 0x000ea20000000800 */
[----:B0-----:R-:W-:-:S07]  /*4e00*/  FADD.FTZ R80, R64, R37 ;  /* 0x0000002540507221 */ /* 0x001fce0000010000 */
[----:B------:R-:W0:Y:S01]  /*4e10*/  MUFU.EX2 R75, R75 ;  /* 0x0000004b004b7308 */ /* 0x000e220000000800 */
[----:B-1----:R-:W-:Y:S01]  /*4e20*/  FADD.FTZ R37, R105, R80 ;  /* 0x0000005069257221 */ /* 0x002fe20000010000 */
[----:B------:R-:W-:-:S06]  /*4e30*/  FADD.FTZ R80, R20, R29 ;  /* 0x0000001d14507221 */ /* 0x000fcc0000010000 */
[----:B------:R-:W1:Y:S01]  /*4e40*/  MUFU.EX2 R68, R103 ;  /* 0x0000006700447308 */ /* 0x000e620000000800 */
[C---:B--2---:R-:W-:Y:S01]  /*4e50*/  FADD.FTZ R54, R66.reuse, R37 ;  /* 0x0000002542367221 */ /* 0x044fe20000010000 */
[----:B------:R-:W-:Y:S01]  /*4e60*/  F2FP.SATFINITE.E4M3.F32.PACK_AB_MERGE_C R37, R9, R4, RZ ;  /* 0x000000040925723e */ /* 0x000fe200048070ff */
[----:B------:R-:W-:Y:S01]  /*4e70*/  FADD.FTZ R9, R33, R80 ;  /* 0x0000005021097221 */ /* 0x000fe20000010000 */
[----:B------:R-:W-:Y:S02]  /*4e80*/  F2FP.SATFINITE.E4M3.F32.PACK_AB_MERGE_C R66, R66, R105, RZ ;  /* 0x000000694242723e */ /* 0x000fe400048070ff */
[----:B------:R-:W-:Y:S02]  /*4e90*/  CS2R R80, SRZ ;  /* 0x0000000000507805 */ /* 0x000fe4000001ff00 */
[----:B------:R-:W-:Y:S01]  /*4ea0*/  F2FP.SATFINITE.E4M3.F32.PACK_AB_MERGE_C R187, R5, R30, R37 ;  /* 0x0000001e05bb723e */ /* 0x000fe20004807025 */
[----:B------:R-:W2:Y:S01]  /*4eb0*/  MUFU.EX2 R101, R101 ;  /* 0x0000006500657308 */ /* 0x000ea20000000800 */
[----:B0-----:R-:W-:Y:S01]  /*4ec0*/  FADD.FTZ R29, R75, R54 ;  /* 0x000000364b1d7221 */ /* 0x001fe20000010000 */
[----:B------:R-:W-:Y:S01]  /*4ed0*/  FADD.FTZ R54, R22, R9 ;  /* 0x0000000916367221 */ /* 0x000fe20000010000 */
[----:B------:R-:W-:-:S02]  /*4ee0*/  F2FP.SATFINITE.E4M3.F32.PACK_AB_MERGE_C R182, R64, R109, R66 ;  /* 0x0000006d40b6723e */ /* 0x000fc40004807042 */
[----:B------:R-:W-:Y:S02]  /*4ef0*/  CS2R R64, SRZ ;  /* 0x0000000000407805 */ /* 0x000fe4000001ff00 */
[----:B------:R-:W-:Y:S01]  /*4f00*/  CS2R R66, SRZ ;  /* 0x0000000000427805 */ /* 0x000fe2000001ff00 */
[----:B------:R-:W0:Y:S01]  /*4f10*/  MUFU.EX2 R70, R127 ;  /* 0x0000007f00467308 */ /* 0x000e220000000800 */
[----:B-1----:R-:W-:Y:S01]  /*4f20*/  FADD.FTZ R4, R68, R29 ;  /* 0x0000001d44047221 */ /* 0x002fe20000010000 */
[----:B------:R-:W-:Y:S01]  /*4f30*/  F2FP.SATFINITE.E4M3.F32.PACK_AB_MERGE_C R29, R19, R12, RZ ;  /* 0x0000000c131d723e */ /* 0x000fe200048070ff */
[C---:B------:R-:W-:Y:S01]  /*4f40*/  FADD.FTZ R19, R57.reuse, R54 ;  /* 0x0000003639137221 */ /* 0x040fe20000010000 */
[----:B------:R-:W-:Y:S02]  /*4f50*/  F2FP.SATFINITE.E4M3.F32.PACK_AB_MERGE_C R57, R57, R22, RZ ;  /* 0x000000163939723e */ /* 0x000fe400048070ff */
[----:B------:R-:W-:Y:S02]  /*4f60*/  CS2R R54, SRZ ;  /* 0x0000000000367805 */ /* 0x000fe4000001ff00 */
[----:B------:R-:W-:Y:S01]  /*4f70*/  F2FP.SATFINITE.E4M3.F32.PACK_AB_MERGE_C R181, R15, R8, R29 ;  /* 0x000000080fb5723e */ /* 0x000fe2000480701d */
[----:B------:R-:W-:Y:S01]  /*4f80*/  FADD.FTZ R18, R34, R19 ;  /* 0x0000001322127221 */ /* 0x000fe20000010000 */
[----:B------:R-:W1:Y:S01]  /*4f90*/  MUFU.EX2 R129, R129 ;  /* 0x0000008100817308 */ /* 0x000e620000000800 */
[----:B--2---:R-:W-:Y:S01]  /*4fa0*/  FADD.FTZ R9, R101, R4 ;  /* 0x0000000465097221 */ /* 0x004fe20000010000 */
[----:B------:R-:W-:-:S02]  /*4fb0*/  F2FP.SATFINITE.E4M3.F32.PACK_AB_MERGE_C R177, R33, R20, R57 ;  /* 0x0000001421b1723e */ /* 0x000fc40004807039 */
[----:B------:R-:W-:Y:S02]  /*4fc0*/  CS2R R32, SRZ ;  /* 0x0000000000207805 */ /* 0x000fe4000001ff00 */
[----:B------:R-:W-:Y:S02]  /*4fd0*/  CS2R R56, SRZ ;  /* 0x0000000000387805 */ /* 0x000fe4000001ff00 */
[----:B------:R-:W2:Y:S01]  /*4fe0*/  MUFU.EX2 R59, R59 ;  /* 0x0000003b003b7308 */ /* 0x000ea20000000800 */
[C---:B0-----:R-:W-:Y:S01]  /*4ff0*/  FADD.FTZ R12, R70.reuse, R9 ;  /* 0x00000009460c7221 */ /* 0x041fe20000010000 */
[----:B------:R-:W-:-:S04]  /*5000*/  F2FP.SATFINITE.E4M3.F32.PACK_AB_MERGE_C R70, R70, R101, RZ ;  /* 0x000000654646723e */ /* 0x000fc800048070ff */
[----:B------:R-:W-:Y:S02]  /*5010*/  F2FP.SATFINITE.E4M3.F32.PACK_AB_MERGE_C R176, R68, R75, R70 ;  /* 0x0000004b44b0723e */ /* 0x000fe40004807046 */
[----:B------:R-:W-:Y:S01]  /*5020*/  CS2R R70, SRZ ;  /* 0x0000000000467805 */ /* 0x000fe2000001ff00 */
[----:B------:R-:W0:Y:S01]  /*5030*/  MUFU.EX2 R72, R131 ;  /* 0x0000008300487308 */ /* 0x000e220000000800 */
[----:B-1----:R-:W-:-:S07]  /*5040*/  FADD.FTZ R9, R129, R12 ;  /* 0x0000000c81097221 */ /* 0x002fce0000010000 */
[----:B------:R-:W1:Y:S01]  /*5050*/  MUFU.EX2 R133, R133 ;  /* 0x0000008500857308 */ /* 0x000e620000000800 */
[----:B--2---:R-:W-:-:S04]  /*5060*/  FADD.FTZ R19, R59, R18 ;  /* 0x000000123b137221 */ /* 0x004fc80000010000 */
[----:B------:R-:W-:-:S03]  /*5070*/  FADD.FTZ R18, R36, R19 ;  /* 0x0000001324127221 */ /* 0x000fc60000010000 */
[----:B------:R-:W2:Y:S01]  /*5080*/  MUFU.EX2 R74, R135 ;  /* 0x00000087004a7308 */ /* 0x000ea20000000800 */
[----:B0-----:R-:W-:-:S07]  /*5090*/  FADD.FTZ R12, R72, R9 ;  /* 0x00000009480c7221 */ /* 0x001fce0000010000 */
[----:B------:R-:W0:Y:S01]  /*50a0*/  MUFU.EX2 R41, R41 ;  /* 0x0000002900297308 */ /* 0x000e220000000800 */
[----:B-1----:R-:W-:-:S07]  /*50b0*/  FADD.FTZ R9, R133, R12 ;  /* 0x0000000c85097221 */ /* 0x002fce0000010000 */
[----:B------:R-:W1:Y:S01]  /*50c0*/  MUFU.EX2 R27, R27 ;  /* 0x0000001b001b7308 */ /* 0x000e620000000800 */
[C---:B--2---:R-:W-:Y:S01]  /*50d0*/  F2FP.SATFINITE.E4M3.F32.PACK_AB_MERGE_C R133, R74.reuse, R133, RZ ;  /* 0x000000854a85723e */ /* 0x044fe200048070ff */
[----:B------:R-:W-:-:S03]  /*50e0*/  FADD.FTZ R74, R74, R9 ;  /* 0x000000094a4a7221 */ /* 0x000fc60000010000 */
[----:B------:R-:W-:Y:S02]  /*50f0*/  F2FP.SATFINITE.E4M3.F32.PACK_AB_MERGE_C R178, R72, R129, R133 ;  /* 0x0000008148b2723e */ /* 0x000fe40004807085 */
[----:B------:R-:W-:Y:S01]  /*5100*/  CS2R R72, SRZ ;  /* 0x0000000000487805 */ /* 0x000fe2000001ff00 */
[----:B------:R-:W2:Y:S01]  /*5110*/  MUFU.EX2 R137, R137 ;  /* 0x0000008900897308 */ /* 0x000ea20000000800 */
[C---:B0-----:R-:W-:Y:S01]  /*5120*/  FADD.FTZ R18, R41.reuse, R18 ;  /* 0x0000001229127221 */ /* 0x041fe20000010000 */
[----:B------:R-:W-:-:S04]  /*5130*/  F2FP.SATFINITE.E4M3.F32.PACK_AB_MERGE_C R36, R41, R36, RZ ;  /* 0x000000242924723e */ /* 0x000fc800048070ff */
[----:B------:R-:W-:Y:S02]  /*5140*/  F2FP.SATFINITE.E4M3.F32.PACK_AB_MERGE_C R179, R59, R34, R36 ;  /* 0x000000223bb3723e */ /* 0x000fe40004807024 */
[----:B------:R-:W-:Y:S01]  /*5150*/  CS2R R36, SRZ ;  /* 0x0000000000247805 */ /* 0x000fe2000001ff00 */
[----:B------:R-:W0:Y:S01]  /*5160*/  MUFU.EX2 R38, R38 ;  /* 0x0000002600267308 */ /* 0x000e220000000800 */
[----:B-1----:R-:W-:Y:S01]  /*5170*/  FADD.FTZ R19, R27, R18 ;  /* 0x000000121b137221 */ /* 0x002fe20000010000 */
[----:B------:R-:W-:-:S06]  /*5180*/  CS2R R58, SRZ ;  /* 0x00000000003a7805 */ /* 0x000fcc000001ff00 */
[----:B------:R-:W1:Y:S01]  /*5190*/  MUFU.EX2 R76, R139 ;  /* 0x0000008b004c7308 */ /* 0x000e620000000800 */
[----:B--2---:R-:W-:Y:S01]  /*51a0*/  FADD.FTZ R9, R137, R74 ;  /* 0x0000004a89097221 */ /* 0x004fe20000010000 */
[----:B------:R-:W-:-:S06]  /*51b0*/  CS2R R74, SRZ ;  /* 0x00000000004a7805 */ /* 0x000fcc000001ff00 */
[----:B------:R-:W2:Y:S01]  /*51c0*/  MUFU.EX2 R31, R31 ;  /* 0x0000001f001f7308 */ /* 0x000ea20000000800 */
[----:B0-----:R-:W-:-:S07]  /*51d0*/  FADD.FTZ R22, R38, R19 ;  /* 0x0000001326167221 */ /* 0x001fce0000010000 */
[----:B------:R-:W0:Y:S01]  /*51e0*/  MUFU.EX2 R95, R95 ;  /* 0x0000005f005f7308 */ /* 0x000e220000000800 */
[----:B-1----:R-:W-:-:S07]  /*51f0*/  FADD.FTZ R18, R76, R9 ;  /* 0x000000094c127221 */ /* 0x002fce0000010000 */
[----:B------:R1:W3:Y:S01]  /*5200*/  MUFU.EX2 R24, R61 ;  /* 0x0000003d00187308 */ /* 0x0002e20000000800 */
[----:B--2---:R-:W-:-:S07]  /*5210*/  FADD.FTZ R9, R31, R22 ;  /* 0x000000161f097221 */ /* 0x004fce0000010000 */
[----:B------:R-:W2:Y:S01]  /*5220*/  MUFU.EX2 R42, R42 ;  /* 0x0000002a002a7308 */ /* 0x000ea20000000800 */
[----:B0-----:R-:W-:Y:S01]  /*5230*/  FADD.FTZ R5, R95, R18 ;  /* 0x000000125f057221 */ /* 0x001fe20000010000 */
[----:B-1----:R-:W-:-:S06]  /*5240*/  CS2R R60, SRZ ;  /* 0x00000000003c7805 */ /* 0x002fcc000001ff00 */
[----:B------:R-:W0:Y:S01]  /*5250*/  MUFU.EX2 R40, R40 ;  /* 0x0000002800287308 */ /* 0x000e220000000800 */
[C---:B---3--:R-:W-:Y:S01]  /*5260*/  F2FP.SATFINITE.E4M3.F32.PACK_AB_MERGE_C R95, R24.reuse, R95, RZ ;  /* 0x0000005f185f723e */ /* 0x048fe200048070ff */
[----:B------:R-:W-:-:S03]  /*5270*/  FADD.FTZ R24, R24, R5 ;  /* 0x0000000518187221 */ /* 0x000fc60000010000 */
[----:B------:R-:W-:Y:S02]  /*5280*/  F2FP.SATFINITE.E4M3.F32.PACK_AB_MERGE_C R172, R76, R137, R95 ;  /* 0x000000894cac723e */ /* 0x000fe4000480705f */
[----:B------:R-:W-:Y:S01]  /*5290*/  CS2R R76, SRZ ;  /* 0x00000000004c7805 */ /* 0x000fe2000001ff00 */
[----:B------:R-:W1:Y:S01]  /*52a0*/  MUFU.EX2 R89, R89 ;  /* 0x0000005900597308 */ /* 0x000e620000000800 */
[C---:B--2---:R-:W-:Y:S01]  /*52b0*/  FADD.FTZ R9, R42.reuse, R9 ;  /* 0x000000092a097221 */ /* 0x044fe20000010000 */
[----:B------:R-:W-:-:S04]  /*52c0*/  F2FP.SATFINITE.E4M3.F32.PACK_AB_MERGE_C R31, R42, R31, RZ ;  /* 0x0000001f2a1f723e */ /* 0x000fc800048070ff */
[----:B------:R-:W-:Y:S02]  /*52d0*/  F2FP.SATFINITE.E4M3.F32.PACK_AB_MERGE_C R173, R38, R27, R31 ;  /* 0x0000001b26ad723e */ /* 0x000fe4000480701f */
[----:B------:R-:W-:Y:S01]  /*52e0*/  CS2R R26, SRZ ;  /* 0x00000000001a7805 */ /* 0x000fe2000001ff00 */
[----:B------:R-:W2:Y:S01]  /*52f0*/  MUFU.EX2 R43, R43 ;  /* 0x0000002b002b7308 */ /* 0x000ea20000000800 */
[----:B0-----:R-:W-:Y:S01]  /*5300*/  FADD.FTZ R18, R40, R9 ;  /* 0x0000000928127221 */ /* 0x001fe20000010000 */
[----:B------:R-:W-:-:S06]  /*5310*/  CS2R R30, SRZ ;  /* 0x00000000001e7805 */ /* 0x000fcc000001ff00 */
[----:B------:R-:W0:Y:S01]  /*5320*/  MUFU.EX2 R78, R91 ;  /* 0x0000005b004e7308 */ /* 0x000e220000000800 */
[----:B-1----:R-:W-:Y:S01]  /*5330*/  FADD.FTZ R5, R89, R24 ;  /* 0x0000001859057221 */ /* 0x002fe20000010000 */
[----:B------:R-:W-:-:S06]  /*5340*/  CS2R R24, SRZ ;  /* 0x0000000000187805 */ /* 0x000fcc000001ff00 */
        /* <DEDUP_REMOVED lines=11> */
[----:B------:R-:W-:Y:S02]  /*5400*/  F2FP.SATFINITE.E4M3.F32.PACK_AB_MERGE_C R174, R78, R89, R87 ;  /* 0x000000594eae723e */ /* 0x000fe40004807057 */
[----:B------:R-:W-:Y:S02]  /*5410*/  CS2R R78, SRZ ;  /* 0x00000000004e7805 */ /* 0x000fe4000001ff00 */
[----:B------:R-:W-:Y:S01]  /*5420*/  CS2R R86, SRZ ;  /* 0x0000000000567805 */ /* 0x000fe2000001ff00 */
[----:B------:R-:W0:Y:S01]  /*5430*/  MUFU.EX2 R99, R99 ;  /* 0x0000006300637308 */ /* 0x000e220000000800 */
[C---:B-1----:R-:W-:Y:S01]  /*5440*/  FADD.FTZ R9, R46.reuse, R9 ;  /* 0x000000092e097221 */ /* 0x042fe20000010000 */
[----:B------:R-:W-:-:S04]  /*5450*/  F2FP.SATFINITE.E4M3.F32.PACK_AB_MERGE_C R35, R46, R35, RZ ;  /* 0x000000232e23723e */ /* 0x000fc800048070ff */
[----:B------:R-:W-:Y:S02]  /*5460*/  F2FP.SATFINITE.E4M3.F32.PACK_AB_MERGE_C R175, R43, R40, R35 ;  /* 0x000000282baf723e */ /* 0x000fe40004807023 */
[----:B------:R-:W-:Y:S01]  /*5470*/  CS2R R34, SRZ ;  /* 0x0000000000227805 */ /* 0x000fe2000001ff00 */
[----:B------:R-:W1:Y:S01]  /*5480*/  MUFU.EX2 R47, R47 ;  /* 0x0000002f002f7308 */ /* 0x000e620000000800 */
[----:B--2---:R-:W-:Y:S01]  /*5490*/  FADD.FTZ R14, R44, R9 ;  /* 0x000000092c0e7221 */ /* 0x004fe20000010000 */
[----:B------:R-:W-:Y:S02]  /*54a0*/  CS2R R40, SRZ ;  /* 0x0000000000287805 */ /* 0x000fe4000001ff00 */
[----:B------:R-:W-:-:S04]  /*54b0*/  CS2R R42, SRZ ;  /* 0x00000000002a7805 */ /* 0x000fc8000001ff00 */
[----:B------:R2:W3:Y:S01]  /*54c0*/  MUFU.EX2 R4, R85 ;  /* 0x0000005500047308 */ /* 0x0004e20000000800 */
[----:B0-----:R-:W-:Y:S01]  /*54d0*/  FADD.FTZ R5, R99, R28 ;  /* 0x0000001c63057221 */ /* 0x001fe20000010000 */
[----:B------:R-:W-:-:S06]  /*54e0*/  CS2R R28, SRZ ;  /* 0x00000000001c7805 */ /* 0x000fcc000001ff00 */
[----:B------:R-:W0:Y:S01]  /*54f0*/  MUFU.EX2 R39, R39 ;  /* 0x0000002700277308 */ /* 0x000e220000000800 */
[----:B-1----:R-:W-:Y:S01]  /*5500*/  FADD.FTZ R20, R47, R14 ;  /* 0x0000000e2f147221 */ /* 0x002fe20000010000 */
[----:B--2---:R-:W-:-:S06]  /*5510*/  CS2R R84, SRZ ;  /* 0x0000000000547805 */ /* 0x004fcc000001ff00 */
[----:B------:R-:W1:Y:S01]  /*5520*/  MUFU.EX2 R69, R69 ;  /* 0x0000004500457308 */ /* 0x000e620000000800 */
[----:B---3--:R-:W-:-:S07]  /*5530*/  FADD.FTZ R18, R4, R5 ;  /* 0x0000000504127221 */ /* 0x008fce0000010000 */
        /* <DEDUP_REMOVED lines=11> */
[----:B------:R-:W-:Y:S02]  /*55f0*/  F2FP.SATFINITE.E4M3.F32.PACK_AB_MERGE_C R39, R48, R39, RZ ;  /* 0x000000273027723e */ /* 0x000fe400048070ff */
[----:B------:R-:W-:Y:S02]  /*5600*/  CS2R R48, SRZ ;  /* 0x0000000000307805 */ /* 0x000fe4000001ff00 */
[----:B------:R-:W-:Y:S02]  /*5610*/  F2FP.SATFINITE.E4M3.F32.PACK_AB_MERGE_C R169, R47, R44, R39 ;  /* 0x0000002c2fa9723e */ /* 0x000fe40004807027 */
[----:B------:R-:W-:Y:S01]  /*5620*/  CS2R R38, SRZ ;  /* 0x0000000000267805 */ /* 0x000fe2000001ff00 */
[----:B------:R-:W0:Y:S01]  /*5630*/  MUFU.EX2 R51, R51 ;  /* 0x0000003300337308 */ /* 0x000e220000000800 */
[----:B-1----:R-:W-:Y:S01]  /*5640*/  FADD.FTZ R18, R50, R9 ;  /* 0x0000000932127221 */ /* 0x002fe20000010000 */
[----:B------:R-:W-:-:S06]  /*5650*/  CS2R R46, SRZ ;  /* 0x00000000002e7805 */ /* 0x000fcc000001ff00 */
[----:B------:R-:W1:Y:S01]  /*5660*/  MUFU.EX2 R8, R143 ;  /* 0x0000008f00087308 */ /* 0x000e620000000800 */
[----:B--2---:R-:W-:-:S07]  /*5670*/  FADD.FTZ R5, R125, R12 ;  /* 0x0000000c7d057221 */ /* 0x004fce0000010000 */
[----:B------:R-:W-:Y:S01]  /*5680*/  MUFU.EX2 R45, R45 ;  /* 0x0000002d002d7308 */ /* 0x000fe20000000800 */
[----:B0-----:R-:W-:-:S07]  /*5690*/  FADD.FTZ R18, R51, R18 ;  /* 0x0000001233127221 */ /* 0x001fce0000010000 */
[----:B------:R0:W2:Y:S01]  /*56a0*/  MUFU.EX2 R14, R83 ;  /* 0x00000053000e7308 */ /* 0x0000a20000000800 */
[----:B-1----:R-:W-:-:S07]  /*56b0*/  FADD.FTZ R4, R8, R5 ;  /* 0x0000000508047221 */ /* 0x002fce0000010000 */
[----:B------:R-:W1:Y:S01]  /*56c0*/  MUFU.EX2 R145, R145 ;  /* 0x0000009100917308 */ /* 0x000e620000000800 */
[----:B0-----:R-:W-:-:S07]  /*56d0*/  CS2R R82, SRZ ;  /* 0x0000000000527805 */ /* 0x001fce000001ff00 */
[----:B------:R-:W0:Y:S01]  /*56e0*/  MUFU.EX2 R52, R52 ;  /* 0x0000003400347308 */ /* 0x000e220000000800 */
[----:B--2---:R-:W-:Y:S01]  /*56f0*/  F2FP.SATFINITE.E4M3.F32.PACK_AB_MERGE_C R12, R14, R45, RZ ;  /* 0x0000002d0e0c723e */ /* 0x004fe200048070ff */
[----:B------:R-:W-:-:S03]  /*5700*/  FADD.FTZ R45, R45, R18 ;  /* 0x000000122d2d7221 */ /* 0x000fc60000010000 */
[----:B------:R-:W-:Y:S02]  /*5710*/  F2FP.SATFINITE.E4M3.F32.PACK_AB_MERGE_C R171, R51, R50, R12 ;  /* 0x0000003233ab723e */ /* 0x000fe4000480700c */
[----:B------:R-:W-:Y:S01]  /*5720*/  CS2R R50, SRZ ;  /* 0x0000000000327805 */ /* 0x000fe2000001ff00 */
[----:B-1----:R-:W-:Y:S01]  /*5730*/  FADD.FTZ R5, R145, R4 ;  /* 0x0000000491057221 */ /* 0x002fe20000010000 */
[----:B------:R-:W-:Y:S01]  /*5740*/  FADD.FTZ R4, R14, R45 ;  /* 0x0000002d0e047221 */ /* 0x000fe20000010000 */
[----:B------:R-:W-:Y:S02]  /*5750*/  CS2R R44, SRZ ;  /* 0x00000000002c7805 */ /* 0x000fe4000001ff00 */
[C---:B0-----:R-:W-:Y:S01]  /*5760*/  F2FP.SATFINITE.E4M3.F32.PACK_AB_MERGE_C R9, R52.reuse, R145, RZ ;  /* 0x000000913409723e */ /* 0x041fe200048070ff */
[----:B------:R-:W-:Y:S01]  /*5770*/  FADD.FTZ R5, R52, R5 ;  /* 0x0000000534057221 */ /* 0x000fe20000010000 */
[----:B------:R-:W-:Y:S02]  /*5780*/  CS2R R52, SRZ ;  /* 0x0000000000347805 */ /* 0x000fe4000001ff00 */
        /* <DEDUP_REMOVED lines=37> */
[----:B------:R-:W-:Y:S01]  /*59e0*/  UMOV UR7, URZ ;  /* 0x0000003f00077c82 */ /* 0x000fe20008000000 */
[----:B------:R-:W-:Y:S01]  /*59f0*/  UMOV UR6, URZ ;  /* 0x0000003f00067c82 */ /* 0x000fe20008000000 */
[----:B------:R-:W-:Y:S01]  /*5a00*/  ULDC UR61, c[0x0][0x288] ;  /* 0x0000a200003d7ab9 */ /* 0x000fe20000000800 */
[----:B------:R-:W-:-:S05]  /*5a10*/  ULDC UR59, c[0x0][0x2f0] ;  /* 0x0000bc00003b7ab9 */ /* 0x000fca0000000800 */
.L_x_2256:
[----:B------:R-:W-:Y:S01]  /*5a20*/  ISETP.NE.AND P2, PT, RZ, UR54, PT ;  /* 0x00000036ff007c0c */ /* 0x000fe2000bf45270 */
[----:B------:R-:W-:-:S04]  /*5a30*/  UISETP.NE.AND UP0, UPT, UR6, 0x1, UPT ;  /* 0x000000010600788c */ /* 0x000fc8000bf05270 */
[----:B------:R-:W-:-:S04]  /*5a40*/  USEL UR5, URZ, 0x1, UP0 ;  /* 0x000000013f057887 */ /* 0x000fc80008000000 */
[----:B------:R-:W-:-:S04]  /*5a50*/  ULOP3.LUT UR5, UR7, UR5, URZ, 0x3c, !UPT ;  /* 0x0000000507057292 */ /* 0x000fc8000f8e3c3f */
[----:B------:R-:W-:Y:S08]  /*5a60*/  @P2 BRA `(.L_x_2246) ;  /* 0x0000000000382947 */ /* 0x000ff00003800000 */
[----:B------:R-:W-:Y:S05]  /*5a70*/  @!P0 BRA `(.L_x_2247) ;  /* 0x0000000000048947 */ /* 0x000fea0003800000 */
[----:B------:R-:W-:Y:S01]  /*5a80*/  BPT.TRAP 0x1 ;  /* 0x000000040000795c */ /* 0x000fe20000300000 */
.L_x_2247:
        /* <DEDUP_REMOVED lines=9> */
.L_x_2248:
[----:B-1----:R-:W-:Y:S05]  /*5b20*/  @P1 BRA `(.L_x_2246) ;  /* 0x0000000000081947 */ /* 0x002fea0003800000 */
[----:B------:R-:W1:Y:S02]  /*5b30*/  SYNCS.PHASECHK.TRANS64.TRYWAIT P1, [UR4+0x29830], R10 ;  /* 0x0298300aff0075a7 */ /* 0x000e640008020144 */
[----:B-1----:R-:W-:Y:S05]  /*5b40*/  @!P1 BRA `(.L_x_2249) ;  /* 0x000000f400589947 */ /* 0x002fea0003800000 */
.L_x_2246:
[----:B01----:R-:W-:Y:S01]  /*5b50*/  VIADD R10, R16, 0x8 ;  /* 0x00000008100a7836 */ /* 0x003fe20000000000 */
        /* <DEDUP_REMOVED lines=20> */
[----:B------:R-:W-:Y:S01]  /*5ca0*/  UIADD3 UR46, UR30, 0x180, URZ ;  /* 0x000001801e2e7890 */ /* 0x000fe2000fffe03f */
[----:B------:R-:W-:Y:S01]  /*5cb0*/  UMOV UR47, 0x80000020 ;  /* 0x80000020002f7882 */ /* 0x000fe20000000000 */
[----:B------:R-:W-:Y:S01]  /*5cc0*/  UIADD3 UR50, UR30, 0x200, URZ ;  /* 0x000002001e327890 */ /* 0x000fe2000fffe03f */
[----:B------:R-:W-:Y:S01]  /*5cd0*/  UMOV UR51, 0x80000020 ;  /* 0x8000002000337882 */ /* 0x000fe20000000000 */
[----:B------:R-:W-:Y:S01]  /*5ce0*/  UIADD3 UR26, UR30, 0x2, URZ ;  /* 0x000000021e1a7890 */ /* 0x000fe2000fffe03f */
[----:B------:R-:W-:Y:S01]  /*5cf0*/  WARPGROUP.ARRIVE ;  /* 0x00000000000079c5 */ /* 0x000fe20000000000 */
[----:B------:R-:W-:Y:S01]  /*5d00*/  UMOV UR27, 0x80000020 ;  /* 0x80000020001b7882 */ /* 0x000fe20000000000 */
[----:B------:R-:W-:-:S02]  /*5d10*/  UIADD3 UR10, UR30, 0x82, URZ ;  /* 0x000000821e0a7890 */ /* 0x000fc4000fffe03f */
[----:B------:R-:W-:Y:S02]  /*5d20*/  UIADD3 UR11, UR30, 0x182, URZ ;  /* 0x000001821e0b7890 */ /* 0x000fe4000fffe03f */
[----:B------:R-:W-:Y:S01]  /*5d30*/  QGMMA.64x32x32.F32.E4M3.E4M3 R152, gdesc[UR28], RZ, !UPT, gsb0 ;  /* 0x006000001c9879f3 */ /* 0x000fe2000c0008ff */
[----:B------:R-:W-:Y:S01]  /*5d40*/  UIADD3 UR22, UR30, 0x280, URZ ;  /* 0x000002801e167890 */ /* 0x000fe2000fffe03f */
[----:B------:R-:W-:Y:S01]  /*5d50*/  UMOV UR23, 0x80000020 ;  /* 0x8000002000177882 */ /* 0x000fe20000000000 */
[----:B------:R-:W-:Y:S01]  /*5d60*/  UIADD3 UR18, UR30, 0x282, URZ ;  /* 0x000002821e127890 */ /* 0x000fe2000fffe03f */
[----:B------:R-:W-:Y:S01]  /*5d70*/  UMOV UR19, 0x80000020 ;  /* 0x8000002000137882 */ /* 0x000fe20000000000 */
[----:B------:R-:W-:Y:S01]  /*5d80*/  UIADD3 UR14, UR30, 0x500, URZ ;  /* 0x000005001e0e7890 */ /* 0x000fe2000fffe03f */
[----:B------:R-:W-:Y:S01]  /*5d90*/  UMOV UR15, 0x80000020 ;  /* 0x80000020000f7882 */ /* 0x000fe20000000000 */
[----:B------:R-:W-:Y:S01]  /*5da0*/  UMOV UR28, UR8 ;  /* 0x00000008001c7c82 */ /* 0x000fe20008000000 */
[----:B------:R-:W-:Y:S01]  /*5db0*/  UMOV UR29, UR9 ;  /* 0x00000009001d7c82 */ /* 0x000fe20008000000 */
[----:B------:R-:W-:Y:S01]  /*5dc0*/  UMOV UR31, 0x80000020 ;  /* 0x80000020001f7882 */ /* 0x000fe20000000000 */
[----:B------:R-:W-:-:S02]  /*5dd0*/  WARPGROUP.DEPBAR.LE gsb0, 0x0 ;  /* 0x00008000000079c5 */ /* 0x000fc40000010000 */
        /* <DEDUP_REMOVED lines=153> */
.L_x_2251:
[----:B------:R-:W-:Y:S01]  /*6770*/  ULEA UR10, UR6, UR38, 0x3 ;  /* 0x00000026060a7291 */ /* 0x000fe2000f8e183f */
[----:B------:R-:W-:-:S05]  /*6780*/  IMAD.U32 R10, RZ, RZ, UR7 ;  /* 0x00000007ff0a7e24 */ /* 0x000fca000f8e00ff */
[----:B------:R-:W-:-:S04]  /*6790*/  SHF.L.U32 R10, R10, 0x1f, RZ ;  /* 0x0000001f0a0a7819 */ /* 0x000fc800000006ff */
[----:B------:R0:W1:Y:S01]  /*67a0*/  SYNCS.PHASECHK.TRANS64.TRYWAIT P1, [UR10+0x29850], R10 ;  /* 0x0298500aff0075a7 */ /* 0x000062000802014a */
[----:B------:R-:W-:Y:S05]  /*67b0*/  @!P0 BRA `(.L_x_2252) ;  /* 0x0000000000048947 */ /* 0x000fea0003800000 */
[----:B------:R-:W-:Y:S01]  /*67c0*/  BPT.TRAP 0x1 ;  /* 0x000000040000795c */ /* 0x000fe20000300000 */
.L_x_2252:
[----:B-1----:R-:W-:Y:S05]  /*67d0*/  @P1 BRA `(.L_x_2250) ;  /* 0x0000000000081947 */ /* 0x002fea0003800000 */
[----:B------:R-:W1:Y:S02]  /*67e0*/  SYNCS.PHASECHK.TRANS64.TRYWAIT P1, [UR10+0x29850], R10 ;  /* 0x0298500aff0075a7 */ /* 0x000e64000802014a */
[----:B-1----:R-:W-:Y:S05]  /*67f0*/  @!P1 BRA `(.L_x_2253) ;  /* 0x000000e800449947 */ /* 0x002fea0003800000 */
.L_x_2250:
        /* <DEDUP_REMOVED lines=34> */
.L_x_2254:
[----:B------:R-:W-:Y:S01]  /*6a20*/  UISETP.NE.AND UP0, UPT, UR56, URZ, UPT ;  /* 0x0000003f3800728c */ /* 0x000fe2000bf05270 */
[C---:B------:R-:W-:Y:S01]  /*6a30*/  FMUL.FTZ R14, R0.reuse, R159 ;  /* 0x0000009f000e7220 */ /* 0x040fe20000410000 */
[C---:B------:R-:W-:Y:S01]  /*6a40*/  FMUL.FTZ R159, R0.reuse, R137 ;  /* 0x00000089009f7220 */ /* 0x040fe20000410000 */
[C---:B------:R-:W-:Y:S01]  /*6a50*/  FMUL.FTZ R137, R0.reuse, R142 ;  /* 0x0000008e00897220 */ /* 0x040fe20000410000 */
[C---:B------:R-:W-:Y:S01]  /*6a60*/  FMUL.FTZ R142, R0.reuse, R125 ;  /* 0x0000007d008e7220 */ /* 0x040fe20000410000 */
[C---:B------:R-:W-:Y:S01]  /*6a70*/  FMUL.FTZ R15, R0.reuse, R158 ;  /* 0x0000009e000f7220 */ /* 0x040fe20000410000 */
[----:B------:R-:W-:Y:S01]  /*6a80*/  PLOP3.LUT P1, PT, PT, PT, UP0, 0x80, 0x0 ;  /* 0x000000000000781c */ /* 0x000fe20003f2f008 */
[C---:B------:R-:W-:Y:S01]  /*6a90*/  FMUL.FTZ R158, R0.reuse, R136 ;  /* 0x00000088009e7220 */ /* 0x040fe20000410000 */
[----:B------:R-:W-:Y:S01]  /*6aa0*/  PLOP3.LUT P2, PT, PT, PT, UP0, 0x80, 0x0 ;  /* 0x000000000000781c */ /* 0x000fe20003f4f008 */
[C---:B------:R-:W-:Y:S01]  /*6ab0*/  FMUL.FTZ R136, R0.reuse, R143 ;  /* 0x0000008f00887220 */ /* 0x040fe20000410000 */
[----:B------:R-:W-:Y:S01]  /*6ac0*/  FMUL.FTZ R143, R0, R128 ;  /* 0x00000080008f7220 */ /* 0x000fe20000410000 */
[----:B------:R-:W-:Y:S01]  /*6ad0*/  @UP0 ULDC UR7, c[0x0][0x44c] ;  /* 0x0001130000070ab9 */ /* 0x000fe20000000800 */
[----:B------:R-:W-:-:S02]  /*6ae0*/  IMAD.MOV.U32 R128, RZ, RZ, R6 ;  /* 0x000000ffff807224 */ /* 0x000fc400078e0006 */
[C---:B------:R-:W-:Y:S01]  /*6af0*/  FMUL.FTZ R179, R0.reuse, R145 ;  /* 0x0000009100b37220 */ /* 0x040fe20000410000 */
[C---:B0-----:R-:W-:Y:S01]  /*6b00*/  FMUL.FTZ R10, R0.reuse, R152 ;  /* 0x00000098000a7220 */ /* 0x041fe20000410000 */
[C---:B------:R-:W-:Y:S01]  /*6b10*/  FMUL.FTZ R169, R0.reuse, R124 ;  /* 0x0000007c00a97220 */ /* 0x040fe20000410000 */
[C---:B------:R-:W-:Y:S01]  /*6b20*/  FMUL.FTZ R124, R0.reuse, R130 ;  /* 0x00000082007c7220 */ /* 0x040fe20000410000 */
[C---:B------:R-:W-:Y:S01]  /*6b30*/  FMUL.FTZ R171, R0.reuse, R121 ;  /* 0x0000007900ab7220 */ /* 0x040fe20000410000 */
[----:B------:R-:W-:Y:S01]  /*6b40*/  FMUL.FTZ R121, R0, R123 ;  /* 0x0000007b00797220 */ /* 0x000fe20000410000 */
[----:B------:R-:W-:Y:S01]  /*6b50*/  @P1 IMAD.HI.U32 R125, R6, UR7, RZ ;  /* 0x00000007067d1c27 */ /* 0x000fe2000f8e00ff */
[----:B------:R-:W-:-:S03]  /*6b60*/  @UP0 ULDC UR7, c[0x0][0x450] ;  /* 0x0001140000070ab9 */ /* 0x000fc60000000800 */
[C---:B------:R-:W-:Y:S01]  /*6b70*/  FMUL.FTZ R11, R0.reuse, R153 ;  /* 0x00000099000b7220 */ /* 0x040fe20000410000 */
[C---:B------:R-:W-:Y:S01]  /*6b80*/  FMUL.FTZ R123, R0.reuse, R127 ;  /* 0x0000007f007b7220 */ /* 0x040fe20000410000 */
[----:B------:R-:W-:Y:S01]  /*6b90*/  MOV R127, UR59 ;  /* 0x0000003b007f7c02 */ /* 0x000fe20008000f00 */
[----:B------:R-:W0:Y:S01]  /*6ba0*/  MUFU.TANH R10, R10 ;  /* 0x0000000a000a7308 */ /* 0x000e220000002400 */
[----:B------:R-:W-:Y:S01]  /*6bb0*/  @P2 SHF.R.U32.HI R128, RZ, UR7, R125 ;  /* 0x00000007ff802c19 */ /* 0x000fe2000801167d */
[----:B------:R-:W-:Y:S01]  /*6bc0*/  UMOV UR7, 0x1 ;  /* 0x0000000100077882 */ /* 0x000fe20000000000 */
[C---:B------:R-:W-:Y:S01]  /*6bd0*/  FMUL.FTZ R152, R0.reuse, R156 ;  /* 0x0000009c00987220 */ /* 0x040fe20000410000 */
[----:B------:R-:W-:Y:S01]  /*6be0*/  UIMAD UR7, UR39, -0xa0, UR7 ;  /* 0xffffff60270778a4 */ /* 0x000fe2000f8e0207 */
[C---:B------:R-:W-:Y:S01]  /*6bf0*/  FMUL.FTZ R153, R0.reuse, R157 ;  /* 0x0000009d00997220 */ /* 0x040fe20000410000 */
[----:B------:R-:W1:Y:S01]  /*6c00*/  SHFL.IDX PT, R145, R128, RZ, 0x1c1f ;  /* 0x001c1fff80917589 */ /* 0x000e6200000e0000 */
[C---:B------:R-:W-:Y:S01]  /*6c10*/  FMUL.FTZ R181, R0.reuse, R144 ;  /* 0x0000009000b57220 */ /* 0x040fe20000410000 */
[----:B------:R-:W2:Y:S01]  /*6c20*/  MUFU.TANH R11, R11 ;  /* 0x0000000b000b7308 */ /* 0x000ea20000002400 */
[----:B------:R-:W-:Y:S01]  /*6c30*/  FMUL.FTZ R144, R0, R132 ;  /* 0x0000008400907220 */ /* 0x000fe20000410000 */
[----:B------:R-:W-:-:S02]  /*6c40*/  IMAD.U32 R130, RZ, RZ, UR7 ;  /* 0x00000007ff827e24 */ /* 0x000fc4000f8e00ff */
[C---:B------:R-:W-:Y:S01]  /*6c50*/  FMUL.FTZ R13, R0.reuse, R154 ;  /* 0x0000009a000d7220 */ /* 0x040fe20000410000 */
[C---:B------:R-:W-:Y:S01]  /*6c60*/  FMUL.FTZ R154, R0.reuse, R160 ;  /* 0x000000a0009a7220 */ /* 0x040fe20000410000 */
[C---:B------:R-:W-:Y:S01]  /*6c70*/  FMUL.FTZ R12, R0.reuse, R155 ;  /* 0x0000009b000c7220 */ /* 0x040fe20000410000 */
[----:B------:R-:W-:Y:S02]  /*6c80*/  IMAD R130, R7, -0x2, R130 ;  /* 0xfffffffe07827824 */ /* 0x000fe400078e0282 */
[C---:B------:R-:W-:Y:S01]  /*6c90*/  FMUL.FTZ R155, R0.reuse, R161 ;  /* 0x000000a1009b7220 */ /* 0x040fe20000410000 */
[----:B------:R-:W3:Y:S01]  /*6ca0*/  MUFU.TANH R152, R152 ;  /* 0x0000009800987308 */ /* 0x000ee20000002400 */
[C---:B------:R-:W-:Y:S01]  /*6cb0*/  FMUL.FTZ R18, R0.reuse, R163 ;  /* 0x000000a300127220 */ /* 0x040fe20000410000 */
[----:B------:R-:W-:Y:S02]  /*6cc0*/  IMAD R130, R127, UR55, R130 ;  /* 0x000000377f827c24 */ /* 0x000fe4000f8e0282 */
[C---:B------:R-:W-:Y:S01]  /*6cd0*/  FMUL.FTZ R157, R0.reuse, R164 ;  /* 0x000000a4009d7220 */ /* 0x040fe20000410000 */
[C---:B------:R-:W-:Y:S01]  /*6ce0*/  FMUL.FTZ R156, R0.reuse, R165 ;  /* 0x000000a5009c7220 */ /* 0x040fe20000410000 */
[C---:B------:R-:W-:Y:S01]  /*6cf0*/  FMUL.FTZ R160, R0.reuse, R140 ;  /* 0x0000008c00a07220 */ /* 0x040fe20000410000 */
        /* <DEDUP_REMOVED lines=8> */
[----:B-1----:R-:W-:Y:S01]  /*6d80*/  IADD3 R132, R145, -UR61, R130 ;  /* 0x8000003d91847c10 */ /* 0x002fe2000fffe082 */
[C---:B------:R-:W-:Y:S01]  /*6d90*/  FMUL.FTZ R131, R0.reuse, R133 ;  /* 0x0000008500837220 */ /* 0x040fe20000410000 */
[----:B------:R-:W1:Y:S01]  /*6da0*/  MUFU.TANH R154, R154 ;  /* 0x0000009a009a7308 */ /* 0x000e620000002400 */
[----:B------:R-:W-:Y:S01]  /*6db0*/  FMUL.FTZ R105, R0, R105 ;  /* 0x0000006900697220 */ /* 0x000fe20000410000 */
[----:B------:R-:W-:Y:S01]  /*6dc0*/  ISETP.GT.AND P1, PT, R132, RZ, PT ;  /* 0x000000ff8400720c */ /* 0x000fe20003f24270 */
[----:B------:R-:W-:Y:S01]  /*6dd0*/  FMUL.FTZ R104, R0, R104 ;  /* 0x0000006800687220 */ /* 0x000fe20000410000 */
[----:B------:R-:W-:Y:S01]  /*6de0*/  ISETP.GT.AND P2, PT, R132, 0x1, PT ;  /* 0x000000018400780c */ /* 0x000fe20003f44270 */
[----:B------:R-:W-:Y:S01]  /*6df0*/  FMUL.FTZ R109, R0, R109 ;  /* 0x0000006d006d7220 */ /* 0x000fe20000410000 */
[----:B0-----:R-:W-:Y:S01]  /*6e00*/  FSEL R163, R10, -INF , P1 ;  /* 0xff8000000aa37808 */ /* 0x001fe20000800000 */
[----:B------:R-:W-:Y:S01]  /*6e10*/  FMUL.FTZ R120, R0, R122 ;  /* 0x0000007a00787220 */ /* 0x000fe20000410000 */
[----:B------:R-:W0:Y:S01]  /*6e20*/  MUFU.TANH R155, R155 ;  /* 0x0000009b009b7308 */ /* 0x000e220000002400 */
[----:B------:R-:W-:Y:S01]  /*6e30*/  ISETP.GT.AND P1, PT, R132, 0x8, PT ;  /* 0x000000088400780c */ /* 0x000fe20003f24270 */
[C---:B------:R-:W-:Y:S01]  /*6e40*/  FMUL.FTZ R122, R0.reuse, R126 ;  /* 0x0000007e007a7220 */ /* 0x040fe20000410000 */
[----:B--2---:R-:W-:Y:S01]  /*6e50*/  FSEL R183, R11, -INF , P2 ;  /* 0xff8000000bb77808 */ /* 0x004fe20001000000 */
[C---:B------:R-:W-:Y:S01]  /*6e60*/  FMUL.FTZ R126, R0.reuse, R134 ;  /* 0x00000086007e7220 */ /* 0x040fe20000410000 */
[----:B------:R-:W-:Y:S01]  /*6e70*/  FMNMX.FTZ R10, R163, R8, !PT ;  /* 0x00000008a30a7209 */ /* 0x000fe20007810000 */
[----:B------:R-:W-:Y:S01]  /*6e80*/  FMUL.FTZ R113, R0, R113 ;  /* 0x0000007100717220 */ /* 0x000fe20000410000 */
[----:B------:R-:W-:Y:S01]  /*6e90*/  ISETP.GT.AND P2, PT, R132, 0x9, PT ;  /* 0x000000098400780c */ /* 0x000fe20003f44270 */
[----:B------:R-:W2:Y:S01]  /*6ea0*/  MUFU.TANH R157, R157 ;  /* 0x0000009d009d7308 */ /* 0x000ea20000002400 */
[----:B---3--:R-:W-:Y:S01]  /*6eb0*/  FSEL R187, R152, -INF , P1 ;  /* 0xff80000098bb7808 */ /* 0x008fe20000800000 */
[C---:B------:R-:W-:Y:S01]  /*6ec0*/  FMUL.FTZ R108, R0.reuse, R108 ;  /* 0x0000006c006c7220 */ /* 0x040fe20000410000 */
[----:B------:R-:W-:Y:S01]  /*6ed0*/  FMNMX.FTZ R10, R183, R10, !PT ;  /* 0x0000000ab70a7209 */ /* 0x000fe20007810000 */
[----:B------:R-:W-:Y:S01]  /*6ee0*/  FMUL.FTZ R117, R0, R117 ;  /* 0x0000007500757220 */ /* 0x000fe20000410000 */
[----:B------:R-:W-:Y:S01]  /*6ef0*/  ISETP.GT.AND P1, PT, R132, 0x10, PT ;  /* 0x000000108400780c */ /* 0x000fe20003f24270 */
[C---:B------:R-:W-:Y:S01]  /*6f00*/  FMUL.FTZ R23, R0.reuse, R138 ;  /* 0x0000008a00177220 */ /* 0x040fe20000410000 */
[----:B----4-:R-:W-:Y:S01]  /*6f10*/  FSEL R191, R153, -INF , P2 ;  /* 0xff80000099bf7808 */ /* 0x010fe20001000000 */
[----:B------:R-:W3:Y:S01]  /*6f20*/  MUFU.TANH R156, R156 ;  /* 0x0000009c009c7308 */ /* 0x000ee20000002400 */
[----:B------:R-:W-:Y:S01]  /*6f30*/  FMNMX.FTZ R10, R187, R10, !PT ;  /* 0x0000000abb0a7209 */ /* 0x000fe20007810000 */
[----:B------:R-:W-:Y:S01]  /*6f40*/  FMUL.FTZ R112, R0, R112 ;  /* 0x0000007000707220 */ /* 0x000fe20000410000 */
[----:B------:R-:W-:Y:S01]  /*6f50*/  ISETP.GT.AND P2, PT, R132, 0x11, PT ;  /* 0x000000118400780c */ /* 0x000fe20003f44270 */
[----:B------:R-:W-:Y:S01]  /*6f60*/  FMUL.FTZ R138, R0, R146 ;  /* 0x00000092008a7220 */ /* 0x000fe20000410000 */
[----:B-1----:R-:W-:Y:S01]  /*6f70*/  FSEL R195, R154, -INF , P1 ;  /* 0xff8000009ac37808 */ /* 0x002fe20000800000 */
[----:B------:R-:W-:Y:S01]  /*6f80*/  FMUL.FTZ R116, R0, R116 ;  /* 0x0000007400747220 */ /* 0x000fe20000410000 */
[----:B------:R-:W-:Y:S01]  /*6f90*/  FMNMX.FTZ R10, R191, R10, !PT ;  /* 0x0000000abf0a7209 */ /* 0x000fe20007810000 */
[----:B------:R-:W1:Y:S01]  /*6fa0*/  MUFU.TANH R158, R158 ;  /* 0x0000009e009e7308 */ /* 0x000e620000002400 */
        /* <DEDUP_REMOVED lines=8> */
[----:B--2---:R-:W-:Y:S01]  /*7030*/  FSEL R199, R157, -INF , P1 ;  /* 0xff8000009dc77808 */ /* 0x004fe20000800000 */
[C---:B------:R-:W-:Y:S01]  /*7040*/  FMUL.FTZ R127, R0.reuse, R135 ;  /* 0x00000087007f7220 */ /* 0x040fe20000410000 */
[----:B------:R-:W-:Y:S01]  /*7050*/  FMNMX.FTZ R10, R197, R10, !PT ;  /* 0x0000000ac50a7209 */ /* 0x000fe20007810000 */
[----:B------:R-:W-:Y:S01]  /*7060*/  FMUL.FTZ R92, R0, R92 ;  /* 0x0000005c005c7220 */ /* 0x000fe20000410000 */
[----:B------:R-:W-:Y:S01]  /*7070*/  ISETP.GT.AND P1, PT, R132, 0x20, PT ;  /* 0x000000208400780c */ /* 0x000fe20003f24270 */
[----:B------:R-:W-:Y:S01]  /*7080*/  FMUL.FTZ R141, R0, R151 ;  /* 0x00000097008d7220 */ /* 0x000fe20000410000 */
[----:B---3--:R-:W-:Y:S01]  /*7090*/  FSEL R193, R156, -INF , P2 ;  /* 0xff8000009cc17808 */ /* 0x008fe20001000000 */
[----:B------:R-:W2:Y:S01]  /*70a0*/  MUFU.TANH R160, R160 ;  /* 0x000000a000a07308 */ /* 0x000ea20000002400 */
        /* <DEDUP_REMOVED lines=17> */
[----:B------:R-:W-:Y:S01]  /*71c0*/  FMUL.FTZ R102, R0, R102 ;  /* 0x0000006600667220 */ /* 0x000fe20000410000 */
[----:B------:R-:W-:Y:S01]  /*71d0*/  FMNMX.FTZ R10, R185, R10, !PT ;  /* 0x0000000ab90a7209 */ /* 0x000fe20007810000 */
[----:B------:R-:W-:Y:S01]  /*71e0*/  ULEA UR7, UR4, UR38, 0x3 ;  /* 0x0000002604077291 */ /* 0x000fe2000f8e183f */
[----:B------:R-:W-:-:S02]  /*71f0*/  ISETP.GT.AND P1, PT, R132, 0x30, PT ;  /* 0x000000308400780c */ /* 0x000fc40003f24270 */
[----:B------:R-:W-:Y:S01]  /*7200*/  FMNMX.FTZ R10, R165, R10, !PT ;  /* 0x0000000aa50a7209 */ /* 0x000fe20007810000 */
[----:B------:R-:W2:Y:S01]  /*7210*/  MUFU.TANH R179, R179 ;  /* 0x000000b300b37308 */ /* 0x000ea20000002400 */
[----:B-1----:R-:W-:Y:S01]  /*7220*/  FSEL R167, R161, -INF , P2 ;  /* 0xff800000a1a77808 */ /* 0x002fe20001000000 */
[----:B------:R-:W-:Y:S01]  /*7230*/  UIADD3 UR7, UR7, 0x29840, URZ ;  /* 0x0002984007077890 */ /* 0x000fe2000fffe03f */
[----:B------:R-:W-:Y:S02]  /*7240*/  ISETP.GT.AND P2, PT, R132, 0x31, PT ;  /* 0x000000318400780c */ /* 0x000fe40003f44270 */
[----:B------:R-:W-:Y:S01]  /*7250*/  FMNMX.FTZ R10, R167, R10, !PT ;  /* 0x0000000aa70a7209 */ /* 0x000fe20007810000 */
[----:B------:R-:W-:Y:S02]  /*7260*/  UPRMT UR7, UR60, 0x654, UR7 ;  /* 0x000006543c077896 */ /* 0x000fe40008000007 */
[----:B------:R-:W1:Y:S01]  /*7270*/  MUFU.TANH R177, R177 ;  /* 0x000000b100b17308 */ /* 0x000e620000002400 */
[----:B0-----:R-:W-:-:S02]  /*7280*/  FSEL R181, R181, -INF , P1 ;  /* 0xff800000b5b57808 */ /* 0x001fc40000800000 */
[C---:B------:R-:W-:Y:S02]  /*7290*/  ISETP.GT.AND P1, PT, R132.reuse, 0x38, PT ;  /* 0x000000388400780c */ /* 0x040fe40003f24270 */
[----:B------:R-:W-:Y:S02]  /*72a0*/  FMNMX.FTZ R10, R181, R10, !PT ;  /* 0x0000000ab50a7209 */ /* 0x000fe40007810000 */
[----:B------:R-:W-:Y:S01]  /*72b0*/  SYNCS.ARRIVE.TRANS64.RED.A1T0 RZ, [UR7], RZ ;  /* 0x000000ffffff79a7 */ /* 0x000fe20008100407 */
[----:B------:R-:W0:Y:S01]  /*72c0*/  MUFU.TANH R175, R175 ;  /* 0x000000af00af7308 */ /* 0x000e220000002400 */
[----:B--2---:R-:W-:Y:S02]  /*72d0*/  FSEL R179, R179, -INF , P2 ;  /* 0xff800000b3b37808 */ /* 0x004fe40001000000 */
[----:B------:R-:W-:Y:S02]  /*72e0*/  ISETP.GT.AND P2, PT, R132, 0x39, PT ;  /* 0x000000398400780c */ /* 0x000fe40003f44270 */
[----:B------:R-:W-:-:S03]  /*72f0*/  FMNMX.FTZ R10, R179, R10, !PT ;  /* 0x0000000ab30a7209 */ /* 0x000fc60007810000 */
[----:B------:R-:W2:Y:S01]  /*7300*/  MUFU.TANH R173, R173 ;  /* 0x000000ad00ad7308 */ /* 0x000ea20000002400 */
[----:B-1----:R-:W-:Y:S02]  /*7310*/  FSEL R177, R177, -INF , P1 ;  /* 0xff800000b1b17808 */ /* 0x002fe40000800000 */
[----:B------:R-:W-:Y:S02]  /*7320*/  ISETP.GT.AND P1, PT, R132, 0x40, PT ;  /* 0x000000408400780c */ /* 0x000fe40003f24270 */
[----:B------:R-:W-:-:S03]  /*7330*/  FMNMX.FTZ R10, R177, R10, !PT ;  /* 0x0000000ab10a7209 */ /* 0x000fc60007810000 */
[----:B------:R-:W1:Y:S01]  /*7340*/  MUFU.TANH R171, R171 ;  /* 0x000000ab00ab7308 */ /* 0x000e620000002400 */
[----:B0-----:R-:W-:Y:S02]  /*7350*/  FSEL R175, R175, -INF , P2 ;  /* 0xff800000afaf7808 */ /* 0x001fe40001000000 */
[----:B------:R-:W-:Y:S02]  /*7360*/  ISETP.GT.AND P2, PT, R132, 0x41, PT ;  /* 0x000000418400780c */ /* 0x000fe40003f44270 */
[----:B------:R-:W-:-:S03]  /*7370*/  FMNMX.FTZ R10, R175, R10, !PT ;  /* 0x0000000aaf0a7209 */ /* 0x000fc60007810000 */
        /* <DEDUP_REMOVED lines=12> */
[----:B------:R-:W-:Y:S08]  /*7440*/  MUFU.TANH R129, R129 ;  /* 0x0000008100817308 */ /* 0x000ff00000002400 */
[----:B------:R-:W0:Y:S08]  /*7450*/  MUFU.TANH R144, R144 ;  /* 0x0000009000907308 */ /* 0x000e300000002400 */
[----:B------:R3:W-:Y:S08]  /*7460*/  MUFU.TANH R11, R105 ;  /* 0x00000069000b7308 */ /* 0x0007f00000002400 */
[----:B------:R-:W-:Y:S01]  /*7470*/  MUFU.TANH R131, R131 ;  /* 0x0000008300837308 */ /* 0x000fe20000002400 */
[----:B---3--:R-:W-:Y:S01]  /*7480*/  FMUL.FTZ R105, R0, R107 ;  /* 0x0000006b00697220 */ /* 0x008fe20000410000 */
[----:B--2---:R-:W-:Y:S01]  /*7490*/  FSEL R107, R142, -INF , P2 ;  /* 0xff8000008e6b7808 */ /* 0x004fe20001000000 */
[----:B------:R-:W-:Y:S01]  /*74a0*/  FMUL.FTZ R142, R0, R95 ;  /* 0x0000005f008e7220 */ /* 0x000fe20000410000 */
[----:B------:R-:W-:-:S02]  /*74b0*/  ISETP.GT.AND P2, PT, R132, 0x51, PT ;  /* 0x000000518400780c */ /* 0x000fc40003f44270 */
[----:B------:R-:W-:Y:S02]  /*74c0*/  FMNMX.FTZ R10, R107, R10, !PT ;  /* 0x0000000a6b0a7209 */ /* 0x000fe40007810000 */
[----:B------:R2:W3:Y:S08]  /*74d0*/  MUFU.TANH R133, R104 ;  /* 0x0000006800857308 */ /* 0x0004f00000002400 */
[----:B------:R1:W-:Y:S01]  /*74e0*/  MUFU.TANH R134, R109 ;  /* 0x0000006d00867308 */ /* 0x0003e20000002400 */
[----:B--2---:R-:W-:-:S07]  /*74f0*/  FMUL.FTZ R104, R0, R106 ;  /* 0x0000006a00687220 */ /* 0x004fce0000410000 */
[----:B------:R2:W-:Y:S01]  /*7500*/  MUFU.TANH R145, R113 ;  /* 0x0000007100917308 */ /* 0x0005e20000002400 */
[----:B-1----:R-:W-:Y:S02]  /*7510*/  FSEL R109, R143, -INF , P1 ;  /* 0xff8000008f6d7808 */ /* 0x002fe40000800000 */
[----:B------:R-:W-:Y:S02]  /*7520*/  ISETP.GT.AND P1, PT, R132, 0x58, PT ;  /* 0x000000588400780c */ /* 0x000fe40003f24270 */
[----:B------:R-:W-:Y:S01]  /*7530*/  FMNMX.FTZ R106, R109, R10, !PT ;  /* 0x0000000a6d6a7209 */ /* 0x000fe20007810000 */
[----:B------:R-:W-:Y:S01]  /*7540*/  FMUL.FTZ R10, R0, R89 ;  /* 0x00000059000a7220 */ /* 0x000fe20000410000 */
[----:B0-----:R-:W-:Y:S01]  /*7550*/  FSEL R89, R144, -INF , P1 ;  /* 0xff80000090597808 */ /* 0x001fe20000800000 */
[----:B------:R-:W0:Y:S01]  /*7560*/  MUFU.TANH R108, R108 ;  /* 0x0000006c006c7308 */ /* 0x000e220000002400 */
[----:B--2---:R-:W-:Y:S01]  /*7570*/  FSEL R113, R129, -INF , P2 ;  /* 0xff80000081717808 */ /* 0x004fe20001000000 */
[----:B------:R-:W-:Y:S01]  /*7580*/  FMUL.FTZ R144, R0, R98 ;  /* 0x0000006200907220 */ /* 0x000fe20000410000 */
[----:B------:R-:W-:-:S02]  /*7590*/  ISETP.GT.AND P2, PT, R132, 0x59, PT ;  /* 0x000000598400780c */ /* 0x000fc40003f44270 */
[----:B------:R-:W-:Y:S02]  /*75a0*/  FMNMX.FTZ R106, R113, R106, !PT ;  /* 0x0000006a716a7209 */ /* 0x000fe40007810000 */
[C---:B------:R-:W-:Y:S01]  /*75b0*/  ISETP.GT.AND P1, PT, R132.reuse, 0x60, PT ;  /* 0x000000608400780c */ /* 0x040fe20003f24270 */
[----:B------:R1:W-:Y:S01]  /*75c0*/  MUFU.TANH R146, R117 ;  /* 0x0000007500927308 */ /* 0x0003e20000002400 */
[----:B------:R-:W-:Y:S02]  /*75d0*/  FMNMX.FTZ R106, R89, R106, !PT ;  /* 0x0000006a596a7209 */ /* 0x000fe40007810000 */
[----:B---3--:R-:W-:Y:S02]  /*75e0*/  FSEL R129, R133, -INF , P1 ;  /* 0xff80000085817808 */ /* 0x008fe40000800000 */
[----:B------:R-:W-:-:S03]  /*75f0*/  ISETP.GT.AND P1, PT, R132, 0x68, PT ;  /* 0x000000688400780c */ /* 0x000fc60003f24270 */
[----:B------:R-:W2:Y:S01]  /*7600*/  MUFU.TANH R112, R112 ;  /* 0x0000007000707308 */ /* 0x000ea20000002400 */
[----:B-1----:R-:W-:Y:S02]  /*7610*/  FSEL R117, R131, -INF , P2 ;  /* 0xff80000083757808 */ /* 0x002fe40001000000 */
[C---:B------:R-:W-:Y:S02]  /*7620*/  ISETP.GT.AND P2, PT, R132.reuse, 0x61, PT ;  /* 0x000000618400780c */ /* 0x040fe40003f44270 */
[----:B------:R-:W-:Y:S02]  /*7630*/  FMNMX.FTZ R106, R117, R106, !PT ;  /* 0x0000006a756a7209 */ /* 0x000fe40007810000 */
[----:B------:R-:W-:Y:S01]  /*7640*/  FSEL R131, R11, -INF , P2 ;  /* 0xff8000000b837808 */ /* 0x000fe20001000000 */
[----:B------:R-:W1:Y:S01]  /*7650*/  MUFU.TANH R116, R116 ;  /* 0x0000007400747308 */ /* 0x000e620000002400 */
[----:B------:R-:W-:Y:S02]  /*7660*/  FMNMX.FTZ R106, R129, R106, !PT ;  /* 0x0000006a816a7209 */ /* 0x000fe40007810000 */
[----:B------:R-:W-:-:S02]  /*7670*/  ISETP.GT.AND P2, PT, R132, 0x69, PT ;  /* 0x000000698400780c */ /* 0x000fc40003f44270 */
[----:B0-----:R-:W-:Y:S01]  /*7680*/  FSEL R133, R108, -INF , P1 ;  /* 0xff8000006c857808 */ /* 0x001fe20000800000 */
[----:B------:R-:W-:Y:S01]  /*7690*/  FMUL.FTZ R108, R0, R111 ;  /* 0x0000006f006c7220 */ /* 0x000fe20000410000 */
[----:B------:R-:W-:Y:S01]  /*76a0*/  FMNMX.FTZ R106, R131, R106, !PT ;  /* 0x0000006a836a7209 */ /* 0x000fe20007810000 */
[----:B------:R0:W-:Y:S01]  /*76b0*/  MUFU.TANH R147, R10 ;  /* 0x0000000a00937308 */ /* 0x0001e20000002400 */
[----:B------:R-:W-:Y:S02]  /*76c0*/  ISETP.GT.AND P1, PT, R132, 0x70, PT ;  /* 0x000000708400780c */ /* 0x000fe40003f24270 */
[----:B------:R-:W-:Y:S02]  /*76d0*/  FMNMX.FTZ R106, R133, R106, !PT ;  /* 0x0000006a856a7209 */ /* 0x000fe40007810000 */
[----:B--2---:R-:W-:Y:S01]  /*76e0*/  FSEL R135, R112, -INF , P1 ;  /* 0xff80000070877808 */ /* 0x004fe20000800000 */
[----:B------:R-:W-:Y:S01]  /*76f0*/  FMUL.FTZ R112, R0, R115 ;  /* 0x0000007300707220 */ /* 0x000fe20000410000 */
[----:B------:R-:W-:Y:S01]  /*7700*/  ISETP.GT.AND P1, PT, R132, 0x78, PT ;  /* 0x000000788400780c */ /* 0x000fe20003f24270 */
[----:B------:R-:W2:Y:S01]  /*7710*/  MUFU.TANH R88, R88 ;  /* 0x0000005800587308 */ /* 0x000ea20000002400 */
[----:B0-----:R-:W-:Y:S01]  /*7720*/  FMUL.FTZ R10, R0, R93 ;  /* 0x0000005d000a7220 */ /* 0x001fe20000410000 */
[----:B------:R-:W-:Y:S01]  /*7730*/  FSEL R93, R134, -INF , P2 ;  /* 0xff800000865d7808 */ /* 0x000fe20001000000 */
[----:B------:R-:W-:Y:S01]  /*7740*/  FMUL.FTZ R134, R0, R94 ;  /* 0x0000005e00867220 */ /* 0x000fe20000410000 */
[----:B------:R-:W-:-:S02]  /*7750*/  ISETP.GT.AND P2, PT, R132, 0x71, PT ;  /* 0x000000718400780c */ /* 0x000fc40003f44270 */
[----:B------:R-:W-:Y:S02]  /*7760*/  FMNMX.FTZ R106, R93, R106, !PT ;  /* 0x0000006a5d6a7209 */ /* 0x000fe40007810000 */
[----:B------:R-:W-:Y:S01]  /*7770*/  FSEL R143, R145, -INF , P2 ;  /* 0xff800000918f7808 */ /* 0x000fe20001000000 */
[----:B------:R0:W-:Y:S01]  /*7780*/  MUFU.TANH R151, R10 ;  /* 0x0000000a00977308 */ /* 0x0001e20000002400 */
[----:B------:R-:W-:Y:S02]  /*7790*/  FMNMX.FTZ R106, R135, R106, !PT ;  /* 0x0000006a876a7209 */ /* 0x000fe40007810000 */
[----:B------:R-:W-:Y:S02]  /*77a0*/  ISETP.GT.AND P2, PT, R132, 0x79, PT ;  /* 0x000000798400780c */ /* 0x000fe40003f44270 */
[----:B------:R-:W-:Y:S02]  /*77b0*/  FMNMX.FTZ R106, R143, R106, !PT ;  /* 0x0000006a8f6a7209 */ /* 0x000fe40007810000 */
[----:B------:R-:W-:Y:S01]  /*77c0*/  FSEL R145, R146, -INF , P2 ;  /* 0xff80000092917808 */ /* 0x000fe20001000000 */
[----:B------:R-:W3:Y:S01]  /*77d0*/  MUFU.TANH R92, R92 ;  /* 0x0000005c005c7308 */ /* 0x000ee20000002400 */
[----:B0-----:R-:W-:Y:S01]  /*77e0*/  FMUL.FTZ R10, R0, R97 ;  /* 0x00000061000a7220 */ /* 0x001fe20000410000 */
[----:B-1----:R-:W-:Y:S01]  /*77f0*/  FSEL R97, R116, -INF , P1 ;  /* 0xff80000074617808 */ /* 0x002fe20000800000 */
[----:B------:R-:W-:Y:S01]  /*7800*/  FMUL.FTZ R146, R0, R99 ;  /* 0x0000006300927220 */ /* 0x000fe20000410000 */
[----:B------:R-:W-:Y:S01]  /*7810*/  ISETP.GT.AND P1, PT, R132, 0x80, PT ;  /* 0x000000808400780c */ /* 0x000fe20003f24270 */
[----:B------:R-:W0:Y:S01]  /*7820*/  SHFL.IDX PT, R99, R128, 0x1, 0x1c1f ;  /* 0x003c1f0080637f89 */ /* 0x000e2200000e0000 */
[----:B------:R-:W-:Y:S01]  /*7830*/  FMNMX.FTZ R106, R97, R106, !PT ;  /* 0x0000006a616a7209 */ /* 0x000fe20007810000 */
[----:B------:R-:W-:Y:S01]  /*7840*/  FMUL.FTZ R116, R0, R119 ;  /* 0x0000007700747220 */ /* 0x000fe20000410000 */
[----:B------:R-:W1:Y:S01]  /*7850*/  MUFU.TANH R96, R96 ;  /* 0x0000006000607308 */ /* 0x000e620000002400 */
[----:B------:R-:W-:-:S02]  /*7860*/  ISETP.GT.AND P2, PT, R132, 0x81, PT ;  /* 0x000000818400780c */ /* 0x000fc40003f44270 */
[----:B--2---:R-:W-:Y:S02]  /*7870*/  FSEL R149, R88, -INF , P1 ;  /* 0xff80000058957808 */ /* 0x004fe40000800000 */
[----:B------:R-:W-:Y:S02]  /*7880*/  FMNMX.FTZ R106, R145, R106, !PT ;  /* 0x0000006a916a7209 */ /* 0x000fe40007810000 */
[C---:B------:R-:W-:Y:S01]  /*7890*/  ISETP.GT.AND P1, PT, R132.reuse, 0x88, PT ;  /* 0x000000888400780c */ /* 0x040fe20003f24270 */
[----:B------:R2:W4:Y:S01]  /*78a0*/  MUFU.TANH R155, R10 ;  /* 0x0000000a009b7308 */ /* 0x0005220000002400 */
[----:B------:R-:W-:Y:S02]  /*78b0*/  FSEL R147, R147, -INF , P2 ;  /* 0xff80000093937808 */ /* 0x000fe40001000000 */
[----:B------:R-:W-:Y:S02]  /*78c0*/  FMNMX.FTZ R106, R149, R106, !PT ;  /* 0x0000006a956a7209 */ /* 0x000fe40007810000 */
[----:B------:R-:W-:-:S02]  /*78d0*/  ISETP.GT.AND P2, PT, R132, 0x89, PT ;  /* 0x000000898400780c */ /* 0x000fc40003f44270 */
[----:B------:R-:W-:Y:S01]  /*78e0*/  FMNMX.FTZ R106, R147, R106, !PT ;  /* 0x0000006a936a7209 */ /* 0x000fe20007810000 */
[----:B------:R-:W5:Y:S01]  /*78f0*/  MUFU.TANH R100, R100 ;  /* 0x0000006400647308 */ /* 0x000f620000002400 */
[----:B--2---:R-:W-:Y:S01]  /*7900*/  FMUL.FTZ R10, R0, R101 ;  /* 0x00000065000a7220 */ /* 0x004fe20000410000 */
[----:B---3--:R-:W-:Y:S02]  /*7910*/  FSEL R101, R92, -INF , P1 ;  /* 0xff8000005c657808 */ /* 0x008fe40000800000 */
[----:B------:R-:W-:Y:S02]  /*7920*/  ISETP.GT.AND P1, PT, R132, 0x90, PT ;  /* 0x000000908400780c */ /* 0x000fe40003f24270 */
[----:B------:R-:W-:Y:S02]  /*7930*/  FSEL R151, R151, -INF , P2 ;  /* 0xff80000097977808 */ /* 0x000fe40001000000 */
[----:B------:R-:W2:Y:S01]  /*7940*/  MUFU.TANH R10, R10 ;  /* 0x0000000a000a7308 */ /* 0x000ea20000002400 */
[----:B------:R-:W-:Y:S01]  /*7950*/  FMNMX.FTZ R88, R101, R106, !PT ;  /* 0x0000006a65587209 */ /* 0x000fe20007810000 */
[----:B------:R-:W-:Y:S01]  /*7960*/  FMUL.FTZ R106, R0, R110 ;  /* 0x0000006e006a7220 */ /* 0x000fe20000410000 */
[----:B------:R-:W-:Y:S01]  /*7970*/  ISETP.GT.AND P2, PT, R132, 0x91, PT ;  /* 0x000000918400780c */ /* 0x000fe20003f44270 */
[----:B------:R-:W-:Y:S01]  /*7980*/  FMUL.FTZ R110, R0, R114 ;  /* 0x00000072006e7220 */ /* 0x000fe20000410000 */
[----:B-1----:R-:W-:Y:S01]  /*7990*/  FSEL R153, R96, -INF , P1 ;  /* 0xff80000060997808 */ /* 0x002fe20000800000 */
[C---:B------:R-:W-:Y:S01]  /*79a0*/  FMUL.FTZ R114, R0.reuse, R118 ;  /* 0x0000007600727220 */ /* 0x040fe20000410000 */
[----:B------:R-:W-:Y:S01]  /*79b0*/  FMNMX.FTZ R88, R151, R88, !PT ;  /* 0x0000005897587209 */ /* 0x000fe20007810000 */
[----:B------:R-:W-:Y:S01]  /*79c0*/  FMUL.FTZ R118, R0, R90 ;  /* 0x0000005a00767220 */ /* 0x000fe20000410000 */
[----:B------:R-:W-:Y:S01]  /*79d0*/  ISETP.GT.AND P1, PT, R132, 0x98, PT ;  /* 0x000000988400780c */ /* 0x000fe20003f24270 */
[----:B------:R-:W1:Y:S01]  /*79e0*/  MUFU.TANH R13, R13 ;  /* 0x0000000d000d7308 */ /* 0x000e620000002400 */
[----:B----4-:R-:W-:-:S02]  /*79f0*/  FSEL R155, R155, -INF , P2 ;  /* 0xff8000009b9b7808 */ /* 0x010fc40001000000 */
[----:B------:R-:W-:Y:S02]  /*7a00*/  FMNMX.FTZ R88, R153, R88, !PT ;  /* 0x0000005899587209 */ /* 0x000fe40007810000 */
[----:B------:R-:W-:Y:S01]  /*7a10*/  ISETP.GT.AND P2, PT, R132, 0x99, PT ;  /* 0x000000998400780c */ /* 0x000fe20003f44270 */
[----:B------:R-:W-:Y:S01]  /*7a20*/  FMUL.FTZ R132, R0, R91 ;  /* 0x0000005b00847220 */ /* 0x000fe20000410000 */
[----:B-----5:R-:W-:Y:S01]  /*7a30*/  FSEL R157, R100, -INF , P1 ;  /* 0xff800000649d7808 */ /* 0x020fe20000800000 */
[----:B------:R-:W3:Y:S01]  /*7a40*/  MUFU.TANH R12, R12 ;  /* 0x0000000c000c7308 */ /* 0x000ee20000002400 */
[----:B------:R-:W-:Y:S02]  /*7a50*/  FMNMX.FTZ R88, R155, R88, !PT ;  /* 0x000000589b587209 */ /* 0x000fe40007810000 */
[----:B--2---:R-:W-:Y:S02]  /*7a60*/  FSEL R111, R10, -INF , P2 ;  /* 0xff8000000a6f7808 */ /* 0x004fe40001000000 */
[----:B------:R-:W-:Y:S01]  /*7a70*/  FMNMX.FTZ R88, R157, R88, !PT ;  /* 0x000000589d587209 */ /* 0x000fe20007810000 */
[----:B------:R-:W2:Y:S01]  /*7a80*/  LDC R10, c[0x0][0x988] ;  /* 0x00026200ff0a7b82 */ /* 0x000ea20000000800 */
[----:B0-----:R-:W-:Y:S01]  /*7a90*/  IADD3 R130, R99, -UR61, R130 ;  /* 0x8000003d63827c10 */ /* 0x001fe2000fffe082 */
[----:B------:R-:W0:Y:S01]  /*7aa0*/  MUFU.TANH R15, R15 ;  /* 0x0000000f000f7308 */ /* 0x000e220000002400 */
[----:B------:R-:W-:-:S02]  /*7ab0*/  FMNMX.FTZ R88, R111, R88, !PT ;  /* 0x000000586f587209 */ /* 0x000fc40007810000 */
[C---:B------:R-:W-:Y:S02]  /*7ac0*/  ISETP.GT.AND P2, PT, R130.reuse, RZ, PT ;  /* 0x000000ff8200720c */ /* 0x040fe40003f44270 */
[C---:B------:R-:W-:Y:S01]  /*7ad0*/  ISETP.GT.AND P3, PT, R130.reuse, 0x1, PT ;  /* 0x000000018200780c */ /* 0x040fe20003f64270 */
[----:B------:R-:W4:Y:S01]  /*7ae0*/  SHFL.BFLY PT, R11, R88, 0x2, 0x1f ;  /* 0x0c401f00580b7f89 */ /* 0x000f2200000e0000 */
[----:B-1----:R-:W-:Y:S01]  /*7af0*/  FSEL R96, R13, -INF , P2 ;  /* 0xff8000000d607808 */ /* 0x002fe20001000000 */
[----:B------:R-:W1:Y:S01]  /*7b00*/  MUFU.TANH R14, R14 ;  /* 0x0000000e000e7308 */ /* 0x000e620000002400 */
[----:B------:R-:W-:Y:S02]  /*7b10*/  ISETP.GT.AND P2, PT, R130, 0x8, PT ;  /* 0x000000088200780c */ /* 0x000fe40003f44270 */
[----:B---3--:R-:W-:Y:S02]  /*7b20*/  FSEL R103, R12, -INF , P3 ;  /* 0xff8000000c677808 */ /* 0x008fe40001800000 */
[----:B------:R-:W-:-:S02]  /*7b30*/  FMNMX.FTZ R98, R96, R9, !PT ;  /* 0x0000000960627209 */ /* 0x000fc40007810000 */
[C---:B------:R-:W-:Y:S01]  /*7b40*/  ISETP.GT.AND P3, PT, R130.reuse, 0x9, PT ;  /* 0x000000098200780c */ /* 0x040fe20003f64270 */
[----:B------:R-:W3:Y:S01]  /*7b50*/  MUFU.TANH R19, R19 ;  /* 0x0000001300137308 */ /* 0x000ee20000002400 */
[----:B0-----:R-:W-:Y:S02]  /*7b60*/  FSEL R15, R15, -INF , P2 ;  /* 0xff8000000f0f7808 */ /* 0x001fe40001000000 */
[----:B------:R-:W-:Y:S02]  /*7b70*/  FMNMX.FTZ R98, R103, R98, !PT ;  /* 0x0000006267627209 */ /* 0x000fe40007810000 */
[----:B------:R-:W-:Y:S02]  /*7b80*/  ISETP.GT.AND P2, PT, R130, 0x10, PT ;  /* 0x000000108200780c */ /* 0x000fe40003f44270 */
[----:B------:R-:W-:Y:S01]  /*7b90*/  FMNMX.FTZ R98, R15, R98, !PT ;  /* 0x000000620f627209 */ /* 0x000fe20007810000 */
[----:B------:R-:W0:Y:S01]  /*7ba0*/  MUFU.TANH R18, R18 ;  /* 0x0000001200127308 */ /* 0x000e220000002400 */
[----:B-1----:R-:W-:-:S02]  /*7bb0*/  FSEL R119, R14, -INF , P3 ;  /* 0xff8000000e777808 */ /* 0x002fc40001800000 */
[----:B------:R-:W-:Y:S02]  /*7bc0*/  ISETP.GT.AND P3, PT, R130, 0x11, PT ;  /* 0x000000118200780c */ /* 0x000fe40003f64270 */
[----:B------:R-:W-:Y:S02]  /*7bd0*/  FMNMX.FTZ R98, R119, R98, !PT ;  /* 0x0000006277627209 */ /* 0x000fe40007810000 */
[----:B----4-:R-:W-:Y:S01]  /*7be0*/  FMNMX.FTZ R90, R88, R11, !PT ;  /* 0x0000000b585a7209 */ /* 0x010fe20007810000 */
[----:B------:R-:W1:Y:S01]  /*7bf0*/  MUFU.TANH R21, R21 ;  /* 0x0000001500157308 */ /* 0x000e620000002400 */
[----:B---3--:R-:W-:Y:S02]  /*7c00*/  FSEL R19, R19, -INF , P2 ;  /* 0xff80000013137808 */ /* 0x008fe40001000000 */
[----:B------:R-:W-:Y:S01]  /*7c10*/  ISETP.GT.AND P2, PT, R130, 0x18, PT ;  /* 0x000000188200780c */ /* 0x000fe20003f44270 */
[----:B------:R-:W3:Y:S01]  /*7c20*/  SHFL.BFLY PT, R11, R90, 0x1, 0x1f ;  /* 0x0c201f005a0b7f89 */ /* 0x000ee200000e0000 */
[----:B------:R-:W-:-:S03]  /*7c30*/  FMNMX.FTZ R98, R19, R98, !PT ;  /* 0x0000006213627209 */ /* 0x000fc60007810000 */
[----:B------:R-:W-:Y:S01]  /*7c40*/  MUFU.TANH R20, R20 ;  /* 0x0000001400147308 */ /* 0x000fe20000002400 */
[----:B0-----:R-:W-:Y:S02]  /*7c50*/  FSEL R159, R18, -INF , P3 ;  /* 0xff800000129f7808 */ /* 0x001fe40001800000 */
[----:B------:R-:W-:Y:S02]  /*7c60*/  ISETP.GT.AND P3, PT, R130, 0x19, PT ;  /* 0x000000198200780c */ /* 0x000fe40003f64270 */
[----:B------:R-:W-:-:S03]  /*7c70*/  FMNMX.FTZ R98, R159, R98, !PT ;  /* 0x000000629f627209 */ /* 0x000fc60007810000 */
[----:B------:R-:W0:Y:S01]  /*7c80*/  MUFU.TANH R23, R23 ;  /* 0x0000001700177308 */ /* 0x000e220000002400 */
[----:B-1----:R-:W-:Y:S02]  /*7c90*/  FSEL R21, R21, -INF , P2 ;  /* 0xff80000015157808 */ /* 0x002fe40001000000 */
[----:B------:R-:W-:Y:S02]  /*7ca0*/  ISETP.GT.AND P2, PT, R130, 0x20, PT ;  /* 0x000000208200780c */ /* 0x000fe40003f44270 */
[----:B------:R-:W-:-:S03]  /*7cb0*/  FMNMX.FTZ R98, R21, R98, !PT ;  /* 0x0000006215627209 */ /* 0x000fc60007810000 */
[----:B------:R-:W1:Y:S01]  /*7cc0*/  MUFU.TANH R22, R22 ;  /* 0x0000001600167308 */ /* 0x000e620000002400 */
[----:B---3--:R-:W-:-:S04]  /*7cd0*/  FMNMX.FTZ R11, R90, R11, !PT ;  /* 0x0000000b5a0b7209 */ /* 0x008fc80007810000 */
[C---:B------:R-:W-:Y:S01]  /*7ce0*/  FSETP.NEU.FTZ.AND P1, PT, R11.reuse, -INF , PT ;  /* 0xff8000000b00780b */ /* 0x040fe20003f3d000 */
[----:B--2---:R-:W-:-:S02]  /*7cf0*/  FFMA.FTZ R88, R11, R10, -8 ;  /* 0xc10000000b587423 */ /* 0x004fc4000001000a */
[----:B------:R-:W2:Y:S01]  /*7d00*/  MUFU.TANH R137, R137 ;  /* 0x0000008900897308 */ /* 0x000ea20000002400 */
[----:B0-----:R-:W-:Y:S02]  /*7d10*/  FSEL R23, R23, -INF , P2 ;  /* 0xff80000017177808 */ /* 0x001fe40001000000 */
[----:B------:R-:W-:Y:S02]  /*7d20*/  ISETP.GT.AND P2, PT, R130, 0x28, PT ;  /* 0x000000288200780c */ /* 0x000fe40003f44270 */
[----:B------:R-:W-:-:S03]  /*7d30*/  FSEL R88, R88, RZ, P1 ;  /* 0x000000ff58587208 */ /* 0x000fc60000800000 */
[----:B------:R-:W0:Y:S02]  /*7d40*/  MUFU.TANH R136, R136 ;  /* 0x0000008800887308 */ /* 0x000e240000002400 */
[----:B------:R-:W-:-:S01]  /*7d50*/  FFMA.FTZ R90, R163, R10, -R88 ;  /* 0x0000000aa35a7223 */ /* 0x000fc20000010858 */
[----:B------:R-:W-:Y:S01]  /*7d60*/  FSEL R163, R20, -INF , P3 ;  /* 0xff80000014a37808 */ /* 0x000fe20001800000 */
[----:B------:R-:W-:-:S01]  /*7d70*/  FFMA.FTZ R18, R165, R10, -R88 ;  /* 0x0000000aa5127223 */ /* 0x000fc20000010858 */
[----:B------:R-:W-:Y:S01]  /*7d80*/  ISETP.GT.AND P3, PT, R130, 0x21, PT ;  /* 0x000000218200780c */ /* 0x000fe20003f64270 */
[----:B------:R-:W-:-:S01]  /*7d90*/  FFMA.FTZ R91, R183, R10, -R88 ;  /* 0x0000000ab75b7223 */ /* 0x000fc20000010858 */
[----:B------:R-:W-:Y:S01]  /*7da0*/  FMNMX.FTZ R98, R163, R98, !PT ;  /* 0x00000062a3627209 */ /* 0x000fe20007810000 */
[----:B------:R-:W3:Y:S01]  /*7db0*/  MUFU.TANH R138, R138 ;  /* 0x0000008a008a7308 */ /* 0x000ee20000002400 */
[----:B-1----:R-:W-:Y:S01]  /*7dc0*/  FSEL R165, R22, -INF , P3 ;  /* 0xff80000016a57808 */ /* 0x002fe20001800000 */
[--C-:B------:R-:W-:Y:S01]  /*7dd0*/  FFMA.FTZ R161, R185, R10, -R88.reuse ;  /* 0x0000000ab9a17223 */ /* 0x100fe20000010858 */
[----:B------:R-:W-:Y:S01]  /*7de0*/  FMNMX.FTZ R98, R23, R98, !PT ;  /* 0x0000006217627209 */ /* 0x000fe20007810000 */
[-CC-:B------:R-:W-:Y:S01]  /*7df0*/  FFMA.FTZ R20, R181, R10.reuse, -R88.reuse ;  /* 0x0000000ab5147223 */ /* 0x180fe20000010858 */
[C---:B------:R-:W-:Y:S01]  /*7e00*/  ISETP.GT.AND P3, PT, R130.reuse, 0x29, PT ;  /* 0x000000298200780c */ /* 0x040fe20003f64270 */
[--C-:B------:R-:W-:Y:S01]  /*7e10*/  FFMA.FTZ R92, R187, R10, -R88.reuse ;  /* 0x0000000abb5c7223 */ /* 0x100fe20000010858 */
[----:B--2---:R-:W-:Y:S01]  /*7e20*/  FSEL R137, R137, -INF , P2 ;  /* 0xff80000089897808 */ /* 0x004fe20001000000 */
[----:B------:R-:W1:Y:S01]  /*7e30*/  MUFU.TANH R139, R139 ;  /* 0x0000008b008b7308 */ /* 0x000e620000002400 */
[----:B------:R-:W-:Y:S01]  /*7e40*/  FMNMX.FTZ R98, R165, R98, !PT ;  /* 0x00000062a5627209 */ /* 0x000fe20007810000 */
[-CC-:B------:R-:W-:Y:S01]  /*7e50*/  FFMA.FTZ R22, R177, R10.reuse, -R88.reuse ;  /* 0x0000000ab1167223 */ /* 0x180fe20000010858 */
[----:B------:R-:W-:Y:S01]  /*7e60*/  ISETP.GT.AND P2, PT, R130, 0x30, PT ;  /* 0x000000308200780c */ /* 0x000fe20003f44270 */
[-CC-:B------:R-:W-:Y:S01]  /*7e70*/  FFMA.FTZ R14, R189, R10.reuse, -R88.reuse ;  /* 0x0000000abd0e7223 */ /* 0x180fe20000010858 */
[----:B0-----:R-:W-:Y:S01]  /*7e80*/  FSEL R183, R136, -INF , P3 ;  /* 0xff80000088b77808 */ /* 0x001fe20001800000 */
[--C-:B------:R-:W-:Y:S01]  /*7e90*/  FFMA.FTZ R95, R191, R10, -R88.reuse ;  /* 0x0000000abf5f7223 */ /* 0x100fe20000010858 */
[----:B------:R-:W-:Y:S01]  /*7ea0*/  FMNMX.FTZ R98, R137, R98, !PT ;  /* 0x0000006289627209 */ /* 0x000fe20007810000 */
[----:B------:R-:W0:Y:S01]  /*7eb0*/  MUFU.TANH R140, R140 ;  /* 0x0000008c008c7308 */ /* 0x000e220000002400 */
[----:B------:R-:W-:Y:S01]  /*7ec0*/  ISETP.GT.AND P3, PT, R130, 0x31, PT ;  /* 0x000000318200780c */ /* 0x000fe20003f64270 */
[-CC-:B------:R-:W-:Y:S01]  /*7ed0*/  FFMA.FTZ R13, R173, R10.reuse, -R88.reuse ;  /* 0x0000000aad0d7223 */ /* 0x180fe20000010858 */
[----:B---3--:R-:W-:Y:S01]  /*7ee0*/  FSEL R185, R138, -INF , P2 ;  /* 0xff8000008ab97808 */ /* 0x008fe20001000000 */
[--C-:B------:R-:W-:Y:S01]  /*7ef0*/  FFMA.FTZ R115, R193, R10, -R88.reuse ;  /* 0x0000000ac1737223 */ /* 0x100fe20000010858 */
[----:B------:R-:W-:Y:S01]  /*7f00*/  FMNMX.FTZ R98, R183, R98, !PT ;  /* 0x00000062b7627209 */ /* 0x000fe20007810000 */
[-CC-:B------:R-:W-:Y:S01]  /*7f10*/  FFMA.FTZ R94, R195, R10.reuse, -R88.reuse ;  /* 0x0000000ac35e7223 */ /* 0x180fe20000010858 */
[C---:B------:R-:W-:Y:S01]  /*7f20*/  ISETP.GT.AND P2, PT, R130.reuse, 0x38, PT ;  /* 0x000000388200780c */ /* 0x040fe20003f44270 */
[----:B------:R-:W2:Y:S01]  /*7f30*/  MUFU.TANH R141, R141 ;  /* 0x0000008d008d7308 */ /* 0x000ea20000002400 */
[----:B-1----:R-:W-:Y:S01]  /*7f40*/  FSEL R181, R139, -INF , P3 ;  /* 0xff8000008bb57808 */ /* 0x002fe20001800000 */
[--C-:B------:R-:W-:Y:S01]  /*7f50*/  FFMA.FTZ R139, R179, R10, -R88.reuse ;  /* 0x0000000ab38b7223 */ /* 0x100fe20000010858 */
[----:B------:R-:W-:Y:S01]  /*7f60*/  FMNMX.FTZ R98, R185, R98, !PT ;  /* 0x00000062b9627209 */ /* 0x000fe20007810000 */
[-CC-:B------:R-:W-:Y:S01]  /*7f70*/  FFMA.FTZ R197, R197, R10.reuse, -R88.reuse ;  /* 0x0000000ac5c57223 */ /* 0x180fe20000010858 */
[----:B------:R-:W-:Y:S01]  /*7f80*/  ISETP.GT.AND P3, PT, R130, 0x39, PT ;  /* 0x000000398200780c */ /* 0x000fe20003f64270 */
[--C-:B------:R-:W-:Y:S01]  /*7f90*/  FFMA.FTZ R199, R199, R10, -R88.reuse ;  /* 0x0000000ac7c77223 */ /* 0x100fe20000010858 */
[----:B------:R-:W-:Y:S01]  /*7fa0*/  FMNMX.FTZ R98, R181, R98, !PT ;  /* 0x00000062b5627209 */ /* 0x000fe20007810000 */
[----:B------:R-:W1:Y:S01]  /*7fb0*/  MUFU.TANH R120, R120 ;  /* 0x0000007800787308 */ /* 0x000e620000002400 */
[----:B0-----:R-:W-:Y:S01]  /*7fc0*/  FSEL R187, R140, -INF , P2 ;  /* 0xff8000008cbb7808 */ /* 0x001fe20001000000 */
[-CC-:B------:R-:W-:Y:S01]  /*7fd0*/  FFMA.FTZ R211, R131, R10.reuse, -R88.reuse ;  /* 0x0000000a83d37223 */ /* 0x180fe20000010858 */
[----:B------:R-:W-:Y:S01]  /*7fe0*/  ISETP.GT.AND P2, PT, R130, 0x40, PT ;  /* 0x000000408200780c */ /* 0x000fe20003f44270 */
[--C-:B------:R-:W-:Y:S01]  /*7ff0*/  FFMA.FTZ R167, R167, R10, -R88.reuse ;  /* 0x0000000aa7a77223 */ /* 0x100fe20000010858 */
[----:B------:R-:W-:Y:S01]  /*8000*/  FMNMX.FTZ R98, R187, R98, !PT ;  /* 0x00000062bb627209 */ /* 0x000fe20007810000 */
[-CC-:B------:R-:W-:Y:S01]  /*8010*/  FFMA.FTZ R89, R89, R10.reuse, -R88.reuse ;  /* 0x0000000a59597223 */ /* 0x180fe20000010858 */
[----:B------:R-:W-:-:S01]  /*8020*/  FFMA.FTZ R93, R93, R10, -R88 ;  /* 0x0000000a5d5d7223 */ /* 0x000fc20000010858 */
[----:B------:R-:W0:Y:S01]  /*8030*/  MUFU.TANH R121, R121 ;  /* 0x0000007900797308 */ /* 0x000e220000002400 */
[----:B--2---:R-:W-:Y:S01]  /*8040*/  FSEL R141, R141, -INF , P3 ;  /* 0xff8000008d8d7808 */ /* 0x004fe20001800000 */
[-CC-:B------:R-:W-:Y:S01]  /*8050*/  FFMA.FTZ R97, R97, R10.reuse, -R88.reuse ;  /* 0x0000000a61617223 */ /* 0x180fe20000010858 */
[----:B------:R-:W-:Y:S01]  /*8060*/  ISETP.GT.AND P3, PT, R130, 0x41, PT ;  /* 0x000000418200780c */ /* 0x000fe20003f64270 */
[--C-:B------:R-:W-:Y:S01]  /*8070*/  FFMA.FTZ R101, R101, R10, -R88.reuse ;  /* 0x0000000a65657223 */ /* 0x100fe20000010858 */
[----:B------:R-:W-:Y:S01]  /*8080*/  FMNMX.FTZ R98, R141, R98, !PT ;  /* 0x000000628d627209 */ /* 0x000fe20007810000 */
[----:B------:R-:W-:-:S02]  /*8090*/  FFMA.FTZ R111, R111, R10, -R88 ;  /* 0x0000000a6f6f7223 */ /* 0x000fc40000010858 */
[----:B------:R-:W2:Y:S01]  /*80a0*/  MUFU.TANH R122, R122 ;  /* 0x0000007a007a7308 */ /* 0x000ea20000002400 */
[----:B-1----:R-:W-:Y:S02]  /*80b0*/  FSEL R179, R120, -INF , P2 ;  /* 0xff80000078b37808 */ /* 0x002fe40001000000 */
[----:B------:R-:W-:Y:S02]  /*80c0*/  ISETP.GT.AND P2, PT, R130, 0x48, PT ;  /* 0x000000488200780c */ /* 0x000fe40003f44270 */
[----:B------:R-:W-:-:S03]  /*80d0*/  FMNMX.FTZ R98, R179, R98, !PT ;  /* 0x00000062b3627209 */ /* 0x000fc60007810000 */
[----:B------:R-:W1:Y:S01]  /*80e0*/  MUFU.TANH R123, R123 ;  /* 0x0000007b007b7308 */ /* 0x000e620000002400 */
[----:B0-----:R-:W-:Y:S01]  /*80f0*/  FSEL R177, R121, -INF , P3 ;  /* 0xff80000079b17808 */ /* 0x001fe20001800000 */
[----:B------:R-:W-:Y:S01]  /*8100*/  FFMA.FTZ R121, R175, R10, -R88 ;  /* 0x0000000aaf797223 */ /* 0x000fe20000010858 */
[----:B------:R-:W-:Y:S02]  /*8110*/  ISETP.GT.AND P3, PT, R130, 0x49, PT ;  /* 0x000000498200780c */ /* 0x000fe40003f64270 */
[----:B------:R-:W-:-:S03]  /*8120*/  FMNMX.FTZ R98, R177, R98, !PT ;  /* 0x00000062b1627209 */ /* 0x000fc60007810000 */
[----:B------:R-:W0:Y:S01]  /*8130*/  MUFU.TANH R124, R124 ;  /* 0x0000007c007c7308 */ /* 0x000e220000002400 */
[----:B--2---:R-:W-:Y:S02]  /*8140*/  FSEL R189, R122, -INF , P2 ;  /* 0xff8000007abd7808 */ /* 0x004fe40001000000 */
[----:B------:R-:W-:Y:S02]  /*8150*/  ISETP.GT.AND P2, PT, R130, 0x50, PT ;  /* 0x000000508200780c */ /* 0x000fe40003f44270 */
[----:B------:R-:W-:-:S03]  /*8160*/  FMNMX.FTZ R98, R189, R98, !PT ;  /* 0x00000062bd627209 */ /* 0x000fc60007810000 */
[----:B------:R-:W2:Y:S01]  /*8170*/  MUFU.TANH R125, R125 ;  /* 0x0000007d007d7308 */ /* 0x000ea20000002400 */
[----:B-1----:R-:W-:Y:S01]  /*8180*/  FSEL R175, R123, -INF , P3 ;  /* 0xff8000007baf7808 */ /* 0x002fe20001800000 */
[----:B------:R-:W-:Y:S01]  /*8190*/  FFMA.FTZ R123, R171, R10, -R88 ;  /* 0x0000000aab7b7223 */ /* 0x000fe20000010858 */
        /* <DEDUP_REMOVED lines=14> */
[----:B------:R-:W-:Y:S01]  /*8280*/  MUFU.TANH R105, R105 ;  /* 0x0000006900697308 */ /* 0x000fe20000002400 */
[----:B0-----:R-:W-:Y:S02]  /*8290*/  FSEL R127, R127, -INF , P3 ;  /* 0xff8000007f7f7808 */ /* 0x001fe40001800000 */
[----:B------:R-:W-:-:S05]  /*82a0*/  ISETP.GT.AND P3, PT, R130, 0x61, PT ;  /* 0x000000618200780c */ /* 0x000fca0003f64270 */
[----:B------:R-:W0:Y:S01]  /*82b0*/  MUFU.TANH R106, R106 ;  /* 0x0000006a006a7308 */ /* 0x000e220000002400 */
[----:B--2---:R-:W-:Y:S02]  /*82c0*/  FSEL R171, R104, -INF , P2 ;  /* 0xff80000068ab7808 */ /* 0x004fe40001000000 */
[----:B------:R-:W-:Y:S02]  /*82d0*/  FMNMX.FTZ R104, R127, R100, !PT ;  /* 0x000000647f687209 */ /* 0x000fe40007810000 */
[----:B------:R-:W-:Y:S02]  /*82e0*/  ISETP.GT.AND P2, PT, R130, 0x68, PT ;  /* 0x000000688200780c */ /* 0x000fe40003f44270 */
[----:B------:R-:W-:Y:S01]  /*82f0*/  FMNMX.FTZ R104, R171, R104, !PT ;  /* 0x00000068ab687209 */ /* 0x000fe20007810000 */
[----:B------:R-:W1:Y:S08]  /*8300*/  MUFU.TANH R108, R108 ;  /* 0x0000006c006c7308 */ /* 0x000e700000002400 */
[----:B------:R-:W2:Y:S01]  /*8310*/  MUFU.TANH R110, R110 ;  /* 0x0000006e006e7308 */ /* 0x000ea20000002400 */
[----:B0-----:R-:W-:-:S02]  /*8320*/  FSEL R193, R106, -INF , P2 ;  /* 0xff8000006ac17808 */ /* 0x001fc40001000000 */
[----:B------:R-:W-:-:S05]  /*8330*/  ISETP.GT.AND P2, PT, R130, 0x70, PT ;  /* 0x000000708200780c */ /* 0x000fca0003f44270 */
[----:B------:R0:W-:Y:S08]  /*8340*/  MUFU.EX2 R98, R13 ;  /* 0x0000000d00627308 */ /* 0x0001f00000000800 */
[----:B------:R-:W3:Y:S01]  /*8350*/  MUFU.TANH R112, R112 ;  /* 0x0000007000707308 */ /* 0x000ee20000002400 */
[----:B0-----:R-:W-:-:S01]  /*8360*/  FFMA.FTZ R13, R169, R10, -R88 ;  /* 0x0000000aa90d7223 */ /* 0x001fc20000010858 */
[----:B------:R-:W-:Y:S01]  /*8370*/  FSEL R169, R105, -INF , P3 ;  /* 0xff80000069a97808 */ /* 0x000fe20001800000 */
[----:B------:R-:W-:-:S01]  /*8380*/  FFMA.FTZ R105, R107, R10, -R88 ;  /* 0x0000000a6b697223 */ /* 0x000fc20000010858 */
[----:B------:R-:W-:-:S02]  /*8390*/  ISETP.GT.AND P3, PT, R130, 0x69, PT ;  /* 0x000000698200780c */ /* 0x000fc40003f64270 */
[----:B------:R-:W-:Y:S02]  /*83a0*/  FMNMX.FTZ R104, R169, R104, !PT ;  /* 0x00000068a9687209 */ /* 0x000fe40007810000 */
[----:B------:R-:W0:Y:S01]  /*83b0*/  MUFU.TANH R114, R114 ;  /* 0x0000007200727308 */ /* 0x000e220000002400 */
[----:B-1----:R-:W-:Y:S02]  /*83c0*/  FSEL R107, R108, -INF , P3 ;  /* 0xff8000006c6b7808 */ /* 0x002fe40001800000 */
[----:B------:R-:W-:Y:S02]  /*83d0*/  FMNMX.FTZ R104, R193, R104, !PT ;  /* 0x00000068c1687209 */ /* 0x000fe40007810000 */
[----:B------:R-:W-:Y:S02]  /*83e0*/  ISETP.GT.AND P3, PT, R130, 0x71, PT ;  /* 0x000000718200780c */ /* 0x000fe40003f64270 */
[----:B--2---:R-:W-:Y:S01]  /*83f0*/  FSEL R195, R110, -INF , P2 ;  /* 0xff8000006ec37808 */ /* 0x004fe20001000000 */
[----:B------:R-:W-:Y:S01]  /*8400*/  MUFU.TANH R116, R116 ;  /* 0x0000007400747308 */ /* 0x000fe20000002400 */
[----:B------:R-:W-:-:S02]  /*8410*/  FMNMX.FTZ R106, R107, R104, !PT ;  /* 0x000000686b6a7209 */ /* 0x000fc40007810000 */
[----:B------:R-:W-:Y:S02]  /*8420*/  ISETP.GT.AND P2, PT, R130, 0x78, PT ;  /* 0x000000788200780c */ /* 0x000fe40003f44270 */
[----:B------:R-:W-:-:S03]  /*8430*/  FMNMX.FTZ R106, R195, R106, !PT ;  /* 0x0000006ac36a7209 */ /* 0x000fc60007810000 */
[----:B------:R-:W1:Y:S08]  /*8440*/  MUFU.TANH R118, R118 ;  /* 0x0000007600767308 */ /* 0x000e700000002400 */
[----:B------:R-:W2:Y:S08]  /*8450*/  MUFU.TANH R132, R132 ;  /* 0x0000008400847308 */ /* 0x000eb00000002400 */
[----:B------:R3:W-:Y:S08]  /*8460*/  MUFU.EX2 R99, R197 ;  /* 0x000000c500637308 */ /* 0x0007f00000000800 */
[----:B------:R-:W4:Y:S01]  /*8470*/  MUFU.TANH R134, R134 ;  /* 0x0000008600867308 */ /* 0x000f220000002400 */
[----:B---3--:R-:W-:Y:S01]  /*8480*/  FSEL R197, R112, -INF , P3 ;  /* 0xff80000070c57808 */ /* 0x008fe20001800000 */
[----:B------:R-:W-:Y:S01]  /*8490*/  FFMA.FTZ R112, R129, R10, -R88 ;  /* 0x0000000a81707223 */ /* 0x000fe20000010858 */
[----:B------:R-:W-:-:S02]  /*84a0*/  ISETP.GT.AND P3, PT, R130, 0x79, PT ;  /* 0x000000798200780c */ /* 0x000fc40003f64270 */
[----:B------:R-:W-:-:S03]  /*84b0*/  FMNMX.FTZ R106, R197, R106, !PT ;  /* 0x0000006ac56a7209 */ /* 0x000fc60007810000 */
[----:B------:R0:W-:Y:S08]  /*84c0*/  MUFU.EX2 R12, R199 ;  /* 0x000000c7000c7308 */ /* 0x0001f00000000800 */
[----:B------:R3:W-:Y:S01]  /*84d0*/  MUFU.EX2 R100, R13 ;  /* 0x0000000d00647308 */ /* 0x0007e20000000800 */
[----:B0-----:R-:W-:Y:S02]  /*84e0*/  FSEL R199, R114, -INF , P2 ;  /* 0xff80000072c77808 */ /* 0x001fe40001000000 */
[----:B------:R-:W-:-:S02]  /*84f0*/  ISETP.GT.AND P2, PT, R130, 0x80, PT ;  /* 0x000000808200780c */ /* 0x000fc40003f44270 */
[----:B------:R-:W-:Y:S02]  /*8500*/  FMNMX.FTZ R106, R199, R106, !PT ;  /* 0x0000006ac76a7209 */ /* 0x000fe40007810000 */
[----:B-1----:R-:W-:Y:S01]  /*8510*/  FSEL R201, R118, -INF , P2 ;  /* 0xff80000076c97808 */ /* 0x002fe20001000000 */
[----:B------:R-:W-:Y:S01]  /*8520*/  MUFU.TANH R142, R142 ;  /* 0x0000008e008e7308 */ /* 0x000fe20000002400 */
[----:B---3--:R-:W-:-:S01]  /*8530*/  FFMA.FTZ R13, R109, R10, -R88 ;  /* 0x0000000a6d0d7223 */ /* 0x008fc20000010858 */
[-CC-:B------:R-:W-:Y:S01]  /*8540*/  FFMA.FTZ R109, R113, R10.reuse, -R88.reuse ;  /* 0x0000000a716d7223 */ /* 0x180fe20000010858 */
[----:B------:R-:W-:Y:S01]  /*8550*/  FSEL R113, R116, -INF , P3 ;  /* 0xff80000074717808 */ /* 0x000fe20001800000 */
[-CC-:B------:R-:W-:Y:S01]  /*8560*/  FFMA.FTZ R116, R151, R10.reuse, -R88.reuse ;  /* 0x0000000a97747223 */ /* 0x180fe20000010858 */
[C---:B------:R-:W-:Y:S01]  /*8570*/  ISETP.GT.AND P3, PT, R130.reuse, 0x81, PT ;  /* 0x000000818200780c */ /* 0x040fe20003f64270 */
[----:B------:R-:W-:Y:S01]  /*8580*/  FFMA.FTZ R118, R153, R10, -R88 ;  /* 0x0000000a99767223 */ /* 0x000fe20000010858 */
[----:B------:R-:W-:Y:S01]  /*8590*/  FMNMX.FTZ R106, R113, R106, !PT ;  /* 0x0000006a716a7209 */ /* 0x000fe20007810000 */
[----:B------:R-:W0:Y:S01]  /*85a0*/  MUFU.TANH R144, R144 ;  /* 0x0000009000907308 */ /* 0x000e220000002400 */
[----:B------:R-:W-:-:S02]  /*85b0*/  ISETP.GT.AND P2, PT, R130, 0x88, PT ;  /* 0x000000888200780c */ /* 0x000fc40003f44270 */
[----:B--2---:R-:W-:Y:S02]  /*85c0*/  FSEL R203, R132, -INF , P3 ;  /* 0xff80000084cb7808 */ /* 0x004fe40001800000 */
[----:B------:R-:W-:Y:S02]  /*85d0*/  FMNMX.FTZ R106, R201, R106, !PT ;  /* 0x0000006ac96a7209 */ /* 0x000fe40007810000 */
[----:B------:R-:W-:Y:S01]  /*85e0*/  ISETP.GT.AND P3, PT, R130, 0x89, PT ;  /* 0x000000898200780c */ /* 0x000fe20003f64270 */
[----:B------:R-:W1:Y:S01]  /*85f0*/  MUFU.TANH R146, R146 ;  /* 0x0000009200927308 */ /* 0x000e620000002400 */
[----:B----4-:R-:W-:Y:S02]  /*8600*/  FSEL R205, R134, -INF , P2 ;  /* 0xff80000086cd7808 */ /* 0x010fe40001000000 */
[----:B------:R-:W-:Y:S02]  /*8610*/  FMNMX.FTZ R108, R203, R106, !PT ;  /* 0x0000006acb6c7209 */ /* 0x000fe40007810000 */
[----:B------:R-:W-:-:S02]  /*8620*/  ISETP.GT.AND P2, PT, R130, 0x90, PT ;  /* 0x000000908200780c */ /* 0x000fc40003f44270 */
[----:B------:R-:W-:Y:S01]  /*8630*/  FMNMX.FTZ R108, R205, R108, !PT ;  /* 0x0000006ccd6c7209 */ /* 0x000fe20007810000 */
[----:B------:R-:W2:Y:S01]  /*8640*/  MUFU.TANH R102, R102 ;  /* 0x0000006600667308 */ /* 0x000ea20000002400 */
[----:B0-----:R-:W-:Y:S02]  /*8650*/  FSEL R207, R144, -INF , P2 ;  /* 0xff80000090cf7808 */ /* 0x001fe40001000000 */
[----:B------:R-:W-:-:S05]  /*8660*/  ISETP.GT.AND P2, PT, R130, 0x98, PT ;  /* 0x000000988200780c */ /* 0x000fca0003f44270 */
[----:B------:R0:W-:Y:S08]  /*8670*/  MUFU.EX2 R104, R13 ;  /* 0x0000000d00687308 */ /* 0x0001f00000000800 */
[----:B------:R-:W3:Y:S01]  /*8680*/  MUFU.TANH R148, R148 ;  /* 0x0000009400947308 */ /* 0x000ee20000002400 */
[----:B0-----:R-:W-:-:S01]  /*8690*/  FFMA.FTZ R13, R117, R10, -R88 ;  /* 0x0000000a750d7223 */ /* 0x001fc20000010858 */
[----:B------:R-:W-:-:S02]  /*86a0*/  FSEL R117, R142, -INF , P3 ;  /* 0xff8000008e757808 */ /* 0x000fc40001800000 */
[----:B------:R-:W-:Y:S02]  /*86b0*/  ISETP.GT.AND P3, PT, R130, 0x91, PT ;  /* 0x000000918200780c */ /* 0x000fe40003f64270 */
[----:B------:R-:W-:Y:S02]  /*86c0*/  FMNMX.FTZ R110, R117, R108, !PT ;  /* 0x0000006c756e7209 */ /* 0x000fe40007810000 */
[----:B-1----:R-:W-:Y:S01]  /*86d0*/  FSEL R129, R146, -INF , P3 ;  /* 0xff80000092817808 */ /* 0x002fe20001800000 */
[----:B------:R0:W-:Y:S01]  /*86e0*/  MUFU.EX2 R106, R13 ;  /* 0x0000000d006a7308 */ /* 0x0001e20000000800 */
[----:B------:R-:W-:Y:S02]  /*86f0*/  FMNMX.FTZ R110, R207, R110, !PT ;  /* 0x0000006ecf6e7209 */ /* 0x000fe40007810000 */
[----:B------:R-:W-:Y:S02]  /*8700*/  ISETP.GT.AND P3, PT, R130, 0x99, PT ;  /* 0x000000998200780c */ /* 0x000fe40003f64270 */
[----:B--2---:R-:W-:Y:S01]  /*8710*/  FSEL R209, R102, -INF , P2 ;  /* 0xff80000066d17808 */ /* 0x004fe20001000000 */
[--C-:B------:R-:W-:Y:S01]  /*8720*/  FFMA.FTZ R102, R133, R10, -R88.reuse ;  /* 0x0000000a85667223 */ /* 0x100fe20000010858 */
[----:B------:R-:W-:Y:S01]  /*8730*/  FMNMX.FTZ R110, R129, R110, !PT ;  /* 0x0000006e816e7209 */ /* 0x000fe20007810000 */
[----:B------:R1:W-:Y:S01]  /*8740*/  MUFU.EX2 R108, R112 ;  /* 0x00000070006c7308 */ /* 0x0003e20000000800 */
[----:B---3--:R-:W-:Y:S01]  /*8750*/  FSEL R131, R148, -INF , P3 ;  /* 0xff80000094837808 */ /* 0x008fe20001800000 */
[--C-:B------:R-:W-:Y:S01]  /*8760*/  FFMA.FTZ R133, R143, R10, -R88.reuse ;  /* 0x0000000a8f857223 */ /* 0x100fe20000010858 */
[----:B------:R-:W-:Y:S01]  /*8770*/  FMNMX.FTZ R110, R209, R110, !PT ;  /* 0x0000006ed16e7209 */ /* 0x000fe20007810000 */
[----:B------:R-:W-:-:S03]  /*8780*/  FFMA.FTZ R143, R155, R10, -R88 ;  /* 0x0000000a9b8f7223 */ /* 0x000fc60000010858 */
[----:B0-----:R-:W-:Y:S01]  /*8790*/  FMNMX.FTZ R13, R131, R110, !PT ;  /* 0x0000006e830d7209 */ /* 0x001fe20007810000 */
[----:B------:R-:W-:-:S01]  /*87a0*/  FFMA.FTZ R110, R135, R10, -R88 ;  /* 0x0000000a876e7223 */ /* 0x000fc20000010858 */
[-CC-:B------:R-:W-:Y:S01]  /*87b0*/  FFMA.FTZ R135, R147, R10.reuse, -R88.reuse ;  /* 0x0000000a93877223 */ /* 0x180fe20000010858 */
[----:B------:R-:W-:Y:S01]  /*87c0*/  FSEL R147, R11, RZ, P1 ;  /* 0x000000ff0b937208 */ /* 0x000fe20000800000 */
[----:B-1----:R-:W-:Y:S01]  /*87d0*/  FFMA.FTZ R112, R145, R10, -R88 ;  /* 0x0000000a91707223 */ /* 0x002fe20000010858 */
[----:B------:R-:W0:Y:S01]  /*87e0*/  SHFL.BFLY PT, R114, R13, 0x2, 0x1f ;  /* 0x0c401f000d727f89 */ /* 0x000e2200000e0000 */
[----:B------:R-:W-:Y:S02]  /*87f0*/  MUFU.EX2 R90, R90 ;  /* 0x0000005a005a7308 */ /* 0x000fe40000000800 */
[----:B------:R-:W-:-:S04]  /*8800*/  FADD.FTZ R147, -R147, R8 ;  /* 0x0000000893937221 */ /* 0x000fc80000010100 */
[----:B------:R-:W-:Y:S02]  /*8810*/  FMUL.FTZ R142, R147, R10 ;  /* 0x0000000a938e7220 */ /* 0x000fe40000410000 */
[----:B------:R-:W-:Y:S08]  /*8820*/  MUFU.EX2 R91, R91 ;  /* 0x0000005b005b7308 */ /* 0x000ff00000000800 */
[----:B------:R-:W-:Y:S01]  /*8830*/  MUFU.EX2 R92, R92 ;  /* 0x0000005c005c7308 */ /* 0x000fe20000000800 */
[----:B0-----:R-:W-:Y:S01]  /*8840*/  FMNMX.FTZ R120, R13, R114, !PT ;  /* 0x000000720d787209 */ /* 0x001fe20007810000 */
[----:B------:R-:W-:-:S06]  /*8850*/  FFMA.FTZ R114, R149, R10, -R88 ;  /* 0x0000000a95727223 */ /* 0x000fcc0000010858 */
[----:B------:R-:W-:Y:S01]  /*8860*/  MUFU.EX2 R95, R95 ;  /* 0x0000005f005f7308 */ /* 0x000fe20000000800 */
[----:B------:R-:W0:Y:S07]  /*8870*/  SHFL.BFLY PT, R13, R120, 0x1, 0x1f ;  /* 0x0c201f00780d7f89 */ /* 0x000e2e00000e0000 */
[----:B------:R-:W-:Y:S08]  /*8880*/  MUFU.EX2 R94, R94 ;  /* 0x0000005e005e7308 */ /* 0x000ff00000000800 */
[----:B------:R-:W-:Y:S08]  /*8890*/  MUFU.EX2 R115, R115 ;  /* 0x0000007300737308 */ /* 0x000ff00000000800 */
[----:B------:R-:W-:Y:S01]  /*88a0*/  MUFU.EX2 R14, R14 ;  /* 0x0000000e000e7308 */ /* 0x000fe20000000800 */
[----:B0-----:R-:W-:Y:S01]  /*88b0*/  FMNMX.FTZ R13, R120, R13, !PT ;  /* 0x0000000d780d7209 */ /* 0x001fe20007810000 */
[----:B------:R-:W-:-:S03]  /*88c0*/  FFMA.FTZ R120, R157, R10, -R88 ;  /* 0x0000000a9d787223 */ /* 0x000fc60000010858 */
[C---:B------:R-:W-:Y:S01]  /*88d0*/  FSETP.NEU.FTZ.AND P2, PT, R13.reuse, -INF , PT ;  /* 0xff8000000d00780b */ /* 0x040fe20003f5d000 */
[----:B------:R-:W-:-:S02]  /*88e0*/  FFMA.FTZ R122, R13, R10, -8 ;  /* 0xc10000000d7a7423 */ /* 0x000fc4000001000a */
[----:B------:R-:W-:Y:S01]  /*88f0*/  MUFU.EX2 R161, R161 ;  /* 0x000000a100a17308 */ /* 0x000fe20000000800 */
        /* <DEDUP_REMOVED lines=31> */
[----:B------:R-:W-:Y:S01]  /*8af0*/  FFMA.FTZ R173, R173, R10, -R88 ;  /* 0x0000000aadad7223 */ /* 0x000fe20000010858 */
[----:B------:R-:W-:-:S01]  /*8b00*/  FADD.FTZ R149, R91, R144 ;  /* 0x000000905b957221 */ /* 0x000fc20000010000 */
[-CC-:B------:R-:W-:Y:S01]  /*8b10*/  FFMA.FTZ R127, R127, R10.reuse, -R88.reuse ;  /* 0x0000000a7f7f7223 */ /* 0x180fe20000010858 */
[----:B------:R-:W-:-:S01]  /*8b20*/  FFMA.FTZ R107, R107, R10, -R88 ;  /* 0x0000000a6b6b7223 */ /* 0x000fc20000010858 */
[----:B------:R-:W0:Y:S01]  /*8b30*/  MUFU.EX2 R96, R96 ;  /* 0x0000006000607308 */ /* 0x000e220000000800 */
[----:B------:R-:W-:-:S01]  /*8b40*/  FADD.FTZ R144, R92, R149 ;  /* 0x000000955c907221 */ /* 0x000fc20000010000 */
[-CC-:B------:R-:W-:Y:S01]  /*8b50*/  FFMA.FTZ R117, R117, R10.reuse, -R88.reuse ;  /* 0x0000000a75757223 */ /* 0x180fe20000010858 */
[----:B------:R-:W-:-:S01]  /*8b60*/  FFMA.FTZ R205, R205, R10, -R88 ;  /* 0x0000000acdcd7223 */ /* 0x000fc20000010858 */
[----:B------:R-:W-:Y:S01]  /*8b70*/  FFMA.FTZ R207, R207, R10, -R88 ;  /* 0x0000000acfcf7223 */ /* 0x000fe20000010858 */
[----:B------:R-:W-:-:S01]  /*8b80*/  FADD.FTZ R149, R95, R144 ;  /* 0x000000905f957221 */ /* 0x000fc20000010000 */
[-CC-:B------:R-:W-:Y:S01]  /*8b90*/  FFMA.FTZ R144, R171, R10.reuse, -R88.reuse ;  /* 0x0000000aab907223 */ /* 0x180fe20000010858 */
[----:B------:R-:W-:-:S01]  /*8ba0*/  FFMA.FTZ R129, R129, R10, -R88 ;  /* 0x0000000a81817223 */ /* 0x000fc20000010858 */
[----:B------:R-:W2:Y:S01]  /*8bb0*/  MUFU.EX2 R15, R15 ;  /* 0x0000000f000f7308 */ /* 0x000ea20000000800 */
[----:B-1----:R-:W-:-:S01]  /*8bc0*/  FFMA.FTZ R5, R138, R4, R145 ;  /* 0x000000048a057223 */ /* 0x002fc20000010091 */
[----:B------:R-:W-:Y:S01]  /*8bd0*/  FADD.FTZ R146, R94, R149 ;  /* 0x000000955e927221 */ /* 0x000fe20000010000 */
[----:B------:R-:W-:-:S01]  /*8be0*/  FFMA.FTZ R149, R169, R10, -R88 ;  /* 0x0000000aa9957223 */ /* 0x000fc20000010858 */
[----:B------:R-:W-:-:S02]  /*8bf0*/  FFMA.FTZ R209, R209, R10, -R88 ;  /* 0x0000000ad1d17223 */ /* 0x000fc40000010858 */
[----:B------:R-:W-:-:S02]  /*8c00*/  FADD.FTZ R151, R99, R146 ;  /* 0x0000009263977221 */ /* 0x000fc40000010000 */
[----:B------:R-:W1:Y:S01]  /*8c10*/  MUFU.EX2 R122, R122 ;  /* 0x0000007a007a7308 */ /* 0x000e620000000800 */
[----:B0-----:R-:W-:-:S01]  /*8c20*/  FADD.FTZ R4, R96, R5 ;  /* 0x0000000560047221 */ /* 0x001fc20000010000 */
[----:B------:R-:W-:-:S04]  /*8c30*/  FADD.FTZ R146, R12, R151 ;  /* 0x000000970c927221 */ /* 0x000fc80000010000 */
[----:B------:R-:W-:Y:S01]  /*8c40*/  FADD.FTZ R151, R115, R146 ;  /* 0x0000009273977221 */ /* 0x000fe20000010000 */
[----:B------:R-:W-:-:S01]  /*8c50*/  FFMA.FTZ R146, R193, R10, -R88 ;  /* 0x0000000ac1927223 */ /* 0x000fc20000010858 */
[----:B------:R-:W0:Y:S01]  /*8c60*/  MUFU.EX2 R19, R19 ;  /* 0x0000001300137308 */ /* 0x000e220000000800 */
[----:B--2---:R-:W-:-:S01]  /*8c70*/  FADD.FTZ R5, R15, R4 ;  /* 0x000000040f057221 */ /* 0x004fc20000010000 */
[----:B------:R-:W-:-:S04]  /*8c80*/  FADD.FTZ R148, R14, R151 ;  /* 0x000000970e947221 */ /* 0x000fc80000010000 */
[----:B------:R-:W-:Y:S02]  /*8c90*/  FADD.FTZ R151, R161, R148 ;  /* 0x00000094a1977221 */ /* 0x000fe40000010000 */
        /* <DEDUP_REMOVED lines=19> */
[----:B------:R-:W-:-:S06]  /*8dd0*/  FFMA.FTZ R148, R195, R10, -R88 ;  /* 0x0000000ac3947223 */ /* 0x000fcc0000010858 */
[----:B------:R-:W2:Y:S01]  /*8de0*/  MUFU.EX2 R119, R119 ;  /* 0x0000007700777308 */ /* 0x000ea20000000800 */
[----:B-1----:R-:W-:-:S07]  /*8df0*/  FADD.FTZ R4, R130, R5 ;  /* 0x0000000582047221 */ /* 0x002fce0000010000 */
[----:B------:R-:W1:Y:S01]  /*8e00*/  MUFU.EX2 R139, R139 ;  /* 0x0000008b008b7308 */ /* 0x000e620000000800 */
[----:B0-----:R-:W-:-:S01]  /*8e10*/  FADD.FTZ R150, R20, R151 ;  /* 0x0000009714967221 */ /* 0x001fc20000010000 */
[----:B------:R-:W-:-:S06]  /*8e20*/  FFMA.FTZ R151, R197, R10, -R88 ;  /* 0x0000000ac5977223 */ /* 0x000fcc0000010858 */
        /* <DEDUP_REMOVED lines=11> */
[----:B0-----:R-:W-:-:S04]  /*8ee0*/  FADD.FTZ R5, R121, R4 ;  /* 0x0000000479057221 */ /* 0x001fc80000010000 */
[----:B------:R-:W-:-:S03]  /*8ef0*/  FADD.FTZ R4, R98, R5 ;  /* 0x0000000562047221 */ /* 0x000fc60000010000 */
[----:B------:R-:W0:Y:S01]  /*8f00*/  MUFU.EX2 R123, R123 ;  /* 0x0000007b007b7308 */ /* 0x000e220000000800 */
[----:B--2---:R-:W-:-:S01]  /*8f10*/  FADD.FTZ R153, R137, R150 ;  /* 0x0000009689997221 */ /* 0x004fc20000010000 */
[----:B------:R-:W-:-:S06]  /*8f20*/  FFMA.FTZ R150, R199, R10, -R88 ;  /* 0x0000000ac7967223 */ /* 0x000fcc0000010858 */
[----:B------:R-:W2:Y:S01]  /*8f30*/  MUFU.EX2 R141, R141 ;  /* 0x0000008d008d7308 */ /* 0x000ea20000000800 */
[----:B-1----:R-:W-:-:S01]  /*8f40*/  FADD.FTZ R152, R136, R153 ;  /* 0x0000009988987221 */ /* 0x002fc20000010000 */
[-CC-:B------:R-:W-:Y:S01]  /*8f50*/  FFMA.FTZ R153, R113, R10.reuse, -R88.reuse ;  /* 0x0000000a71997223 */ /* 0x180fe20000010858 */
[----:B------:R-:W-:-:S05]  /*8f60*/  FFMA.FTZ R113, R201, R10, -R88 ;  /* 0x0000000ac9717223 */ /* 0x000fca0000010858 */
[----:B------:R-:W1:Y:S01]  /*8f70*/  MUFU.EX2 R8, R8 ;  /* 0x0000000800087308 */ /* 0x000e620000000800 */
[----:B0-----:R-:W-:-:S04]  /*8f80*/  FADD.FTZ R5, R123, R4 ;  /* 0x000000047b057221 */ /* 0x001fc80000010000 */
[----:B------:R-:W-:-:S03]  /*8f90*/  FADD.FTZ R4, R100, R5 ;  /* 0x0000000564047221 */ /* 0x000fc60000010000 */
        /* <DEDUP_REMOVED lines=15> */
[-CC-:B------:R-:W-:Y:S01]  /*9090*/  FFMA.FTZ R152, R203, R10.reuse, -R88.reuse ;  /* 0x0000000acb987223 */ /* 0x180fe20000010858 */
[----:B------:R-:W-:-:S05]  /*90a0*/  FFMA.FTZ R88, R131, R10, -R88 ;  /* 0x0000000a83587223 */ /* 0x000fca0000010858 */
[----:B------:R-:W2:Y:S01]  /*90b0*/  MUFU.EX2 R127, R127 ;  /* 0x0000007f007f7308 */ /* 0x000ea20000000800 */
[----:B-1----:R-:W-:-:S04]  /*90c0*/  FADD.FTZ R155, R89, R4 ;  /* 0x00000004599b7221 */ /* 0x002fc80000010000 */
[----:B------:R-:W-:-:S03]  /*90d0*/  FADD.FTZ R155, R106, R155 ;  /* 0x0000009b6a9b7221 */ /* 0x000fc60000010000 */
[----:B------:R-:W1:Y:S01]  /*90e0*/  MUFU.EX2 R144, R144 ;  /* 0x0000009000907308 */ /* 0x000e620000000800 */
[----:B0-----:R-:W-:-:S07]  /*90f0*/  FADD.FTZ R4, R142, R5 ;  /* 0x000000058e047221 */ /* 0x001fce0000010000 */
[----:B------:R-:W0:Y:S01]  /*9100*/  MUFU.EX2 R211, R211 ;  /* 0x000000d300d37308 */ /* 0x000e220000000800 */
[----:B--2---:R-:W-:-:S01]  /*9110*/  FADD.FTZ R5, R127, R4 ;  /* 0x000000047f057221 */ /* 0x004fc20000010000 */
[----:B------:R-:W-:-:S06]  /*9120*/  FADD.FTZ R4, R108, R155 ;  /* 0x0000009b6c047221 */ /* 0x000fcc0000010000 */
        /* <DEDUP_REMOVED lines=22> */
[----:B------:R-:W0:Y:S08]  /*9290*/  MUFU.EX2 R112, R112 ;  /* 0x0000007000707308 */ /* 0x000e300000000800 */
[----:B------:R-:W3:Y:S08]  /*92a0*/  MUFU.EX2 R153, R153 ;  /* 0x0000009900997308 */ /* 0x000ef00000000800 */
[----:B------:R-:W4:Y:S08]  /*92b0*/  MUFU.EX2 R114, R114 ;  /* 0x0000007200727308 */ /* 0x000f300000000800 */
[----:B------:R-:W5:Y:S08]  /*92c0*/  MUFU.EX2 R113, R113 ;  /* 0x0000007100717308 */ /* 0x000f700000000800 */
[----:B------:R-:W5:Y:S08]  /*92d0*/  MUFU.EX2 R135, R135 ;  /* 0x0000008700877308 */ /* 0x000f700000000800 */
[----:B------:R-:W5:Y:S08]  /*92e0*/  MUFU.EX2 R152, R152 ;  /* 0x0000009800987308 */ /* 0x000f700000000800 */
[----:B------:R-:W5:Y:S08]  /*92f0*/  MUFU.EX2 R101, R101 ;  /* 0x0000006500657308 */ /* 0x000f700000000800 */
[----:B------:R2:W-:Y:S08]  /*9300*/  MUFU.EX2 R157, R117 ;  /* 0x00000075009d7308 */ /* 0x0005f00000000800 */
[----:B------:R-:W5:Y:S01]  /*9310*/  MUFU.EX2 R156, R205 ;  /* 0x000000cd009c7308 */ /* 0x000f620000000800 */
[----:B--2---:R-:W-:-:S01]  /*9320*/  FADD.FTZ R117, R97, R4 ;  /* 0x0000000461757221 */ /* 0x004fc20000010000 */
[----:B-1----:R-:W-:-:S03]  /*9330*/  FADD.FTZ R4, R150, R5 ;  /* 0x0000000596047221 */ /* 0x002fc60000010000 */
[----:B0-----:R-:W-:Y:S01]  /*9340*/  FADD.FTZ R117, R112, R117 ;  /* 0x0000007570757221 */ /* 0x001fe20000010000 */
[----:B---3--:R-:W-:-:S02]  /*9350*/  FADD.FTZ R4, R153, R4 ;  /* 0x0000000499047221 */ /* 0x008fc40000010000 */
[----:B------:R-:W0:Y:S01]  /*9360*/  MUFU.EX2 R116, R116 ;  /* 0x0000007400747308 */ /* 0x000e220000000800 */
[----:B----4-:R-:W-:-:S01]  /*9370*/  FADD.FTZ R154, R114, R117 ;  /* 0x00000075729a7221 */ /* 0x010fc20000010000 */
[----:B-----5:R-:W-:-:S03]  /*9380*/  FADD.FTZ R5, R113, R4 ;  /* 0x0000000471057221 */ /* 0x020fc60000010000 */
[----:B------:R-:W-:Y:S01]  /*9390*/  FADD.FTZ R154, R135, R154 ;  /* 0x0000009a879a7221 */ /* 0x000fe20000010000 */
[----:B------:R-:W-:-:S02]  /*93a0*/  FADD.FTZ R5, R152, R5 ;  /* 0x0000000598057221 */ /* 0x000fc40000010000 */
[----:B------:R-:W1:Y:S01]  /*93b0*/  MUFU.EX2 R118, R118 ;  /* 0x0000007600767308 */ /* 0x000e620000000800 */
[----:B------:R-:W-:-:S01]  /*93c0*/  FADD.FTZ R117, R101, R154 ;  /* 0x0000009a65757221 */ /* 0x000fc20000010000 */
[----:B------:R-:W-:-:S04]  /*93d0*/  FADD.FTZ R5, R156, R5 ;  /* 0x000000059c057221 */ /* 0x000fc80000010000 */
[----:B------:R-:W-:Y:S02]  /*93e0*/  FADD.FTZ R5, R157, R5 ;  /* 0x000000059d057221 */ /* 0x000fe40000010000 */
        /* <DEDUP_REMOVED lines=14> */
[----:B-1----:R-:W-:-:S03]  /*94d0*/  FADD.FTZ R5, R111, R4 ;  /* 0x000000046f057221 */ /* 0x002fc60000010000 */
[----:B--2---:R-:W-:Y:S01]  /*94e0*/  FADD.FTZ R4, R129, R117 ;  /* 0x0000007581047221 */ /* 0x004fe20000010000 */
[----:B------:R-:W-:Y:S06]  /*94f0*/  @!P0 BRA `(.L_x_2255) ;  /* 0x0000000000048947 */ /* 0x000fec0003800000 */
[----:B------:R-:W-:Y:S01]  /*9500*/  BPT.TRAP 0x1 ;  /* 0x000000040000795c */ /* 0x000fe20000300000 */
.L_x_2255:
[----:B------:R-:W-:Y:S01]  /*9510*/  ULEA UR6, UR6, UR38, 0x3 ;  /* 0x0000002606067291 */ /* 0x000fe2000f8e183f */
[----:B------:R-:W-:Y:S01]  /*9520*/  F2FP.SATFINITE.E4M3.F32.PACK_AB_MERGE_C R92, R95, R92, RZ ;  /* 0x0000005c5f5c723e */ /* 0x000fe200048070ff */
[----:B------:R-:W-:Y:S01]  /*9530*/  UISETP.GT.AND UP0, UPT, UR39, UR53, UPT ;  /* 0x000000352700728c */ /* 0x000fe2000bf04270 */
[----:B------:R-:W-:Y:S01]  /*9540*/  F2FP.SATFINITE.E4M3.F32.PACK_AB_MERGE_C R8, R147, R8, RZ ;  /* 0x000000089308723e */ /* 0x000fe200048070ff */
[----:B------:R-:W-:Y:S01]  /*9550*/  UIADD3 UR6, UR6, 0x29860, URZ ;  /* 0x0002986006067890 */ /* 0x000fe2000fffe03f */
[----:B------:R-:W-:Y:S01]  /*9560*/  F2FP.SATFINITE.E4M3.F32.PACK_AB_MERGE_C R15, R122, R15, RZ ;  /* 0x0000000f7a0f723e */ /* 0x000fe200048070ff */
[----:B------:R-:W-:Y:S01]  /*9570*/  UIADD3 UR39, UR39, -0x1, URZ ;  /* 0xffffffff27277890 */ /* 0x000fe2000fffe03f */
[----:B------:R-:W-:Y:S01]  /*9580*/  F2FP.SATFINITE.E4M3.F32.PACK_AB_MERGE_C R12, R115, R12, RZ ;  /* 0x0000000c730c723e */ /* 0x000fe200048070ff */
[----:B------:R-:W-:Y:S01]  /*9590*/  UPRMT UR6, UR60, 0x654, UR6 ;  /* 0x000006543c067896 */ /* 0x000fe20008000006 */
[----:B------:R-:W-:Y:S01]  /*95a0*/  PLOP3.LUT P1, PT, PT, PT, UP0, 0x80, 0x0 ;  /* 0x000000000000781c */ /* 0x000fe20003f2f008 */
[----:B------:R-:W-:Y:S01]  /*95b0*/  UMOV UR7, UR5 ;  /* 0x0000000500077c82 */ /* 0x000fe20008000000 */
[----:B------:R-:W-:Y:S01]  /*95c0*/  F2FP.SATFINITE.E4M3.F32.PACK_AB_MERGE_C R21, R126, R21, RZ ;  /* 0x000000157e15723e */ /* 0x000fe200048070ff */
        /* <DEDUP_REMOVED lines=8> */
[----:B------:R-:W-:Y:S01]  /*9650*/  UMOV UR6, UR4 ;  /* 0x0000000400067c82 */ /* 0x000fe20008000000 */
        /* <DEDUP_REMOVED lines=92> */
[----:B------:R-:W-:-:S02]  /*9c20*/  IMAD.MOV.U32 R9, RZ, RZ, R13 ;  /* 0x000000ffff097224 */ /* 0x000fc400078e000d */
[----:B------:R-:W-:Y:S01]  /*9c30*/  IMAD.MOV.U32 R8, RZ, RZ, R11 ;  /* 0x000000ffff087224 */ /* 0x000fe200078e000b */
[----:B------:R-:W-:Y:S06]  /*9c40*/  @P1 BRA `(.L_x_2256) ;  /* 0xffffffbc00741947 */ /* 0x000fec000383ffff */
[----:B------:R-:W-:-:S05]  /*9c50*/  UMOV UR6, UR39 ;  /* 0x0000002700067c82 */ /* 0x000fca0008000000 */
.L_x_2245:
[----:B------:R-:W-:-:S06]  /*9c60*/  UISETP.GE.AND UP0, UPT, UR6, UR58, UPT ;  /* 0x0000003a0600728c */ /* 0x000fcc000bf06270 */
[----:B------:R-:W-:-:S13]  /*9c70*/  PLOP3.LUT P1, PT, PT, PT, UP0, 0x80, 0x0 ;  /* 0x000000000000781c */ /* 0x000fda0003f2f008 */
[----:B------:R-:W-:Y:S05]  /*9c80*/  @!P1 BRA `(.L_x_2257) ;  /* 0x0000003400bc9947 */ /* 0x000fea0003800000 */
[C---:B------:R-:W-:Y:S01]  /*9c90*/  VIADD R7, R16.reuse, 0x8 ;  /* 0x0000000810077836 */ /* 0x040fe20000000000 */
[----:B------:R-:W-:Y:S01]  /*9ca0*/  IADD3 R16, -R16, 0xb, RZ ;  /* 0x0000000b10107810 */ /* 0x000fe20007ffe1ff */
[----:B------:R-:W-:Y:S01]  /*9cb0*/  IMAD.MOV.U32 R8, RZ, RZ, R13 ;  /* 0x000000ffff087224 */ /* 0x000fe200078e000d */
[----:B------:R-:W-:Y:S01]  /*9cc0*/  UMOV UR39, UR5 ;  /* 0x0000000500277c82 */ /* 0x000fe20008000000 */
[----:B------:R-:W-:Y:S01]  /*9cd0*/  IMAD.MOV.U32 R6, RZ, RZ, R11 ;  /* 0x000000ffff067224 */ /* 0x000fe200078e000b */
[----:B------:R-:W-:-:S06]  /*9ce0*/  UMOV UR7, UR4 ;  /* 0x0000000400077c82 */ /* 0x000fcc0008000000 */
.L_x_2268:
[----:B------:R-:W-:Y:S01]  /*9cf0*/  UIADD3 UR4, UR7, 0x1, URZ ;  /* 0x0000000107047890 */ /* 0x000fe2000fffe03f */
[----:B------:R-:W-:-:S03]  /*9d00*/  ISETP.NE.AND P2, PT, RZ, UR54, PT ;  /* 0x00000036ff007c0c */ /* 0x000fc6000bf45270 */
[----:B------:R-:W-:-:S04]  /*9d10*/  UISETP.NE.AND UP0, UPT, UR4, 0x2, UPT ;  /* 0x000000020400788c */ /* 0x000fc8000bf05270 */
[----:B------:R-:W-:Y:S02]  /*9d20*/  USEL UR5, URZ, 0x1, UP0 ;  /* 0x000000013f057887 */ /* 0x000fe40008000000 */
[----:B------:R-:W-:Y:S02]  /*9d30*/  USEL UR4, UR4, URZ, UP0 ;  /* 0x0000003f04047287 */ /* 0x000fe40008000000 */
[----:B------:R-:W-:Y:S02]  /*9d40*/  ULOP3.LUT UR5, UR39, UR5, URZ, 0x3c, !UPT ;  /* 0x0000000527057292 */ /* 0x000fe4000f8e3c3f */
[----:B--2---:R-:W-:Y:S10]  /*9d50*/  @P2 BRA `(.L_x_2258) ;  /* 0x00000000002c2947 */ /* 0x004ff40003800000 */
[----:B------:R-:W-:Y:S05]  /*9d60*/  @!P0 BRA `(.L_x_2259) ;  /* 0x0000000000048947 */ /* 0x000fea0003800000 */
[----:B------:R-:W-:Y:S01]  /*9d70*/  BPT.TRAP 0x1 ;  /* 0x000000040000795c */ /* 0x000fe20000300000 */
.L_x_2259:
[----:B------:R-:W-:Y:S01]  /*9d80*/  ULEA UR10, UR4, UR38, 0x3 ;  /* 0x00000026040a7291 */ /* 0x000fe2000f8e183f */
[----:B------:R-:W-:-:S05]  /*9d90*/  IMAD.U32 R9, RZ, RZ, UR5 ;  /* 0x00000005ff097e24 */ /* 0x000fca000f8e00ff */
[----:B------:R-:W-:-:S04]  /*9da0*/  SHF.L.U32 R9, R9, 0x1f, RZ ;  /* 0x0000001f09097819 */ /* 0x000fc800000006ff */
[----:B------:R0:W1:Y:S01]  /*9db0*/  SYNCS.PHASECHK.TRANS64.TRYWAIT P1, [UR10+0x29830], R9 ;  /* 0x02983009ff0075a7 */ /* 0x000062000802014a */
[----:B------:R-:W-:Y:S05]  /*9dc0*/  @!P0 BRA `(.L_x_2260) ;  /* 0x0000000000048947 */ /* 0x000fea0003800000 */
[----:B------:R-:W-:Y:S01]  /*9dd0*/  BPT.TRAP 0x1 ;  /* 0x000000040000795c */ /* 0x000fe20000300000 */
.L_x_2260:
[----:B-1----:R-:W-:Y:S05]  /*9de0*/  @P1 BRA `(.L_x_2258) ;  /* 0x0000000000081947 */ /* 0x002fea0003800000 */
[----:B------:R-:W1:Y:S02]  /*9df0*/  SYNCS.PHASECHK.TRANS64.TRYWAIT P1, [UR10+0x29830], R9 ;  /* 0x02983009ff0075a7 */ /* 0x000e64000802014a */
[----:B-1----:R-:W-:Y:S05]  /*9e00*/  @!P1 BRA `(.L_x_2261) ;  /* 0x000000b000d89947 */ /* 0x002fea0003800000 */
.L_x_2258:
[----:B------:R2:W-:Y:S01]  /*9e10*/  BAR.SYNC.DEFER_BLOCKING R7, 0x100 ;  /* 0x000400070000751d */ /* 0x0005e20000010000 */
[C---:B------:R-:W-:Y:S01]  /*9e20*/  R2UR UR28, R2.reuse ;  /* 0x00000000021c72ca */ /* 0x040fe200000e0000 */
[----:B------:R-:W-:Y:S01]  /*9e30*/  UIMAD UR10, UR4, 0x780, UR52 ;  /* 0x00000780040a78a4 */ /* 0x000fe2000f8e0234 */
[C---:B------:R-:W-:Y:S02]  /*9e40*/  R2UR UR29, R3.reuse ;  /* 0x00000000031d72ca */ /* 0x040fe400000e0000 */
[C---:B------:R-:W-:Y:S01]  /*9e50*/  R2UR UR32, R2.reuse ;  /* 0x00000000022072ca */ /* 0x040fe200000e0000 */
[----:B------:R-:W-:Y:S01]  /*9e60*/  UMOV UR31, 0x80000020 ;  /* 0x80000020001f7882 */ /* 0x000fe20000000000 */
[C---:B------:R-:W-:Y:S01]  /*9e70*/  R2UR UR33, R3.reuse ;  /* 0x00000000032172ca */ /* 0x040fe200000e0000 */
[----:B------:R-:W-:Y:S01]  /*9e80*/  UIADD3 UR34, UR10, 0x80, URZ ;  /* 0x000000800a227890 */ /* 0x000fe2000fffe03f */
[C---:B------:R-:W-:Y:S01]  /*9e90*/  R2UR UR40, R2.reuse ;  /* 0x00000000022872ca */ /* 0x040fe200000e0000 */
[----:B------:R-:W-:Y:S01]  /*9ea0*/  UMOV UR30, UR10 ;  /* 0x0000000a001e7c82 */ /* 0x000fe20008000000 */
[----:B------:R-:W-:Y:S01]  /*9eb0*/  UMOV UR35, 0x80000020 ;  /* 0x8000002000237882 */ /* 0x000fe20000000000 */
[C---:B------:R-:W-:Y:S01]  /*9ec0*/  R2UR UR41, R3.reuse ;  /* 0x00000000032972ca */ /* 0x040fe200000e0000 */
[----:B------:R-:W-:Y:S01]  /*9ed0*/  UIADD3 UR42, UR10, 0x100, URZ ;  /* 0x000001000a2a7890 */ /* 0x000fe2000fffe03f */
[C---:B------:R-:W-:Y:S01]  /*9ee0*/  R2UR UR44, R2.reuse ;  /* 0x00000000022c72ca */ /* 0x040fe200000e0000 */
[----:B------:R-:W-:Y:S01]  /*9ef0*/  UMOV UR43, 0x80000020 ;  /* 0x80000020002b7882 */ /* 0x000fe20000000000 */
[C---:B------:R-:W-:Y:S01]  /*9f00*/  R2UR UR45, R3.reuse ;  /* 0x00000000032d72ca */ /* 0x040fe200000e0000 */
[----:B------:R-:W-:Y:S01]  /*9f10*/  UIADD3 UR46, UR10, 0x180, URZ ;  /* 0x000001800a2e7890 */ /* 0x000fe2000fffe03f */
[----:B------:R-:W-:Y:S01]  /*9f20*/  R2UR UR48, R2 ;  /* 0x00000000023072ca */ /* 0x000fe200000e0000 */
[----:B------:R-:W-:Y:S01]  /*9f30*/  UMOV UR47, 0x80000020 ;  /* 0x80000020002f7882 */ /* 0x000fe20000000000 */
[----:B------:R-:W-:Y:S01]  /*9f40*/  R2UR UR49, R3 ;  /* 0x00000000033172ca */ /* 0x000fe200000e0000 */
        /* <DEDUP_REMOVED lines=145> */
[----:B------:R-:W-:Y:S01]  /*a860*/  QGMMA.64x32x32.F32.E4M3.E4M3 R88, gdesc[UR12], R88, gsb0 ;  /* 0x006000000c5879f3 */ /* 0x000fe20008000858 */
[----:B------:R-:W-:Y:S02]  /*a870*/  UIADD3 UR14, UR10, 0x602, URZ ;  /* 0x000006020a0e7890 */ /* 0x000fe4000fffe03f */
[----:B------:R-:W-:-:S05]  /*a880*/  UIADD3 UR15, UR10, 0x682, URZ ;  /* 0x000006820a0f7890 */ /* 0x000fca000fffe03f */
        /* <DEDUP_REMOVED lines=21> */
[----:B--2---:R-:W-:Y:S05]  /*a9e0*/  @P2 BRA `(.L_x_2262) ;  /* 0x00000000002c2947 */ /* 0x004fea0003800000 */
[----:B------:R-:W-:Y:S05]  /*a9f0*/  @!P0 BRA `(.L_x_2263) ;  /* 0x0000000000048947 */ /* 0x000fea0003800000 */
[----:B------:R-:W-:Y:S01]  /*aa00*/  BPT.TRAP 0x1 ;  /* 0x000000040000795c */ /* 0x000fe20000300000 */
.L_x_2263:
[----:B------:R-:W-:Y:S01]  /*aa10*/  ULEA UR10, UR7, UR38, 0x3 ;  /* 0x00000026070a7291 */ /* 0x000fe2000f8e183f */
[----:B01----:R-:W-:-:S05]  /*aa20*/  IMAD.U32 R9, RZ, RZ, UR39 ;  /* 0x00000027ff097e24 */ /* 0x003fca000f8e00ff */
[----:B------:R-:W-:-:S04]  /*aa30*/  SHF.L.U32 R9, R9, 0x1f, RZ ;  /* 0x0000001f09097819 */ /* 0x000fc800000006ff */
[----:B------:R0:W1:Y:S01]  /*aa40*/  SYNCS.PHASECHK.TRANS64.TRYWAIT P1, [UR10+0x29850], R9 ;  /* 0x02985009ff0075a7 */ /* 0x000062000802014a */
[----:B------:R-:W-:Y:S05]  /*aa50*/  @!P0 BRA `(.L_x_2264) ;  /* 0x0000000000048947 */ /* 0x000fea0003800000 */
[----:B------:R-:W-:Y:S01]  /*aa60*/  BPT.TRAP 0x1 ;  /* 0x000000040000795c */ /* 0x000fe20000300000 */
.L_x_2264:
[----:B-1----:R-:W-:Y:S05]  /*aa70*/  @P1 BRA `(.L_x_2262) ;  /* 0x0000000000081947 */ /* 0x002fea0003800000 */
[----:B------:R-:W1:Y:S02]  /*aa80*/  SYNCS.PHASECHK.TRANS64.TRYWAIT P1, [UR10+0x29850], R9 ;  /* 0x02985009ff0075a7 */ /* 0x000e64000802014a */
[----:B-1----:R-:W-:Y:S05]  /*aa90*/  @!P1 BRA `(.L_x_2265) ;  /* 0x000000a400cc9947 */ /* 0x002fea0003800000 */
.L_x_2262:
[----:B------:R-:W-:Y:S01]  /*aaa0*/  UIADD3 UR10, UR38, 0x400, URZ ;  /* 0x00000400260a7890 */ /* 0x000fe2000fffe03f */
[----:B------:R-:W-:Y:S01]  /*aab0*/  WARPGROUP.ARRIVE ;  /* 0x00000000000079c5 */ /* 0x000fe20000000000 */
[----:B------:R-:W-:Y:S02]  /*aac0*/  UMOV UR11, 0xc0000010 ;  /* 0xc0000010000b7882 */ /* 0x000fe40000000000 */
        /* <DEDUP_REMOVED lines=30> */
.L_x_2266:
[C---:B------:R-:W-:Y:S01]  /*acb0*/  FMUL.FTZ R19, R0.reuse, R152 ;  /* 0x0000009800137220 */ /* 0x040fe20000410000 */
[C---:B------:R-:W-:Y:S01]  /*acc0*/  FMUL.FTZ R21, R0.reuse, R153 ;  /* 0x0000009900157220 */ /* 0x040fe20000410000 */
[C---:B01----:R-:W-:Y:S01]  /*acd0*/  FMUL.FTZ R9, R0.reuse, R154 ;  /* 0x0000009a00097220 */ /* 0x043fe20000410000 */
        /* <DEDUP_REMOVED lines=36> */
[----:B---3--:R-:W-:Y:S01]  /*af20*/  FMNMX.FTZ R12, R9, R8, !PT ;  /* 0x00000008090c7209 */ /* 0x008fe20007810000 */
        /* <DEDUP_REMOVED lines=64> */
[----:B------:R-:W-:-:S04]  /*b330*/  ULEA UR10, UR4, UR38, 0x3 ;  /* 0x00000026040a7291 */ /* 0x000fc8000f8e183f */
[----:B------:R-:W-:Y:S02]  /*b340*/  UIADD3 UR10, UR10, 0x29840, URZ ;  /* 0x000298400a0a7890 */ /* 0x000fe4000fffe03f */
[----:B------:R-:W1:Y:S01]  /*b350*/  MUFU.TANH R165, R165 ;  /* 0x000000a500a57308 */ /* 0x000e620000002400 */
[----:B---3--:R-:W-:Y:S01]  /*b360*/  FMNMX.FTZ R10, R171, R10, !PT ;  /* 0x0000000aab0a7209 */ /* 0x008fe20007810000 */
[----:B------:R-:W-:-:S06]  /*b370*/  UPRMT UR10, UR60, 0x654, UR10 ;  /* 0x000006543c0a7896 */ /* 0x000fcc000800000a */
[----:B------:R-:W3:Y:S01]  /*b380*/  MUFU.TANH R173, R173 ;  /* 0x000000ad00ad7308 */ /* 0x000ee20000002400 */
[----:B0-----:R-:W-:Y:S02]  /*b390*/  FMNMX.FTZ R12, R163, R12, !PT ;  /* 0x0000000ca30c7209 */ /* 0x001fe40007810000 */
[----:B------:R-:W-:Y:S05]  /*b3a0*/  SYNCS.ARRIVE.TRANS64.RED.A1T0 RZ, [UR10], RZ ;  /* 0x000000ffffff79a7 */ /* 0x000fea000810040a */
[----:B------:R-:W0:Y:S01]  /*b3b0*/  MUFU.TANH R175, R175 ;  /* 0x000000af00af7308 */ /* 0x000e220000002400 */
[----:B-1----:R-:W-:-:S07]  /*b3c0*/  FMNMX.FTZ R10, R165, R10, !PT ;  /* 0x0000000aa50a7209 */ /* 0x002fce0007810000 */
[----:B------:R-:W1:Y:S01]  /*b3d0*/  MUFU.TANH R167, R167 ;  /* 0x000000a700a77308 */ /* 0x000e620000002400 */
[----:B---3--:R-:W-:-:S07]  /*b3e0*/  FMNMX.FTZ R12, R173, R12, !PT ;  /* 0x0000000cad0c7209 */ /* 0x008fce0007810000 */
[----:B------:R-:W3:Y:S01]  /*b3f0*/  MUFU.TANH R137, R137 ;  /* 0x0000008900897308 */ /* 0x000ee20000002400 */
[----:B0-----:R-:W-:-:S07]  /*b400*/  FMNMX.FTZ R10, R175, R10, !PT ;  /* 0x0000000aaf0a7209 */ /* 0x001fce0007810000 */
        /* <DEDUP_REMOVED lines=103> */
[----:B-1----:R-:W-:Y:S02]  /*ba80*/  FMNMX.FTZ R11, R229, R10, !PT ;  /* 0x0000000ae50b7209 */ /* 0x002fe40007810000 */
[----:B------:R-:W1:Y:S05]  /*ba90*/  LDC R10, c[0x0][0x988] ;  /* 0x00026200ff0a7b82 */ /* 0x000e6a0000000800 */
[----:B------:R-:W4:Y:S01]  /*baa0*/  MUFU.TANH R93, R93 ;  /* 0x0000005d005d7308 */ /* 0x000f220000002400 */
[----:B---3--:R-:W-:-:S07]  /*bab0*/  FMNMX.FTZ R12, R91, R12, !PT ;  /* 0x0000000c5b0c7209 */ /* 0x008fce0007810000 */
[----:B------:R-:W3:Y:S01]  /*bac0*/  MUFU.TANH R18, R18 ;  /* 0x0000001200127308 */ /* 0x000ee20000002400 */
[----:B0-----:R-:W-:-:S07]  /*bad0*/  FMNMX.FTZ R11, R14, R11, !PT ;  /* 0x0000000b0e0b7209 */ /* 0x001fce0007810000 */
[----:B------:R-:W0:Y:S01]  /*bae0*/  MUFU.TANH R95, R95 ;  /* 0x0000005f005f7308 */ /* 0x000e220000002400 */
[----:B----4-:R-:W-:-:S07]  /*baf0*/  FMNMX.FTZ R12, R93, R12, !PT ;  /* 0x0000000c5d0c7209 */ /* 0x010fce0007810000 */
        /* <DEDUP_REMOVED lines=13> */
[----:B---3--:R-:W-:-:S05]  /*bbd0*/  FMNMX.FTZ R90, R88, R11, !PT ;  /* 0x0000000b585a7209 */ /* 0x008fca0007810000 */
[----:B------:R-:W3:Y:S01]  /*bbe0*/  SHFL.BFLY PT, R11, R90, 0x2, 0x1f ;  /* 0x0c401f005a0b7f89 */ /* 0x000ee200000e0000 */
[----:B0-----:R-:W-:-:S04]  /*bbf0*/  FMNMX.FTZ R12, R101, R12, !PT ;  /* 0x0000000c650c7209 */ /* 0x001fc80007810000 */
[----:B----4-:R-:W-:-:S05]  /*bc00*/  FMNMX.FTZ R12, R103, R12, !PT ;  /* 0x0000000c670c7209 */ /* 0x010fca0007810000 */
[----:B------:R-:W0:Y:S01]  /*bc10*/  SHFL.BFLY PT, R13, R12, 0x2, 0x1f ;  /* 0x0c401f000c0d7f89 */ /* 0x000e2200000e0000 */
[----:B---3--:R-:W-:-:S05]  /*bc20*/  FMNMX.FTZ R92, R90, R11, !PT ;  /* 0x0000000b5a5c7209 */ /* 0x008fca0007810000 */
[----:B------:R-:W3:Y:S01]  /*bc30*/  SHFL.BFLY PT, R11, R92, 0x1, 0x1f ;  /* 0x0c201f005c0b7f89 */ /* 0x000ee200000e0000 */
[----:B0-----:R-:W-:-:S05]  /*bc40*/  FMNMX.FTZ R94, R12, R13, !PT ;  /* 0x0000000d0c5e7209 */ /* 0x001fca0007810000 */
[----:B------:R-:W0:Y:S01]  /*bc50*/  SHFL.BFLY PT, R13, R94, 0x1, 0x1f ;  /* 0x0c201f005e0d7f89 */ /* 0x000e2200000e0000 */
[----:B---3--:R-:W-:-:S05]  /*bc60*/  FMNMX.FTZ R11, R92, R11, !PT ;  /* 0x0000000b5c0b7209 */ /* 0x008fca0007810000 */
[C---:B-1----:R-:W-:Y:S01]  /*bc70*/  FFMA.FTZ R104, R11.reuse, R10, -8 ;  /* 0xc10000000b687423 */ /* 0x042fe2000001000a */
[----:B------:R-:W-:-:S03]  /*bc80*/  FADD.FTZ R183, -R11, R6 ;  /* 0x000000060bb77221 */ /* 0x000fc60000010100 */
[-CC-:B------:R-:W-:Y:S01]  /*bc90*/  FFMA.FTZ R106, R197, R10.reuse, -R104.reuse ;  /* 0x0000000ac56a7223 */ /* 0x180fe20000010868 */
[-C--:B------:R-:W-:Y:S01]  /*bca0*/  FMUL.FTZ R6, R183, R10.reuse ;  /* 0x0000000ab7067220 */ /* 0x080fe20000410000 */
[-CC-:B------:R-:W-:Y:S01]  /*bcb0*/  FFMA.FTZ R92, R171, R10.reuse, -R104.reuse ;  /* 0x0000000aab5c7223 */ /* 0x180fe20000010868 */
[----:B------:R-:W-:-:S01]  /*bcc0*/  FFMA.FTZ R197, R20, R10, -R104 ;  /* 0x0000000a14c57223 */ /* 0x000fc20000010868 */
[-CC-:B------:R-:W-:Y:S01]  /*bcd0*/  FFMA.FTZ R171, R195, R10.reuse, -R104.reuse ;  /* 0x0000000ac3ab7223 */ /* 0x180fe20000010868 */
[----:B------:R-:W-:-:S01]  /*bce0*/  FFMA.FTZ R195, R14, R10, -R104 ;  /* 0x0000000a0ec37223 */ /* 0x000fc20000010868 */
[-CC-:B------:R-:W-:Y:S01]  /*bcf0*/  FFMA.FTZ R14, R18, R10.reuse, -R104.reuse ;  /* 0x0000000a120e7223 */ /* 0x180fe20000010868 */
[----:B0-----:R-:W-:Y:S01]  /*bd00*/  FMNMX.FTZ R13, R94, R13, !PT ;  /* 0x0000000d5e0d7209 */ /* 0x001fe20007810000 */
[-CC-:B------:R-:W-:Y:S01]  /*bd10*/  FFMA.FTZ R19, R19, R10.reuse, -R104.reuse ;  /* 0x0000000a13137223 */ /* 0x180fe20000010868 */
[----:B------:R-:W-:-:S01]  /*bd20*/  FFMA.FTZ R18, R22, R10, -R104 ;  /* 0x0000000a16127223 */ /* 0x000fc20000010868 */
[----:B------:R-:W-:Y:S01]  /*bd30*/  MUFU.EX2 R6, R6 ;  /* 0x0000000600067308 */ /* 0x000fe20000000800 */
[----:B------:R-:W-:-:S01]  /*bd40*/  FFMA.FTZ R12, R23, R10, -R104 ;  /* 0x0000000a170c7223 */ /* 0x000fc20000010868 */
[C---:B------:R-:W-:Y:S01]  /*bd50*/  FADD.FTZ R183, -R13.reuse, R8 ;  /* 0x000000080db77221 */ /* 0x040fe20000010100 */
[----:B------:R-:W-:-:S01]  /*bd60*/  FFMA.FTZ R20, R13, R10, -8 ;  /* 0xc10000000d147423 */ /* 0x000fc2000001000a */
[-CC-:B------:R-:W-:Y:S01]  /*bd70*/  FFMA.FTZ R8, R21, R10.reuse, -R104.reuse ;  /* 0x0000000a15087223 */ /* 0x180fe20000010868 */
[----:B------:R-:W-:-:S01]  /*bd80*/  FFMA.FTZ R94, R175, R10, -R104 ;  /* 0x0000000aaf5e7223 */ /* 0x000fc20000010868 */
[-C--:B------:R-:W-:Y:S01]  /*bd90*/  FMUL.FTZ R183, R183, R10.reuse ;  /* 0x0000000ab7b77220 */ /* 0x080fe20000410000 */
[----:B------:R-:W-:-:S01]  /*bda0*/  FFMA.FTZ R22, R9, R10, -R20 ;  /* 0x0000000a09167223 */ /* 0x000fc20000010814 */
[-CC-:B------:R-:W-:Y:S01]  /*bdb0*/  FFMA.FTZ R9, R15, R10.reuse, -R20.reuse ;  /* 0x0000000a0f097223 */ /* 0x180fe20000010814 */
[----:B------:R-:W0:Y:S01]  /*bdc0*/  MUFU.EX2 R19, R19 ;  /* 0x0000001300137308 */ /* 0x000e220000000800 */
[----:B------:R-:W-:-:S01]  /*bdd0*/  FFMA.FTZ R15, R155, R10, -R20 ;  /* 0x0000000a9b0f7223 */ /* 0x000fc20000010814 */
[-CC-:B------:R-:W-:Y:S01]  /*bde0*/  FFMA.FTZ R175, R199, R10.reuse, -R104.reuse ;  /* 0x0000000ac7af7223 */ /* 0x180fe20000010868 */
[----:B------:R-:W-:-:S01]  /*bdf0*/  FFMA.FTZ R21, R153, R10, -R104 ;  /* 0x0000000a99157223 */ /* 0x000fc20000010868 */
[-C--:B------:R-:W-:Y:S01]  /*be00*/  FFMA.FTZ R199, R88, R10.reuse, -R104 ;  /* 0x0000000a58c77223 */ /* 0x080fe20000010868 */
        /* <DEDUP_REMOVED lines=20> */
[----:B------:R-:W-:-:S01]  /*bf50*/  FFMA.FTZ R185, R211, R10, -R104 ;  /* 0x0000000ad3b97223 */ /* 0x000fc20000010868 */
[-CC-:B------:R-:W-:Y:S01]  /*bf60*/  FFMA.FTZ R114, R213, R10.reuse, -R104.reuse ;  /* 0x0000000ad5727223 */ /* 0x180fe20000010868 */
[----:B------:R-:W-:-:S01]  /*bf70*/  FFMA.FTZ R187, R215, R10, -R104 ;  /* 0x0000000ad7bb7223 */ /* 0x000fc20000010868 */
[-CC-:B------:R-:W-:Y:S01]  /*bf80*/  FFMA.FTZ R116, R217, R10.reuse, -R104.reuse ;  /* 0x0000000ad9747223 */ /* 0x180fe20000010868 */
[----:B------:R-:W-:-:S01]  /*bf90*/  FFMA.FTZ R189, R219, R10, -R104 ;  /* 0x0000000adbbd7223 */ /* 0x000fc20000010868 */
[-CC-:B------:R-:W-:Y:S01]  /*bfa0*/  FFMA.FTZ R118, R221, R10.reuse, -R104.reuse ;  /* 0x0000000add767223 */ /* 0x180fe20000010868 */
[----:B------:R-:W-:-:S01]  /*bfb0*/  FFMA.FTZ R191, R223, R10, -R104 ;  /* 0x0000000adfbf7223 */ /* 0x000fc20000010868 */
[----:B------:R-:W4:Y:S01]  /*bfc0*/  MUFU.EX2 R9, R9 ;  /* 0x0000000900097308 */ /* 0x000f220000000800 */
[----:B------:R-:W-:-:S01]  /*bfd0*/  FFMA.FTZ R120, R225, R10, -R104 ;  /* 0x0000000ae1787223 */ /* 0x000fc20000010868 */
[-CC-:B------:R-:W-:Y:S01]  /*bfe0*/  FFMA.FTZ R193, R227, R10.reuse, -R104.reuse ;  /* 0x0000000ae3c17223 */ /* 0x180fe20000010868 */
[----:B------:R-:W-:-:S01]  /*bff0*/  FFMA.FTZ R122, R229, R10, -R104 ;  /* 0x0000000ae57a7223 */ /* 0x000fc20000010868 */
[-CC-:B------:R-:W-:Y:S01]  /*c000*/  FFMA.FTZ R104, R169, R10.reuse, -R20.reuse ;  /* 0x0000000aa9687223 */ /* 0x180fe20000010814 */
[----:B------:R-:W-:-:S01]  /*c010*/  FFMA.FTZ R155, R163, R10, -R20 ;  /* 0x0000000aa39b7223 */ /* 0x000fc20000010814 */
[----:B0-----:R-:W-:Y:S01]  /*c020*/  FFMA.FTZ R5, R6, R5, R19 ;  /* 0x0000000506057223 */ /* 0x001fe20000010013 */
[----:B-1----:R-:W-:-:S01]  /*c030*/  FFMA.FTZ R4, R183, R4, R22 ;  /* 0x00000004b7047223 */ /* 0x002fc20000010016 */
[----:B------:R-:W0:Y:S01]  /*c040*/  MUFU.EX2 R12, R12 ;  /* 0x0000000c000c7308 */ /* 0x000e220000000800 */
[----:B------:R-:W-:-:S01]  /*c050*/  FFMA.FTZ R124, R173, R10, -R20 ;  /* 0x0000000aad7c7223 */ /* 0x000fc20000010814 */
[----:B---3--:R-:W-:Y:S01]  /*c060*/  FADD.FTZ R5, R8, R5 ;  /* 0x0000000508057221 */ /* 0x008fe20000010000 */
[----:B------:R-:W-:-:S01]  /*c070*/  FFMA.FTZ R157, R167, R10, -R20 ;  /* 0x0000000aa79d7223 */ /* 0x000fc20000010814 */
[-CC-:B------:R-:W-:Y:S01]  /*c080*/  FFMA.FTZ R126, R177, R10.reuse, -R20.reuse ;  /* 0x0000000ab17e7223 */ /* 0x180fe20000010814 */
[----:B------:R-:W-:-:S01]  /*c090*/  FFMA.FTZ R134, R123, R10, -R20 ;  /* 0x0000000a7b867223 */ /* 0x000fc20000010814 */
[-CC-:B------:R-:W-:Y:S01]  /*c0a0*/  FFMA.FTZ R139, R139, R10.reuse, -R20.reuse ;  /* 0x0000000a8b8b7223 */ /* 0x180fe20000010814 */
[----:B------:R-:W-:-:S01]  /*c0b0*/  FFMA.FTZ R123, R125, R10, -R20 ;  /* 0x0000000a7d7b7223 */ /* 0x000fc20000010814 */
[----:B------:R-:W1:Y:S01]  /*c0c0*/  MUFU.EX2 R15, R15 ;  /* 0x0000000f000f7308 */ /* 0x000e620000000800 */
[----:B----4-:R-:W-:-:S01]  /*c0d0*/  FADD.FTZ R4, R9, R4 ;  /* 0x0000000409047221 */ /* 0x010fc20000010000 */
[-CC-:B------:R-:W-:Y:S01]  /*c0e0*/  FFMA.FTZ R125, R129, R10.reuse, -R20.reuse ;  /* 0x0000000a817d7223 */ /* 0x180fe20000010814 */
[----:B------:R-:W-:-:S01]  /*c0f0*/  FFMA.FTZ R128, R141, R10, -R20 ;  /* 0x0000000a8d807223 */ /* 0x000fc20000010814 */
[-CC-:B------:R-:W-:Y:S01]  /*c100*/  FFMA.FTZ R141, R143, R10.reuse, -R20.reuse ;  /* 0x0000000a8f8d7223 */ /* 0x180fe20000010814 */
[----:B------:R-:W-:-:S01]  /*c110*/  FFMA.FTZ R130, R145, R10, -R20 ;  /* 0x0000000a91827223 */ /* 0x000fc20000010814 */
[-CC-:B------:R-:W-:Y:S01]  /*c120*/  FFMA.FTZ R143, R147, R10.reuse, -R20.reuse ;  /* 0x0000000a938f7223 */ /* 0x180fe20000010814 */
[----:B------:R-:W-:-:S01]  /*c130*/  FFMA.FTZ R132, R149, R10, -R20 ;  /* 0x0000000a95847223 */ /* 0x000fc20000010814 */
[----:B------:R-:W3:Y:S01]  /*c140*/  MUFU.EX2 R21, R21 ;  /* 0x0000001500157308 */ /* 0x000ee20000000800 */
        /* <DEDUP_REMOVED lines=16> */
[----:B---3--:R-:W-:-:S01]  /*c250*/  FADD.FTZ R142, R21, R142 ;  /* 0x0000008e158e7221 */ /* 0x008fc20000010000 */
[-CC-:B------:R-:W-:Y:S01]  /*c260*/  FFMA.FTZ R99, R99, R10.reuse, -R20.reuse ;  /* 0x0000000a63637223 */ /* 0x180fe20000010814 */
[----:B------:R-:W-:-:S05]  /*c270*/  FFMA.FTZ R101, R101, R10, -R20 ;  /* 0x0000000a65657223 */ /* 0x000fca0000010814 */
[----:B------:R-:W3:Y:S01]  /*c280*/  MUFU.EX2 R104, R104 ;  /* 0x0000006800687308 */ /* 0x000ee20000000800 */
[----:B0-----:R-:W-:-:S07]  /*c290*/  FADD.FTZ R5, R88, R5 ;  /* 0x0000000558057221 */ /* 0x001fce0000010000 */
[----:B------:R-:W0:Y:S01]  /*c2a0*/  MUFU.EX2 R90, R90 ;  /* 0x0000005a005a7308 */ /* 0x000e220000000800 */
[----:B-1----:R-:W-:-:S01]  /*c2b0*/  FADD.FTZ R129, R23, R142 ;  /* 0x0000008e17817221 */ /* 0x002fc20000010000 */
[-CC-:B------:R-:W-:Y:S01]  /*c2c0*/  FFMA.FTZ R142, R107, R10.reuse, -R20.reuse ;  /* 0x0000000a6b8e7223 */ /* 0x180fe20000010814 */
[----:B------:R-:W-:-:S05]  /*c2d0*/  FFMA.FTZ R107, R109, R10, -R20 ;  /* 0x0000000a6d6b7223 */ /* 0x000fca0000010814 */
        /* <DEDUP_REMOVED lines=22> */
[----:B------:R-:W-:-:S06]  /*c440*/  FFMA.FTZ R144, R111, R10, -R20 ;  /* 0x0000000a6f907223 */ /* 0x000fcc0000010814 */
[----:B------:R-:W0:Y:S01]  /*c450*/  MUFU.EX2 R159, R159 ;  /* 0x0000009f009f7308 */ /* 0x000e220000000800 */
[----:B-1----:R-:W-:-:S07]  /*c460*/  FADD.FTZ R4, R96, R5 ;  /* 0x0000000560047221 */ /* 0x002fce0000010000 */
[----:B------:R-:W1:Y:S01]  /*c470*/  MUFU.EX2 R141, R141 ;  /* 0x0000008d008d7308 */ /* 0x000e620000000800 */
[----:B---3--:R-:W-:-:S01]  /*c480*/  FADD.FTZ R146, R128, R109 ;  /* 0x0000006d80927221 */ /* 0x008fc20000010000 */
[----:B------:R-:W-:-:S06]  /*c490*/  FFMA.FTZ R109, R113, R10, -R20 ;  /* 0x0000000a716d7223 */ /* 0x000fcc0000010814 */
        /* <DEDUP_REMOVED lines=16> */
[----:B-1----:R-:W-:-:S01]  /*c5a0*/  FADD.FTZ R148, R132, R111 ;  /* 0x0000006f84947221 */ /* 0x002fc20000010000 */
[----:B------:R-:W-:-:S06]  /*c5b0*/  FFMA.FTZ R111, R117, R10, -R20 ;  /* 0x0000000a756f7223 */ /* 0x000fcc0000010814 */
        /* <DEDUP_REMOVED lines=26> */
[-CC-:B------:R-:W-:Y:S01]  /*c760*/  FFMA.FTZ R148, R91, R10.reuse, -R20.reuse ;  /* 0x0000000a5b947223 */ /* 0x180fe20000010814 */
[----:B------:R-:W-:-:S05]  /*c770*/  FFMA.FTZ R20, R103, R10, -R20 ;  /* 0x0000000a67147223 */ /* 0x000fca0000010814 */
        /* <DEDUP_REMOVED lines=69> */
[----:B-1----:R-:W-:-:S01]  /*cbd0*/  FADD.FTZ R91, R160, R5 ;  /* 0x00000005a05b7221 */ /* 0x002fc20000010000 */
[----:B---3--:R-:W-:-:S03]  /*cbe0*/  FADD.FTZ R5, R199, R4 ;  /* 0x00000004c7057221 */ /* 0x008fc60000010000 */
[----:B0-----:R-:W-:Y:S01]  /*cbf0*/  FADD.FTZ R4, R93, R91 ;  /* 0x0000005b5d047221 */ /* 0x001fe20000010000 */
[----:B------:R-:W-:Y:S06]  /*cc00*/  @!P0 BRA `(.L_x_2267) ;  /* 0x0000000000048947 */ /* 0x000fec0003800000 */
[----:B------:R-:W-:Y:S01]  /*cc10*/  BPT.TRAP 0x1 ;  /* 0x000000040000795c */ /* 0x000fe20000300000 */
.L_x_2267:
        /* <DEDUP_REMOVED lines=12> */
[----:B------:R-:W-:Y:S01]  /*cce0*/  FMUL.FTZ R24, R24, R6 ;  /* 0x0000000618187220 */ /* 0x000fe20000410000 */
[----:B------:R-:W-:Y:S01]  /*ccf0*/  F2FP.SATFINITE.E4M3.F32.PACK_AB_MERGE_C R114, R187, R114, RZ ;  /* 0x00000072bb72723e */ /* 0x000fe200048070ff */
[----:B------:R-:W-:Y:S01]  /*cd00*/  FMUL.FTZ R25, R25, R6 ;  /* 0x0000000619197220 */ /* 0x000fe20000410000 */
[----:B------:R-:W-:Y:S01]  /*cd10*/  F2FP.SATFINITE.E4M3.F32.PACK_AB_MERGE_C R15, R9, R22, R15 ;  /* 0x00000016090f723e */ /* 0x000fe2000480700f */
[----:B------:R-:W-:Y:S01]  /*cd20*/  FMUL.FTZ R28, R28, R6 ;  /* 0x000000061c1c7220 */ /* 0x000fe20000410000 */
[----:B------:R-:W-:Y:S01]  /*cd30*/  F2FP.SATFINITE.E4M3.F32.PACK_AB_MERGE_C R132, R143, R130, R132 ;  /* 0x000000828f84723e */ /* 0x000fe20004807084 */
[----:B------:R-:W-:Y:S01]  /*cd40*/  SYNCS.ARRIVE.TRANS64.RED.A1T0 RZ, [UR7], RZ ;  /* 0x000000ffffff79a7 */ /* 0x000fe20008100407 */
[----:B------:R-:W-:Y:S01]  /*cd50*/  F2FP.SATFINITE.E4M3.F32.PACK_AB_MERGE_C R92, R153, R92, RZ ;  /* 0x0000005c995c723e */ /* 0x000fe200048070ff */
[----:B------:R-:W-:Y:S01]  /*cd60*/  UMOV UR7, UR4 ;  /* 0x0000000400077c82 */ /* 0x000fe20008000000 */
        /* <DEDUP_REMOVED lines=95> */
[----:B------:R-:W-:Y:S01]  /*d360*/  F2FP.SATFINITE.E4M3.F32.PACK_AB_MERGE_C R171, R158, R156, R21 ;  /* 0x0000009c9eab723e */ /* 0x000fe20004807015 */
[----:B------:R-:W-:Y:S06]  /*d370*/  @P1 BRA `(.L_x_2268) ;  /* 0xffffffc8005c1947 */ /* 0x000fec000383ffff */
.L_x_2257:
[----:B------:R-:W-:Y:S06]  /*d380*/  BAR.ARV 0x8, 0x180 ;  /* 0x0206000000007b1d */ /* 0x000fec0000002000 */
[----:B------:R-:W-:Y:S05]  /*d390*/  @!P0 BRA `(.L_x_2269) ;  /* 0x0000000000048947 */ /* 0x000fea0003800000 */
[----:B------:R-:W-:Y:S01]  /*d3a0*/  BPT.TRAP 0x1 ;  /* 0x000000040000795c */ /* 0x000fe20000300000 */
.L_x_2269:
[----:B------:R-:W-:Y:S01]  /*d3b0*/  ULEA UR9, UR4, UR38, 0x3 ;  /* 0x0000002604097291 */ /* 0x000fe2000f8e183f */
[----:B------:R-:W-:-:S05]  /*d3c0*/  IMAD.U32 R0, RZ, RZ, UR5 ;  /* 0x00000005ff007e24 */ /* 0x000fca000f8e00ff */
[----:B------:R-:W-:-:S04]  /*d3d0*/  SHF.L.U32 R0, R0, 0x1f, RZ ;  /* 0x0000001f00007819 */ /* 0x000fc800000006ff */
[----:B------:R0:W1:Y:S01]  /*d3e0*/  SYNCS.PHASECHK.TRANS64.TRYWAIT P1, [UR9+0x29850], R0 ;  /* 0x02985000ff0075a7 */ /* 0x0000620008020149 */
[----:B------:R-:W-:Y:S05]  /*d3f0*/  @!P0 BRA `(.L_x_2270) ;  /* 0x0000000000048947 */ /* 0x000fea0003800000 */
[----:B------:R-:W-:Y:S01]  /*d400*/  BPT.TRAP 0x1 ;  /* 0x000000040000795c */ /* 0x000fe20000300000 */
.L_x_2270:
[----:B-1----:R-:W-:Y:S05]  /*d410*/  @P1 BRA `(.L_x_2271) ;  /* 0x0000000000081947 */ /* 0x002fea0003800000 */
[----:B------:R-:W1:Y:S02]  /*d420*/  SYNCS.PHASECHK.TRANS64.TRYWAIT P1, [UR9+0x29850], R0 ;  /* 0x02985000ff0075a7 */ /* 0x000e640008020149 */
[----:B-1----:R-:W-:Y:S05]  /*d430*/  @!P1 BRA `(.L_x_2272) ;  /* 0x0000007c007c9947 */ /* 0x002fea0003800000 */
.L_x_2271:
[----:B------:R-:W-:Y:S01]  /*d440*/  UIADD3 UR38, UR38, 0x400, URZ ;  /* 0x0000040026267890 */ /* 0x000fe2000fffe03f */
[----:B------:R-:W-:Y:S01]  /*d450*/  WARPGROUP.ARRIVE ;  /* 0x00000000000079c5 */ /* 0x000fe20000000000 */
[----:B------:R-:W-:-:S05]  /*d460*/  UMOV UR7, 0xc0000010 ;  /* 0xc000001000077882 */ /* 0x000fca0000000000 */
[----:B------:R-:W3:Y:S01]  /*d470*/  S2UR UR5, SR_CTAID.Z ;  /* 0x00000000000579c3 */ /* 0x000ee20000002700 */
[----:B------:R-:W-:Y:S01]  /*d480*/  USHF.R.U32.HI UR38, URZ, 0x4, UR38 ;  /* 0x000000043f267899 */ /* 0x000fe20008011626 */
[----:B------:R-:W-:Y:S01]  /*d490*/  IMAD.MOV.U32 R6, RZ, RZ, 0x3f800000 ;  /* 0x3f800000ff067424 */ /* 0x000fe200078e00ff */
[----:B------:R-:W-:Y:S02]  /*d4a0*/  ULDC.64 UR10, c[0x0][0x9a0] ;  /* 0x00026800000a7ab9 */ /* 0x000fe40000000a00 */
[----:B------:R-:W-:Y:S02]  /*d4b0*/  ULOP3.LUT UR38, UR38, 0x3fff, URZ, 0xc0, !UPT ;  /* 0x00003fff26267892 */ /* 0x000fe4000f8ec03f */
[----:B------:R-:W-:Y:S01]  /*d4c0*/  UISETP.NE.U32.AND UP0, UPT, UR10, URZ, UPT ;  /* 0x0000003f0a00728c */ /* 0x000fe2000bf05070 */
[----:B------:R-:W4:Y:S01]  /*d4d0*/  S2UR UR14, SR_CTAID.Z ;  /* 0x00000000000e79c3 */ /* 0x000f220000002700 */
[----:B------:R-:W-:Y:S02]  /*d4e0*/  ULOP3.LUT UR8, UR38, 0x10000, URZ, 0xfc, !UPT ;  /* 0x0001000026087892 */ /* 0x000fe4000f8efc3f */
[----:B------:R-:W-:-:S02]  /*d4f0*/  UISETP.NE.AND.EX UP0, UPT, UR11, URZ, UPT, UP0 ;  /* 0x0000003f0b00728c */ /* 0x000fc4000bf05300 */
[----:B------:R-:W-:-:S04]  /*d500*/  UIMAD UR8, UR4, 0x500, UR8 ;  /* 0x00000500040878a4 */ /* 0x000fc8000f8e0208 */
[----:B------:R-:W-:Y:S01]  /*d510*/  UIADD3 UR4, UR8, 0x100, URZ ;  /* 0x0000010008047890 */ /* 0x000fe2000fffe03f */
[----:B------:R-:W-:Y:S02]  /*d520*/  PLOP3.LUT P1, PT, PT, PT, UP0, 0x80, 0x0 ;  /* 0x000000000000781c */ /* 0x000fe40003f2f008 */
[----:B------:R-:W-:-:S06]  /*d530*/  UMOV UR6, UR8 ;  /* 0x0000000800067c82 */ /* 0x000fcc0008000000 */
[----:B---3--:R-:W-:Y:S01]  /*d540*/  QGMMA.64x128x32.F32.E4M3.E4M3 R24, R184, gdesc[UR4], R24, gsb0 ;  /* 0x01e00004b8187df3 */ /* 0x008fe20008000818 */
[----:B------:R-:W-:Y:S01]  /*d550*/  UMOV UR7, 0xc0000010 ;  /* 0xc000001000077882 */ /* 0x000fe20000000000 */
[----:B------:R-:W-:Y:S01]  /*d560*/  UMOV UR6, UR4 ;  /* 0x0000000400067c82 */ /* 0x000fe20008000000 */
[----:B------:R-:W-:Y:S01]  /*d570*/  USHF.R.S32.HI UR5, URZ, 0x1f, UR5 ;  /* 0x0000001f3f057899 */ /* 0x000fe20008011405 */
[----:B------:R-:W-:Y:S01]  /*d580*/  @UP0 ULDC.64 UR12, c[0x0][0x9c8] ;  /* 0x00027200000c0ab9 */ /* 0x000fe20000000a00 */
[----:B------:R-:W-:Y:S02]  /*d590*/  WARPGROUP.DEPBAR.LE gsb0, 0x0 ;  /* 0x00008000000079c5 */ /* 0x000fe40000010000 */
[----:B------:R-:W-:-:S06]  /*d5a0*/  WARPGROUP.ARRIVE ;  /* 0x00000000000079c5 */ /* 0x000fcc0000000000 */
[----:B------:R-:W-:Y:S01]  /*d5b0*/  QGMMA.64x128x32.F32.E4M3.E4M3 R24, R180, gdesc[UR4], R24, gsb0 ;  /* 0x01e00004b4187df3 */ /* 0x000fe20008000818 */
[----:B------:R-:W-:Y:S02]  /*d5c0*/  @UP0 UIMAD UR6, UR5, UR12, URZ ;  /* 0x0000000c050602a4 */ /* 0x000fe4000f8e023f */
[----:B----4-:R-:W-:Y:S02]  /*d5d0*/  @UP0 UIMAD.WIDE.U32 UR4, UR14, UR12, URZ ;  /* 0x0000000c0e0402a5 */ /* 0x010fe4000f8e003f */
[----:B------:R-:W-:Y:S02]  /*d5e0*/  @UP0 UIMAD UR6, UR14, UR13, UR6 ;  /* 0x0000000d0e0602a4 */ /* 0x000fe4000f8e0206 */
[----:B------:R-:W-:Y:S01]  /*d5f0*/  @UP0 USHF.R.S32.HI UR7, URZ, 0x1f, UR57 ;  /* 0x0000001f3f070899 */ /* 0x000fe20008011439 */
[----:B------:R-:W-:Y:S01]  /*d600*/  @UP0 ULDC.64 UR12, c[0x0][0x9d0] ;  /* 0x00027400000c0ab9 */ /* 0x000fe20000000a00 */
[----:B------:R-:W-:Y:S02]  /*d610*/  @UP0 UIADD3 UR5, UR5, UR6, URZ ;  /* 0x0000000605050290 */ /* 0x000fe4000fffe03f */
[----:B------:R-:W-:-:S02]  /*d620*/  @UP0 UIMAD UR6, UR7, UR12, URZ ;  /* 0x0000000c070602a4 */ /* 0x000fc4000f8e023f */
[----:B------:R-:W-:Y:S02]  /*d630*/  @UP0 UIMAD.WIDE.U32 UR4, UR57, UR12, UR4 ;  /* 0x0000000c390402a5 */ /* 0x000fe4000f8e0004 */
[----:B------:R-:W-:-:S04]  /*d640*/  @UP0 UIMAD UR6, UR57, UR13, UR6 ;  /* 0x0000000d390602a4 */ /* 0x000fc8000f8e0206 */
[----:B------:R-:W-:Y:S02]  /*d650*/  @UP0 UIADD3 UR5, UR5, UR6, URZ ;  /* 0x0000000605050290 */ /* 0x000fe4000fffe03f */
[----:B------:R-:W-:-:S04]  /*d660*/  @UP0 ULEA UR6, UP1, UR4, UR10, 0x2 ;  /* 0x0000000a04060291 */ /* 0x000fc8000f82103f */
[----:B------:R-:W-:Y:S02]  /*d670*/  @UP0 ULEA.HI.X UR7, UR4, UR11, UR5, 0x2, UP1 ;  /* 0x0000000b04070291 */ /* 0x000fe400088f1405 */
[----:B------:R-:W-:Y:S01]  /*d680*/  UIADD3 UR4, UR8, 0x200, URZ ;  /* 0x0000020008047890 */ /* 0x000fe2000fffe03f */
[----:B------:R-:W-:-:S03]  /*d690*/  IMAD.U32 R2, RZ, RZ, UR6 ;  /* 0x00000006ff027e24 */ /* 0x000fc6000f8e00ff */
[----:B-1----:R-:W-:Y:S01]  /*d6a0*/  IMAD.U32 R3, RZ, RZ, UR7 ;  /* 0x00000007ff037e24 */ /* 0x002fe2000f8e00ff */
        /* <DEDUP_REMOVED lines=10> */
[----:B0-----:R-:W0:Y:S04]  /*d750*/  SHFL.BFLY PT, R0, R5, 0x2, 0x1f ;  /* 0x0c401f0005007f89 */ /* 0x001e2800000e0000 */
[----:B------:R-:W4:Y:S01]  /*d760*/  SHFL.BFLY PT, R7, R4, 0x2, 0x1f ;  /* 0x0c401f0004077f89 */ /* 0x000f2200000e0000 */
[----:B------:R-:W-:Y:S02]  /*d770*/  WARPGROUP.DEPBAR.LE gsb0, 0x0 ;  /* 0x00008000000079c5 */ /* 0x000fe40000010000 */
[----:B------:R-:W-:-:S06]  /*d780*/  WARPGROUP.ARRIVE ;  /* 0x00000000000079c5 */ /* 0x000fcc0000000000 */
[----:B------:R-:W-:Y:S01]  /*d790*/  QGMMA.64x128x32.F32.E4M3.E4M3 R24, R172, gdesc[UR4], R24, gsb0 ;  /* 0x01e00004ac187df3 */ /* 0x000fe20008000818 */
[----:B------:R-:W-:Y:S01]  /*d7a0*/  UMOV UR6, UR8 ;  /* 0x0000000800067c82 */ /* 0x000fe20008000000 */
[----:B------:R-:W-:Y:S01]  /*d7b0*/  UMOV UR7, 0xc0000010 ;  /* 0xc000001000077882 */ /* 0x000fe20000000000 */
[----:B0-----:R-:W-:Y:S01]  /*d7c0*/  FADD.FTZ R0, R0, R5 ;  /* 0x0000000500007221 */ /* 0x001fe20000010000 */
[----:B----4-:R-:W-:-:S04]  /*d7d0*/  FADD.FTZ R7, R7, R4 ;  /* 0x0000000407077221 */ /* 0x010fc80000010000 */
[----:B-1----:R-:W0:Y:S04]  /*d7e0*/  SHFL.BFLY PT, R3, R0, 0x1, 0x1f ;  /* 0x0c201f0000037f89 */ /* 0x002e2800000e0000 */
[----:B------:R-:W1:Y:S01]  /*d7f0*/  SHFL.BFLY PT, R2, R7, 0x1, 0x1f ;  /* 0x0c201f0007027f89 */ /* 0x000e6200000e0000 */
[----:B0-----:R-:W-:Y:S01]  /*d800*/  FADD.FTZ R9, R0, R3 ;  /* 0x0000000300097221 */ /* 0x001fe20000010000 */
[----:B-1----:R-:W-:-:S04]  /*d810*/  FADD.FTZ R12, R7, R2 ;  /* 0x00000002070c7221 */ /* 0x002fc80000010000 */
[C---:B------:R-:W-:Y:S01]  /*d820*/  FSETP.NE.FTZ.AND P1, PT, R9.reuse, RZ, PT ;  /* 0x000000ff0900720b */ /* 0x040fe20003f35000 */
[----:B------:R-:W-:Y:S01]  /*d830*/  FMUL.FTZ R14, R9, 0.00390625 ;  /* 0x3b800000090e7820 */ /* 0x000fe20000410000 */
[----:B------:R-:W-:Y:S01]  /*d840*/  FMUL.FTZ R15, R12, 0.00390625 ;  /* 0x3b8000000c0f7820 */ /* 0x000fe20000410000 */
[----:B------:R-:W-:-:S03]  /*d850*/  IMAD.MOV.U32 R3, RZ, RZ, RZ ;  /* 0x000000ffff037224 */ /* 0x000fc600078e00ff */
[----:B------:R-:W-:Y:S02]  /*d860*/  FSETP.NE.FTZ.AND P2, PT, R14, RZ, PT ;  /* 0x000000ff0e00720b */ /* 0x000fe40003f55000 */
[----:B------:R-:W-:-:S05]  /*d870*/  FSETP.NE.FTZ.AND P3, PT, R15, RZ, PT ;  /* 0x000000ff0f00720b */ /* 0x000fca0003f75000 */
[----:B------:R-:W-:Y:S01]  /*d880*/  @P1 MUFU.RCP R3, R9 ;  /* 0x0000000900031308 */ /* 0x000fe20000001000 */
[----:B------:R-:W-:Y:S02]  /*d890*/  FSETP.NE.FTZ.AND P1, PT, R12, RZ, PT ;  /* 0x000000ff0c00720b */ /* 0x000fe40003f35000 */
[----:B------:R-:W-:Y:S01]  /*d8a0*/  MOV R7, RZ ;  /* 0x000000ff00077202 */ /* 0x000fe20000000f00 */
[----:B------:R-:W-:Y:S02]  /*d8b0*/  WARPGROUP.DEPBAR.LE gsb0, 0x0 ;  /* 0x00008000000079c5 */ /* 0x000fe40000010000 */
[----:B------:R-:W-:-:S06]  /*d8c0*/  WARPGROUP.ARRIVE ;  /* 0x00000000000079c5 */ /* 0x000fcc0000000000 */
[----:B------:R-:W-:Y:S01]  /*d8d0*/  QGMMA.64x128x32.F32.E4M3.E4M3 R24, R168, gdesc[UR4], R24, gsb0 ;  /* 0x01e00004a8187df3 */ /* 0x000fe20008000818 */
[----:B------:R-:W0:Y:S08]  /*d8e0*/  @P2 MUFU.LG2 R5, R14 ;  /* 0x0000000e00052308 */ /* 0x000e300000000c00 */
[----:B------:R-:W1:Y:S08]  /*d8f0*/  @P3 MUFU.LG2 R8, R15 ;  /* 0x0000000f00083308 */ /* 0x000e700000000c00 */
[----:B------:R-:W4:Y:S01]  /*d900*/  @P1 MUFU.RCP R7, R12 ;  /* 0x0000000c00071308 */ /* 0x000f220000001000 */
[C---:B------:R-:W-:Y:S01]  /*d910*/  @P2 FMUL.FTZ R4, R10.reuse, 0.69314718246459960938 ;  /* 0x3f3172180a042820 */ /* 0x040fe20000410000 */
[----:B------:R-:W-:Y:S01]  /*d920*/  @P3 FMUL.FTZ R19, R10, 0.69314718246459960938 ;  /* 0x3f3172180a133820 */ /* 0x000fe20000410000 */
[----:B0-----:R-:W-:Y:S01]  /*d930*/  @P2 FMUL.FTZ R5, R5, 0.69314718246459960938 ;  /* 0x3f31721805052820 */ /* 0x001fe20000410000 */
        /* <DEDUP_REMOVED lines=10> */
.L_x_2273:
        /* <DEDUP_REMOVED lines=68> */
.L_x_2237:
        /* <DEDUP_REMOVED lines=11> */
[----:B------:R0:W3:Y:S01]  /*ded0*/  LDG.E.CONSTANT R5, desc[UR36][R4.64] ;  /* 0x0000002404057981 */ /* 0x0000e2000c1e9900 */
[C---:B------:R-:W-:Y:S01]  /*dee0*/  LOP3.LUT P0, R3, R7.reuse, 0x3, RZ, 0xc0, !PT ;  /* 0x0000000307037812 */ /* 0x040fe2000780c0ff */
[----:B------:R-:W-:Y:S01]  /*def0*/  VIADD R7, R7, 0xffffff80 ;  /* 0xffffff8007077836 */ /* 0x000fe20000000000 */
[----:B------:R-:W1:Y:S01]  /*df00*/  S2UR UR12, SR_CTAID.Z ;  /* 0x00000000000c79c3 */ /* 0x000e620000002700 */
[----:B------:R-:W-:Y:S01]  /*df10*/  UIMAD.WIDE.U32 UR4, UR57, UR8, URZ ;  /* 0x00000008390472a5 */ /* 0x000fe2000f8e003f */
[----:B------:R-:W-:Y:S01]  /*df20*/  ISETP.EQ.OR P0, PT, R3, 0x3, !P0 ;  /* 0x000000030300780c */ /* 0x000fe20004702670 */
[----:B------:R-:W-:Y:S01]  /*df30*/  UIMAD UR6, UR7, UR8, URZ ;  /* 0x00000008070672a4 */ /* 0x000fe2000f8e023f */
[----:B------:R-:W-:Y:S01]  /*df40*/  BSSY B0, `(.L_x_2275) ;  /* 0x0000192000007945 */ /* 0x000fe20003800000 */
[----:B------:R-:W-:Y:S01]  /*df50*/  UIMAD UR8, UR7, UR10, URZ ;  /* 0x0000000a070872a4 */ /* 0x000fe2000f8e023f */
[----:B------:R-:W-:Y:S01]  /*df60*/  SEL R6, R24, R25, P0 ;  /* 0x0000001918067207 */ /* 0x000fe20000000000 */
[----:B------:R-:W-:Y:S01]  /*df70*/  UIMAD UR9, UR57, UR9, UR6 ;  /* 0x00000009390972a4 */ /* 0x000fe2000f8e0206 */
[----:B0-----:R-:W-:Y:S01]  /*df80*/  SHF.R.S32.HI R4, RZ, 0x1f, R7 ;  /* 0x0000001fff047819 */ /* 0x001fe20000011407 */
[----:B------:R-:W-:Y:S01]  /*df90*/  UIMAD.WIDE.U32 UR6, UR57, UR10, URZ ;  /* 0x0000000a390672a5 */ /* 0x000fe2000f8e003f */
[----:B------:R-:W-:Y:S01]  /*dfa0*/  SEL R9, R25, R24, P0 ;  /* 0x0000001819097207 */ /* 0x000fe20000000000 */
[----:B------:R-:W-:Y:S01]  /*dfb0*/  UIADD3 UR9, UR5, UR9, URZ ;  /* 0x0000000905097290 */ /* 0x000fe2000fffe03f */
[----:B------:R-:W-:Y:S01]  /*dfc0*/  LEA.HI R3, R4, R7, RZ, 0x7 ;  /* 0x0000000704037211 */ /* 0x000fe200078f38ff */
[----:B------:R-:W-:Y:S01]  /*dfd0*/  UIMAD UR8, UR57, UR11, UR8 ;  /* 0x0000000b390872a4 */ /* 0x000fe2000f8e0208 */
[----:B------:R-:W-:-:S02]  /*dfe0*/  SEL R24, R48, R49, P0 ;  /* 0x0000003130187207 */ /* 0x000fc40000000000 */
[----:B------:R-:W-:Y:S01]  /*dff0*/  SEL R21, R49, R48, P0 ;  /* 0x0000003031157207 */ /* 0x000fe20000000000 */
[----:B------:R-:W-:Y:S01]  /*e000*/  UIADD3 UR8, UR7, UR8, URZ ;  /* 0x0000000807087290 */ /* 0x000fe2000fffe03f */
[----:B------:R-:W-:Y:S02]  /*e010*/  SEL R20, R80, R81, P0 ;  /* 0x0000005150147207 */ /* 0x000fe40000000000 */
[----:B------:R-:W-:Y:S02]  /*e020*/  SEL R91, R81, R80, P0 ;  /* 0x00000050515b7207 */ /* 0x000fe40000000000 */
[----:B------:R-:W-:Y:S02]  /*e030*/  SEL R48, R26, R27, P0 ;  /* 0x0000001b1a307207 */ /* 0x000fe40000000000 */
[----:B------:R-:W-:Y:S01]  /*e040*/  SEL R81, R27, R26, P0 ;  /* 0x0000001a1b517207 */ /* 0x000fe20000000000 */
[----:B-1----:R-:W-:Y:S01]  /*e050*/  USHF.R.S32.HI UR13, URZ, 0x1f, UR12 ;  /* 0x0000001f3f0d7899 */ /* 0x002fe2000801140c */
[----:B------:R-:W-:Y:S01]  /*e060*/  LOP3.LUT R26, R3, 0xffffff80, RZ, 0xc0, !PT ;  /* 0xffffff80031a7812 */ /* 0x000fe200078ec0ff */
[----:B------:R-:W0:Y:S01]  /*e070*/  S2UR UR12, SR_CTAID.Z ;  /* 0x00000000000c79c3 */ /* 0x000e220000002700 */
        /* <DEDUP_REMOVED lines=10> */
[----:B------:R-:W-:Y:S01]  /*e120*/  IMAD.IADD R66, R7, 0x1, -R26 ;  /* 0x0000000107427824 */ /* 0x000fe200078e0a1a */
[----:B------:R-:W-:Y:S02]  /*e130*/  SEL R102, R36, R37, P0 ;  /* 0x0000002524667207 */ /* 0x000fe40000000000 */
[----:B------:R-:W-:Y:S02]  /*e140*/  SEL R109, R37, R36, P0 ;  /* 0x00000024256d7207 */ /* 0x000fe40000000000 */
[----:B------:R-:W-:-:S02]  /*e150*/  SHF.R.S32.HI R13, RZ, 0x1f, R66 ;  /* 0x0000001fff0d7819 */ /* 0x000fc40000011442 */
[----:B------:R-:W-:Y:S02]  /*e160*/  SEL R36, R74, R75, P0 ;  /* 0x0000004b4a247207 */ /* 0x000fe40000000000 */
[----:B------:R-:W-:Y:S02]  /*e170*/  SEL R41, R75, R74, P0 ;  /* 0x0000004a4b297207 */ /* 0x000fe40000000000 */
[----:B------:R-:W1:Y:S01]  /*e180*/  S2R R75, SR_CTAID.X ;  /* 0x00000000004b7919 */ /* 0x000e620000002500 */
[----:B------:R-:W-:Y:S02]  /*e190*/  LEA.HI R4, R4, R7, RZ, 0x2 ;  /* 0x0000000704047211 */ /* 0x000fe400078f10ff */
[----:B------:R-:W-:Y:S02]  /*e1a0*/  LEA.HI R19, R13, R66, RZ, 0x2 ;  /* 0x000000420d137211 */ /* 0x000fe400078f10ff */
[----:B------:R-:W-:Y:S02]  /*e1b0*/  SEL R12, R30, R31, P0 ;  /* 0x0000001f1e0c7207 */ /* 0x000fe40000000000 */
[----:B------:R-:W-:-:S02]  /*e1c0*/  SEL R89, R31, R30, P0 ;  /* 0x0000001e1f597207 */ /* 0x000fc40000000000 */
[----:B------:R-:W-:Y:S02]  /*e1d0*/  LOP3.LUT R30, R4, 0xfffffffc, RZ, 0xc0, !PT ;  /* 0xfffffffc041e7812 */ /* 0x000fe400078ec0ff */
[--C-:B------:R-:W-:Y:S02]  /*e1e0*/  SHF.R.S32.HI R4, RZ, 0x2, R19.reuse ;  /* 0x00000002ff047819 */ /* 0x100fe40000011413 */
[----:B------:R-:W-:Y:S01]  /*e1f0*/  SHF.R.S32.HI R25, RZ, 0x1f, R19 ;  /* 0x0000001fff197819 */ /* 0x000fe20000011413 */
[----:B------:R-:W-:Y:S01]  /*e200*/  IMAD.IADD R30, R7, 0x1, -R30 ;  /* 0x00000001071e7824 */ /* 0x000fe200078e0a1e */
[----:B------:R-:W-:Y:S02]  /*e210*/  SHF.R.S32.HI R26, RZ, 0x7, R3 ;  /* 0x00000007ff1a7819 */ /* 0x000fe40000011403 */
[----:B------:R-:W-:Y:S02]  /*e220*/  LEA.HI R25, R25, R4, RZ, 0x3 ;  /* 0x0000000419197211 */ /* 0x000fe400078f18ff */
[----:B------:R-:W-:-:S02]  /*e230*/  LEA.HI R3, R3, R26, RZ, 0x1 ;  /* 0x0000001a03037211 */ /* 0x000fc400078f08ff */
[----:B------:R-:W-:Y:S02]  /*e240*/  LOP3.LUT R25, R25, 0xfffffff8, RZ, 0xc0, !PT ;  /* 0xfffffff819197812 */ /* 0x000fe400078ec0ff */
[----:B------:R-:W-:Y:S02]  /*e250*/  LEA.HI R13, R13, R66, RZ, 0x5 ;  /* 0x000000420d0d7211 */ /* 0x000fe400078f28ff */
[----:B------:R-:W-:Y:S01]  /*e260*/  LOP3.LUT R3, R3, 0x3fffffe, RZ, 0xc0, !PT ;  /* 0x03fffffe03037812 */ /* 0x000fe200078ec0ff */
[----:B------:R-:W-:Y:S01]  /*e270*/  IMAD.IADD R4, R4, 0x1, -R25 ;  /* 0x0000000104047824 */ /* 0x000fe200078e0a19 */
[----:B------:R-:W-:Y:S02]  /*e280*/  SHF.R.S32.HI R13, RZ, 0x5, R13 ;  /* 0x00000005ff0d7819 */ /* 0x000fe4000001140d */
[----:B------:R-:W-:Y:S01]  /*e290*/  LEA.HI R7, R30, R30, RZ, 0x1 ;  /* 0x0000001e1e077211 */ /* 0x000fe200078f08ff */
[----:B------:R-:W-:Y:S01]  /*e2a0*/  IMAD.IADD R3, R26, 0x1, -R3 ;  /* 0x000000011a037824 */ /* 0x000fe200078e0a03 */
[----:B------:R-:W-:Y:S01]  /*e2b0*/  SEL R92, R68, R69, P0 ;  /* 0x00000045445c7207 */ /* 0x000fe20000000000 */
[----:B------:R-:W-:Y:S01]  /*e2c0*/  IMAD R4, R13, 0x10, R4 ;  /* 0x000000100d047824 */ /* 0x000fe200078e0204 */
[----:B------:R-:W-:-:S02]  /*e2d0*/  SEL R99, R69, R68, P0 ;  /* 0x0000004445637207 */ /* 0x000fc40000000000 */
[----:B------:R-:W-:Y:S01]  /*e2e0*/  SEL R68, R72, R73, P0 ;  /* 0x0000004948447207 */ /* 0x000fe20000000000 */
[----:B------:R-:W-:Y:S01]  /*e2f0*/  IMAD R3, R3, 0x40, R4 ;  /* 0x0000004003037824 */ /* 0x000fe200078e0204 */
[----:B------:R-:W-:Y:S02]  /*e300*/  SEL R69, R73, R72, P0 ;  /* 0x0000004849457207 */ /* 0x000fe40000000000 */
[----:B------:R-:W-:Y:S02]  /*e310*/  SEL R72, R84, R85, P0 ;  /* 0x0000005554487207 */ /* 0x000fe40000000000 */
[----:B------:R-:W-:Y:S02]  /*e320*/  SEL R93, R85, R84, P0 ;  /* 0x00000054555d7207 */ /* 0x000fe40000000000 */
[----:B------:R-:W-:Y:S02]  /*e330*/  LOP3.LUT R7, R7, 0x1ffffffe, RZ, 0xc0, !PT ;  /* 0x1ffffffe07077812 */ /* 0x000fe400078ec0ff */
[----:B------:R-:W-:-:S02]  /*e340*/  SEL R18, R38, R39, P0 ;  /* 0x0000002726127207 */ /* 0x000fc40000000000 */
[----:B------:R-:W-:Y:S02]  /*e350*/  SEL R85, R39, R38, P0 ;  /* 0x0000002627557207 */ /* 0x000fe40000000000 */
[----:B--2---:R-:W-:Y:S02]  /*e360*/  SEL R16, R82, R83, P0 ;  /* 0x0000005352107207 */ /* 0x004fe40000000000 */
[----:B------:R-:W-:Y:S02]  /*e370*/  SEL R39, R83, R82, P0 ;  /* 0x0000005253277207 */ /* 0x000fe40000000000 */
[----:B------:R-:W2:Y:S01]  /*e380*/  LDC R82, c[0x0][0xbe8] ;  /* 0x0002fa00ff527b82 */ /* 0x000ea20000000800 */
[----:B------:R-:W-:Y:S02]  /*e390*/  IADD3 R30, R30, -R7, RZ ;  /* 0x800000071e1e7210 */ /* 0x000fe40007ffe0ff */
[----:B------:R-:W-:Y:S02]  /*e3a0*/  SEL R8, R86, R87, P0 ;  /* 0x0000005756087207 */ /* 0x000fe40000000000 */
[----:B------:R-:W-:Y:S01]  /*e3b0*/  SEL R90, R64, R65, P0 ;  /* 0x00000041405a7207 */ /* 0x000fe20000000000 */
[----:B------:R-:W-:Y:S01]  /*e3c0*/  IMAD R4, R30, 0x8, R3 ;  /* 0x000000081e047824 */ /* 0x000fe200078e0203 */
[----:B------:R-:W-:-:S02]  /*e3d0*/  SEL R97, R65, R64, P0 ;  /* 0x0000004041617207 */ /* 0x000fc40000000000 */
[----:B------:R-:W-:Y:S02]  /*e3e0*/  SEL R87, R87, R86, P0 ;  /* 0x0000005657577207 */ /* 0x000fe40000000000 */
[----:B------:R-:W-:Y:S02]  /*e3f0*/  SEL R64, R42, R43, P0 ;  /* 0x0000002b2a407207 */ /* 0x000fe40000000000 */
[----:B------:R-:W-:Y:S02]  /*e400*/  SEL R11, R43, R42, P0 ;  /* 0x0000002a2b0b7207 */ /* 0x000fe40000000000 */
[----:B------:R-:W-:Y:S02]  /*e410*/  SEL R38, R70, R71, P0 ;  /* 0x0000004746267207 */ /* 0x000fe40000000000 */
[----:B------:R-:W-:Y:S01]  /*e420*/  SEL R43, R71, R70, P0 ;  /* 0x00000046472b7207 */ /* 0x000fe20000000000 */
[C---:B-1----:R-:W-:Y:S01]  /*e430*/  IMAD R70, R75.reuse, 0x80, R3 ;  /* 0x000000804b467824 */ /* 0x042fe200078e0203 */
[----:B------:R-:W-:Y:S01]  /*e440*/  SEL R10, R54, R55, P0 ;  /* 0x00000037360a7207 */ /* 0x000fe20000000000 */
[----:B------:R-:W-:Y:S01]  /*e450*/  IMAD R75, R75, 0x80, R4 ;  /* 0x000000804b4b7824 */ /* 0x000fe200078e0204 */
[----:B------:R-:W-:-:S02]  /*e460*/  SEL R14, R32, R33, P0 ;  /* 0x00000021200e7207 */ /* 0x000fc40000000000 */
[----:B------:R-:W-:Y:S01]  /*e470*/  SEL R15, R33, R32, P0 ;  /* 0x00000020210f7207 */ /* 0x000fe20000000000 */
[----:B------:R-:W-:Y:S01]  /*e480*/  IMAD.U32 R32, RZ, RZ, UR4 ;  /* 0x00000004ff207e24 */ /* 0x000fe2000f8e00ff */
[----:B------:R-:W-:Y:S01]  /*e490*/  SEL R61, R55, R54, P0 ;  /* 0x00000036373d7207 */ /* 0x000fe20000000000 */
[----:B------:R-:W1:Y:S01]  /*e4a0*/  S2UR UR4, SR_CTAID.Y ;  /* 0x00000000000479c3 */ /* 0x000e620000002600 */
[----:B------:R-:W-:Y:S01]  /*e4b0*/  SEL R94, R56, R57, P0 ;  /* 0x00000039385e7207 */ /* 0x000fe20000000000 */
[----:B------:R-:W-:Y:S01]  /*e4c0*/  IMAD.U32 R33, RZ, RZ, UR5 ;  /* 0x00000005ff217e24 */ /* 0x000fe2000f8e00ff */
[----:B------:R-:W-:Y:S01]  /*e4d0*/  SEL R101, R57, R56, P0 ;  /* 0x0000003839657207 */ /* 0x000fe20000000000 */
[----:B------:R-:W-:Y:S01]  /*e4e0*/  IMAD.U32 R33, RZ, RZ, UR9 ;  /* 0x00000009ff217e24 */ /* 0x000fe2000f8e00ff */
[----:B------:R-:W-:Y:S02]  /*e4f0*/  LOP3.LUT R19, R19, 0x7ffffffc, RZ, 0xc0, !PT ;  /* 0x7ffffffc13137812 */ /* 0x000fe400078ec0ff */
[----:B------:R-:W-:-:S02]  /*e500*/  SEL R100, R44, R45, P0 ;  /* 0x0000002d2c647207 */ /* 0x000fc40000000000 */
[----:B------:R-:W-:Y:S01]  /*e510*/  SEL R107, R45, R44, P0 ;  /* 0x0000002c2d6b7207 */ /* 0x000fe20000000000 */
[----:B------:R-:W-:Y:S01]  /*e520*/  IMAD.U32 R45, RZ, RZ, UR7 ;  /* 0x00000007ff2d7e24 */ /* 0x000fe2000f8e00ff */
[----:B------:R-:W-:Y:S01]  /*e530*/  SEL R98, R52, R53, P0 ;  /* 0x0000003534627207 */ /* 0x000fe20000000000 */
[----:B------:R-:W-:Y:S01]  /*e540*/  IMAD.U32 R44, RZ, RZ, UR6 ;  /* 0x00000006ff2c7e24 */ /* 0x000fe2000f8e00ff */
[----:B------:R-:W-:Y:S01]  /*e550*/  SEL R105, R53, R52, P0 ;  /* 0x0000003435697207 */ /* 0x000fe20000000000 */
[----:B------:R-:W-:Y:S01]  /*e560*/  IMAD.U32 R45, RZ, RZ, UR8 ;  /* 0x00000008ff2d7e24 */ /* 0x000fe2000f8e00ff */
[C---:B------:R-:W-:Y:S01]  /*e570*/  LOP3.LUT P1, RZ, R66.reuse, 0x3, RZ, 0xc0, !PT ;  /* 0x0000000342ff7812 */ /* 0x040fe2000782c0ff */
[----:B------:R-:W-:Y:S01]  /*e580*/  IMAD.IADD R66, R66, 0x1, -R19 ;  /* 0x0000000142427824 */ /* 0x000fe200078e0a13 */
[----:B------:R-:W-:Y:S01]  /*e590*/  SEL R88, R76, R77, P0 ;  /* 0x0000004d4c587207 */ /* 0x000fe20000000000 */
[----:B------:R-:W-:Y:S01]  /*e5a0*/  ULDC.64 UR6, c[0x0][0xb48] ;  /* 0x0002d20000067ab9 */ /* 0x000fe20000000a00 */
[----:B------:R-:W-:Y:S01]  /*e5b0*/  SEL R95, R77, R76, P0 ;  /* 0x0000004c4d5f7207 */ /* 0x000fe20000000000 */
[----:B------:R-:W-:Y:S01]  /*e5c0*/  ULDC.64 UR8, c[0x0][0xb28] ;  /* 0x0002ca0000087ab9 */ /* 0x000fe20000000a00 */
[----:B------:R-:W-:-:S02]  /*e5d0*/  SEL R52, R34, R35, P0 ;  /* 0x0000002322347207 */ /* 0x000fc40000000000 */
[----:B------:R-:W-:Y:S02]  /*e5e0*/  SEL R77, R35, R34, P0 ;  /* 0x00000022234d7207 */ /* 0x000fe40000000000 */
[----:B------:R-:W-:Y:S02]  /*e5f0*/  SEL R56, R50, R51, P0 ;  /* 0x0000003332387207 */ /* 0x000fe40000000000 */
[----:B------:R-:W-:Y:S02]  /*e600*/  SEL R65, R51, R50, P0 ;  /* 0x0000003233417207 */ /* 0x000fe40000000000 */
[----:B------:R-:W-:Y:S02]  /*e610*/  SEL R46, R58, R59, P0 ;  /* 0x0000003b3a2e7207 */ /* 0x000fe40000000000 */
[----:B------:R-:W-:Y:S02]  /*e620*/  SEL R57, R59, R58, P0 ;  /* 0x0000003a3b397207 */ /* 0x000fe40000000000 */
[----:B--2---:R-:W-:-:S02]  /*e630*/  ISETP.NE.AND P2, PT, R82, 0x1, PT ;  /* 0x000000015200780c */ /* 0x004fc40003f45270 */
[----:B------:R-:W-:Y:S02]  /*e640*/  SEL R42, R62, R63, P0 ;  /* 0x0000003f3e2a7207 */ /* 0x000fe40000000000 */
[----:B------:R-:W-:Y:S02]  /*e650*/  SEL R28, R78, R79, P0 ;  /* 0x0000004f4e1c7207 */ /* 0x000fe40000000000 */
[----:B------:R-:W-:Y:S02]  /*e660*/  SEL R55, R63, R62, P0 ;  /* 0x0000003e3f377207 */ /* 0x000fe40000000000 */
[----:B------:R-:W-:-:S05]  /*e670*/  SEL R37, R79, R78, P0 ;  /* 0x0000004e4f257207 */ /* 0x000fca0000000000 */
[----:B------:R-:W2:Y:S01]  /*e680*/  @P2 LDC R76, c[0x0][0xbec] ;  /* 0x0002fb00ff4c2b82 */ /* 0x000ea20000000800 */
[----:B---3--:R3:W-:Y:S04]  /*e690*/  SHFL.IDX PT, R49, R12, R5, 0x1c1f ;  /* 0x001c1f050c317589 */ /* 0x0087e800000e0000 */
[----:B------:R-:W-:Y:S04]  /*e6a0*/  SHFL.IDX PT, R3, R8, R5, 0x1c1f ;  /* 0x001c1f0508037589 */ /* 0x000fe800000e0000 */
[----:B------:R-:W-:Y:S01]  /*e6b0*/  SHFL.IDX PT, R6, R6, R5, 0x1c1f ;  /* 0x001c1f0506067589 */ /* 0x000fe200000e0000 */
[----:B---3--:R-:W-:-:S03]  /*e6c0*/  LOP3.LUT R12, R5, 0x2, RZ, 0x3c, !PT ;  /* 0x00000002050c7812 */ /* 0x008fc600078e3cff */
[----:B------:R-:W-:Y:S04]  /*e6d0*/  SHFL.IDX PT, R54, R10, R5, 0x1c1f ;  /* 0x001c1f050a367589 */ /* 0x000fe800000e0000 */
[----:B------:R3:W-:Y:S04]  /*e6e0*/  SHFL.IDX PT, R8, R87, R12, 0x1c1f ;  /* 0x001c1f0c57087589 */ /* 0x0007e800000e0000 */
[----:B------:R-:W-:Y:S04]  /*e6f0*/  SHFL.IDX PT, R9, R9, R12, 0x1c1f ;  /* 0x001c1f0c09097589 */ /* 0x000fe800000e0000 */
[----:B------:R-:W-:Y:S01]  /*e700*/  SHFL.IDX PT, R7, R104, R5, 0x1c1f ;  /* 0x001c1f0568077589 */ /* 0x000fe200000e0000 */
[----:B---3--:R-:W0:Y:S03]  /*e710*/  LDC.64 R86, c[0x0][0xb40] ;  /* 0x0002d000ff567b82 */ /* 0x008e260000000a00 */
        /* <DEDUP_REMOVED lines=22> */
[----:B------:R5:W-:Y:S04]  /*e880*/  SHFL.IDX PT, R51, R90, R5, 0x1c1f ;  /* 0x001c1f055a337589 */ /* 0x000be800000e0000 */
[----:B------:R-:W-:Y:S04]  /*e890*/  SHFL.IDX PT, R58, R97, R12, 0x1c1f ;  /* 0x001c1f0c613a7589 */ /* 0x000fe800000e0000 */
[----:B------:R-:W-:Y:S01]  /*e8a0*/  SHFL.IDX PT, R68, R68, R5, 0x1c1f ;  /* 0x001c1f0544447589 */ /* 0x000fe200000e0000 */
[----:B-----5:R-:W5:Y:S03]  /*e8b0*/  @P2 LDC R90, c[0x0][0xbec] ;  /* 0x0002fb00ff5a2b82 */ /* 0x020f660000000800 */
[----:B------:R-:W-:Y:S04]  /*e8c0*/  SHFL.IDX PT, R69, R69, R12, 0x1c1f ;  /* 0x001c1f0c45457589 */ /* 0x000fe800000e0000 */
[----:B------:R1:W-:Y:S04]  /*e8d0*/  SHFL.IDX PT, R63, R88, R5, 0x1c1f ;  /* 0x001c1f05583f7589 */ /* 0x0003e800000e0000 */
[----:B------:R-:W-:Y:S04]  /*e8e0*/  SHFL.IDX PT, R35, R92, R5, 0x1c1f ;  /* 0x001c1f055c237589 */ /* 0x000fe800000e0000 */
[----:B------:R-:W-:Y:S01]  /*e8f0*/  SHFL.IDX PT, R50, R72, R5, 0x1c1f ;  /* 0x001c1f0548327589 */ /* 0x000fe200000e0000 */
[----:B-1----:R-:W1:Y:S03]  /*e900*/  LDC R88, c[0x0][0xc50] ;  /* 0x00031400ff587b82 */ /* 0x002e660000000800 */
[----:B------:R-:W-:Y:S04]  /*e910*/  SHFL.IDX PT, R48, R48, R5, 0x1c1f ;  /* 0x001c1f0530307589 */ /* 0x000fe800000e0000 */
[----:B------:R-:W-:Y:S01]  /*e920*/  SHFL.IDX PT, R52, R52, R5, 0x1c1f ;  /* 0x001c1f0534347589 */ /* 0x000fe200000e0000 */
[----:B-----5:R-:W-:-:S03]  /*e930*/  @P2 IMAD.HI.U32 R90, R75, R90, RZ ;  /* 0x0000005a4b5a2227 */ /* 0x020fc600078e00ff */
        /* <DEDUP_REMOVED lines=10> */
[----:B------:R-:W2:Y:S01]  /*e9e0*/  SHFL.IDX PT, R62, R99, R12, 0x1c1f ;  /* 0x001c1f0c633e7589 */ /* 0x000ea200000e0000 */
[----:B0-----:R-:W-:-:S03]  /*e9f0*/  SEL R28, R30, R31, P0 ;  /* 0x0000001f1e1c7207 */ /* 0x001fc60000000000 */
[----:B------:R-:W0:Y:S01]  /*ea00*/  SHFL.IDX PT, R72, R95, R12, 0x1c1f ;  /* 0x001c1f0c5f487589 */ /* 0x000e2200000e0000 */
[----:B------:R-:W-:Y:S02]  /*ea10*/  SEL R30, R31, R30, P0 ;  /* 0x0000001e1f1e7207 */ /* 0x000fe40000000000 */
[----:B-----5:R-:W-:Y:S01]  /*ea20*/  SEL R5, R3, R8, P0 ;  /* 0x0000000803057207 */ /* 0x020fe20000000000 */
[----:B------:R-:W-:Y:S01]  /*ea30*/  SHFL.IDX PT, R79, R93, R12, 0x1c1f ;  /* 0x001c1f0c5d4f7589 */ /* 0x000fe200000e0000 */
[----:B------:R-:W-:Y:S02]  /*ea40*/  SEL R3, R8, R3, P0 ;  /* 0x0000000308037207 */ /* 0x000fe40000000000 */
[----:B------:R-:W-:Y:S01]  /*ea50*/  SEL R8, R6, R9, P0 ;  /* 0x0000000906087207 */ /* 0x000fe20000000000 */
[----:B------:R-:W5:Y:S01]  /*ea60*/  SHFL.IDX PT, R74, R91, R12, 0x1c1f ;  /* 0x001c1f0c5b4a7589 */ /* 0x000f6200000e0000 */
[----:B------:R-:W-:Y:S02]  /*ea70*/  SEL R6, R9, R6, P0 ;  /* 0x0000000609067207 */ /* 0x000fe40000000000 */
[----:B------:R-:W-:Y:S01]  /*ea80*/  SEL R9, R7, R10, P0 ;  /* 0x0000000a07097207 */ /* 0x000fe20000000000 */
[----:B------:R4:W-:Y:S01]  /*ea90*/  SHFL.IDX PT, R78, R89, R12, 0x1c1f ;  /* 0x001c1f0c594e7589 */ /* 0x0009e200000e0000 */
[----:B------:R-:W-:-:S02]  /*eaa0*/  SEL R7, R10, R7, P0 ;  /* 0x000000070a077207 */ /* 0x000fc40000000000 */
[----:B------:R-:W-:Y:S01]  /*eab0*/  SEL R10, R14, R15, P0 ;  /* 0x0000000f0e0a7207 */ /* 0x000fe20000000000 */
[----:B------:R-:W5:Y:S01]  /*eac0*/  SHFL.IDX PT, R81, R81, R12, 0x1c1f ;  /* 0x001c1f0c51517589 */ /* 0x000f6200000e0000 */
[----:B------:R-:W-:Y:S02]  /*ead0*/  SEL R14, R15, R14, P0 ;  /* 0x0000000e0f0e7207 */ /* 0x000fe40000000000 */
[----:B------:R-:W-:Y:S01]  /*eae0*/  SEL R15, R18, R13, P0 ;  /* 0x0000000d120f7207 */ /* 0x000fe20000000000 */
[----:B------:R1:W5:Y:S01]  /*eaf0*/  SHFL.IDX PT, R83, R77, R12, 0x1c1f ;  /* 0x001c1f0c4d537589 */ /* 0x00036200000e0000 */
[----:B---3--:R-:W-:Y:S01]  /*eb00*/  SEL R31, R34, R27, P0 ;  /* 0x0000001b221f7207 */ /* 0x008fe20000000000 */
[----:B----4-:R-:W3:Y:S02]  /*eb10*/  @P2 LDC R89, c[0x0][0xbf0] ;  /* 0x0002fc00ff592b82 */ /* 0x010ee40000000800 */
[----:B------:R4:W-:Y:S04]  /*eb20*/  SHFL.IDX PT, R67, R29, R12, 0x1c1f ;  /* 0x001c1f0c1d437589 */ /* 0x0009e800000e0000 */
[----:B------:R0:W-:Y:S02]  /*eb30*/  SHFL.IDX PT, R71, R11, R12, 0x1c1f ;  /* 0x001c1f0c0b477589 */ /* 0x0001e400000e0000 */
[----:B-1----:R-:W1:Y:S02]  /*eb40*/  @P2 LDC R77, c[0x0][0xbf0] ;  /* 0x0002fc00ff4d2b82 */ /* 0x002e640000000800 */
[----:B------:R-:W-:Y:S01]  /*eb50*/  SHFL.IDX PT, R61, R61, R12, 0x1c1f ;  /* 0x001c1f0c3d3d7589 */ /* 0x000fe200000e0000 */
[----:B----4-:R-:W-:Y:S01]  /*eb60*/  SEL R29, R27, R34, P0 ;  /* 0x000000221b1d7207 */ /* 0x010fe20000000000 */
[----:B------:R-:W-:-:S02]  /*eb70*/  IMAD R34, R84, UR13, RZ ;  /* 0x0000000d54227c24 */ /* 0x000fc4000f8e02ff */
[----:B------:R-:W-:Y:S01]  /*eb80*/  SHFL.IDX PT, R65, R65, R12, 0x1c1f ;  /* 0x001c1f0c41417589 */ /* 0x000fe200000e0000 */
[----:B--2---:R-:W-:Y:S02]  /*eb90*/  SEL R27, R62, R35, P0 ;  /* 0x000000233e1b7207 */ /* 0x004fe40000000000 */
[----:B0-----:R-:W-:Y:S01]  /*eba0*/  SEL R11, R13, R18, P0 ;  /* 0x000000120d0b7207 */ /* 0x001fe20000000000 */
[----:B------:R-:W-:Y:S01]  /*ebb0*/  SHFL.IDX PT, R55, R55, R12, 0x1c1f ;  /* 0x001c1f0c37377589 */ /* 0x000fe200000e0000 */
[----:B------:R-:W-:Y:S02]  /*ebc0*/  SEL R13, R19, R20, P0 ;  /* 0x00000014130d7207 */ /* 0x000fe40000000000 */
[----:B------:R-:W-:Y:S01]  /*ebd0*/  SEL R18, R51, R58, P0 ;  /* 0x0000003a33127207 */ /* 0x000fe20000000000 */
        /* <DEDUP_REMOVED lines=19> */
[----:B------:R-:W-:Y:S01]  /*ed10*/  IMAD R69, RZ, RZ, -UR57 ;  /* 0x80000039ff457e24 */ /* 0x000fe2000f8e02ff */
[----:B------:R-:W-:Y:S01]  /*ed20*/  SEL R33, R63, R72, P0 ;  /* 0x000000483f217207 */ /* 0x000fe20000000000 */
[----:B------:R-:W-:Y:S01]  /*ed30*/  IMAD R68, R86, UR13, RZ ;  /* 0x0000000d56447c24 */ /* 0x000fe2000f8e02ff */
[----:B------:R-:W-:Y:S01]  /*ed40*/  SEL R35, R72, R63, P0 ;  /* 0x0000003f48237207 */ /* 0x000fe20000000000 */
[----:B------:R-:W-:Y:S01]  /*ed50*/  IMAD R85, R88, R69, UR4 ;  /* 0x0000000458557e24 */ /* 0x000fe2000f8e0245 */
[----:B------:R-:W-:Y:S01]  /*ed60*/  ULDC.64 UR4, c[0x0][0xbe0] ;  /* 0x0002f80000047ab9 */ /* 0x000fe20000000a00 */
[----:B------:R-:W-:-:S02]  /*ed70*/  IMAD R63, R87, UR12, R68 ;  /* 0x0000000c573f7c24 */ /* 0x000fc4000f8e0244 */
[----:B------:R-:W-:Y:S01]  /*ed80*/  @P2 IMAD.HI.U32 R62, R75, R76, RZ ;  /* 0x0000004c4b3e2227 */ /* 0x000fe200078e00ff */
[----:B------:R-:W-:-:S03]  /*ed90*/  SHF.R.S32.HI R72, RZ, 0x1f, R85 ;  /* 0x0000001fff487819 */ /* 0x000fc60000011455 */
[----:B------:R-:W-:Y:S02]  /*eda0*/  IMAD.IADD R63, R45, 0x1, R63 ;  /* 0x000000012d3f7824 */ /* 0x000fe400078e023f */
[----:B------:R-:W-:Y:S02]  /*edb0*/  IMAD R45, R72, UR4, RZ ;  /* 0x00000004482d7c24 */ /* 0x000fe4000f8e02ff */
[----:B------:R-:W-:Y:S02]  /*edc0*/  IMAD.IADD R59, R59, 0x1, R51 ;  /* 0x000000013b3b7824 */ /* 0x000fe400078e0233 */
[----:B------:R-:W-:Y:S01]  /*edd0*/  IMAD.MOV.U32 R51, RZ, RZ, R75 ;  /* 0x000000ffff337224 */ /* 0x000fe200078e004b */
[----:B-1----:R-:W-:Y:S01]  /*ede0*/  @P2 SHF.R.U32.HI R51, RZ, R77, R62 ;  /* 0x0000004dff332219 */ /* 0x002fe2000001163e */
[----:B------:R-:W-:Y:S02]  /*edf0*/  IMAD.MOV.U32 R62, RZ, RZ, R44 ;  /* 0x000000ffff3e7224 */ /* 0x000fe400078e002c */
[----:B------:R-:W-:-:S02]  /*ee00*/  IMAD R68, R85, UR5, R45 ;  /* 0x0000000555447c24 */ /* 0x000fc4000f8e022d */
[----:B------:R-:W-:Y:S01]  /*ee10*/  IMAD.MOV.U32 R69, RZ, RZ, R75 ;  /* 0x000000ffff457224 */ /* 0x000fe200078e004b */
[----:B---3--:R-:W-:Y:S01]  /*ee20*/  @P2 SHF.R.U32.HI R69, RZ, R89, R90 ;  /* 0x00000059ff452219 */ /* 0x008fe2000001165a */
        /* <DEDUP_REMOVED lines=29> */
[----:B-----5:R-:W-:Y:S01]  /*f000*/  SEL R62, R74, R73, P0 ;  /* 0x000000494a3e7207 */ /* 0x020fe20000000000 */
[----:B------:R-:W-:Y:S01]  /*f010*/  IMAD.WIDE.U32 R68, R63, UR8, R58 ;  /* 0x000000083f447c25 */ /* 0x000fe2000f8e003a */
[----:B------:R-:W-:Y:S01]  /*f020*/  SEL R58, R73, R74, P0 ;  /* 0x0000004a493a7207 */ /* 0x000fe20000000000 */
[----:B------:R-:W-:Y:S01]  /*f030*/  ULDC.64 UR8, c[0x0][0xb00] ;  /* 0x0002c00000087ab9 */ /* 0x000fe20000000a00 */
[C---:B------:R-:W-:Y:S01]  /*f040*/  LEA R73, P2, R44.reuse, UR6, 0x2 ;  /* 0x000000062c497c11 */ /* 0x040fe2000f8410ff */
[----:B------:R-:W-:Y:S01]  /*f050*/  IMAD.IADD R51, R45, 0x1, R75 ;  /* 0x000000012d337824 */ /* 0x000fe200078e024b */
[----:B------:R-:W-:Y:S01]  /*f060*/  IADD3 R45, R69, R77, RZ ;  /* 0x0000004d452d7210 */ /* 0x000fe20007ffe0ff */
[----:B------:R-:W-:Y:S01]  /*f070*/  ULDC UR6, c[0x0][0xa88] ;  /* 0x0002a20000067ab9 */ /* 0x000fe20000000800 */
        /* <DEDUP_REMOVED lines=12> */
[----:B------:R2:W3:Y:S01]  /*f140*/  SHFL.IDX PT, R77, R51, 0x1, 0x1c1f ;  /* 0x003c1f00334d7f89 */ /* 0x0004e200000e0000 */
[----:B------:R-:W-:Y:S01]  /*f150*/  LEA.HI.X R86, R68, UR9, R45, 0x2, P3 ;  /* 0x0000000944567c11 */ /* 0x000fe200098f142d */
[----:B0-----:R-:W-:Y:S01]  /*f160*/  IMAD.SHL.U32 R73, R66, 0x2, RZ ;  /* 0x0000000242497824 */ /* 0x001fe200078e00ff */
[----:B------:R-:W-:Y:S01]  /*f170*/  ISETP.GE.AND P3, PT, R70, R85, PT ;  /* 0x000000554600720c */ /* 0x000fe20003f66270 */
[----:B------:R-:W-:Y:S01]  /*f180*/  SYNCS.ARRIVE.TRANS64.RED.A1T0 RZ, [UR4], RZ ;  /* 0x000000ffffff79a7 */ /* 0x000fe20008100404 */
[----:B------:R0:W4:Y:S01]  /*f190*/  SHFL.IDX PT, R68, R84, RZ, 0x1c1f ;  /* 0x001c1fff54447589 */ /* 0x00012200000e0000 */
[----:B------:R-:W-:Y:S02]  /*f1a0*/  SEL R59, R50, R79, P0 ;  /* 0x0000004f323b7207 */ /* 0x000fe40000000000 */
[----:B------:R-:W-:Y:S01]  /*f1b0*/  SEL R63, R79, R50, P0 ;  /* 0x000000324f3f7207 */ /* 0x000fe20000000000 */
[----:B------:R0:W0:Y:S01]  /*f1c0*/  SHFL.IDX PT, R69, R86, RZ, 0x1c1f ;  /* 0x001c1fff56457589 */ /* 0x00002200000e0000 */
[----:B------:R-:W-:-:S02]  /*f1d0*/  SEL R44, R48, R81, P0 ;  /* 0x00000051302c7207 */ /* 0x000fc40000000000 */
[----:B------:R-:W-:Y:S02]  /*f1e0*/  SEL R45, R49, R78, P0 ;  /* 0x0000004e312d7207 */ /* 0x000fe40000000000 */
[----:B------:R-:W-:Y:S02]  /*f1f0*/  SEL R50, R52, R83, P0 ;  /* 0x0000005334327207 */ /* 0x000fe40000000000 */
[----:B--2---:R-:W-:Y:S02]  /*f200*/  SEL R51, R53, R80, P0 ;  /* 0x0000005035337207 */ /* 0x004fe40000000000 */
[----:B------:R-:W-:Y:S01]  /*f210*/  SEL R48, R81, R48, P0 ;  /* 0x0000003051307207 */ /* 0x000fe20000000000 */
[----:B-1----:R1:W-:Y:S01]  /*f220*/  @!P2 ST.E desc[UR36][R74.64], R0 ;  /* 0x000000004a00a985 */ /* 0x0023e2000c101924 */
[----:B------:R-:W-:Y:S02]  /*f230*/  SEL R49, R78, R49, P0 ;  /* 0x000000314e317207 */ /* 0x000fe40000000000 */
[----:B------:R-:W-:Y:S01]  /*f240*/  SEL R52, R83, R52, P0 ;  /* 0x0000003453347207 */ /* 0x000fe20000000000 */
[----:B---3--:R1:W-:Y:S01]  /*f250*/  @!P1 ST.E desc[UR36][R76.64], R2 ;  /* 0x000000024c009985 */ /* 0x0083e2000c101924 */
        /* <DEDUP_REMOVED lines=13> */
[C-C-:B0---4-:R-:W-:Y:S02]  /*f330*/  @!P2 IMAD.WIDE R74, R73.reuse, 0x4, R68.reuse ;  /* 0x00000004494aa825 */ /* 0x151fe400078e0244 */
        /* <DEDUP_REMOVED lines=12> */
[----:B------:R-:W-:Y:S01]  /*f400*/  @!P4 IMAD.WIDE R78, R79, 0x4, R68 ;  /* 0x000000044f4ec825 */ /* 0x000fe200078e0244 */
[----:B------:R-:W-:Y:S02]  /*f410*/  ISETP.GE.AND P3, PT, R0, UR4, PT ;  /* 0x0000000400007c0c */ /* 0x000fe4000bf66270 */
[----:B0-----:R-:W-:Y:S01]  /*f420*/  @!P1 LOP3.LUT R9, R70, 0xfffffffe, RZ, 0xc0, !PT ;  /* 0xfffffffe46099812 */ /* 0x001fe200078ec0ff */
[C---:B------:R-:W-:Y:S01]  /*f430*/  VIADD R74, R73.reuse, 0x40 ;  /* 0x00000040494a7836 */ /* 0x040fe20000000000 */
[----:B------:R-:W-:Y:S01]  /*f440*/  ISETP.GE.AND P6, PT, R66, UR4, PT ;  /* 0x0000000442007c0c */ /* 0x000fe2000bfc6270 */
[----:B------:R-:W-:Y:S01]  /*f450*/  VIADD R70, R73, 0x48 ;  /* 0x0000004849467836 */ /* 0x000fe20000000000 */
[----:B------:R0:W-:Y:S01]  /*f460*/  @!P4 ST.E.64 desc[UR36][R78.64], R10 ;  /* 0x0000000a4e00c985 */ /* 0x0001e2000c101b24 */
[----:B------:R-:W-:-:S02]  /*f470*/  @!P2 LEA.HI R80, R80, R80, RZ, 0x1 ;  /* 0x000000505050a211 */ /* 0x000fc400078f08ff */
[----:B------:R-:W-:Y:S01]  /*f480*/  ISETP.GE.AND P4, PT, R74, UR4, PT ;  /* 0x000000044a007c0c */ /* 0x000fe2000bf86270 */
[--C-:B-1----:R-:W-:Y:S01]  /*f490*/  @!P1 IMAD.WIDE R6, R9, 0x4, R68.reuse ;  /* 0x0000000409069825 */ /* 0x102fe200078e0244 */
[----:B------:R-:W-:Y:S02]  /*f4a0*/  @!P2 LOP3.LUT R9, R80, 0xfffffffe, RZ, 0xc0, !PT ;  /* 0xfffffffe5009a812 */ /* 0x000fe400078ec0ff */
[----:B------:R-:W-:Y:S02]  /*f4b0*/  @!P3 LEA.HI R0, R0, R0, RZ, 0x1 ;  /* 0x000000000000b211 */ /* 0x000fe400078f08ff */
[----:B------:R1:W-:Y:S01]  /*f4c0*/  @!P1 ST.E.64 desc[UR36][R6.64], R14 ;  /* 0x0000000e06009985 */ /* 0x0003e2000c101b24 */
[----:B------:R-:W-:Y:S01]  /*f4d0*/  ISETP.GE.AND P1, PT, R70, UR4, PT ;  /* 0x0000000446007c0c */ /* 0x000fe2000bf26270 */
[--C-:B------:R-:W-:Y:S01]  /*f4e0*/  @!P2 IMAD.WIDE R8, R9, 0x4, R68.reuse ;  /* 0x000000040908a825 */ /* 0x100fe200078e0244 */
[----:B------:R-:W-:Y:S02]  /*f4f0*/  @!P6 LEA.HI R66, R66, R66, RZ, 0x1 ;  /* 0x000000424242e211 */ /* 0x000fe400078f08ff */
[----:B0-----:R-:W-:Y:S01]  /*f500*/  @!P3 LOP3.LUT R11, R0, 0xfffffffe, RZ, 0xc0, !PT ;  /* 0xfffffffe000bb812 */ /* 0x001fe200078ec0ff */
[----:B------:R-:W-:Y:S01]  /*f510*/  VIADD R0, R73, 0x50 ;  /* 0x0000005049007836 */ /* 0x000fe20000000000 */
[----:B------:R-:W-:Y:S01]  /*f520*/  @!P6 LOP3.LUT R75, R66, 0xfffffffe, RZ, 0xc0, !PT ;  /* 0xfffffffe424be812 */ /* 0x000fe200078ec0ff */
[----:B------:R0:W-:Y:S01]  /*f530*/  @!P2 ST.E.64 desc[UR36][R8.64], R12 ;  /* 0x0000000c0800a985 */ /* 0x0001e2000c101b24 */
[----:B------:R-:W-:Y:S01]  /*f540*/  @!P4 LEA.HI R74, R74, R74, RZ, 0x1 ;  /* 0x0000004a4a4ac211 */ /* 0x000fe200078f08ff */
[----:B------:R-:W-:-:S04]  /*f550*/  @!P3 IMAD.WIDE R10, R11, 0x4, R68 ;  /* 0x000000040b0ab825 */ /* 0x000fc800078e0244 */
[----:B------:R-:W-:Y:S01]  /*f560*/  @!P1 LEA.HI R70, R70, R70, RZ, 0x1 ;  /* 0x0000004646469211 */ /* 0x000fe200078f08ff */
[----:B-1----:R-:W-:Y:S01]  /*f570*/  @!P6 IMAD.WIDE R6, R75, 0x4, R68 ;  /* 0x000000044b06e825 */ /* 0x002fe200078e0244 */
[----:B------:R-:W-:Y:S01]  /*f580*/  @!P5 LOP3.LUT R15, R81, 0xfffffffe, RZ, 0xc0, !PT ;  /* 0xfffffffe510fd812 */ /* 0x000fe200078ec0ff */
[----:B------:R1:W-:Y:S01]  /*f590*/  @!P3 ST.E.64 desc[UR36][R10.64], R22 ;  /* 0x000000160a00b985 */ /* 0x0003e2000c101b24 */
[----:B------:R-:W-:-:S03]  /*f5a0*/  @!P4 LOP3.LUT R75, R74, 0xfffffffe, RZ, 0xc0, !PT ;  /* 0xfffffffe4a4bc812 */ /* 0x000fc600078ec0ff */
[--C-:B------:R-:W-:Y:S01]  /*f5b0*/  @!P5 IMAD.WIDE R14, R15, 0x4, R68.reuse ;  /* 0x000000040f0ed825 */ /* 0x100fe200078e0244 */
[----:B0-----:R-:W-:Y:S01]  /*f5c0*/  @!P1 LOP3.LUT R13, R70, 0xfffffffe, RZ, 0xc0, !PT ;  /* 0xfffffffe460d9812 */ /* 0x001fe200078ec0ff */
[----:B------:R0:W-:Y:S02]  /*f5d0*/  @!P6 ST.E.64 desc[UR36][R6.64], R20 ;  /* 0x000000140600e985 */ /* 0x0001e4000c101b24 */
[--C-:B------:R-:W-:Y:S02]  /*f5e0*/  @!P4 IMAD.WIDE R8, R75, 0x4, R68.reuse ;  /* 0x000000044b08c825 */ /* 0x100fe400078e0244 */
[----:B------:R-:W-:Y:S02]  /*f5f0*/  @!P5 ST.E.64 desc[UR36][R14.64], R24 ;  /* 0x000000180e00d985 */ /* 0x000fe4000c101b24 */
[----:B------:R-:W-:Y:S02]  /*f600*/  VIADD R12, R73, 0x58 ;  /* 0x00000058490c7836 */ /* 0x000fe40000000000 */
[----:B-1----:R-:W-:Y:S01]  /*f610*/  @!P1 IMAD.WIDE R10, R13, 0x4, R68 ;  /* 0x000000040d0a9825 */ /* 0x002fe200078e0244 */
[----:B------:R1:W-:Y:S02]  /*f620*/  @!P4 ST.E.64 desc[UR36][R8.64], R28 ;  /* 0x0000001c0800c985 */ /* 0x0003e4000c101b24 */
[----:B------:R-:W-:Y:S01]  /*f630*/  ISETP.GE.AND P2, PT, R12, UR4, PT ;  /* 0x000000040c007c0c */ /* 0x000fe2000bf46270 */
[C---:B------:R-:W-:Y:S01]  /*f640*/  VIADD R13, R73.reuse, 0x60 ;  /* 0x00000060490d7836 */ /* 0x040fe20000000000 */
[----:B------:R2:W-:Y:S01]  /*f650*/  @!P1 ST.E.64 desc[UR36][R10.64], R30 ;  /* 0x0000001e0a009985 */ /* 0x0005e2000c101b24 */
[C---:B------:R-:W-:Y:S01]  /*f660*/  VIADD R22, R73.reuse, 0x68 ;  /* 0x0000006849167836 */ /* 0x040fe20000000000 */
[C---:B0-----:R-:W-:Y:S01]  /*f670*/  IADD3 R7, R73.reuse, 0x78, RZ ;  /* 0x0000007849077810 */ /* 0x041fe20007ffe0ff */
[----:B------:R-:W-:Y:S01]  /*f680*/  VIADD R6, R73, 0x70 ;  /* 0x0000007049067836 */ /* 0x000fe20000000000 */
[----:B------:R-:W-:-:S02]  /*f690*/  ISETP.GE.AND P1, PT, R0, UR4, PT ;  /* 0x0000000400007c0c */ /* 0x000fc4000bf26270 */
[----:B------:R-:W-:Y:S02]  /*f6a0*/  ISETP.GE.AND P3, PT, R13, UR4, PT ;  /* 0x000000040d007c0c */ /* 0x000fe4000bf66270 */
[----:B------:R-:W-:Y:S02]  /*f6b0*/  ISETP.GE.AND P4, PT, R22, UR4, PT ;  /* 0x0000000416007c0c */ /* 0x000fe4000bf86270 */
[----:B------:R-:W-:Y:S02]  /*f6c0*/  ISETP.GE.AND P6, PT, R7, UR4, PT ;  /* 0x0000000407007c0c */ /* 0x000fe4000bfc6270 */
[----:B------:R-:W-:Y:S02]  /*f6d0*/  ISETP.GE.AND P5, PT, R6, UR4, PT ;  /* 0x0000000406007c0c */ /* 0x000fe4000bfa6270 */
[----:B------:R-:W-:-:S03]  /*f6e0*/  @!P2 LEA.HI R12, R12, R12, RZ, 0x1 ;  /* 0x0000000c0c0ca211 */ /* 0x000fc600078f08ff */
[----:B------:R-:W-:Y:S02]  /*f6f0*/  @!P1 LEA.HI R0, R0, R0, RZ, 0x1 ;  /* 0x0000000000009211 */ /* 0x000fe400078f08ff */
[----:B------:R-:W-:Y:S02]  /*f700*/  @!P3 LEA.HI R13, R13, R13, RZ, 0x1 ;  /* 0x0000000d0d0db211 */ /* 0x000fe400078f08ff */
[----:B------:R-:W-:Y:S02]  /*f710*/  @!P4 LEA.HI R22, R22, R22, RZ, 0x1 ;  /* 0x000000161616c211 */ /* 0x000fe400078f08ff */
[----:B-1----:R-:W-:Y:S02]  /*f720*/  @!P6 LEA.HI R8, R7, R7, RZ, 0x1 ;  /* 0x000000070708e211 */ /* 0x002fe400078f08ff */
[----:B------:R-:W-:Y:S02]  /*f730*/  @!P5 LEA.HI R6, R6, R6, RZ, 0x1 ;  /* 0x000000060606d211 */ /* 0x000fe400078f08ff */
[----:B------:R-:W-:-:S02]  /*f740*/  @!P1 LOP3.LUT R7, R0, 0xfffffffe, RZ, 0xc0, !PT ;  /* 0xfffffffe00079812 */ /* 0x000fc400078ec0ff */
[----:B------:R-:W-:Y:S02]  /*f750*/  @!P2 LOP3.LUT R9, R12, 0xfffffffe, RZ, 0xc0, !PT ;  /* 0xfffffffe0c09a812 */ /* 0x000fe400078ec0ff */
[----:B--2---:R-:W-:Y:S02]  /*f760*/  @!P3 LOP3.LUT R11, R13, 0xfffffffe, RZ, 0xc0, !PT ;  /* 0xfffffffe0d0bb812 */ /* 0x004fe400078ec0ff */
        /* <DEDUP_REMOVED lines=15> */
.L_x_2276:
[----:B------:R-:W-:Y:S05]  /*f860*/  BSYNC B0 ;  /* 0x0000000000007941 */ /* 0x000fea0003800000 */
.L_x_2275:
[----:B------:R-:W-:Y:S01]  /*f870*/  ISETP.GE.AND P1, PT, R72, R85, PT ;  /* 0x000000554800720c */ /* 0x000fe20003f26270 */
[----:B--2---:R2:W3:Y:S01]  /*f880*/  SHFL.IDX PT, R35, R86, 0x1, 0x1c1f ;  /* 0x003c1f0056237f89 */ /* 0x0044e200000e0000 */
        /* <DEDUP_REMOVED lines=23> */
[----:B0-23--:R-:W-:Y:S06]  /*fa00*/  @P1 BRA `(.L_x_2235) ;  /* 0x0000005400701947 */ /* 0x00dfec0003800000 */
[C---:B------:R-:W-:Y:S01]  /*fa10*/  VIADD R0, R73.reuse, 0x8 ;  /* 0x0000000849007836 */ /* 0x040fe20000000000 */
[----:B------:R-:W-:Y:S01]  /*fa20*/  ULDC UR4, c[0x0][0xac8] ;  /* 0x0002b20000047ab9 */ /* 0x000fe20000000800 */
[C---:B------:R-:W-:Y:S01]  /*fa30*/  VIADD R11, R73.reuse, 0x18 ;  /* 0x00000018490b7836 */ /* 0x040fe20000000000 */
[C---:B------:R-:W-:Y:S01]  /*fa40*/  ISETP.GE.AND P0, PT, R73.reuse, UR4, PT ;  /* 0x0000000449007c0c */ /* 0x040fe2000bf06270 */
[C---:B------:R-:W-:Y:S01]  /*fa50*/  VIADD R10, R73.reuse, 0x10 ;  /* 0x00000010490a7836 */ /* 0x040fe20000000000 */
[----:B------:R-:W-:Y:S01]  /*fa60*/  ISETP.GE.AND P4, PT, R0, UR4, PT ;  /* 0x0000000400007c0c */ /* 0x000fe2000bf86270 */
[----:B------:R-:W-:Y:S01]  /*fa70*/  VIADD R16, R73, 0x28 ;  /* 0x0000002849107836 */ /* 0x000fe20000000000 */
[----:B------:R-:W-:Y:S01]  /*fa80*/  ISETP.GE.AND P2, PT, R11, UR4, PT ;  /* 0x000000040b007c0c */ /* 0x000fe2000bf46270 */
[C---:B------:R-:W-:Y:S01]  /*fa90*/  VIADD R12, R73.reuse, 0x20 ;  /* 0x00000020490c7836 */ /* 0x040fe20000000000 */
[----:B------:R-:W-:Y:S01]  /*faa0*/  ISETP.GE.AND P1, PT, R10, UR4, PT ;  /* 0x000000040a007c0c */ /* 0x000fe2000bf26270 */
[C---:B------:R-:W-:Y:S01]  /*fab0*/  VIADD R38, R73.reuse, 0x30 ;  /* 0x0000003049267836 */ /* 0x040fe20000000000 */
[----:B------:R-:W-:Y:S01]  /*fac0*/  ISETP.GE.AND P5, PT, R16, UR4, PT ;  /* 0x0000000410007c0c */ /* 0x000fe2000bfa6270 */
[----:B------:R-:W-:Y:S01]  /*fad0*/  VIADD R39, R73, 0x38 ;  /* 0x0000003849277836 */ /* 0x000fe20000000000 */
[----:B------:R-:W-:-:S03]  /*fae0*/  ISETP.GE.AND P3, PT, R12, UR4, PT ;  /* 0x000000040c007c0c */ /* 0x000fc6000bf66270 */
[----:B------:R-:W-:Y:S02]  /*faf0*/  @!P0 IMAD.WIDE R6, R73, 0x4, R34 ;  /* 0x0000000449068825 */ /* 0x000fe400078e0222 */
[----:B------:R-:W-:-:S03]  /*fb00*/  @!P4 LEA.HI R0, R0, R0, RZ, 0x1 ;  /* 0x000000000000c211 */ /* 0x000fc600078f08ff */
[----:B------:R0:W-:Y:S01]  /*fb10*/  @!P0 ST.E.64 desc[UR36][R6.64], R44 ;  /* 0x0000002c06008985 */ /* 0x0001e2000c101b24 */
[----:B------:R-:W-:Y:S02]  /*fb20*/  @!P4 LOP3.LUT R9, R0, 0xfffffffe, RZ, 0xc0, !PT ;  /* 0xfffffffe0009c812 */ /* 0x000fe400078ec0ff */
[----:B------:R-:W-:Y:S02]  /*fb30*/  ISETP.GE.AND P0, PT, R39, UR4, PT ;  /* 0x0000000427007c0c */ /* 0x000fe4000bf06270 */
[----:B------:R-:W-:Y:S01]  /*fb40*/  @!P2 LEA.HI R0, R11, R11, RZ, 0x1 ;  /* 0x0000000b0b00a211 */ /* 0x000fe200078f08ff */
[----:B------:R-:W-:Y:S01]  /*fb50*/  @!P4 IMAD.WIDE R8, R9, 0x4, R34 ;  /* 0x000000040908c825 */ /* 0x000fe200078e0222 */
[----:B------:R-:W-:Y:S02]  /*fb60*/  @!P1 LEA.HI R10, R10, R10, RZ, 0x1 ;  /* 0x0000000a0a0a9211 */ /* 0x000fe400078f08ff */
[----:B------:R-:W-:Y:S02]  /*fb70*/  @!P2 LOP3.LUT R13, R0, 0xfffffffe, RZ, 0xc0, !PT ;  /* 0xfffffffe000da812 */ /* 0x000fe400078ec0ff */
[----:B------:R1:W-:Y:S01]  /*fb80*/  @!P4 ST.E.64 desc[UR36][R8.64], R48 ;  /* 0x000000300800c985 */ /* 0x0003e2000c101b24 */
[----:B------:R-:W-:-:S02]  /*fb90*/  ISETP.GE.AND P4, PT, R38, UR4, PT ;  /* 0x0000000426007c0c */ /* 0x000fc4000bf86270 */
[----:B------:R-:W-:Y:S02]  /*fba0*/  @!P1 LOP3.LUT R11, R10, 0xfffffffe, RZ, 0xc0, !PT ;  /* 0xfffffffe0a0b9812 */ /* 0x000fe400078ec0ff */
[----:B------:R-:W-:Y:S02]  /*fbb0*/  @!P5 LEA.HI R16, R16, R16, RZ, 0x1 ;  /* 0x000000101010d211 */ /* 0x000fe400078f08ff */
[----:B------:R-:W-:Y:S01]  /*fbc0*/  @!P3 LEA.HI R12, R12, R12, RZ, 0x1 ;  /* 0x0000000c0c0cb211 */ /* 0x000fe200078f08ff */
[--C-:B0-----:R-:W-:Y:S01]  /*fbd0*/  @!P1 IMAD.WIDE R6, R11, 0x4, R34.reuse ;  /* 0x000000040b069825 */ /* 0x101fe200078e0222 */
[----:B------:R-:W-:Y:S02]  /*fbe0*/  @!P0 LEA.HI R0, R39, R39, RZ, 0x1 ;  /* 0x0000002727008211 */ /* 0x000fe400078f08ff */
[----:B------:R-:W-:Y:S02]  /*fbf0*/  @!P3 LOP3.LUT R11, R12, 0xfffffffe, RZ, 0xc0, !PT ;  /* 0xfffffffe0c0bb812 */ /* 0x000fe400078ec0ff */
[----:B------:R0:W-:Y:S01]  /*fc00*/  @!P1 ST.E.64 desc[UR36][R6.64], R50 ;  /* 0x0000003206009985 */ /* 0x0001e2000c101b24 */
[----:B-1----:R-:W-:Y:S01]  /*fc10*/  @!P2 IMAD.WIDE R8, R13, 0x4, R34 ;  /* 0x000000040d08a825 */ /* 0x002fe200078e0222 */
[----:B------:R-:W-:-:S02]  /*fc20*/  @!P5 LOP3.LUT R13, R16, 0xfffffffe, RZ, 0xc0, !PT ;  /* 0xfffffffe100dd812 */ /* 0x000fc400078ec0ff */
[----:B------:R-:W-:Y:S01]  /*fc30*/  @!P4 LEA.HI R38, R38, R38, RZ, 0x1 ;  /* 0x000000262626c211 */ /* 0x000fe200078f08ff */
[----:B------:R-:W-:Y:S01]  /*fc40*/  VIADD R16, R73, 0x40 ;  /* 0x0000004049107836 */ /* 0x000fe20000000000 */
[----:B------:R-:W-:Y:S01]  /*fc50*/  @!P0 LOP3.LUT R41, R0, 0xfffffffe, RZ, 0xc0, !PT ;  /* 0xfffffffe00298812 */ /* 0x000fe200078ec0ff */
[--C-:B------:R-:W-:Y:S01]  /*fc60*/  @!P3 IMAD.WIDE R10, R11, 0x4, R34.reuse ;  /* 0x000000040b0ab825 */ /* 0x100fe200078e0222 */
[----:B------:R-:W-:Y:S01]  /*fc70*/  @!P4 LOP3.LUT R39, R38, 0xfffffffe, RZ, 0xc0, !PT ;  /* 0xfffffffe2627c812 */ /* 0x000fe200078ec0ff */
[----:B------:R1:W-:Y:S01]  /*fc80*/  @!P2 ST.E.64 desc[UR36][R8.64], R52 ;  /* 0x000000340800a985 */ /* 0x0003e2000c101b24 */
[----:B------:R-:W-:Y:S01]  /*fc90*/  ISETP.GE.AND P1, PT, R16, UR4, PT ;  /* 0x0000000410007c0c */ /* 0x000fe2000bf26270 */
[----:B------:R-:W-:Y:S02]  /*fca0*/  VIADD R0, R73, 0x50 ;  /* 0x0000005049007836 */ /* 0x000fe40000000000 */
[--C-:B------:R-:W-:Y:S01]  /*fcb0*/  @!P5 IMAD.WIDE R12, R13, 0x4, R34.reuse ;  /* 0x000000040d0cd825 */ /* 0x100fe200078e0222 */
[----:B------:R2:W-:Y:S02]  /*fcc0*/  @!P3 ST.E.64 desc[UR36][R10.64], R14 ;  /* 0x0000000e0a00b985 */ /* 0x0005e4000c101b24 */
[----:B------:R-:W-:Y:S01]  /*fcd0*/  ISETP.GE.AND P3, PT, R0, UR4, PT ;  /* 0x0000000400007c0c */ /* 0x000fe2000bf66270 */
[----:B------:R-:W-:Y:S01]  /*fce0*/  VIADD R38, R73, 0x48 ;  /* 0x0000004849267836 */ /* 0x000fe20000000000 */
[----:B------:R3:W-:Y:S01]  /*fcf0*/  @!P5 ST.E.64 desc[UR36][R12.64], R18 ;  /* 0x000000120c00d985 */ /* 0x0007e2000c101b24 */
[----:B0-----:R-:W-:-:S03]  /*fd00*/  @!P4 IMAD.WIDE R6, R39, 0x4, R34 ;  /* 0x000000042706c825 */ /* 0x001fc600078e0222 */
[----:B------:R-:W-:Y:S01]  /*fd10*/  ISETP.GE.AND P2, PT, R38, UR4, PT ;  /* 0x0000000426007c0c */ /* 0x000fe2000bf46270 */
[--C-:B-1----:R-:W-:Y:S01]  /*fd20*/  @!P0 IMAD.WIDE R8, R41, 0x4, R34.reuse ;  /* 0x0000000429088825 */ /* 0x102fe200078e0222 */
[----:B------:R0:W-:Y:S01]  /*fd30*/  @!P4 ST.E.64 desc[UR36][R6.64], R20 ;  /* 0x000000140600c985 */ /* 0x0001e2000c101b24 */
[----:B------:R-:W-:Y:S02]  /*fd40*/  @!P1 LEA.HI R16, R16, R16, RZ, 0x1 ;  /* 0x0000001010109211 */ /* 0x000fe400078f08ff */
[C---:B--2---:R-:W-:Y:S01]  /*fd50*/  VIADD R10, R73.reuse, 0x58 ;  /* 0x00000058490a7836 */ /* 0x044fe20000000000 */
[----:B------:R1:W-:Y:S01]  /*fd60*/  @!P0 ST.E.64 desc[UR36][R8.64], R22 ;  /* 0x0000001608008985 */ /* 0x0003e2000c101b24 */
[C---:B------:R-:W-:Y:S01]  /*fd70*/  VIADD R14, R73.reuse, 0x68 ;  /* 0x00000068490e7836 */ /* 0x040fe20000000000 */
[----:B------:R-:W-:Y:S01]  /*fd80*/  @!P1 LOP3.LUT R11, R16, 0xfffffffe, RZ, 0xc0, !PT ;  /* 0xfffffffe100b9812 */ /* 0x000fe200078ec0ff */
[C---:B---3--:R-:W-:Y:S01]  /*fd90*/  VIADD R12, R73.reuse, 0x60 ;  /* 0x00000060490c7836 */ /* 0x048fe20000000000 */
[----:B------:R-:W-:Y:S01]  /*fda0*/  ISETP.GE.AND P0, PT, R10, UR4, PT ;  /* 0x000000040a007c0c */ /* 0x000fe2000bf06270 */
[C---:B------:R-:W-:Y:S01]  /*fdb0*/  VIADD R15, R73.reuse, 0x70 ;  /* 0x00000070490f7836 */ /* 0x040fe20000000000 */
[----:B------:R-:W-:Y:S01]  /*fdc0*/  ISETP.GE.AND P5, PT, R14, UR4, PT ;  /* 0x000000040e007c0c */ /* 0x000fe2000bfa6270 */
[----:B------:R-:W-:Y:S01]  /*fdd0*/  VIADD R73, R73, 0x78 ;  /* 0x0000007849497836 */ /* 0x000fe20000000000 */
[----:B------:R-:W-:Y:S01]  /*fde0*/  ISETP.GE.AND P4, PT, R12, UR4, PT ;  /* 0x000000040c007c0c */ /* 0x000fe2000bf86270 */
[----:B0-----:R-:W-:Y:S01]  /*fdf0*/  @!P1 IMAD.WIDE R6, R11, 0x4, R34 ;  /* 0x000000040b069825 */ /* 0x001fe200078e0222 */
[----:B------:R-:W-:-:S02]  /*fe00*/  ISETP.GE.AND P6, PT, R15, UR4, PT ;  /* 0x000000040f007c0c */ /* 0x000fc4000bfc6270 */
[----:B------:R-:W-:Y:S02]  /*fe10*/  @!P3 LEA.HI R0, R0, R0, RZ, 0x1 ;  /* 0x000000000000b211 */ /* 0x000fe400078f08ff */
[----:B------:R-:W-:Y:S01]  /*fe20*/  @!P2 LEA.HI R38, R38, R38, RZ, 0x1 ;  /* 0x000000262626a211 */ /* 0x000fe200078f08ff */
[----:B------:R0:W-:Y:S01]  /*fe30*/  @!P1 ST.E.64 desc[UR36][R6.64], R24 ;  /* 0x0000001806009985 */ /* 0x0001e2000c101b24 */
[----:B------:R-:W-:Y:S02]  /*fe40*/  @!P3 LOP3.LUT R11, R0, 0xfffffffe, RZ, 0xc0, !PT ;  /* 0xfffffffe000bb812 */ /* 0x000fe400078ec0ff */
[----:B------:R-:W-:Y:S02]  /*fe50*/  @!P0 LEA.HI R0, R10, R10, RZ, 0x1 ;  /* 0x0000000a0a008211 */ /* 0x000fe400078f08ff */
[----:B-1----:R-:W-:Y:S01]  /*fe60*/  @!P2 LOP3.LUT R9, R38, 0xfffffffe, RZ, 0xc0, !PT ;  /* 0xfffffffe2609a812 */ /* 0x002fe200078ec0ff */
[----:B------:R-:W-:Y:S01]  /*fe70*/  @!P3 IMAD.WIDE R10, R11, 0x4, R34 ;  /* 0x000000040b0ab825 */ /* 0x000fe200078e0222 */
[----:B------:R-:W-:-:S02]  /*fe80*/  @!P4 LEA.HI R12, R12, R12, RZ, 0x1 ;  /* 0x0000000c0c0cc211 */ /* 0x000fc400078f08ff */
[----:B------:R-:W-:Y:S01]  /*fe90*/  @!P0 LOP3.LUT R13, R0, 0xfffffffe, RZ, 0xc0, !PT ;  /* 0xfffffffe000d8812 */ /* 0x000fe200078ec0ff */
[--C-:B------:R-:W-:Y:S01]  /*fea0*/  @!P2 IMAD.WIDE R8, R9, 0x4, R34.reuse ;  /* 0x000000040908a825 */ /* 0x100fe200078e0222 */
[----:B------:R-:W-:Y:S02]  /*feb0*/  @!P5 LEA.HI R14, R14, R14, RZ, 0x1 ;  /* 0x0000000e0e0ed211 */ /* 0x000fe400078f08ff */
[----:B------:R-:W-:Y:S02]  /*fec0*/  @!P6 LEA.HI R0, R15, R15, RZ, 0x1 ;  /* 0x0000000f0f00e211 */ /* 0x000fe400078f08ff */
[----:B------:R-:W-:Y:S01]  /*fed0*/  @!P4 LOP3.LUT R15, R12, 0xfffffffe, RZ, 0xc0, !PT ;  /* 0xfffffffe0c0fc812 */ /* 0x000fe200078ec0ff */
[--C-:B------:R-:W-:Y:S01]  /*fee0*/  @!P0 IMAD.WIDE R12, R13, 0x4, R34.reuse ;  /* 0x000000040d0c8825 */ /* 0x100fe200078e0222 */
[----:B------:R-:W-:Y:S01]  /*fef0*/  @!P5 LOP3.LUT R19, R14, 0xfffffffe, RZ, 0xc0, !PT ;  /* 0xfffffffe0e13d812 */ /* 0x000fe200078ec0ff */
[----:B------:R1:W-:Y:S01]  /*ff00*/  @!P2 ST.E.64 desc[UR36][R8.64], R26 ;  /* 0x0000001a0800a985 */ /* 0x0003e2000c101b24 */
[----:B------:R-:W-:Y:S01]  /*ff10*/  @!P6 LOP3.LUT R21, R0, 0xfffffffe, RZ, 0xc0, !PT ;  /* 0xfffffffe0015e812 */ /* 0x000fe200078ec0ff */
[----:B0-----:R-:W-:-:S02]  /*ff20*/  @!P4 IMAD.WIDE R6, R15, 0x4, R34 ;  /* 0x000000040f06c825 */ /* 0x001fc400078e0222 */
[----:B------:R0:W-:Y:S02]  /*ff30*/  @!P3 ST.E.64 desc[UR36][R10.64], R28 ;  /* 0x0000001c0a00b985 */ /* 0x0001e4000c101b24 */
[----:B------:R-:W-:Y:S02]  /*ff40*/  @!P6 IMAD.WIDE R14, R21, 0x4, R34 ;  /* 0x00000004150ee825 */ /* 0x000fe400078e0222 */
[----:B------:R0:W-:Y:S01]  /*ff50*/  @!P0 ST.E.64 desc[UR36][R12.64], R30 ;  /* 0x0000001e0c008985 */ /* 0x0001e2000c101b24 */
[----:B------:R-:W-:-:S03]  /*ff60*/  ISETP.GE.AND P0, PT, R73, UR4, PT ;  /* 0x0000000449007c0c */ /* 0x000fc6000bf06270 */
[----:B------:R0:W-:Y:S01]  /*ff70*/  @!P4 ST.E.64 desc[UR36][R6.64], R32 ;  /* 0x000000200600c985 */ /* 0x0001e2000c101b24 */
[----:B-1----:R-:W-:-:S05]  /*ff80*/  @!P5 IMAD.WIDE R8, R19, 0x4, R34 ;  /* 0x000000041308d825 */ /* 0x002fca00078e0222 */
[----:B------:R0:W-:Y:S04]  /*ff90*/  @!P5 ST.E.64 desc[UR36][R8.64], R36 ;  /* 0x000000240800d985 */ /* 0x0001e8000c101b24 */
[----:B------:R0:W-:Y:S01]  /*ffa0*/  @!P6 ST.E.64 desc[UR36][R14.64], R4 ;  /* 0x000000040e00e985 */ /* 0x0001e2000c101b24 */
[----:B------:R-:W-:Y:S05]  /*ffb0*/  @P0 BRA `(.L_x_2235) ;  /* 0x0000005000040947 */ /* 0x000fea0003800000 */
[----:B------:R-:W-:-:S04]  /*ffc0*/  LEA.HI R73, R73, R73, RZ, 0x1 ;  /* 0x0000004949497211 */ /* 0x000fc800078f08ff */
[----:B0-----:R-:W-:-:S05]  /*ffd0*/  LOP3.LUT R5, R73, 0xfffffffe, RZ, 0xc0, !PT ;  /* 0xfffffffe49057812 */ /* 0x001fca00078ec0ff */
[----:B------:R-:W-:-:S05]  /*ffe0*/  IMAD.WIDE R4, R5, 0x4, R34 ;  /* 0x0000000405047825 */ /* 0x000fca00078e0222 */
[----:B------:R0:W-:Y:S01]  /*fff0*/  ST.E.64 desc[UR36][R4.64], R2 ;  /* 0x0000000204007985 */ /* 0x0001e2000c101b24 */
[----:B------:R-:W-:Y:S05]  /*10000*/  BRA `(.L_x_2235) ;  /* 0x0000004c00f07947 */ /* 0x000fea0003800000 */
.L_x_2274:
[----:B------:R-:W0:Y:S02]  /*10010*/  S2R R0, SR_TID.X ;  /* 0x0000000000007919 */ /* 0x000e240000002100 */
[----:B0-----:R-:W-:-:S05]  /*10020*/  VIADD R2, R0, 0xffffff80 ;  /* 0xffffff8000027836 */ /* 0x001fca0000000000 */
[----:B------:R-:W-:-:S13]  /*10030*/  ISETP.GT.AND P0, PT, R2, 0x7f, PT ;  /* 0x0000007f0200780c */ /* 0x000fda0003f04270 */
[----:B------:R-:W-:Y:S05]  /*10040*/  @P0 BRA `(.L_x_2235) ;  /* 0x0000004c00e00947 */ /* 0x000fea0003800000 */
[----:B------:R-:W0:Y:S01]  /*10050*/  S2R R3, SR_CTAID.X ;  /* 0x0000000000037919 */ /* 0x000e220000002500 */
[----:B------:R-:W1:Y:S01]  /*10060*/  LDC R6, c[0x0][0xbe8] ;  /* 0x0002fa00ff067b82 */ /* 0x000e620000000800 */
[----:B------:R-:W-:Y:S01]  /*10070*/  ULDC UR4, c[0x0][0xa88] ;  /* 0x0002a20000047ab9 */ /* 0x000fe20000000800 */
[----:B0-----:R-:W-:Y:S01]  /*10080*/  LEA R0, R3, R0, 0x7 ;  /* 0x0000000003007211 */ /* 0x001fe200078e38ff */
[----:B-1----:R-:W-:-:S04]  /*10090*/  IMAD R3, R6, UR4, RZ ;  /* 0x0000000406037c24 */ /* 0x002fc8000f8e02ff */
[----:B------:R-:W-:-:S05]  /*100a0*/  VIADD R0, R0, 0xffffff80 ;  /* 0xffffff8000007836 */ /* 0x000fca0000000000 */
[----:B------:R-:W-:-:S13]  /*100b0*/  ISETP.GE.AND P0, PT, R0, R3, PT ;  /* 0x000000030000720c */ /* 0x000fda0003f06270 */
[----:B------:R-:W-:Y:S05]  /*100c0*/  @P0 BRA `(.L_x_2235) ;  /* 0x0000004c00c00947 */ /* 0x000fea0003800000 */
[----:B------:R-:W0:Y:S01]  /*100d0*/  S2UR UR10, SR_CTAID.Z ;  /* 0x00000000000a79c3 */ /* 0x000e220000002700 */
[----:B------:R-:W-:Y:S01]  /*100e0*/  ISETP.NE.AND P0, PT, R6, 0x1, PT ;  /* 0x000000010600780c */ /* 0x000fe20003f05270 */
[----:B------:R-:W-:Y:S01]  /*100f0*/  USHF.R.S32.HI UR6, URZ, 0x1f, UR57 ;  /* 0x0000001f3f067899 */ /* 0x000fe20008011439 */
[----:B------:R-:W-:Y:S01]  /*10100*/  IMAD.MOV.U32 R5, RZ, RZ, R0 ;  /* 0x000000ffff057224 */ /* 0x000fe200078e0000 */
[----:B------:R-:W-:Y:S02]  /*10110*/  ULDC.64 UR8, c[0x0][0xbd0] ;  /* 0x0002f40000087ab9 */ /* 0x000fe40000000a00 */
[----:B------:R-:W-:Y:S02]  /*10120*/  UIMAD UR6, UR6, UR8, URZ ;  /* 0x00000008060672a4 */ /* 0x000fe4000f8e023f */
[----:B------:R-:W1:Y:S01]  /*10130*/  LDC.64 R10, c[0x0][0xbd8] ;  /* 0x0002f600ff0a7b82 */ /* 0x000e620000000a00 */
[----:B------:R-:W-:Y:S02]  /*10140*/  UIMAD.WIDE.U32 UR4, UR57, UR8, URZ ;  /* 0x00000008390472a5 */ /* 0x000fe4000f8e003f */
[----:B------:R-:W-:-:S04]  /*10150*/  UIMAD UR6, UR57, UR9, UR6 ;  /* 0x00000009390672a4 */ /* 0x000fc8000f8e0206 */
[----:B------:R-:W-:Y:S01]  /*10160*/  UIADD3 UR6, UR5, UR6, URZ ;  /* 0x0000000605067290 */ /* 0x000fe2000fffe03f */
[----:B------:R-:W3:Y:S01]  /*10170*/  @P0 LDC R7, c[0x0][0xbec] ;  /* 0x0002fb00ff070b82 */ /* 0x000ee20000000800 */
[----:B------:R-:W-:Y:S02]  /*10180*/  IMAD.U32 R3, RZ, RZ, UR5 ;  /* 0x00000005ff037e24 */ /* 0x000fe4000f8e00ff */
[----:B------:R-:W-:Y:S01]  /*10190*/  IMAD.U32 R2, RZ, RZ, UR4 ;  /* 0x00000004ff027e24 */ /* 0x000fe2000f8e00ff */
[----:B------:R-:W-:Y:S01]  /*101a0*/  ULDC.64 UR4, c[0x0][0xbe0] ;  /* 0x0002f80000047ab9 */ /* 0x000fe20000000a00 */
[----:B------:R-:W-:Y:S01]  /*101b0*/  IMAD.U32 R3, RZ, RZ, UR6 ;  /* 0x00000006ff037e24 */ /* 0x000fe2000f8e00ff */
[----:B0-----:R-:W-:Y:S02]  /*101c0*/  USHF.R.S32.HI UR10, URZ, 0x1f, UR10 ;  /* 0x0000001f3f0a7899 */ /* 0x001fe4000801140a */
[----:B------:R-:W0:Y:S04]  /*101d0*/  @P0 LDC R9, c[0x0][0xbf0] ;  /* 0x0002fc00ff090b82 */ /* 0x000e280000000800 */
[----:B-1----:R-:W-:-:S04]  /*101e0*/  IMAD R12, R10, UR10, RZ ;  /* 0x0000000a0a0c7c24 */ /* 0x002fc8000f8e02ff */
[----:B------:R-:W1:Y:S01]  /*101f0*/  S2UR UR7, SR_CTAID.Y ;  /* 0x00000000000779c3 */ /* 0x000e620000002600 */
[----:B---3--:R-:W-:-:S07]  /*10200*/  @P0 IMAD.HI.U32 R4, R0, R7, RZ ;  /* 0x0000000700040227 */ /* 0x008fce00078e00ff */
[----:B------:R-:W1:Y:S01]  /*10210*/  LDC R8, c[0x0][0xc50] ;  /* 0x00031400ff087b82 */ /* 0x000e620000000800 */
[----:B------:R-:W-:-:S07]  /*10220*/  IMAD R7, RZ, RZ, -UR57 ;  /* 0x80000039ff077e24 */ /* 0x000fce000f8e02ff */
[----:B------:R-:W3:Y:S01]  /*10230*/  S2UR UR10, SR_CTAID.Z ;  /* 0x00000000000a79c3 */ /* 0x000ee20000002700 */
[----:B0-----:R-:W-:Y:S01]  /*10240*/  @P0 SHF.R.U32.HI R5, RZ, R9, R4 ;  /* 0x00000009ff050219 */ /* 0x001fe20000011604 */
[----:B-1----:R-:W-:-:S04]  /*10250*/  IMAD R9, R8, R7, UR7 ;  /* 0x0000000708097e24 */ /* 0x002fc8000f8e0207 */
[----:B------:R-:W-:Y:S01]  /*10260*/  IMAD.MOV R7, RZ, RZ, -R5 ;  /* 0x000000ffff077224 */ /* 0x000fe200078e0a05 */
[----:B------:R-:W-:-:S03]  /*10270*/  SHF.R.S32.HI R4, RZ, 0x1f, R9 ;  /* 0x0000001fff047819 */ /* 0x000fc60000011409 */
[----:B------:R-:W-:Y:S02]  /*10280*/  IMAD R7, R6, R7, R0 ;  /* 0x0000000706077224 */ /* 0x000fe400078e0200 */
[----:B---3--:R-:W-:Y:S02]  /*10290*/  IMAD R11, R11, UR10, R12 ;  /* 0x0000000a0b0b7c24 */ /* 0x008fe4000f8e020c */
[----:B------:R-:W-:Y:S01]  /*102a0*/  IMAD.WIDE.U32 R2, R10, UR10, R2 ;  /* 0x0000000a0a027c25 */ /* 0x000fe2000f8e0002 */
[----:B------:R-:W-:-:S03]  /*102b0*/  SHF.R.S32.HI R0, RZ, 0x1f, R7 ;  /* 0x0000001fff007819 */ /* 0x000fc60000011407 */
[----:B------:R-:W-:Y:S02]  /*102c0*/  IMAD.IADD R3, R11, 0x1, R3 ;  /* 0x000000010b037824 */ /* 0x000fe400078e0203 */
[----:B------:R-:W-:Y:S02]  /*102d0*/  IMAD R4, R4, UR4, RZ ;  /* 0x0000000404047c24 */ /* 0x000fe4000f8e02ff */
[----:B------:R-:W-:-:S04]  /*102e0*/  IMAD.WIDE.U32 R2, R9, UR4, R2 ;  /* 0x0000000409027c25 */ /* 0x000fc8000f8e0002 */
[----:B------:R-:W-:Y:S01]  /*102f0*/  IMAD R4, R9, UR5, R4 ;  /* 0x0000000509047c24 */ /* 0x000fe2000f8e0204 */
[----:B------:R-:W-:Y:S01]  /*10300*/  SHF.R.S32.HI R9, RZ, 0x1f, R5 ;  /* 0x0000001fff097819 */ /* 0x000fe20000011405 */
[----:B------:R-:W-:Y:S01]  /*10310*/  ULDC.64 UR4, c[0x0][0xbc8] ;  /* 0x0002f20000047ab9 */ /* 0x000fe20000000a00 */
[----:B------:R-:W-:Y:S01]  /*10320*/  IADD3 R2, P0, R5, R2, RZ ;  /* 0x0000000205027210 */ /* 0x000fe20007f1e0ff */
[----:B------:R-:W-:-:S03]  /*10330*/  IMAD R0, R0, UR4, RZ ;  /* 0x0000000400007c24 */ /* 0x000fc6000f8e02ff */
[----:B------:R-:W-:Y:S01]  /*10340*/  IADD3.X R3, R9, R3, R4, P0, !PT ;  /* 0x0000000309037210 */ /* 0x000fe200007fe404 */
[C---:B------:R-:W-:Y:S02]  /*10350*/  IMAD R5, R7.reuse, UR5, R0 ;  /* 0x0000000507057c24 */ /* 0x040fe4000f8e0200 */
[----:B------:R-:W-:Y:S01]  /*10360*/  IMAD.WIDE.U32 R2, R7, UR4, R2 ;  /* 0x0000000407027c25 */ /* 0x000fe2000f8e0002 */
[----:B------:R-:W-:-:S03]  /*10370*/  ULDC.64 UR4, c[0x0][0xba8] ;  /* 0x0002ea0000047ab9 */ /* 0x000fc60000000a00 */
[----:B------:R-:W-:Y:S01]  /*10380*/  IMAD.IADD R3, R3, 0x1, R5 ;  /* 0x0000000103037824 */ /* 0x000fe200078e0205 */
[----:B------:R-:W-:-:S04]  /*10390*/  LEA R4, P0, R2, UR4, 0x2 ;  /* 0x0000000402047c11 */ /* 0x000fc8000f8010ff */
[----:B------:R-:W-:Y:S01]  /*103a0*/  LEA.HI.X R5, R2, UR5, R3, 0x2, P0 ;  /* 0x0000000502057c11 */ /* 0x000fe200080f1403 */
[----:B------:R-:W-:-:S05]  /*103b0*/  IMAD.MOV.U32 R3, RZ, RZ, -0x800000 ;  /* 0xff800000ff037424 */ /* 0x000fca00078e00ff */
[----:B------:R0:W-:Y:S01]  /*103c0*/  STG.E desc[UR36][R4.64], R3 ;  /* 0x0000000304007986 */ /* 0x0001e2000c101924 */
[----:B------:R-:W-:Y:S05]  /*103d0*/  BRA `(.L_x_2235) ;  /* 0x0000004800fc7947 */ /* 0x000fea0003800000 */
.L_x_2233:
[----:B------:R-:W-:-:S08]  /*103e0*/  NOP ;  /* 0x0000000000007918 */ /* 0x000fd00000000000 */
[----:B0-----:R-:W0:-:S00]  /*103f0*/  USETMAXREG.DEALLOC.CTAPOOL 0x28 ;  /* 0x00000028000079c8 */ /* 0x001e0000080e0500 */
        /* <DEDUP_REMOVED lines=16> */
.L_x_2277:
[----:B------:R-:W-:Y:S01]  /*10500*/  ULDC UR43, c[0x0][0xc50] ;  /* 0x00031400002b7ab9 */ /* 0x000fe20000000800 */
[----:B------:R-:W-:Y:S01]  /*10510*/  UMOV UR41, UR6 ;  /* 0x0000000600297c82 */ /* 0x000fe20008000000 */
[----:B------:R-:W-:-:S11]  /*10520*/  UISETP.NE.AND UP0, UPT, UR43, 0x1, UPT ;  /* 0x000000012b00788c */ /* 0x000fd6000bf05270 */
[----:B------:R-:W-:Y:S01]  /*10530*/  @UP0 ULDC UR4, c[0x0][0xc54] ;  /* 0x0003150000040ab9 */ /* 0x000fe20000000800 */
[----:B------:R-:W-:Y:S01]  /*10540*/  @UP0 ULDC UR7, c[0x0][0xc58] ;  /* 0x0003160000070ab9 */ /* 0x000fe20000000800 */
[----:B------:R-:W-:-:S04]  /*10550*/  UIMAD.WIDE.U32 UR4, UR6, UR4, URZ ;  /* 0x00000004060472a5 */ /* 0x000fc8000f8e003f */
[----:B------:R-:W-:-:S12]  /*10560*/  @UP0 USHF.R.U32.HI UR41, URZ, UR7, UR5 ;  /* 0x000000073f290299 */ /* 0x000fd80008011605 */
.L_x_2278:
        /* <DEDUP_REMOVED lines=8> */
[----:B------:R-:W-:Y:S01]  /*105f0*/  ULDC UR4, c[0x0][0x448] ;  /* 0x0001120000047ab9 */ /* 0x000fe20000000800 */
[----:B------:R-:W-:Y:S01]  /*10600*/  ULDC UR7, c[0x0][0x2f0] ;  /* 0x0000bc0000077ab9 */ /* 0x000fe20000000800 */
[----:B------:R-:W-:-:S05]  /*10610*/  IMAD.MOV.U32 R17, RZ, RZ, RZ ;  /* 0x000000ffff117224 */ /* 0x000fca00078e00ff */
[----:B------:R-:W1:Y:S01]  /*10620*/  S2UR UR47, SR_CTAID.X ;  /* 0x00000000002f79c3 */ /* 0x000e620000002500 */
[----:B------:R-:W-:Y:S01]  /*10630*/  UISETP.NE.AND UP1, UPT, UR4, 0x1, UPT ;  /* 0x000000010400788c */ /* 0x000fe2000bf25270 */
[----:B------:R-:W-:Y:S02]  /*10640*/  ULDC UR8, c[0x0][0x288] ;  /* 0x0000a20000087ab9 */ /* 0x000fe40000000800 */
[----:B------:R-:W-:Y:S02]  /*10650*/  ULDC.64 UR4, c[0x0][0x418] ;  /* 0x0001060000047ab9 */ /* 0x000fe40000000a00 */
[----:B------:R-:W-:-:S03]  /*10660*/  UISETP.NE.U32.AND UP0, UPT, UR4, URZ, UPT ;  /* 0x0000003f0400728c */ /* 0x000fc6000bf05070 */
[----:B------:R-:W-:Y:S01]  /*10670*/  ULDC UR4, c[0x0][0x424] ;  /* 0x0001090000047ab9 */ /* 0x000fe20000000800 */
[----:B------:R-:W-:-:S03]  /*10680*/  UISETP.NE.AND.EX UP0, UPT, UR5, URZ, UPT, UP0 ;  /* 0x0000003f0500728c */ /* 0x000fc6000bf05300 */
[----:B------:R-:W-:Y:S01]  /*10690*/  @UP1 ULDC UR5, c[0x0][0x44c] ;  /* 0x0001130000051ab9 */ /* 0x000fe20000000800 */
[----:B0-----:R-:W-:Y:S01]  /*106a0*/  ISETP.NE.U32.AND P0, PT, R2, RZ, PT ;  /* 0x000000ff0200720c */ /* 0x001fe20003f05070 */
[----:B------:R-:W-:-:S03]  /*106b0*/  USEL UR38, UR4, 0x1, UP0 ;  /* 0x0000000104267887 */ /* 0x000fc60008000000 */
[----:B------:R-:W-:Y:S01]  /*106c0*/  ISETP.NE.AND.EX P0, PT, R3, RZ, PT, P0 ;  /* 0x000000ff0300720c */ /* 0x000fe20003f05300 */
[----:B-1----:R-:W-:Y:S02]  /*106d0*/  ULEA UR6, UR47, 0x7f, 0x7 ;  /* 0x0000007f2f067891 */ /* 0x002fe4000f8e383f */
[----:B------:R-:W-:Y:S02]  /*106e0*/  UIMAD UR38, UR38, UR7, URZ ;  /* 0x00000007262672a4 */ /* 0x000fe4000f8e023f */
[----:B------:R-:W-:Y:S01]  /*106f0*/  UIMAD.WIDE.U32 UR4, UR6, UR5, URZ ;  /* 0x00000005060472a5 */ /* 0x000fe2000f8e003f */
[----:B------:R-:W-:-:S03]  /*10700*/  @UP1 ULDC UR7, c[0x0][0x450] ;  /* 0x0001140000071ab9 */ /* 0x000fc60000000800 */
[----:B------:R-:W-:-:S04]  /*10710*/  @UP1 USHF.R.U32.HI UR6, URZ, UR7, UR5 ;  /* 0x000000073f061299 */ /* 0x000fc80008011605 */
[----:B------:R-:W0:Y:S01]  /*10720*/  @P0 LDC.64 R2, c[0x0][0xa28] ;  /* 0x00028a00ff020b82 */ /* 0x000e220000000a00 */
[----:B------:R-:W-:Y:S02]  /*10730*/  UIADD3 UR5, UR38, 0xa0, -UR8 ;  /* 0x000000a026057890 */ /* 0x000fe4000fffe808 */
[----:B------:R-:W-:Y:S02]  /*10740*/  UIADD3 UR4, UR38, 0x9f, URZ ;  /* 0x0000009f26047890 */ /* 0x000fe4000fffe03f */
[----:B------:R-:W-:Y:S02]  /*10750*/  UIADD3 UR6, UR5, UR6, URZ ;  /* 0x0000000605067290 */ /* 0x000fe4000fffe03f */
[----:B------:R-:W-:Y:S02]  /*10760*/  UIMAD.WIDE UR4, UR4, 0x66666667, URZ ;  /* 0x66666667040478a5 */ /* 0x000fe4000f8e023f */
[----:B------:R-:W-:Y:S02]  /*10770*/  UIMAD.WIDE UR6, UR6, 0x66666667, URZ ;  /* 0x66666667060678a5 */ /* 0x000fe4000f8e023f */
[----:B------:R-:W-:-:S02]  /*10780*/  USHF.R.U32.HI UR42, URZ, 0x1f, UR5 ;  /* 0x0000001f3f2a7899 */ /* 0x000fc40008011605 */
[----:B------:R-:W-:Y:S02]  /*10790*/  USHF.R.U32.HI UR44, URZ, 0x1f, UR7 ;  /* 0x0000001f3f2c7899 */ /* 0x000fe40008011607 */
[----:B------:R-:W-:Y:S02]  /*107a0*/  ULEA.HI.SX32 UR42, UR5, UR42, 0x1a ;  /* 0x0000002a052a7291 */ /* 0x000fe4000f8fd23f */
[----:B------:R-:W-:-:S04]  /*107b0*/  ULEA.HI.SX32 UR44, UR7, UR44, 0x1a ;  /* 0x0000002c072c7291 */ /* 0x000fc8000f8fd23f */
[----:B------:R-:W-:Y:S02]  /*107c0*/  UISETP.LT.AND UP0, UPT, UR42, UR44, UPT ;  /* 0x0000002c2a00728c */ /* 0x000fe4000bf01270 */
[----:B------:R-:W-:Y:S01]  /*107d0*/  UP2UR UR48, UPR, URZ, 0x2 ;  /* 0x000000023f307883 */ /* 0x000fe20008000000 */
[----:B0-----:R-:W-:Y:S01]  /*107e0*/  @P0 IMAD.WIDE R2, R18, 0x4, R2 ;  /* 0x0000000412020825 */ /* 0x001fe200078e0202 */
[----:B------:R-:W-:-:S04]  /*107f0*/  USEL UR11, UR42, UR44, UP0 ;  /* 0x0000002c2a0b7287 */ /* 0x000fc80008000000 */
[----:B------:R-:W-:Y:S01]  /*10800*/  UISETP.GE.AND UP1, UPT, UR11, 0x1, UPT ;  /* 0x000000010b00788c */ /* 0x000fe2000bf26270 */
[----:B------:R0:W5:Y:S01]  /*10810*/  @P0 LDG.E R17, desc[UR36][R2.64] ;  /* 0x0000002402110981 */ /* 0x000162000c1e1900 */
[----:B------:R-:W-:Y:S02]  /*10820*/  USHF.R.U32.HI UR9, URZ, 0x10, UR43 ;  /* 0x000000103f097899 */ /* 0x000fe4000801162b */
[----:B------:R-:W-:Y:S02]  /*10830*/  ULOP3.LUT UR43, UR43, 0xffff, URZ, 0xc0, !UPT ;  /* 0x0000ffff2b2b7892 */ /* 0x000fe4000f8ec03f */
[----:B------:R-:W-:Y:S01]  /*10840*/  PLOP3.LUT P0, PT, PT, PT, UP1, 0x80, 0x0 ;  /* 0x000000000000781c */ /* 0x000fe20003f0f018 */
[----:B------:R-:W-:Y:S01]  /*10850*/  UISETP.NE.AND UP0, UPT, UR9, URZ, UPT ;  /* 0x0000003f0900728c */ /* 0x000fe2000bf05270 */
[----:B------:R-:W-:-:S10]  /*10860*/  UMOV UR40, URZ ;  /* 0x0000003f00287c82 */ /* 0x000fd40008000000 */
[----:B------:R-:W-:Y:S01]  /*10870*/  @!UP0 ULDC UR9, c[0x0][0x9f0] ;  /* 0x00027c0000098ab9 */ /* 0x000fe20000000800 */
[----:B0-----:R-:W-:Y:S05]  /*10880*/  @!P0 BRA `(.L_x_2280) ;  /* 0x0000000000788947 */ /* 0x001fea0003800000 */
[----:B------:R-:W-:Y:S01]  /*10890*/  IABS R2, UR9 ;  /* 0x0000000900027c13 */ /* 0x000fe20008000000 */
[----:B------:R-:W-:Y:S02]  /*108a0*/  UIADD3 UR6, UR9, -0x1, UR11 ;  /* 0xffffffff09067890 */ /* 0x000fe4000fffe00b */
[----:B------:R-:W-:Y:S01]  /*108b0*/  IABS R5, UR9 ;  /* 0x0000000900057c13 */ /* 0x000fe20008000000 */
[----:B------:R-:W-:Y:S01]  /*108c0*/  UMOV UR4, URZ ;  /* 0x0000003f00047c82 */ /* 0x000fe20008000000 */
        /* <DEDUP_REMOVED lines=26> */
.L_x_2280:
[----:B------:R-:W-:Y:S02]  /*10a70*/  UIMAD UR49, UR43, UR40, URZ ;  /* 0x000000282b3172a4 */ /* 0x000fe4000f8e023f */
[----:B------:R-:W-:-:S04]  /*10a80*/  MOV R3, UR40 ;  /* 0x0000002800037c02 */ /* 0x000fc80008000f00 */
[----:B------:R-:W-:-:S05]  /*10a90*/  IMAD.U32 R2, RZ, RZ, UR49 ;  /* 0x00000031ff027e24 */ /* 0x000fca000f8e00ff */
[----:B------:R-:W-:Y:S01]  /*10aa0*/  VIADDMNMX R2, R2, R3, UR11, PT ;  /* 0x0000000b02027e46 */ /* 0x000fe2000b800103 */
[----:B------:R-:W-:-:S03]  /*10ab0*/  IMAD.MOV.U32 R3, RZ, RZ, 0x1 ;  /* 0x00000001ff037424 */ /* 0x000fc600078e00ff */
[----:B------:R-:W-:Y:S01]  /*10ac0*/  R2UR UR50, R2 ;  /* 0x00000000023272ca */ /* 0x000fe200000e0000 */
[----:B------:R-:W-:-:S12]  /*10ad0*/  IMAD.MOV.U32 R2, RZ, RZ, RZ ;  /* 0x000000ffff027224 */ /* 0x000fd800078e00ff */
        /* <DEDUP_REMOVED lines=27> */
.L_x_2281:
        /* <DEDUP_REMOVED lines=12> */
[----:B------:R-:W-:Y:S02]  /*10d50*/  IMAD.U32 R6, RZ, RZ, UR6 ;  /* 0x00000006ff067e24 */ /* 0x000fe4000f8e00ff */
[----:B------:R-:W-:-:S02]  /*10d60*/  IMAD.U32 R10, RZ, RZ, UR4 ;  /* 0x00000004ff0a7e24 */ /* 0x000fc4000f8e00ff */
[----:B------:R-:W-:Y:S02]  /*10d70*/  IMAD.U32 R11, RZ, RZ, UR5 ;  /* 0x00000005ff0b7e24 */ /* 0x000fe4000f8e00ff */
[----:B------:R-:W-:Y:S02]  /*10d80*/  IMAD.MOV.U32 R8, RZ, RZ, 0x70 ;  /* 0x00000070ff087424 */ /* 0x000fe400078e00ff */
[----:B------:R-:W-:Y:S02]  /*10d90*/  IMAD.MOV.U32 R12, RZ, RZ, 0x1 ;  /* 0x00000001ff0c7424 */ /* 0x000fe400078e00ff */
[----:B------:R-:W-:-:S07]  /*10da0*/  IMAD.MOV.U32 R13, RZ, RZ, RZ ;  /* 0x000000ffff0d7224 */ /* 0x000fce00078e00ff */
[----:B------:R-:W-:-:S07]  /*10db0*/  LEPC R20, `(.L_x_2282) ;  /* 0x000000001014794e */ /* 0x000fce0000000000 */
[----:B0----5:R-:W-:Y:S05]  /*10dc0*/  CALL.ABS.NOINC R2 ;  /* 0x0000000002007343 */ /* 0x021fea0003c00000 */
.L_x_2282:
        /* <DEDUP_REMOVED lines=20> */
.L_x_2283:
[----:B------:R-:W-:-:S13]  /*10f10*/  LOP3.LUT P6, RZ, R16, 0x3ff, RZ, 0xc0, !PT ;  /* 0x000003ff10ff7812 */ /* 0x000fda00078cc0ff */
[----:B------:R-:W-:Y:S05]  /*10f20*/  @!P6 BRA `(.L_x_2284) ;  /* 0x000000000040e947 */ /* 0x000fea0003800000 */
[----:B------:R-:W-:Y:S01]  /*10f30*/  MOV R2, 0x0 ;  /* 0x0000000000027802 */ /* 0x000fe20000000f00 */
[----:B------:R-:W-:Y:S01]  /*10f40*/  ULDC.64 UR4, c[0x4][0xc8] ;  /* 0x0100320000047ab9 */ /* 0x000fe20000000a00 */
[----:B------:R-:W-:Y:S01]  /*10f50*/  ULDC.64 UR6, c[0x4][0xd0] ;  /* 0x0100340000067ab9 */ /* 0x000fe20000000a00 */
[----:B------:R-:W-:Y:S01]  /*10f60*/  IMAD.U32 R4, RZ, RZ, UR4 ;  /* 0x00000004ff047e24 */ /* 0x000fe2000f8e00ff */
[----:B------:R-:W-:Y:S01]  /*10f70*/  MOV R5, UR5 ;  /* 0x0000000500057c02 */ /* 0x000fe20008000f00 */
[----:B------:R-:W-:Y:S01]  /*10f80*/  ULDC.64 UR4, c[0x4][0x20] ;  /* 0x0100080000047ab9 */ /* 0x000fe20000000a00 */
        /* <DEDUP_REMOVED lines=10> */
.L_x_2284:
[----:B------:R-:W0:Y:S01]  /*11030*/  LDC.64 R2, c[0x0][0x9f8] ;  /* 0x00027e00ff027b82 */ /* 0x000e220000000a00 */
[----:B------:R-:W-:Y:S01]  /*11040*/  IMAD.SHL.U32 R31, R29, 0x10, RZ ;  /* 0x000000101d1f7824 */ /* 0x000fe200078e00ff */
[----:B------:R-:W-:Y:S01]  /*11050*/  ULDC UR4, c[0x0][0x2f4] ;  /* 0x0000bd0000047ab9 */ /* 0x000fe20000000800 */
[----:B------:R-:W-:Y:S01]  /*11060*/  IMAD.MOV.U32 R30, RZ, RZ, R18 ;  /* 0x000000ffff1e7224 */ /* 0x000fe200078e0012 */
[----:B------:R-:W-:-:S04]  /*11070*/  ULDC UR5, c[0x0][0x320] ;  /* 0x0000c80000057ab9 */ /* 0x000fc80000000800 */
[----:B------:R-:W1:Y:S01]  /*11080*/  LDC R19, c[0x0][0x430] ;  /* 0x00010c00ff137b82 */ /* 0x000e620000000800 */
        /* <DEDUP_REMOVED lines=32> */
.L_x_2339:
[----:B------:R-:W2:Y:S01]  /*11290*/  LDL R0, [R1+0x14] ;  /* 0x0000140001007983 */ /* 0x000ea20000100800 */
[----:B------:R-:W-:Y:S01]  /*112a0*/  UMOV UR4, 0xa0 ;  /* 0x000000a000047882 */ /* 0x000fe20000000000 */
[----:B------:R-:W-:Y:S01]  /*112b0*/  LOP3.LUT R15, R27, 0x80, RZ, 0xfc, !PT ;  /* 0x000000801b0f7812 */ /* 0x000fe200078efcff */
[----:B------:R-:W-:Y:S01]  /*112c0*/  UIMAD UR4, UR50, UR4, -0xa0 ;  /* 0xffffff60320474a4 */ /* 0x000fe2000f8e0204 */
[----:B------:R-:W0:Y:S01]  /*112d0*/  @P2 LDC R2, c[0x0][0x434] ;  /* 0x00010d00ff022b82 */ /* 0x000e220000000800 */
[----:B-----5:R-:W-:-:S07]  /*112e0*/  SHF.R.S32.HI R37, RZ, 0x1f, R30 ;  /* 0x0000001fff257819 */ /* 0x020fce000001141e */
[----:B------:R-:W1:Y:S01]  /*112f0*/  @P2 LDC R3, c[0x0][0x438] ;  /* 0x00010e00ff032b82 */ /* 0x000e620000000800 */
[----:B------:R-:W-:Y:S01]  /*11300*/  IMAD.MOV.U32 R33, RZ, RZ, 0x40 ;  /* 0x00000040ff217424 */ /* 0x000fe200078e00ff */
[----:B------:R-:W-:Y:S01]  /*11310*/  STL [R1+0x10], R15 ;  /* 0x0000100f01007387 */ /* 0x000fe20000100800 */
[----:B------:R-:W-:Y:S01]  /*11320*/  LOP3.LUT R16, R16, 0xffffffdf, RZ, 0xc0, !PT ;  /* 0xffffffdf10107812 */ /* 0x000fe200078ec0ff */
[----:B------:R-:W-:-:S05]  /*11330*/  IMAD.U32 R32, RZ, RZ, UR41 ;  /* 0x00000029ff207e24 */ /* 0x000fca000f8e00ff */
[----:B------:R-:W-:Y:S02]  /*11340*/  SHF.R.S32.HI R32, RZ, 0x1f, R32 ;  /* 0x0000001fff207819 */ /* 0x000fe40000011420 */
[----:B--2---:R-:W-:Y:S01]  /*11350*/  R2UR UR5, R0 ;  /* 0x00000000000572ca */ /* 0x004fe200000e0000 */
[----:B------:R-:W-:-:S04]  /*11360*/  VIADD R0, R15, UR4 ;  /* 0x000000040f007c36 */ /* 0x000fc80008000000 */
[C---:B------:R-:W-:Y:S01]  /*11370*/  IMAD.IADD R9, R0.reuse, 0x1, R17 ;  /* 0x0000000100097824 */ /* 0x040fe200078e0211 */
[----:B------:R-:W-:-:S03]  /*11380*/  ISETP.GE.AND P0, PT, R0, UR38, PT ;  /* 0x0000002600007c0c */ /* 0x000fc6000bf06270 */
[----:B0-----:R-:W-:Y:S01]  /*11390*/  @P2 IMAD.HI.U32 R0, R9, R2, RZ ;  /* 0x0000000209002227 */ /* 0x001fe200078e00ff */
[----:B------:R-:W-:-:S03]  /*113a0*/  ISETP.GT.U32.OR P0, PT, R15, 0x9f, P0 ;  /* 0x0000009f0f00780c */ /* 0x000fc60000704470 */
[----:B------:R-:W-:Y:S01]  /*113b0*/  IMAD.MOV.U32 R12, RZ, RZ, R9 ;  /* 0x000000ffff0c7224 */ /* 0x000fe200078e0009 */
[----:B-1----:R-:W-:-:S09]  /*113c0*/  @P2 SHF.R.U32.HI R12, RZ, R3, R0 ;  /* 0x00000003ff0c2219 */ /* 0x002fd20000011600 */
[----:B------:R-:W0:Y:S01]  /*113d0*/  @!P0 LDC.64 R6, c[0x0][0x428] ;  /* 0x00010a00ff068b82 */ /* 0x000e220000000a00 */
[--C-:B------:R-:W-:Y:S01]  /*113e0*/  @!P0 SHF.R.S32.HI R3, RZ, 0x1f, R12.reuse ;  /* 0x0000001fff038819 */ /* 0x100fe2000001140c */
[----:B------:R-:W-:-:S06]  /*113f0*/  @!P0 IMAD.MOV.U32 R2, RZ, RZ, R12 ;  /* 0x000000ffff028224 */ /* 0x000fcc00078e000c */
[----:B------:R-:W1:Y:S01]  /*11400*/  @!P0 LDC.64 R4, c[0x0][0x418] ;  /* 0x00010600ff048b82 */ /* 0x000e620000000a00 */
[-C--:B0-----:R-:W-:Y:S02]  /*11410*/  @!P0 IMAD R0, R37, R6.reuse, RZ ;  /* 0x0000000625008224 */ /* 0x081fe400078e02ff */
[----:B------:R-:W-:-:S04]  /*11420*/  @!P0 IMAD.WIDE.U32 R2, R30, R6, R2 ;  /* 0x000000061e028225 */ /* 0x000fc800078e0002 */
[----:B------:R-:W-:Y:S01]  /*11430*/  @!P0 IMAD R7, R30, R7, R0 ;  /* 0x000000071e078224 */ /* 0x000fe200078e0200 */
[----:B-1----:R-:W-:-:S03]  /*11440*/  @!P0 LEA R4, P1, R2, R4, 0x2 ;  /* 0x0000000402048211 */ /* 0x002fc600078210ff */
[----:B------:R-:W-:Y:S02]  /*11450*/  @!P0 IMAD.IADD R0, R7, 0x1, R3 ;  /* 0x0000000107008824 */ /* 0x000fe400078e0203 */
[----:B------:R-:W0:Y:S03]  /*11460*/  @P2 LDC R3, c[0x0][0x438] ;  /* 0x00010e00ff032b82 */ /* 0x000e260000000800 */
[----:B------:R-:W-:Y:S02]  /*11470*/  @!P0 LEA.HI.X R5, R2, R5, R0, 0x2, P1 ;  /* 0x0000000502058211 */ /* 0x000fe400008f1400 */
[----:B------:R-:W-:-:S03]  /*11480*/  IADD3 R2, R27, UR4, RZ ;  /* 0x000000041b027c10 */ /* 0x000fc6000fffe0ff */
        /* <DEDUP_REMOVED lines=8> */
[--C-:B------:R-:W-:Y:S01]  /*11510*/  @!P1 SHF.R.S32.HI R3, RZ, 0x1f, R14.reuse ;  /* 0x0000001fff039819 */ /* 0x100fe2000001140e */
[----:B------:R-:W-:Y:S02]  /*11520*/  @!P1 IMAD.MOV.U32 R2, RZ, RZ, R14 ;  /* 0x000000ffff029224 */ /* 0x000fe400078e000e */
[-C--:B--2---:R-:W-:Y:S02]  /*11530*/  @!P1 IMAD R0, R37, R10.reuse, RZ ;  /* 0x0000000a25009224 */ /* 0x084fe400078e02ff */
[----:B------:R-:W-:-:S04]  /*11540*/  @!P1 IMAD.WIDE.U32 R2, R30, R10, R2 ;  /* 0x0000000a1e029225 */ /* 0x000fc800078e0002 */
[----:B------:R-:W-:Y:S01]  /*11550*/  @!P1 IMAD R11, R30, R11, R0 ;  /* 0x0000000b1e0b9224 */ /* 0x000fe200078e0200 */
[----:B---3--:R-:W-:-:S03]  /*11560*/  @!P1 LEA R6, P2, R2, R6, 0x2 ;  /* 0x0000000602069211 */ /* 0x008fc600078410ff */
[----:B------:R-:W-:-:S05]  /*11570*/  @!P1 IMAD.IADD R0, R3, 0x1, R11 ;  /* 0x0000000103009824 */ /* 0x000fca00078e020b */
[----:B------:R-:W-:Y:S01]  /*11580*/  @!P1 LEA.HI.X R7, R2, R7, R0, 0x2, P2 ;  /* 0x0000000702079211 */ /* 0x000fe200010f1400 */
[----:B------:R-:W-:-:S06]  /*11590*/  IMAD.MOV.U32 R0, RZ, RZ, RZ ;  /* 0x000000ffff007224 */ /* 0x000fcc00078e00ff */
[----:B------:R0:W5:Y:S01]  /*115a0*/  @!P0 LDG.E R0, desc[UR36][R4.64] ;  /* 0x0000002404008981 */ /* 0x000162000c1e1900 */
[----:B------:R-:W-:-:S04]  /*115b0*/  LOP3.LUT P0, RZ, R29, 0x4, RZ, 0xc0, !PT ;  /* 0x000000041dff7812 */ /* 0x000fc8000780c0ff */
[----:B------:R-:W-:Y:S01]  /*115c0*/  SEL R2, R33, 0xffffffc0, !P0 ;  /* 0xffffffc021027807 */ /* 0x000fe20004000000 */
[----:B0-----:R-:W-:-:S04]  /*115d0*/  IMAD.MOV.U32 R5, RZ, RZ, RZ ;  /* 0x000000ffff057224 */ /* 0x001fc800078e00ff */
[----:B------:R0:W-:Y:S01]  /*115e0*/  STL [R1+0x8], R2 ;  /* 0x0000080201007387 */ /* 0x0001e20000100800 */
[----:B------:R-:W-:-:S03]  /*115f0*/  IMAD.MOV R10, RZ, RZ, -R12 ;  /* 0x000000ffff0a7224 */ /* 0x000fc600078e0a0c */
[----:B------:R1:W5:Y:S01]  /*11600*/  @!P1 LDG.E R5, desc[UR36][R6.64] ;  /* 0x0000002406059981 */ /* 0x000362000c1e1900 */
[----:B------:R-:W-:Y:S01]  /*11610*/  IMAD R4, R19, R10, R9 ;  /* 0x0000000a13047224 */ /* 0x000fe200078e0209 */
[----:B------:R-:W-:Y:S01]  /*11620*/  ISETP.GT.U32.AND P0, PT, R15, 0x9f, PT ;  /* 0x0000009f0f00780c */ /* 0x000fe20003f04070 */
[C---:B------:R-:W-:Y:S01]  /*11630*/  IMAD.SHL.U32 R9, R29.reuse, 0x4, RZ ;  /* 0x000000041d097824 */ /* 0x040fe200078e00ff */
[----:B------:R-:W-:Y:S01]  /*11640*/  ULOP3.LUT UR4, UR5, 0x2, URZ, 0xfc, !UPT ;  /* 0x0000000205047892 */ /* 0x000fe2000f8efc3f */
[----:B0-----:R-:W-:Y:S01]  /*11650*/  IMAD.MOV R2, RZ, RZ, -R14 ;  /* 0x000000ffff027224 */ /* 0x001fe200078e0a0e */
[----:B------:R-:W-:Y:S01]  /*11660*/  LOP3.LUT R12, R29, 0x10, RZ, 0xc0, !PT ;  /* 0x000000101d0c7812 */ /* 0x000fe200078ec0ff */
[----:B------:R-:W-:Y:S02]  /*11670*/  IMAD.U32 R11, RZ, RZ, UR50 ;  /* 0x00000032ff0b7e24 */ /* 0x000fe4000f8e00ff */
[----:B-1----:R-:W-:Y:S01]  /*11680*/  IMAD R6, R19, R2, R13 ;  /* 0x0000000213067224 */ /* 0x002fe200078e020d */
[----:B------:R-:W-:Y:S01]  /*11690*/  SHF.R.U32.HI R7, RZ, 0x5, R18 ;  /* 0x00000005ff077819 */ /* 0x000fe20000011612 */
[----:B------:R-:W-:Y:S01]  /*116a0*/  IMAD.SHL.U32 R2, R29, 0x80, RZ ;  /* 0x000000801d027824 */ /* 0x000fe200078e00ff */
[----:B------:R-:W-:-:S03]  /*116b0*/  IADD3 R11, R11, -0x1, RZ ;  /* 0xffffffff0b0b7810 */ /* 0x000fc60007ffe0ff */
[----:B------:R-:W-:Y:S01]  /*116c0*/  @P0 LOP3.LUT R16, R16, 0x20, RZ, 0xfc, !PT ;  /* 0x0000002010100812 */ /* 0x000fe200078efcff */
[----:B------:R-:W-:Y:S01]  /*116d0*/  IMAD.SHL.U32 R36, R7, 0x200, RZ ;  /* 0x0000020007247824 */ /* 0x000fe200078e00ff */
[----:B------:R-:W-:Y:S02]  /*116e0*/  LOP3.LUT R10, R2, 0x380, RZ, 0xc0, !PT ;  /* 0x00000380020a7812 */ /* 0x000fe400078ec0ff */
[----:B------:R-:W-:-:S03]  /*116f0*/  LOP3.LUT R16, R16, 0xffffffbf, RZ, 0xc0, !PT ;  /* 0xffffffbf10107812 */ /* 0x000fc600078ec0ff */
[----:B------:R-:W-:-:S05]  /*11700*/  IMAD R10, R7, 0x10, R10 ;  /* 0x00000010070a7824 */ /* 0x000fca00078e020a */
[----:B------:R-:W-:-:S04]  /*11710*/  LOP3.LUT R3, R10, 0x70, R31, 0x78, !PT ;  /* 0x000000700a037812 */ /* 0x000fc800078e781f */
[----:B------:R-:W-:Y:S02]  /*11720*/  LOP3.LUT R3, R3, 0xc00, R2, 0xf8, !PT ;  /* 0x00000c0003037812 */ /* 0x000fe400078ef802 */
[----:B------:R-:W-:-:S03]  /*11730*/  LOP3.LUT R2, R8, 0x80, RZ, 0xc0, !PT ;  /* 0x0000008008027812 */ /* 0x000fc600078ec0ff */
[----:B------:R0:W-:Y:S01]  /*11740*/  STL [R1+0x4], R3 ;  /* 0x0000040301007387 */ /* 0x0001e20000100800 */
[----:B------:R-:W-:-:S04]  /*11750*/  LOP3.LUT R2, R2, 0x10, R29, 0xf8, !PT ;  /* 0x0000001002027812 */ /* 0x000fc800078ef81d */
[----:B------:R-:W-:Y:S02]  /*11760*/  LOP3.LUT R2, R2, 0x10, R9, 0x78, !PT ;  /* 0x0000001002027812 */ /* 0x000fe400078e7809 */
[----:B0-----:R-:W-:-:S04]  /*11770*/  LOP3.LUT R3, R36, 0x60, R8, 0xf8, !PT ;  /* 0x0000006024037812 */ /* 0x001fc800078ef808 */
[----:B------:R-:W-:-:S04]  /*11780*/  LOP3.LUT R3, R3, 0x100, R8, 0xf8, !PT ;  /* 0x0000010003037812 */ /* 0x000fc800078ef808 */
[----:B------:R-:W-:-:S05]  /*11790*/  LOP3.LUT R2, R3, R2, RZ, 0xfc, !PT ;  /* 0x0000000203027212 */ /* 0x000fca00078efcff */
[----:B------:R0:W-:Y:S02]  /*117a0*/  STL [R1], R2 ;  /* 0x0000000201007387 */ /* 0x0001e40000100800 */
[----:B0-----:R-:W-:-:S05]  /*117b0*/  IMAD.U32 R2, RZ, RZ, UR4 ;  /* 0x00000004ff027e24 */ /* 0x001fca000f8e00ff */
[----:B------:R-:W-:-:S13]  /*117c0*/  ISETP.NE.AND P0, PT, R2, 0x3, PT ;  /* 0x000000030200780c */ /* 0x000fda0003f05270 */
[----:B------:R-:W-:Y:S01]  /*117d0*/  @P0 LOP3.LUT R16, R16, 0x40, RZ, 0xfc, !PT ;  /* 0x0000004010100812 */ /* 0x000fe200078efcff */
[----:B------:R-:W-:Y:S06]  /*117e0*/  @!P0 BRA `(.L_x_2286) ;  /* 0x0000000000048947 */ /* 0x000fec0003800000 */
[----:B------:R-:W-:Y:S01]  /*117f0*/  BPT.TRAP 0x1 ;  /* 0x000000040000795c */ /* 0x000fe20000300000 */
.L_x_2286:
[----:B------:R-:W-:Y:S01]  /*11800*/  IMAD.MOV.U32 R2, RZ, RZ, 0x1 ;  /* 0x00000001ff027424 */ /* 0x000fe200078e00ff */
[----:B------:R-:W-:-:S04]  /*11810*/  SHF.R.S32.HI R21, RZ, 0x1f, R6 ;  /* 0x0000001fff157819 */ /* 0x000fc80000011406 */
[----:B------:R-:W-:-:S04]  /*11820*/  SHF.L.U32 R3, R2, 0x1f, RZ ;  /* 0x0000001f02037819 */ /* 0x000fc800000006ff */
[----:B------:R-:W0:Y:S02]  /*11830*/  SYNCS.PHASECHK.TRANS64.TRYWAIT P0, [UR45+0x29880], R3 ;  /* 0x02988003ff0075a7 */ /* 0x000e24000800016d */
[----:B0-----:R-:W-:Y:S05]  /*11840*/  @!P0 BRA `(.L_x_2287) ;  /* 0x0000003800b08947 */ /* 0x001fea0003800000 */
.L_x_2340:
[----:B------:R-:W-:Y:S01]  /*11850*/  ULDC.64 UR4, c[0x0][0x328] ;  /* 0x0000ca0000047ab9 */ /* 0x000fe20000000a00 */
        /* <DEDUP_REMOVED lines=18> */
[----:B------:R-:W-:Y:S02]  /*11980*/  IMAD R7, R7, 0x400, R8 ;  /* 0x0000040007077824 */ /* 0x000fe400078e0208 */
[----:B------:R-:W-:Y:S02]  /*11990*/  IMAD.IADD R9, R3, 0x1, R9 ;  /* 0x0000000103097824 */ /* 0x000fe400078e0209 */
[----:B------:R-:W-:Y:S02]  /*119a0*/  IMAD.MOV.U32 R8, RZ, RZ, R2 ;  /* 0x000000ffff087224 */ /* 0x000fe400078e0002 */
        /* <DEDUP_REMOVED lines=18> */
[----:B------:R-:W-:Y:S01]  /*11ad0*/  IADD3 R20, P0, R2, UR6, RZ ;  /* 0x0000000602147c10 */ /* 0x000fe2000ff1e0ff */
[----:B------:R-:W-:-:S03]  /*11ae0*/  IMAD.MOV.U32 R2, RZ, RZ, -0xa0 ;  /* 0xffffff60ff027424 */ /* 0x000fc600078e00ff */
[----:B------:R-:W-:Y:S01]  /*11af0*/  IADD3.X R19, R19, UR4, R3, P0, !PT ;  /* 0x0000000413137c10 */ /* 0x000fe200087fe403 */
[----:B------:R-:W-:Y:S01]  /*11b00*/  IMAD R9, R11, R2, UR38 ;  /* 0x000000260b097e24 */ /* 0x000fe2000f8e0202 */
[----:B------:R-:W-:-:S03]  /*11b10*/  UMOV UR4, 0xffffffff ;  /* 0xffffffff00047882 */ /* 0x000fc60000000000 */
        /* <DEDUP_REMOVED lines=46> */
.L_x_2352:
        /* <DEDUP_REMOVED lines=15> */
[----:B------:R-:W-:-:S13]  /*11ef0*/  LOP3.LUT P6, RZ, R16, 0x40, RZ, 0xc0, !PT ;  /* 0x0000004010ff7812 */ /* 0x000fda00078cc0ff */
[----:B-1----:R-:W-:Y:S05]  /*11f00*/  @!P6 BRA `(.L_x_2289) ;  /* 0x000000000004e947 */ /* 0x002fea0003800000 */
[----:B------:R-:W-:Y:S01]  /*11f10*/  BPT.TRAP 0x1 ;  /* 0x000000040000795c */ /* 0x000fe20000300000 */
.L_x_2289:
[----:B------:R-:W-:Y:S01]  /*11f20*/  SYNCS.ARRIVE.TRANS64.A1T0 RZ, [UR45+0x29870], RZ ;  /* 0x029870ffffff79a7 */ /* 0x000fe2000810002d */
[----:B------:R-:W-:Y:S05]  /*11f30*/  @!P6 BRA `(.L_x_2290) ;  /* 0x000000000004e947 */ /* 0x000fea0003800000 */
[----:B------:R-:W-:Y:S01]  /*11f40*/  BPT.TRAP 0x1 ;  /* 0x000000040000795c */ /* 0x000fe20000300000 */
.L_x_2290:
[----:B------:R-:W-:-:S05]  /*11f50*/  IMAD.MOV.U32 R2, RZ, RZ, 0x1 ;  /* 0x00000001ff027424 */ /* 0x000fca00078e00ff */
[----:B------:R-:W-:-:S04]  /*11f60*/  SHF.L.U32 R2, R2, 0x1f, RZ ;  /* 0x0000001f02027819 */ /* 0x000fc800000006ff */
[----:B------:R-:W1:Y:S02]  /*11f70*/  SYNCS.PHASECHK.TRANS64.TRYWAIT P0, [UR45+0x29840], R2 ;  /* 0x02984002ff0075a7 */ /* 0x000e64000800016d */
[----:B-1----:R-:W-:Y:S05]  /*11f80*/  @!P0 BRA `(.L_x_2291) ;  /* 0x0000003800c88947 */ /* 0x002fea0003800000 */
.L_x_2353:
        /* <DEDUP_REMOVED lines=8> */
[----:B------:R-:W-:-:S02]  /*12010*/  IMAD R22, R22, UR10, RZ ;  /* 0x0000000a16167c24 */ /* 0x000fc4000f8e02ff */
[----:B------:R-:W-:Y:S02]  /*12020*/  IMAD.IADD R3, R3, 0x1, R21 ;  /* 0x0000000103037824 */ /* 0x000fe400078e0215 */
        /* <DEDUP_REMOVED lines=8> */
[----:B------:R-:W-:Y:S02]  /*120b0*/  UIMAD UR4, UR41, UR5, UR4 ;  /* 0x00000005290472a4 */ /* 0x000fe4000f8e0204 */
[----:B------:R-:W-:Y:S01]  /*120c0*/  IMAD.U32 R7, RZ, RZ, UR7 ;  /* 0x00000007ff077e24 */ /* 0x000fe2000f8e00ff */
[----:B------:R-:W-:Y:S01]  /*120d0*/  IADD3 R5, P0, R2, UR6, RZ ;  /* 0x0000000602057c10 */ /* 0x000fe2000ff1e0ff */
[----:B------:R-:W-:-:S02]  /*120e0*/  IMAD R23, R4, UR9, R23 ;  /* 0x0000000904177c24 */ /* 0x000fc4000f8e0217 */
[----:B------:R-:W-:Y:S01]  /*120f0*/  IMAD R9, R24, UR10, RZ ;  /* 0x0000000a18097c24 */ /* 0x000fe2000f8e02ff */
[----:B------:R-:W-:Y:S01]  /*12100*/  IADD3.X R6, R7, UR4, R3, P0, !PT ;  /* 0x0000000407067c10 */ /* 0x000fe200087fe403 */
[----:B------:R-:W-:Y:S01]  /*12110*/  IMAD.WIDE.U32 R2, R4, UR8, RZ ;  /* 0x0000000804027c25 */ /* 0x000fe2000f8e00ff */
[----:B-1----:R-:W-:-:S03]  /*12120*/  SHF.R.U32.HI R10, RZ, 0x3, R10 ;  /* 0x00000003ff0a7819 */ /* 0x002fc6000001160a */
[----:B------:R-:W-:Y:S02]  /*12130*/  IMAD.IADD R3, R3, 0x1, R23 ;  /* 0x0000000103037824 */ /* 0x000fe400078e0217 */
[C---:B------:R-:W-:Y:S02]  /*12140*/  IMAD R9, R0.reuse, UR11, R9 ;  /* 0x0000000b00097c24 */ /* 0x040fe4000f8e0209 */
[----:B------:R-:W-:-:S04]  /*12150*/  IMAD.WIDE.U32 R2, R0, UR10, R2 ;  /* 0x0000000a00027c25 */ /* 0x000fc8000f8e0002 */
[----:B------:R-:W-:Y:S02]  /*12160*/  IMAD.IADD R3, R3, 0x1, R9 ;  /* 0x0000000103037824 */ /* 0x000fe400078e0209 */
[----:B------:R-:W-:Y:S02]  /*12170*/  IMAD.SHL.U32 R29, R29, 0x40, RZ ;  /* 0x000000401d1d7824 */ /* 0x000fe400078e00ff */
[----:B------:R-:W-:-:S03]  /*12180*/  IMAD.WIDE.U32 R2, R8, UR41, R2 ;  /* 0x0000002908027c25 */ /* 0x000fc6000f8e0002 */
[----:B------:R-:W-:Y:S02]  /*12190*/  LOP3.LUT R29, R29, 0x40, RZ, 0xc0, !PT ;  /* 0x000000401d1d7812 */ /* 0x000fe400078ec0ff */
[----:B------:R-:W-:Y:S01]  /*121a0*/  IADD3 R0, P0, R2, UR6, RZ ;  /* 0x0000000602007c10 */ /* 0x000fe2000ff1e0ff */
[----:B------:R-:W-:-:S03]  /*121b0*/  IMAD.SHL.U32 R2, R10, 0x80, RZ ;  /* 0x000000800a027824 */ /* 0x000fc600078e00ff */
[----:B------:R-:W-:Y:S01]  /*121c0*/  IADD3.X R7, R7, UR4, R3, P0, !PT ;  /* 0x0000000407077c10 */ /* 0x000fe200087fe403 */
[----:B------:R-:W-:Y:S01]  /*121d0*/  IMAD.SHL.U32 R3, R10, 0x10, RZ ;  /* 0x000000100a037824 */ /* 0x000fe200078e00ff */
[----:B------:R-:W-:Y:S01]  /*121e0*/  LOP3.LUT R2, R2, 0x180, RZ, 0xc0, !PT ;  /* 0x0000018002027812 */ /* 0x000fe200078ec0ff */
[----:B------:R-:W-:-:S03]  /*121f0*/  UMOV UR4, 0xffffffff ;  /* 0xffffffff00047882 */ /* 0x000fc60000000000 */
        /* <DEDUP_REMOVED lines=9> */
[----:B------:R-:W-:Y:S02]  /*12290*/  LOP3.LUT P6, RZ, R16, 0x4, RZ, 0xc0, !PT ;  /* 0x0000000410ff7812 */ /* 0x000fe400078cc0ff */
[----:B------:R-:W-:Y:S01]  /*122a0*/  @P4 IADD3 R9, R36, UR45, RZ ;  /* 0x0000002d24094c10 */ /* 0x000fe2000fffe0ff */
        /* <DEDUP_REMOVED lines=11> */
[----:B-1----:R-:W-:-:S05]  /*12360*/  @P3 IADD3 R14, P0, R35, R14, RZ ;  /* 0x0000000e230e3210 */ /* 0x002fca0007f1e0ff */
[----:B------:R-:W-:Y:S02]  /*12370*/  @P3 IMAD.X R19, RZ, RZ, R8, P0 ;  /* 0x000000ffff133224 */ /* 0x000fe400000e0608 */
[----:B--2---:R-:W-:Y:S01]  /*12380*/  @P3 IMAD.MOV.U32 R2, RZ, RZ, R14 ;  /* 0x000000ffff023224 */ /* 0x004fe200078e000e */
[----:B------:R-:W-:Y:S01]  /*12390*/  SHFL.IDX PT, R8, R6, 0x2, 0x1c1f ;  /* 0x005c1f0006087f89 */ /* 0x000fe200000e0000 */
[----:B------:R-:W-:Y:S02]  /*123a0*/  @P3 IMAD.MOV.U32 R3, RZ, RZ, R19 ;  /* 0x000000ffff033224 */ /* 0x000fe400078e0013 */
[C---:B------:R-:W-:Y:S01]  /*123b0*/  @P2 VIADD R19, R36.reuse, UR45 ;  /* 0x0000002d24132c36 */ /* 0x040fe20008000000 */
        /* <DEDUP_REMOVED lines=15> */
[----:B--2---:R-:W-:Y:S02]  /*124b0*/  @P1 IMAD.X R9, RZ, RZ, R8, P0 ;  /* 0x000000ffff091224 */ /* 0x004fe400000e0608 */
[----:B---3--:R-:W-:Y:S02]  /*124c0*/  @P1 IMAD.MOV.U32 R2, RZ, RZ, R14 ;  /* 0x000000ffff021224 */ /* 0x008fe400078e000e */
[----:B------:R-:W-:Y:S01]  /*124d0*/  @P1 IMAD.MOV.U32 R3, RZ, RZ, R9 ;  /* 0x000000ffff031224 */ /* 0x000fe200078e0009 */
[----:B------:R1:W2:Y:S04]  /*124e0*/  SHFL.IDX PT, R14, R0, RZ, 0x1c1f ;  /* 0x001c1fff000e7589 */ /* 0x0002a800000e0000 */
[----:B------:R1:W-:Y:S04]  /*124f0*/  @P1 LDGSTS.E.BYPASS.LTC128B.128 [R21+0x1bc00], desc[UR36][R2.64], !P4 ;  /* 0x1bc0000002151fae */ /* 0x0003e8000e101d64 */
[----:B------:R1:W-:Y:S01]  /*12500*/  @P1 LDGSTS.E.BYPASS.LTC128B.128 [R21+0x1e400], desc[UR36][R2.64+0x40], !P5 ;  /* 0x1e40004002151fae */ /* 0x0003e2000e901d64 */
[----:B------:R-:W-:-:S03]  /*12510*/  ISETP.NE.AND P5, PT, R4, RZ, PT ;  /* 0x000000ff0400720c */ /* 0x000fc60003fa5270 */
[----:B------:R1:W-:Y:S10]  /*12520*/  @P1 LDGSTS.E.BYPASS.LTC128B.128 [R21+0x20c00], desc[UR36][R2.64+0x80], !P6 ;  /* 0x20c0008002151fae */ /* 0x0003f4000f101d64 */
.L_x_2365:
        /* <DEDUP_REMOVED lines=14> */
.L_x_2294:
[----:B------:R-:W-:Y:S05]  /*12610*/  BSYNC B0 ;  /* 0x0000000000007941 */ /* 0x000fea0003800000 */
.L_x_2293:
[----:B------:R-:W-:Y:S01]  /*12620*/  NOP ;  /* 0x0000000000007918 */ /* 0x000fe20000000000 */
[----:B------:R-:W-:Y:S01]  /*12630*/  SYNCS.ARRIVE.TRANS64.RED.A0T1 RZ, [UR45+0x29830], RZ ;  /* 0x029830ffffff79a7 */ /* 0x000fe2000820042d */
[----:B------:R-:W-:Y:S01]  /*12640*/  ARRIVES.LDGSTSBAR.64.TRANSCNT [UR45+0x29830] ;  /* 0x02983000ff0079b0 */ /* 0x000fe20008000aad */
[----:B------:R-:W-:Y:S01]  /*12650*/  NOP ;  /* 0x0000000000007918 */ /* 0x000fe20000000000 */
[----:B------:R-:W-:-:S13]  /*12660*/  LOP3.LUT P0, RZ, R16, 0x40, RZ, 0xc0, !PT ;  /* 0x0000004010ff7812 */ /* 0x000fda000780c0ff */
[----:B------:R-:W-:Y:S05]  /*12670*/  @!P0 BRA `(.L_x_2295) ;  /* 0x0000000000048947 */ /* 0x000fea0003800000 */
[----:B------:R-:W-:Y:S01]  /*12680*/  BPT.TRAP 0x1 ;  /* 0x000000040000795c */ /* 0x000fe20000300000 */
.L_x_2295:
[----:B------:R-:W-:Y:S01]  /*12690*/  SYNCS.ARRIVE.TRANS64.A1T0 RZ, [UR45+0x29830], RZ ;  /* 0x029830ffffff79a7 */ /* 0x000fe2000810002d */
[----:B------:R-:W-:Y:S05]  /*126a0*/  WARPSYNC.ALL ;  /* 0x0000000000007948 */ /* 0x000fea0003800000 */
[----:B------:R-:W4:Y:S01]  /*126b0*/  S2R R19, SR_CTAID.Z ;  /* 0x0000000000137919 */ /* 0x000f220000002700 */
        /* <DEDUP_REMOVED lines=10> */
[----:B----4-:R-:W-:Y:S01]  /*12760*/  SHF.R.S32.HI R18, RZ, 0x1f, R19 ;  /* 0x0000001fff127819 */ /* 0x010fe20000011413 */
[----:B------:R-:W-:Y:S10]  /*12770*/  @!P0 BRA `(.L_x_2296) ;  /* 0x0000000000408947 */ /* 0x000ff40003800000 */
[----:B-1-3--:R-:W-:Y:S01]  /*12780*/  MOV R2, 0x0 ;  /* 0x0000000000027802 */ /* 0x00afe20000000f00 */
[----:B------:R-:W-:Y:S01]  /*12790*/  ULDC.64 UR6, c[0x4][0xc8] ;  /* 0x0100320000067ab9 */ /* 0x000fe20000000a00 */
[----:B------:R-:W-:Y:S01]  /*127a0*/  ULDC.64 UR8, c[0x4][0xd0] ;  /* 0x0100340000087ab9 */ /* 0x000fe20000000a00 */
[----:B------:R-:W-:Y:S01]  /*127b0*/  ULDC.64 UR4, c[0x4][0x28] ;  /* 0x01000a0000047ab9 */ /* 0x000fe20000000a00 */
[----:B------:R-:W-:Y:S01]  /*127c0*/  MOV R4, UR6 ;  /* 0x0000000600047c02 */ /* 0x000fe20008000f00 */
[----:B------:R-:W-:Y:S01]  /*127d0*/  IMAD.U32 R5, RZ, RZ, UR7 ;  /* 0x00000007ff057e24 */ /* 0x000fe2000f8e00ff */
[----:B------:R-:W1:Y:S01]  /*127e0*/  LDC.64 R2, c[0x4][R2] ;  /* 0x0100000002027b82 */ /* 0x000e620000000a00 */
[----:B------:R-:W-:Y:S02]  /*127f0*/  IMAD.U32 R6, RZ, RZ, UR8 ;  /* 0x00000008ff067e24 */ /* 0x000fe4000f8e00ff */
[----:B------:R-:W-:Y:S02]  /*12800*/  IMAD.U32 R7, RZ, RZ, UR9 ;  /* 0x00000009ff077e24 */ /* 0x000fe4000f8e00ff */
[----:B------:R-:W-:-:S02]  /*12810*/  IMAD.U32 R10, RZ, RZ, UR4 ;  /* 0x00000004ff0a7e24 */ /* 0x000fc4000f8e00ff */
[----:B------:R-:W-:Y:S02]  /*12820*/  IMAD.U32 R11, RZ, RZ, UR5 ;  /* 0x00000005ff0b7e24 */ /* 0x000fe4000f8e00ff */
[----:B------:R-:W-:Y:S02]  /*12830*/  IMAD.MOV.U32 R8, RZ, RZ, 0x70 ;  /* 0x00000070ff087424 */ /* 0x000fe400078e00ff */
[----:B------:R-:W-:Y:S02]  /*12840*/  IMAD.MOV.U32 R12, RZ, RZ, 0x1 ;  /* 0x00000001ff0c7424 */ /* 0x000fe400078e00ff */
[----:B------:R-:W-:-:S07]  /*12850*/  IMAD.MOV.U32 R13, RZ, RZ, RZ ;  /* 0x000000ffff0d7224 */ /* 0x000fce00078e00ff */
[----:B0-----:R-:W-:-:S07]  /*12860*/  LEPC R20, `(.L_x_2296) ;  /* 0x000000001014794e */ /* 0x001fce0000000000 */
[----:B-12---:R-:W-:Y:S05]  /*12870*/  CALL.ABS.NOINC R2 ;  /* 0x0000000002007343 */ /* 0x006fea0003c00000 */
.L_x_2296:
[----:B------:R-:W-:Y:S01]  /*12880*/  UISETP.NE.AND UP0, UPT, UR48, URZ, UPT ;  /* 0x0000003f3000728c */ /* 0x000fe2000bf05270 */
[----:B-1----:R-:W-:Y:S02]  /*12890*/  IMAD.U32 R0, RZ, RZ, UR47 ;  /* 0x0000002fff007e24 */ /* 0x002fe4000f8e00ff */
[----:B------:R-:W-:Y:S02]  /*128a0*/  IMAD.U32 R4, RZ, RZ, UR38 ;  /* 0x00000026ff047e24 */ /* 0x000fe4000f8e00ff */
[----:B------:R-:W-:Y:S01]  /*128b0*/  IMAD R27, R0, 0x80, R27 ;  /* 0x00000080001b7824 */ /* 0x000fe200078e021b */
[----:B------:R-:W-:Y:S01]  /*128c0*/  PLOP3.LUT P0, PT, PT, PT, UP0, 0x80, 0x0 ;  /* 0x000000000000781c */ /* 0x000fe20003f0f008 */
[----:B---3--:R-:W-:Y:S02]  /*128d0*/  IMAD.U32 R3, RZ, RZ, UR46 ;  /* 0x0000002eff037e24 */ /* 0x008fe4000f8e00ff */
[----:B------:R-:W-:Y:S02]  /*128e0*/  IMAD.MOV.U32 R7, RZ, RZ, R27 ;  /* 0x000000ffff077224 */ /* 0x000fe400078e001b */
[----:B------:R-:W-:Y:S01]  /*128f0*/  @UP0 ULDC UR4, c[0x0][0x44c] ;  /* 0x0001130000040ab9 */ /* 0x000fe20000000800 */
[----:B------:R-:W-:-:S02]  /*12900*/  IMAD.MOV.U32 R2, RZ, RZ, R4 ;  /* 0x000000ffff027224 */ /* 0x000fc400078e0004 */
[----:B------:R-:W-:-:S05]  /*12910*/  IMAD.U32 R5, RZ, RZ, UR39 ;  /* 0x00000027ff057e24 */ /* 0x000fca000f8e00ff */
[----:B------:R-:W-:Y:S01]  /*12920*/  @P0 IMAD.HI.U32 R0, R27, UR4, RZ ;  /* 0x000000041b000c27 */ /* 0x000fe2000f8e00ff */
[----:B------:R-:W-:Y:S01]  /*12930*/  PLOP3.LUT P0, PT, PT, PT, UP0, 0x80, 0x0 ;  /* 0x000000000000781c */ /* 0x000fe20003f0f008 */
[----:B------:R-:W-:-:S12]  /*12940*/  @UP0 ULDC UR4, c[0x0][0x450] ;  /* 0x0001140000040ab9 */ /* 0x000fd80000000800 */
[----:B------:R-:W-:Y:S01]  /*12950*/  @P0 SHF.R.U32.HI R7, RZ, UR4, R0 ;  /* 0x00000004ff070c19 */ /* 0x000fe20008011600 */
[----:B------:R-:W-:Y:S01]  /*12960*/  ULDC.64 UR4, c[0x0][0x2e0] ;  /* 0x0000b80000047ab9 */ /* 0x000fe20000000a00 */
[----:B------:R-:W1:Y:S01]  /*12970*/  LDC R0, c[0x0][0x448] ;  /* 0x00011200ff007b82 */ /* 0x000e620000000800 */
[----:B------:R-:W-:Y:S01]  /*12980*/  IMAD R18, R18, UR4, RZ ;  /* 0x0000000412127c24 */ /* 0x000fe2000f8e02ff */
[----:B------:R-:W-:Y:S01]  /*12990*/  SHF.R.S32.HI R4, RZ, 0x1f, R7 ;  /* 0x0000001fff047819 */ /* 0x000fe20000011407 */
[----:B------:R-:W-:-:S04]  /*129a0*/  IMAD.WIDE.U32 R2, R19, UR4, R2 ;  /* 0x0000000413027c25 */ /* 0x000fc8000f8e0002 */
[----:B------:R-:W-:Y:S01]  /*129b0*/  IMAD R5, R19, UR5, R18 ;  /* 0x0000000513057c24 */ /* 0x000fe2000f8e0212 */
[----:B------:R-:W-:Y:S02]  /*129c0*/  ULDC.64 UR4, c[0x0][0x2d0] ;  /* 0x0000b40000047ab9 */ /* 0x000fe40000000a00 */
[----:B------:R-:W-:Y:S02]  /*129d0*/  IMAD R4, R4, UR4, RZ ;  /* 0x0000000404047c24 */ /* 0x000fe4000f8e02ff */
[----:B------:R-:W-:Y:S02]  /*129e0*/  IADD3 R3, R3, R5, RZ ;  /* 0x0000000503037210 */ /* 0x000fe40007ffe0ff */
[C---:B------:R-:W-:Y:S02]  /*129f0*/  IMAD R5, R7.reuse, UR5, R4 ;  /* 0x0000000507057c24 */ /* 0x040fe4000f8e0204 */
[----:B------:R-:W-:Y:S02]  /*12a00*/  IMAD.MOV R4, RZ, RZ, -R7 ;  /* 0x000000ffff047224 */ /* 0x000fe400078e0a07 */
[----:B------:R-:W-:Y:S01]  /*12a10*/  IMAD.WIDE.U32 R2, R7, UR4, R2 ;  /* 0x0000000407027c25 */ /* 0x000fe2000f8e0002 */
[----:B------:R-:W-:-:S03]  /*12a20*/  ULDC.64 UR4, c[0x0][0x2c8] ;  /* 0x0000b20000047ab9 */ /* 0x000fc60000000a00 */
[----:B------:R-:W-:Y:S02]  /*12a30*/  IMAD.IADD R3, R3, 0x1, R5 ;  /* 0x0000000103037824 */ /* 0x000fe400078e0205 */
[----:B-1----:R-:W-:-:S04]  /*12a40*/  IMAD R27, R0, R4, R27 ;  /* 0x00000004001b7224 */ /* 0x002fc800078e021b */
        /* <DEDUP_REMOVED lines=14> */
[----:B------:R-:W-:Y:S01]  /*12b30*/  IMAD.U32 R3, RZ, RZ, UR47 ;  /* 0x0000002fff037e24 */ /* 0x000fe2000f8e00ff */
[----:B------:R-:W-:Y:S02]  /*12b40*/  ULDC UR4, c[0x0][0x288] ;  /* 0x0000a20000047ab9 */ /* 0x000fe40000000800 */
[----:B------:R-:W2:Y:S01]  /*12b50*/  SHFL.IDX PT, R2, R5, RZ, 0x1c1f ;  /* 0x001c1fff05027589 */ /* 0x000ea200000e0000 */
[----:B------:R-:W-:Y:S02]  /*12b60*/  IMAD R7, R0, UR4, RZ ;  /* 0x0000000400077c24 */ /* 0x000fe4000f8e02ff */
[----:B------:R-:W-:Y:S01]  /*12b70*/  IMAD R0, R3, 0x80, R28 ;  /* 0x0000008003007824 */ /* 0x000fe200078e021c */
[----:B------:R-:W-:Y:S03]  /*12b80*/  SHFL.IDX PT, R6, R5, 0x1, 0x1c1f ;  /* 0x003c1f0005067f89 */ /* 0x000fe600000e0000 */
[C---:B------:R-:W-:Y:S01]  /*12b90*/  VIADD R8, R0.reuse, 0x20 ;  /* 0x0000002000087836 */ /* 0x040fe20000000000 */
[----:B------:R-:W-:-:S13]  /*12ba0*/  ISETP.GE.AND P0, PT, R0, R7, PT ;  /* 0x000000070000720c */ /* 0x000fda0003f06270 */
[----:B-1----:R-:W-:Y:S01]  /*12bb0*/  @!P0 IADD3 R14, P4, R35, R14, RZ ;  /* 0x0000000e230e8210 */ /* 0x002fe20007f9e0ff */
[----:B------:R-:W-:-:S04]  /*12bc0*/  @!P0 VIADD R19, R36, UR45 ;  /* 0x0000002d24138c36 */ /* 0x000fc80008000000 */
[----:B--2---:R-:W-:Y:S02]  /*12bd0*/  @!P0 IMAD.X R3, RZ, RZ, R2, P4 ;  /* 0x000000ffff038224 */ /* 0x004fe400020e0602 */
[----:B------:R-:W-:Y:S02]  /*12be0*/  @!P0 IMAD.MOV.U32 R2, RZ, RZ, R14 ;  /* 0x000000ffff028224 */ /* 0x000fe400078e000e */
[----:B------:R-:W1:Y:S04]  /*12bf0*/  SHFL.IDX PT, R14, R4, 0x1, 0x1c1f ;  /* 0x003c1f00040e7f89 */ /* 0x000e6800000e0000 */
[----:B------:R-:W-:Y:S04]  /*12c00*/  @!P0 LDGSTS.E.BYPASS.LTC128B.128 [R19+0x14400], desc[UR36][R2.64], !P3 ;  /* 0x1440000002138fae */ /* 0x000fe8000d901d64 */
[----:B------:R-:W-:Y:S04]  /*12c10*/  @!P0 LDGSTS.E.BYPASS.LTC128B.128 [R19+0x16400], desc[UR36][R2.64+0x40], !P2 ;  /* 0x1640004002138fae */ /* 0x000fe8000d101d64 */
[----:B------:R2:W-:Y:S01]  /*12c20*/  @!P0 LDGSTS.E.BYPASS.LTC128B.128 [R19+0x18400], desc[UR36][R2.64+0x80], !P1 ;  /* 0x1840008002138fae */ /* 0x0005e2000c901d64 */
[----:B------:R-:W-:Y:S01]  /*12c30*/  ISETP.GE.AND P0, PT, R8, R7, PT ;  /* 0x000000070800720c */ /* 0x000fe20003f06270 */
[----:B------:R-:W-:-:S12]  /*12c40*/  VIADD R8, R0, 0x40 ;  /* 0x0000004000087836 */ /* 0x000fd80000000000 */
[----:B-1----:R-:W-:Y:S01]  /*12c50*/  @!P0 IADD3 R14, P4, R35, R14, RZ ;  /* 0x0000000e230e8210 */ /* 0x002fe20007f9e0ff */
[----:B------:R-:W-:-:S04]  /*12c60*/  @!P0 VIADD R21, R36, UR45 ;  /* 0x0000002d24158c36 */ /* 0x000fc80008000000 */
[----:B------:R-:W-:Y:S02]  /*12c70*/  @!P0 IMAD.X R9, RZ, RZ, R6, P4 ;  /* 0x000000ffff098224 */ /* 0x000fe400020e0606 */
[----:B--2---:R-:W-:Y:S01]  /*12c80*/  @!P0 IMAD.MOV.U32 R2, RZ, RZ, R14 ;  /* 0x000000ffff028224 */ /* 0x004fe200078e000e */
[----:B------:R-:W-:Y:S01]  /*12c90*/  SHFL.IDX PT, R6, R5, 0x2, 0x1c1f ;  /* 0x005c1f0005067f89 */ /* 0x000fe200000e0000 */
[----:B------:R-:W-:-:S03]  /*12ca0*/  @!P0 IMAD.MOV.U32 R3, RZ, RZ, R9 ;  /* 0x000000ffff038224 */ /* 0x000fc600078e0009 */
[----:B------:R-:W1:Y:S04]  /*12cb0*/  SHFL.IDX PT, R14, R4, 0x2, 0x1c1f ;  /* 0x005c1f00040e7f89 */ /* 0x000e6800000e0000 */
[----:B------:R-:W-:Y:S04]  /*12cc0*/  @!P0 LDGSTS.E.BYPASS.LTC128B.128 [R21+0x14c00], desc[UR36][R2.64], !P3 ;  /* 0x14c0000002158fae */ /* 0x000fe8000d901d64 */
[----:B------:R-:W-:Y:S04]  /*12cd0*/  @!P0 LDGSTS.E.BYPASS.LTC128B.128 [R21+0x16c00], desc[UR36][R2.64+0x40], !P2 ;  /* 0x16c0004002158fae */ /* 0x000fe8000d101d64 */
[----:B------:R2:W-:Y:S01]  /*12ce0*/  @!P0 LDGSTS.E.BYPASS.LTC128B.128 [R21+0x18c00], desc[UR36][R2.64+0x80], !P1 ;  /* 0x18c0008002158fae */ /* 0x0005e2000c901d64 */
[----:B------:R-:W-:-:S03]  /*12cf0*/  ISETP.GE.AND P0, PT, R8, R7, PT ;  /* 0x000000070800720c */ /* 0x000fc60003f06270 */
[----:B------:R-:W3:Y:S10]  /*12d00*/  SHFL.IDX PT, R5, R5, 0x3, 0x1c1f ;  /* 0x007c1f0005057f89 */ /* 0x000ef400000e0000 */
[----:B-1----:R-:W-:Y:S01]  /*12d10*/  @!P0 IADD3 R14, P4, R35, R14, RZ ;  /* 0x0000000e230e8210 */ /* 0x002fe20007f9e0ff */
[----:B------:R-:W-:-:S03]  /*12d20*/  @!P0 VIADD R19, R36, UR45 ;  /* 0x0000002d24138c36 */ /* 0x000fc60008000000 */
[----:B--2---:R-:W-:Y:S01]  /*12d30*/  @!P0 MOV R2, R14 ;  /* 0x0000000e00028202 */ /* 0x004fe20000000f00 */
[----:B------:R-:W-:Y:S01]  /*12d40*/  @!P0 IMAD.X R9, RZ, RZ, R6, P4 ;  /* 0x000000ffff098224 */ /* 0x000fe200020e0606 */
[----:B------:R1:W2:Y:S03]  /*12d50*/  SHFL.IDX PT, R14, R4, 0x3, 0x1c1f ;  /* 0x007c1f00040e7f89 */ /* 0x0002a600000e0000 */
[----:B------:R-:W-:-:S05]  /*12d60*/  @!P0 IMAD.MOV.U32 R3, RZ, RZ, R9 ;  /* 0x000000ffff038224 */ /* 0x000fca00078e0009 */
[----:B------:R1:W-:Y:S04]  /*12d70*/  @!P0 LDGSTS.E.BYPASS.LTC128B.128 [R19+0x15400], desc[UR36][R2.64], !P3 ;  /* 0x1540000002138fae */ /* 0x0003e8000d901d64 */
[----:B------:R1:W-:Y:S04]  /*12d80*/  @!P0 LDGSTS.E.BYPASS.LTC128B.128 [R19+0x17400], desc[UR36][R2.64+0x40], !P2 ;  /* 0x1740004002138fae */ /* 0x0003e8000d101d64 */
[----:B---3--:R1:W-:Y:S02]  /*12d90*/  @!P0 LDGSTS.E.BYPASS.LTC128B.128 [R19+0x19400], desc[UR36][R2.64+0x80], !P1 ;  /* 0x1940008002138fae */ /* 0x0083e4000c901d64 */
.L_x_2374:
[----:B------:R-:W-:Y:S01]  /*12da0*/  VIADD R0, R0, 0x60 ;  /* 0x0000006000007836 */ /* 0x000fe20000000000 */
[----:B------:R-:W-:Y:S04]  /*12db0*/  BSSY B0, `(.L_x_2298) ;  /* 0x000000c000007945 */ /* 0x000fe80003800000 */
[----:B------:R-:W-:-:S13]  /*12dc0*/  ISETP.GE.AND P0, PT, R0, R7, PT ;  /* 0x000000070000720c */ /* 0x000fda0003f06270 */
[----:B------:R-:W-:Y:S05]  /*12dd0*/  @P0 BRA `(.L_x_2299) ;  /* 0x0000000000240947 */ /* 0x000fea0003800000 */
[----:B-12---:R-:W-:-:S05]  /*12de0*/  IADD3 R2, P0, R35, R14, RZ ;  /* 0x0000000e23027210 */ /* 0x006fca0007f1e0ff */
        /* <DEDUP_REMOVED lines=8> */
.L_x_2299:
[----:B------:R-:W-:Y:S05]  /*12e70*/  BSYNC B0 ;  /* 0x0000000000007941 */ /* 0x000fea0003800000 */
.L_x_2298:
[----:B------:R-:W-:Y:S01]  /*12e80*/  NOP ;  /* 0x0000000000007918 */ /* 0x000fe20000000000 */
[----:B------:R-:W-:Y:S01]  /*12e90*/  SYNCS.ARRIVE.TRANS64.RED.A0T1 RZ, [UR45+0x29800], RZ ;  /* 0x029800ffffff79a7 */ /* 0x000fe2000820042d */
[----:B------:R-:W-:Y:S01]  /*12ea0*/  IMAD.MOV.U32 R0, RZ, RZ, 0x1 ;  /* 0x00000001ff007424 */ /* 0x000fe200078e00ff */
[----:B------:R-:W-:Y:S04]  /*12eb0*/  ARRIVES.LDGSTSBAR.64.TRANSCNT [UR45+0x29800] ;  /* 0x02980000ff0079b0 */ /* 0x000fe80008000aad */
[----:B------:R-:W-:Y:S01]  /*12ec0*/  SHF.L.U32 R0, R0, 0x1f, RZ ;  /* 0x0000001f00007819 */ /* 0x000fe200000006ff */
[----:B------:R-:W-:Y:S01]  /*12ed0*/  NOP ;  /* 0x0000000000007918 */ /* 0x000fe20000000000 */
[----:B------:R-:W-:Y:S02]  /*12ee0*/  SYNCS.ARRIVE.TRANS64.A1T0 RZ, [UR45+0x29800], RZ ;  /* 0x029800ffffff79a7 */ /* 0x000fe4000810002d */
[----:B------:R-:W4:Y:S02]  /*12ef0*/  SYNCS.PHASECHK.TRANS64.TRYWAIT P0, [UR45+0x29820], R0 ;  /* 0x02982000ff0075a7 */ /* 0x000f24000800016d */
[----:B----4-:R-:W-:Y:S05]  /*12f00*/  @!P0 BRA `(.L_x_2300) ;  /* 0x0000003800248947 */ /* 0x010fea0003800000 */
.L_x_2375:
[----:B------:R-:W-:Y:S01]  /*12f10*/  UIADD3 UR4, UR50, -0x2, URZ ;  /* 0xfffffffe32047890 */ /* 0x000fe2000fffe03f */
[----:B------:R-:W-:-:S03]  /*12f20*/  IMAD.MOV.U32 R29, RZ, RZ, 0x1 ;  /* 0x00000001ff1d7424 */ /* 0x000fc600078e00ff */
[----:B------:R-:W-:-:S06]  /*12f30*/  UISETP.GE.AND UP0, UPT, UR4, UR49, UPT ;  /* 0x000000310400728c */ /* 0x000fcc000bf06270 */
[----:B------:R-:W-:-:S13]  /*12f40*/  PLOP3.LUT P0, PT, PT, PT, UP0, 0x40, 0x0 ;  /* 0x000000000000781c */ /* 0x000fda0003f0e808 */
[----:B------:R-:W-:Y:S05]  /*12f50*/  @P0 BRA `(.L_x_2301) ;  /* 0x00000014007c0947 */ /* 0x000fea0003800000 */
[----:B-1-3--:R-:W3:Y:S01]  /*12f60*/  LDL R3, [R1+0x14] ;  /* 0x0000140001037983 */ /* 0x00aee20000100800 */
[----:B------:R-:W-:Y:S01]  /*12f70*/  UIADD3 UR4, UR43, 0x1, URZ ;  /* 0x000000012b047890 */ /* 0x000fe2000fffe03f */
[----:B------:R-:W-:Y:S01]  /*12f80*/  LOP3.LUT R0, RZ, UR42, RZ, 0x33, !PT ;  /* 0x0000002aff007c12 */ /* 0x000fe2000f8e33ff */
[----:B------:R-:W-:Y:S01]  /*12f90*/  ULOP3.LUT UR5, URZ, UR44, URZ, 0x33, !UPT ;  /* 0x0000002c3f057292 */ /* 0x000fe2000f8e333f */
[----:B------:R-:W1:Y:S01]  /*12fa0*/  S2R R2, SR_TID.X ;  /* 0x0000000000027919 */ /* 0x000e620000002100 */
[----:B------:R-:W-:Y:S01]  /*12fb0*/  UIMAD UR4, UR4, UR40, URZ ;  /* 0x00000028040472a4 */ /* 0x000fe2000f8e023f */
[----:B0-----:R-:W-:Y:S02]  /*12fc0*/  IMAD.MOV.U32 R20, RZ, RZ, 0x1 ;  /* 0x00000001ff147424 */ /* 0x001fe400078e00ff */
[----:B-1----:R-:W-:-:S05]  /*12fd0*/  IMAD.SHL.U32 R2, R2, 0x20, RZ ;  /* 0x0000002002027824 */ /* 0x002fca00078e00ff */
[----:B------:R-:W-:-:S04]  /*12fe0*/  LOP3.LUT R2, R2, 0x60, RZ, 0xc0, !PT ;  /* 0x0000006002027812 */ /* 0x000fc800078ec0ff */
[----:B------:R-:W-:-:S05]  /*12ff0*/  IADD3 R17, R2, R17, R28 ;  /* 0x0000001102117210 */ /* 0x000fca0007ffe01c */
[----:B------:R-:W-:Y:S02]  /*13000*/  VIADD R2, R17, 0xfffffe20 ;  /* 0xfffffe2011027836 */ /* 0x000fe40000000000 */
[----:B------:R-:W-:Y:S01]  /*13010*/  IMAD.MOV.U32 R17, RZ, RZ, RZ ;  /* 0x000000ffff117224 */ /* 0x000fe200078e00ff */
[----:B---3--:R-:W-:Y:S02]  /*13020*/  R2UR UR6, R3 ;  /* 0x00000000030672ca */ /* 0x008fe400000e0000 */
[----:B------:R-:W-:-:S04]  /*13030*/  LOP3.LUT R3, RZ, UR4, RZ, 0x33, !PT ;  /* 0x00000004ff037c12 */ /* 0x000fc8000f8e33ff */
[----:B------:R-:W-:-:S04]  /*13040*/  VIMNMX3 R3, R0, UR5, R3, !PT ;  /* 0x0000000500037c0f */ /* 0x000fc8000f800103 */
[C---:B------:R-:W-:Y:S01]  /*13050*/  IADD3 R31, -R3.reuse, -0x2, RZ ;  /* 0xfffffffe031f7810 */ /* 0x040fe20007ffe1ff */
[----:B------:R-:W-:Y:S02]  /*13060*/  IMAD R0, R3, -0xa0, R2 ;  /* 0xffffff6003007824 */ /* 0x000fe400078e0202 */
[----:B------:R-:W-:-:S05]  /*13070*/  IMAD.U32 R4, RZ, RZ, UR6 ;  /* 0x00000006ff047e24 */ /* 0x000fca000f8e00ff */
[----:B------:R-:W-:-:S05]  /*13080*/  LOP3.LUT R4, R4, 0x1, RZ, 0xfc, !PT ;  /* 0x0000000104047812 */ /* 0x000fca00078efcff */
[----:B------:R0:W-:Y:S02]  /*13090*/  STL [R1+0xc], R4 ;  /* 0x00000c0401007387 */ /* 0x0001e40000100800 */
.L_x_2316:
[----:B-1----:R-:W1:Y:S01]  /*130a0*/  LDC R2, c[0x0][0x430] ;  /* 0x00010c00ff027b82 */ /* 0x002e620000000800 */
[----:B0-----:R-:W3:Y:S01]  /*130b0*/  LDL R4, [R1+0x10] ;  /* 0x0000100001047983 */ /* 0x001ee20000100800 */
[----:B------:R-:W-:Y:S01]  /*130c0*/  IMAD.MOV.U32 R5, RZ, RZ, R0 ;  /* 0x000000ffff057224 */ /* 0x000fe200078e0000 */
[----:B------:R-:W-:Y:S01]  /*130d0*/  ULDC.64 UR4, c[0x0][0x428] ;  /* 0x00010a0000047ab9 */ /* 0x000fe20000000a00 */
[----:B------:R-:W-:Y:S01]  /*130e0*/  ULDC.64 UR6, c[0x0][0x418] ;  /* 0x0001060000067ab9 */ /* 0x000fe20000000a00 */
[----:B------:R-:W-:Y:S01]  /*130f0*/  IMAD R9, R37, UR4, RZ ;  /* 0x0000000425097c24 */ /* 0x000fe2000f8e02ff */
[----:B------:R-:W-:Y:S01]  /*13100*/  LOP3.LUT P1, RZ, R16, 0x40, RZ, 0xc0, !PT ;  /* 0x0000004010ff7812 */ /* 0x000fe2000782c0ff */
[----:B------:R-:W-:Y:S02]  /*13110*/  VIADD R11, R0, 0x80 ;  /* 0x00000080000b7836 */ /* 0x000fe40000000000 */
[----:B------:R-:W-:Y:S02]  /*13120*/  IMAD R9, R30, UR5, R9 ;  /* 0x000000051e097c24 */ /* 0x000fe4000f8e0209 */
[----:B------:R-:W-:Y:S01]  /*13130*/  VIADD R18, R17, 0x1 ;  /* 0x0000000111127836 */ /* 0x000fe20000000000 */
[----:B-1----:R-:W-:-:S13]  /*13140*/  ISETP.NE.AND P3, PT, R2, 0x1, PT ;  /* 0x000000010200780c */ /* 0x002fda0003f65270 */
        /* <DEDUP_REMOVED lines=8> */
[----:B------:R-:W-:-:S04]  /*131d0*/  LEA R6, P0, R2, UR6, 0x2 ;  /* 0x0000000602067c11 */ /* 0x000fc8000f8010ff */
[----:B------:R-:W-:Y:S02]  /*131e0*/  LEA.HI.X R7, R2, UR7, R3, 0x2, P0 ;  /* 0x0000000702077c11 */ /* 0x000fe400080f1403 */
[----:B------:R-:W0:Y:S03]  /*131f0*/  @P3 LDC R2, c[0x0][0x434] ;  /* 0x00010d00ff023b82 */ /* 0x000e260000000800 */
[----:B------:R-:W4:Y:S05]  /*13200*/  LDG.E R6, desc[UR36][R6.64] ;  /* 0x0000002406067981 */ /* 0x000f2a000c1e1900 */
[----:B------:R-:W1:Y:S01]  /*13210*/  @P3 LDC R3, c[0x0][0x438] ;  /* 0x00010e00ff033b82 */ /* 0x000e620000000800 */
[----:B0-----:R-:W-:-:S05]  /*13220*/  @P3 IMAD.HI.U32 R2, R11, R2, RZ ;  /* 0x000000020b023227 */ /* 0x001fca00078e00ff */
[----:B-1----:R-:W-:Y:S01]  /*13230*/  @P3 SHF.R.U32.HI R11, RZ, R3, R2 ;  /* 0x00000003ff0b3219 */ /* 0x002fe20000011602 */
[----:B------:R-:W-:Y:S01]  /*13240*/  VIADD R31, R31, 0xffffffff ;  /* 0xffffffff1f1f7836 */ /* 0x000fe20000000000 */
[----:B---3--:R-:W-:-:S13]  /*13250*/  ISETP.GT.U32.AND P2, PT, R4, 0x9f, PT ;  /* 0x0000009f0400780c */ /* 0x008fda0003f44070 */
        /* <DEDUP_REMOVED lines=9> */
[----:B------:R-:W-:Y:S02]  /*132f0*/  SEL R29, RZ, 0x1, P0 ;  /* 0x00000001ff1d7807 */ /* 0x000fe40000000000 */
[----:B------:R-:W-:Y:S02]  /*13300*/  SEL R18, R18, RZ, P0 ;  /* 0x000000ff12127207 */ /* 0x000fe40000000000 */
[----:B------:R-:W-:Y:S02]  /*13310*/  LOP3.LUT R29, R20, R29, RZ, 0x3c, !PT ;  /* 0x0000001d141d7212 */ /* 0x000fe400078e3cff */
[----:B------:R-:W-:Y:S02]  /*13320*/  ISETP.GT.AND P2, PT, R31, UR49, PT ;  /* 0x000000311f007c0c */ /* 0x000fe4000bf44270 */
[----:B----4-:R-:W-:Y:S01]  /*13330*/  SHF.R.S32.HI R24, RZ, 0x1f, R6 ;  /* 0x0000001fff187819 */ /* 0x010fe20000011406 */
[----:B0-----:R-:W-:Y:S10]  /*13340*/  @!P1 BRA `(.L_x_2302) ;  /* 0x0000000000049947 */ /* 0x001ff40003800000 */
[----:B------:R-:W-:Y:S01]  /*13350*/  BPT.TRAP 0x1 ;  /* 0x000000040000795c */ /* 0x000fe20000300000 */
.L_x_2302:
[----:B------:R-:W-:Y:S02]  /*13360*/  LEA R10, R18, UR45, 0x3 ;  /* 0x0000002d120a7c11 */ /* 0x000fe4000f8e18ff */
[----:B------:R-:W-:-:S04]  /*13370*/  SHF.L.U32 R26, R29, 0x1f, RZ ;  /* 0x0000001f1d1a7819 */ /* 0x000fc800000006ff */
[----:B------:R-:W0:Y:S02]  /*13380*/  SYNCS.PHASECHK.TRANS64.TRYWAIT P0, [R10+URZ+0x29880], R26 ;  /* 0x0298801a0a0075a7 */ /* 0x000e24000800017f */
[----:B0-----:R-:W-:Y:S05]  /*13390*/  @!P0 BRA `(.L_x_2303) ;  /* 0x0000003400188947 */ /* 0x001fea0003800000 */
.L_x_2376:
        /* <DEDUP_REMOVED lines=67> */
[----:B-1----:R-:W-:-:S04]  /*137d0*/  IADD3 R2, P0, R35, R2, RZ ;  /* 0x0000000223027210 */ /* 0x002fc80007f1e0ff */
[----:B------:R-:W-:-:S05]  /*137e0*/  IADD3.X R3, RZ, R25, RZ, P0, !PT ;  /* 0x00000019ff037210 */ /* 0x000fca00007fe4ff */
[----:B------:R1:W-:Y:S04]  /*137f0*/  LDGSTS.E.BYPASS.LTC128B.128 [R9+0x3000], desc[UR36][R2.64], !P3 ;  /* 0x0300000002097fae */ /* 0x0003e8000d901d64 */
[----:B------:R1:W-:Y:S02]  /*13800*/  LDGSTS.E.BYPASS.LTC128B.128 [R21+0x3000], desc[UR36][R2.64+0x40], !P1 ;  /* 0x0300004002157fae */ /* 0x0003e4000c901d64 */
.L_x_2388:
        /* <DEDUP_REMOVED lines=15> */
.L_x_2305:
[----:B------:R1:W-:Y:S01]  /*13900*/  SYNCS.ARRIVE.TRANS64.A1T0 RZ, [R10+URZ+0x29870], RZ ;  /* 0x029870ff0aff79a7 */ /* 0x0003e2000810003f */
[----:B------:R-:W-:Y:S05]  /*13910*/  @!P1 BRA `(.L_x_2306) ;  /* 0x0000000000049947 */ /* 0x000fea0003800000 */
[----:B------:R-:W-:Y:S01]  /*13920*/  BPT.TRAP 0x1 ;  /* 0x000000040000795c */ /* 0x000fe20000300000 */
.L_x_2306:
[----:B------:R-:W2:Y:S02]  /*13930*/  SYNCS.PHASECHK.TRANS64.TRYWAIT P0, [R10+URZ+0x29840], R26 ;  /* 0x0298401a0a0075a7 */ /* 0x000ea4000800017f */
[----:B--2---:R-:W-:Y:S05]  /*13940*/  @!P0 BRA `(.L_x_2307) ;  /* 0x0000003400308947 */ /* 0x004fea0003800000 */
.L_x_2389:
        /* <DEDUP_REMOVED lines=11> */
[----:B------:R-:W-:Y:S02]  /*13a00*/  IMAD.IADD R3, R3, 0x1, R9 ;  /* 0x0000000103037824 */ /* 0x000fe400078e0209 */
[----:B------:R-:W-:Y:S02]  /*13a10*/  IMAD R7, R24, UR10, RZ ;  /* 0x0000000a18077c24 */ /* 0x000fe4000f8e02ff */
[----:B------:R-:W-:-:S04]  /*13a20*/  IMAD.WIDE.U32 R2, R6, UR10, R2 ;  /* 0x0000000a06027c25 */ /* 0x000fc8000f8e0002 */
[----:B------:R-:W-:Y:S02]  /*13a30*/  IMAD R7, R6, UR11, R7 ;  /* 0x0000000b06077c24 */ /* 0x000fe4000f8e0207 */
        /* <DEDUP_REMOVED lines=8> */
[----:B------:R-:W-:Y:S02]  /*13ac0*/  IMAD R7, R5, UR9, R28 ;  /* 0x0000000905077c24 */ /* 0x000fe4000f8e021c */
[----:B------:R-:W-:Y:S01]  /*13ad0*/  IMAD R27, R27, UR10, RZ ;  /* 0x0000000a1b1b7c24 */ /* 0x000fe2000f8e02ff */
[----:B------:R-:W-:Y:S01]  /*13ae0*/  IADD3.X R21, R24, UR4, R3, P0, !PT ;  /* 0x0000000418157c10 */ /* 0x000fe200087fe403 */
[----:B------:R-:W-:-:S04]  /*13af0*/  IMAD.WIDE.U32 R2, R5, UR8, RZ ;  /* 0x0000000805027c25 */ /* 0x000fc8000f8e00ff */
[----:B------:R-:W-:Y:S02]  /*13b00*/  IMAD.IADD R3, R3, 0x1, R7 ;  /* 0x0000000103037824 */ /* 0x000fe400078e0207 */
[C---:B------:R-:W-:Y:S02]  /*13b10*/  IMAD R27, R4.reuse, UR11, R27 ;  /* 0x0000000b041b7c24 */ /* 0x040fe4000f8e021b */
[----:B------:R-:W-:-:S04]  /*13b20*/  IMAD.WIDE.U32 R2, R4, UR10, R2 ;  /* 0x0000000a04027c25 */ /* 0x000fc8000f8e0002 */
[----:B------:R-:W-:Y:S02]  /*13b30*/  IMAD.IADD R3, R3, 0x1, R27 ;  /* 0x0000000103037824 */ /* 0x000fe400078e021b */
[----:B------:R-:W-:Y:S02]  /*13b40*/  IMAD R23, R18, 0x7800, R36 ;  /* 0x0000780012177824 */ /* 0x000fe400078e0224 */
[----:B------:R-:W-:-:S03]  /*13b50*/  IMAD.WIDE.U32 R2, R6, UR41, R2 ;  /* 0x0000002906027c25 */ /* 0x000fc6000f8e0002 */
[----:B------:R-:W-:-:S04]  /*13b60*/  IADD3 R22, P0, R2, UR6, RZ ;  /* 0x0000000602167c10 */ /* 0x000fc8000ff1e0ff */
[----:B------:R-:W-:Y:S01]  /*13b70*/  IADD3.X R24, R24, UR4, R3, P0, !PT ;  /* 0x0000000418187c10 */ /* 0x000fe200087fe403 */
[----:B------:R-:W-:-:S03]  /*13b80*/  UMOV UR4, 0xffffffff ;  /* 0xffffffff00047882 */ /* 0x000fc60000000000 */
[----:B------:R-:W-:Y:S05]  /*13b90*/  BRA.DIV UR4, `(.L_x_2308) ;  /* 0x0000003204b07947 */ /* 0x000fea000b800000 */
[----:B------:R-:W3:Y:S01]  /*13ba0*/  SHFL.IDX PT, R14, R19, RZ, 0x1c1f ;  /* 0x001c1fff130e7589 */ /* 0x000ee200000e0000 */
[----:B------:R-:W-:-:S03]  /*13bb0*/  VIADD R23, R23, UR45 ;  /* 0x0000002d17177c36 */ /* 0x000fc60008000000 */
        /* <DEDUP_REMOVED lines=29> */
.L_x_2401:
        /* <DEDUP_REMOVED lines=13> */
[----:B------:R-:W-:-:S13]  /*13e60*/  LOP3.LUT P1, RZ, R16, 0x40, RZ, 0xc0, !PT ;  /* 0x0000004010ff7812 */ /* 0x000fda000782c0ff */
[----:B0-----:R-:W-:Y:S05]  /*13e70*/  @!P1 BRA `(.L_x_2309) ;  /* 0x0000000000049947 */ /* 0x001fea0003800000 */
[----:B------:R-:W-:Y:S01]  /*13e80*/  BPT.TRAP 0x1 ;  /* 0x000000040000795c */ /* 0x000fe20000300000 */
.L_x_2309:
[----:B------:R-:W3:Y:S01]  /*13e90*/  LDL R2, [R1+0xc] ;  /* 0x00000c0001027983 */ /* 0x000ee20000100800 */
[----:B------:R0:W-:Y:S01]  /*13ea0*/  SYNCS.ARRIVE.TRANS64.A1T0 RZ, [R10+URZ+0x29830], RZ ;  /* 0x029830ff0aff79a7 */ /* 0x0001e2000810003f */
[----:B---3--:R-:W-:-:S13]  /*13eb0*/  ISETP.NE.AND P1, PT, R2, 0x3, PT ;  /* 0x000000030200780c */ /* 0x008fda0003f25270 */
[----:B0-----:R-:W-:Y:S05]  /*13ec0*/  @!P1 BRA `(.L_x_2310) ;  /* 0x0000000000049947 */ /* 0x001fea0003800000 */
[----:B------:R-:W-:Y:S01]  /*13ed0*/  BPT.TRAP 0x1 ;  /* 0x000000040000795c */ /* 0x000fe20000300000 */
.L_x_2310:
[----:B------:R-:W-:Y:S02]  /*13ee0*/  LOP3.LUT R2, R20, 0x1, RZ, 0x3c, !PT ;  /* 0x0000000114027812 */ /* 0x000fe400078e3cff */
[----:B------:R-:W-:Y:S02]  /*13ef0*/  LEA R19, R17, UR45, 0x3 ;  /* 0x0000002d11137c11 */ /* 0x000fe4000f8e18ff */
[----:B------:R-:W-:-:S04]  /*13f00*/  SHF.L.U32 R2, R2, 0x1f, RZ ;  /* 0x0000001f02027819 */ /* 0x000fc800000006ff */
[----:B------:R-:W0:Y:S02]  /*13f10*/  SYNCS.PHASECHK.TRANS64.TRYWAIT P0, [R19+URZ+0x29870], R2 ;  /* 0x02987002130075a7 */ /* 0x000e24000800017f */
[----:B0-----:R-:W-:Y:S05]  /*13f20*/  @!P0 BRA `(.L_x_2311) ;  /* 0x0000003400388947 */ /* 0x001fea0003800000 */
.L_x_2402:
[----:B------:R-:W-:-:S13]  /*13f30*/  LOP3.LUT P0, RZ, R16, 0x40, RZ, 0xc0, !PT ;  /* 0x0000004010ff7812 */ /* 0x000fda000780c0ff */
[----:B------:R-:W-:Y:S05]  /*13f40*/  @!P0 BRA `(.L_x_2312) ;  /* 0x0000000000048947 */ /* 0x000fea0003800000 */
[----:B------:R-:W-:Y:S01]  /*13f50*/  BPT.TRAP 0x1 ;  /* 0x000000040000795c */ /* 0x000fe20000300000 */
.L_x_2312:
[----:B0-----:R-:W-:Y:S01]  /*13f60*/  SHF.L.U32 R2, R20, 0x1f, RZ ;  /* 0x0000001f14027819 */ /* 0x001fe200000006ff */
[----:B-12---:R-:W-:-:S03]  /*13f70*/  IMAD R10, R17, 0x5000, RZ ;  /* 0x00005000110a7824 */ /* 0x006fc600078e02ff */
[----:B------:R-:W0:Y:S02]  /*13f80*/  SYNCS.PHASECHK.TRANS64.TRYWAIT P0, [R19+URZ+0x29860], R2 ;  /* 0x02986002130075a7 */ /* 0x000e24000800017f */
[----:B0-----:R-:W-:Y:S05]  /*13f90*/  @!P0 BRA `(.L_x_2313) ;  /* 0x0000003400308947 */ /* 0x001fea0003800000 */
.L_x_2403:
[----:B------:R-:W2:Y:S04]  /*13fa0*/  LDL R3, [R1+0x4] ;  /* 0x0000040001037983 */ /* 0x000ea80000100800 */
[----:B------:R-:W3:Y:S04]  /*13fb0*/  LDL R4, [R1+0x8] ;  /* 0x0000080001047983 */ /* 0x000ee80000100800 */
[----:B------:R-:W4:Y:S01]  /*13fc0*/  LDL R11, [R1] ;  /* 0x00000000010b7983 */ /* 0x000f220000100800 */
[----:B------:R-:W-:Y:S05]  /*13fd0*/  WARPSYNC.ALL ;  /* 0x0000000000007948 */ /* 0x000fea0003800000 */
[----:B------:R-:W-:-:S02]  /*13fe0*/  LOP3.LUT P0, RZ, R16, 0x40, RZ, 0xc0, !PT ;  /* 0x0000004010ff7812 */ /* 0x000fc4000780c0ff */
[----:B--2---:R-:W-:-:S05]  /*13ff0*/  LOP3.LUT R3, R10, R3, RZ, 0xfc, !PT ;  /* 0x000000030a037212 */ /* 0x004fca00078efcff */
[----:B0-----:R-:W-:Y:S01]  /*14000*/  VIADD R2, R3, UR45 ;  /* 0x0000002d03027c36 */ /* 0x001fe20008000000 */
[----:B------:R-:W0:Y:S01]  /*14010*/  LDSM.16.MT88.4 R12, [R3+UR45+0xa400] ;  /* 0x00a4002d030c783b */ /* 0x000e220008004200 */
[----:B----4-:R-:W-:Y:S02]  /*14020*/  LOP3.LUT R17, R10, R11, RZ, 0xfc, !PT ;  /* 0x0000000b0a117212 */ /* 0x010fe400078efcff */
[----:B---3--:R-:W-:Y:S02]  /*14030*/  IMAD.IADD R2, R4, 0x1, R2 ;  /* 0x0000000104027824 */ /* 0x008fe400078e0202 */
[----:B------:R-:W-:-:S03]  /*14040*/  IADD3 R17, R17, UR45, RZ ;  /* 0x0000002d11117c10 */ /* 0x000fc6000fffe0ff */
        /* <DEDUP_REMOVED lines=67> */
.L_x_2314:
[----:B-1----:R1:W-:Y:S01]  /*14480*/  SYNCS.ARRIVE.TRANS64.A1T0 RZ, [R19+URZ+0x29850], RZ ;  /* 0x029850ff13ff79a7 */ /* 0x0023e2000810003f */
[----:B------:R-:W-:Y:S06]  /*14490*/  BAR.SYNC.DEFER_BLOCKING 0x2, 0x80 ;  /* 0x0082000000007b1d */ /* 0x000fec0000010000 */
[----:B------:R-:W-:Y:S05]  /*144a0*/  @!P1 BRA `(.L_x_2315) ;  /* 0x0000000000049947 */ /* 0x000fea0003800000 */
[----:B------:R-:W-:Y:S01]  /*144b0*/  BPT.TRAP 0x1 ;  /* 0x000000040000795c */ /* 0x000fe20000300000 */
.L_x_2315:
[----:B------:R-:W2:Y:S01]  /*144c0*/  S2R R2, SR_CgaCtaId ;  /* 0x0000000000027919 */ /* 0x000ea20000008800 */
[----:B-1----:R-:W-:Y:S02]  /*144d0*/  VIADD R19, R19, 0x29880 ;  /* 0x0002988013137836 */ /* 0x002fe40000000000 */
[----:B------:R-:W-:Y:S02]  /*144e0*/  VIADD R0, R0, 0xffffff60 ;  /* 0xffffff6000007836 */ /* 0x000fe40000000000 */
[----:B0-----:R-:W-:Y:S02]  /*144f0*/  IMAD.MOV.U32 R17, RZ, RZ, R18 ;  /* 0x000000ffff117224 */ /* 0x001fe400078e0012 */
[----:B------:R-:W-:Y:S01]  /*14500*/  IMAD.MOV.U32 R20, RZ, RZ, R29 ;  /* 0x000000ffff147224 */ /* 0x000fe200078e001d */
[----:B--2---:R-:W-:-:S04]  /*14510*/  PRMT R19, R2, 0x654, R19 ;  /* 0x0000065402137816 */ /* 0x004fc80000000013 */
[----:B------:R1:W-:Y:S01]  /*14520*/  SYNCS.ARRIVE.TRANS64.RED.A1T0 RZ, [R19+URZ], RZ ;  /* 0x000000ff13ff79a7 */ /* 0x0003e2000810043f */
[----:B------:R-:W-:Y:S05]  /*14530*/  @P2 BRA `(.L_x_2316) ;  /* 0xffffffe800d82947 */ /* 0x000fea000383ffff */
[----:B------:R-:W-:Y:S05]  /*14540*/  BRA `(.L_x_2317) ;  /* 0x0000000000047947 */ /* 0x000fea0003800000 */
.L_x_2301:
[----:B------:R-:W-:-:S07]  /*14550*/  IMAD.MOV.U32 R18, RZ, RZ, RZ ;  /* 0x000000ffff127224 */ /* 0x000fce00078e00ff */
.L_x_2317:
[----:B-1----:R-:W4:Y:S02]  /*14560*/  LDL R0, [R1+0x14] ;  /* 0x0000140001007983 */ /* 0x002f240000100800 */
[----:B----4-:R-:W-:-:S13]  /*14570*/  R2UR UR4, R0 ;  /* 0x00000000000472ca */ /* 0x010fda00000e0000 */
[----:B------:R-:W-:-:S06]  /*14580*/  ULOP3.LUT UR4, UR4, 0x1, URZ, 0xfc, !UPT ;  /* 0x0000000104047892 */ /* 0x000fcc000f8efc3f */
[----:B------:R-:W-:-:S05]  /*14590*/  IMAD.U32 R0, RZ, RZ, UR4 ;  /* 0x00000004ff007e24 */ /* 0x000fca000f8e00ff */
[----:B------:R-:W-:-:S13]  /*145a0*/  ISETP.NE.AND P1, PT, R0, 0x3, PT ;  /* 0x000000030000780c */ /* 0x000fda0003f25270 */
[----:B------:R-:W-:Y:S05]  /*145b0*/  @!P1 BRA `(.L_x_2318) ;  /* 0x0000000000049947 */ /* 0x000fea0003800000 */
[----:B------:R-:W-:Y:S01]  /*145c0*/  BPT.TRAP 0x1 ;  /* 0x000000040000795c */ /* 0x000fe20000300000 */
.L_x_2318:
[----:B------:R-:W-:Y:S01]  /*145d0*/  LOP3.LUT R0, R29, 0x1, RZ, 0x3c, !PT ;  /* 0x000000011d007812 */ /* 0x000fe200078e3cff */
[----:B------:R-:W-:Y:S01]  /*145e0*/  BSSY B0, `(.L_x_2319) ;  /* 0x0000005000007945 */ /* 0x000fe20003800000 */
[----:B------:R-:W-:Y:S02]  /*145f0*/  LEA R17, R18, UR45, 0x3 ;  /* 0x0000002d12117c11 */ /* 0x000fe4000f8e18ff */
[----:B------:R-:W-:-:S04]  /*14600*/  SHF.L.U32 R0, R0, 0x1f, RZ ;  /* 0x0000001f00007819 */ /* 0x000fc800000006ff */
[----:B------:R-:W1:Y:S02]  /*14610*/  SYNCS.PHASECHK.TRANS64.TRYWAIT P0, [R17+URZ+0x29870], R0 ;  /* 0x02987000110075a7 */ /* 0x000e64000800017f */
[----:B-1----:R-:W-:Y:S05]  /*14620*/  @!P0 BRA `(.L_x_2320) ;  /* 0x0000002c00a08947 */ /* 0x002fea0003800000 */
.L_x_2404:
[----:B------:R-:W-:Y:S05]  /*14630*/  BSYNC B0 ;  /* 0x0000000000007941 */ /* 0x000fea0003800000 */
.L_x_2319:
[----:B------:R-:W-:-:S13]  /*14640*/  LOP3.LUT P0, RZ, R16, 0x40, RZ, 0xc0, !PT ;  /* 0x0000004010ff7812 */ /* 0x000fda000780c0ff */
[----:B------:R-:W-:Y:S05]  /*14650*/  @!P0 BRA `(.L_x_2321) ;  /* 0x0000000000048947 */ /* 0x000fea0003800000 */
[----:B------:R-:W-:Y:S01]  /*14660*/  BPT.TRAP 0x1 ;  /* 0x000000040000795c */ /* 0x000fe20000300000 */
.L_x_2321:
[----:B-1----:R-:W4:Y:S04]  /*14670*/  LDL.LU R0, [R1+0x4] ;  /* 0x0000040001007983 */ /* 0x002f280000300800 */
[----:B---3--:R-:W3:Y:S01]  /*14680*/  LDL.LU R5, [R1+0x8] ;  /* 0x0000080001057983 */ /* 0x008ee20000300800 */
[----:B------:R-:W-:Y:S01]  /*14690*/  SHF.L.U32 R4, R29, 0x1f, RZ ;  /* 0x0000001f1d047819 */ /* 0x000fe200000006ff */
[----:B------:R-:W-:-:S03]  /*146a0*/  IMAD R3, R18, 0x5000, RZ ;  /* 0x0000500012037824 */ /* 0x000fc600078e02ff */
[----:B------:R-:W1:Y:S02]  /*146b0*/  SYNCS.PHASECHK.TRANS64.TRYWAIT P0, [R17+URZ+0x29860], R4 ;  /* 0x02986004110075a7 */ /* 0x000e64000800017f */
[----:B----4-:R-:W-:-:S05]  /*146c0*/  LOP3.LUT R0, R3, R0, RZ, 0xfc, !PT ;  /* 0x0000000003007212 */ /* 0x010fca00078efcff */
[----:B------:R-:W-:-:S04]  /*146d0*/  VIADD R2, R0, UR45 ;  /* 0x0000002d00027c36 */ /* 0x000fc80008000000 */
[----:B---3--:R-:W-:Y:S01]  /*146e0*/  IMAD.IADD R2, R5, 0x1, R2 ;  /* 0x0000000105027824 */ /* 0x008fe200078e0202 */
[----:B-1----:R-:W-:Y:S06]  /*146f0*/  @!P0 BRA `(.L_x_2322) ;  /* 0x0000002c00808947 */ /* 0x002fec0003800000 */
.L_x_2405:
[----:B------:R-:W3:Y:S01]  /*14700*/  LDL.LU R12, [R1] ;  /* 0x00000000010c7983 */ /* 0x000ee20000300800 */
[----:B------:R-:W-:Y:S05]  /*14710*/  WARPSYNC.ALL ;  /* 0x0000000000007948 */ /* 0x000fea0003800000 */
[----:B------:R-:W4:Y:S01]  /*14720*/  LDSM.16.MT88.4 R8, [R0+UR45+0xa400] ;  /* 0x00a4002d0008783b */ /* 0x000f220008004200 */
[----:B------:R-:W-:-:S03]  /*14730*/  LOP3.LUT P0, RZ, R16, 0x40, RZ, 0xc0, !PT ;  /* 0x0000004010ff7812 */ /* 0x000fc6000780c0ff */
[----:B-1----:R-:W1:Y:S01]  /*14740*/  LDSM.16.MT88.4 R4, [R2+0xa400] ;  /* 0x00a400000204783b */ /* 0x002e620000004200 */
[----:B----4-:R-:W-:Y:S02]  /*14750*/  PRMT R13, R8, 0x7531, R9 ;  /* 0x00007531080d7816 */ /* 0x010fe40000000009 */
[C-C-:B--2---:R-:W-:Y:S02]  /*14760*/  PRMT R14, R10.reuse, 0x6420, R11.reuse ;  /* 0x000064200a0e7816 */ /* 0x144fe4000000000b */
[----:B------:R-:W-:Y:S02]  /*14770*/  PRMT R15, R10, 0x7531, R11 ;  /* 0x000075310a0f7816 */ /* 0x000fe4000000000b */
[C-C-:B-1----:R-:W-:Y:S02]  /*14780*/  PRMT R10, R6.reuse, 0x6420, R7.reuse ;  /* 0x00006420060a7816 */ /* 0x142fe40000000007 */
[----:B------:R-:W-:Y:S02]  /*14790*/  PRMT R11, R6, 0x7531, R7 ;  /* 0x00007531060b7816 */ /* 0x000fe40000000007 */
[----:B---3--:R-:W-:-:S02]  /*147a0*/  LOP3.LUT R3, R3, R12, RZ, 0xfc, !PT ;  /* 0x0000000c03037212 */ /* 0x008fc400078efcff */
        /* <DEDUP_REMOVED lines=62> */
.L_x_2323:
[----:B--2---:R2:W-:Y:S01]  /*14b90*/  SYNCS.ARRIVE.TRANS64.A1T0 RZ, [R17+URZ+0x29850], RZ ;  /* 0x029850ff11ff79a7 */ /* 0x0045e2000810003f */
[----:B------:R-:W-:Y:S06]  /*14ba0*/  BAR.SYNC.DEFER_BLOCKING 0x2, 0x80 ;  /* 0x0082000000007b1d */ /* 0x000fec0000010000 */
[----:B------:R-:W-:Y:S05]  /*14bb0*/  @!P1 BRA `(.L_x_2324) ;  /* 0x0000000000049947 */ /* 0x000fea0003800000 */
[----:B------:R-:W-:Y:S01]  /*14bc0*/  BPT.TRAP 0x1 ;  /* 0x000000040000795c */ /* 0x000fe20000300000 */
.L_x_2324:
[----:B------:R-:W3:Y:S01]  /*14bd0*/  S2R R0, SR_CgaCtaId ;  /* 0x0000000000007919 */ /* 0x000ee20000008800 */
[----:B--2---:R-:W-:Y:S02]  /*14be0*/  VIADD R17, R17, 0x29880 ;  /* 0x0002988011117836 */ /* 0x004fe40000000000 */
        /* <DEDUP_REMOVED lines=8> */
.L_x_2279:
[----:B------:R-:W2:Y:S01]  /*14c70*/  S2R R5, SR_CgaCtaId ;  /* 0x0000000000057919 */ /* 0x000ea20000008800 */
[----:B------:R-:W-:Y:S02]  /*14c80*/  MOV R4, 0x400 ;  /* 0x0000040000047802 */ /* 0x000fe40000000f00 */
[----:B------:R-:W-:Y:S02]  /*14c90*/  SHF.L.U32 R3, R3, 0x1f, RZ ;  /* 0x0000001f03037819 */ /* 0x000fe400000006ff */
[----:B--2---:R-:W-:-:S04]  /*14ca0*/  LEA R6, R5, R4, 0x18 ;  /* 0x0000000405067211 */ /* 0x004fc800078ec0ff */
[----:B------:R-:W2:Y:S02]  /*14cb0*/  SYNCS.PHASECHK.TRANS64.TRYWAIT P0, [R6+URZ+0x29820], R3 ;  /* 0x02982003060075a7 */ /* 0x000ea4000800017f */
[----:B--2---:R-:W-:Y:S05]  /*14cc0*/  @!P0 BRA `(.L_x_2325) ;  /* 0x0000002800208947 */ /* 0x004fea0003800000 */
.L_x_2406:
        /* <DEDUP_REMOVED lines=8> */
[----:B------:R-:W2:Y:S02]  /*14d50*/  LDL R4, [R1+0x14] ;  /* 0x0000140001047983 */ /* 0x000ea40000100800 */
[----:B--2---:R-:W-:-:S13]  /*14d60*/  R2UR UR4, R4 ;  /* 0x00000000040472ca */ /* 0x004fda00000e0000 */
[----:B------:R-:W-:-:S06]  /*14d70*/  ULOP3.LUT UR4, UR4, 0x2, URZ, 0xfc, !UPT ;  /* 0x0000000204047892 */ /* 0x000fcc000f8efc3f */
[----:B------:R-:W-:-:S05]  /*14d80*/  IMAD.U32 R3, RZ, RZ, UR4 ;  /* 0x00000004ff037e24 */ /* 0x000fca000f8e00ff */
[----:B------:R-:W-:-:S13]  /*14d90*/  ISETP.NE.AND P0, PT, R3, 0x3, PT ;  /* 0x000000030300780c */ /* 0x000fda0003f05270 */
[----:B------:R-:W-:Y:S05]  /*14da0*/  @!P0 BRA `(.L_x_2326) ;  /* 0x0000000000048947 */ /* 0x000fea0003800000 */
[----:B------:R-:W-:Y:S01]  /*14db0*/  BPT.TRAP 0x1 ;  /* 0x000000040000795c */ /* 0x000fe20000300000 */
.L_x_2326:
[----:B------:R-:W-:Y:S01]  /*14dc0*/  IMAD R5, R2, 0x8, R6 ;  /* 0x0000000802057824 */ /* 0x000fe200078e0206 */
[----:B------:R-:W-:Y:S01]  /*14dd0*/  SHF.L.U32 R4, R0, 0x1f, RZ ;  /* 0x0000001f00047819 */ /* 0x000fe200000006ff */
[----:B------:R-:W-:-:S03]  /*14de0*/  VIADD R2, R2, 0x1 ;  /* 0x0000000102027836 */ /* 0x000fc60000000000 */
[----:B------:R-:W2:Y:S02]  /*14df0*/  SYNCS.PHASECHK.TRANS64.TRYWAIT P1, [R5+URZ+0x29840], R4 ;  /* 0x02984004050075a7 */ /* 0x000ea4000802017f */
[----:B------:R-:W-:-:S04]  /*14e00*/  ISETP.NE.AND P2, PT, R2, 0x2, PT ;  /* 0x000000020200780c */ /* 0x000fc80003f45270 */
[----:B------:R-:W-:Y:S01]  /*14e10*/  SEL R3, RZ, 0x1, P2 ;  /* 0x00000001ff037807 */ /* 0x000fe20001000000 */
[----:B--2---:R-:W-:Y:S08]  /*14e20*/  @!P1 BRA `(.L_x_2327) ;  /* 0x0000002400dc9947 */ /* 0x004ff00003800000 */
.L_x_2407:
[----:B------:R-:W-:Y:S02]  /*14e30*/  SEL R2, R2, RZ, P2 ;  /* 0x000000ff02027207 */ /* 0x000fe40001000000 */
[----:B------:R-:W-:Y:S01]  /*14e40*/  LOP3.LUT R0, R0, R3, RZ, 0x3c, !PT ;  /* 0x0000000300007212 */ /* 0x000fe200078e3cff */
[----:B------:R-:W-:Y:S06]  /*14e50*/  @!P0 BRA `(.L_x_2328) ;  /* 0x0000000000048947 */ /* 0x000fec0003800000 */
[----:B------:R-:W-:Y:S01]  /*14e60*/  BPT.TRAP 0x1 ;  /* 0x000000040000795c */ /* 0x000fe20000300000 */
.L_x_2328:
[----:B------:R-:W-:Y:S02]  /*14e70*/  LEA R3, R2, R6, 0x3 ;  /* 0x0000000602037211 */ /* 0x000fe400078e18ff */
[----:B------:R-:W-:-:S04]  /*14e80*/  SHF.L.U32 R0, R0, 0x1f, RZ ;  /* 0x0000001f00007819 */ /* 0x000fc800000006ff */
[----:B------:R-:W3:Y:S02]  /*14e90*/  SYNCS.PHASECHK.TRANS64.TRYWAIT P1, [R3+URZ+0x29840], R0 ;  /* 0x02984000030075a7 */ /* 0x000ee4000802017f */
[----:B---3--:R-:W-:Y:S05]  /*14ea0*/  @!P1 BRA `(.L_x_2329) ;  /* 0x0000002400d09947 */ /* 0x008fea0003800000 */
.L_x_2408:
[----:B------:R-:W-:Y:S05]  /*14eb0*/  @!P0 BRA `(.L_x_2330) ;  /* 0x0000000000048947 */ /* 0x000fea0003800000 */
[----:B------:R-:W-:Y:S01]  /*14ec0*/  BPT.TRAP 0x1 ;  /* 0x000000040000795c */ /* 0x000fe20000300000 */
.L_x_2330:
[----:B------:R-:W4:Y:S02]  /*14ed0*/  SYNCS.PHASECHK.TRANS64.TRYWAIT P1, [R5+URZ+0x29860], R4 ;  /* 0x02986004050075a7 */ /* 0x000f24000802017f */
[----:B----4-:R-:W-:Y:S05]  /*14ee0*/  @!P1 BRA `(.L_x_2331) ;  /* 0x0000002400d49947 */ /* 0x010fea0003800000 */
.L_x_2409:
[----:B------:R-:W-:Y:S05]  /*14ef0*/  @!P0 BRA `(.L_x_2332) ;  /* 0x0000000000048947 */ /* 0x000fea0003800000 */
[----:B------:R-:W-:Y:S01]  /*14f00*/  BPT.TRAP 0x1 ;  /* 0x000000040000795c */ /* 0x000fe20000300000 */
.L_x_2332:
[----:B------:R-:W0:Y:S02]  /*14f10*/  SYNCS.PHASECHK.TRANS64.TRYWAIT P1, [R3+URZ+0x29860], R0 ;  /* 0x02986000030075a7 */ /* 0x000e24000802017f */
[----:B0-----:R-:W-:Y:S05]  /*14f20*/  @!P1 BRA `(.L_x_2333) ;  /* 0x0000002400d89947 */ /* 0x001fea0003800000 */
.L_x_2410:
[----:B------:R-:W-:Y:S05]  /*14f30*/  @!P0 BRA `(.L_x_2334) ;  /* 0x0000000000048947 */ /* 0x000fea0003800000 */
[----:B------:R-:W-:Y:S01]  /*14f40*/  BPT.TRAP 0x1 ;  /* 0x000000040000795c */ /* 0x000fe20000300000 */
.L_x_2334:
[----:B------:R-:W0:Y:S02]  /*14f50*/  SYNCS.PHASECHK.TRANS64.TRYWAIT P1, [R5+URZ+0x29880], R4 ;  /* 0x02988004050075a7 */ /* 0x000e24000802017f */
[----:B0-----:R-:W-:Y:S05]  /*14f60*/  @!P1 BRA `(.L_x_2335) ;  /* 0x0000002400dc9947 */ /* 0x001fea0003800000 */
.L_x_2411:
[----:B------:R-:W-:Y:S05]  /*14f70*/  @!P0 BRA `(.L_x_2336) ;  /* 0x0000000000048947 */ /* 0x000fea0003800000 */
[----:B------:R-:W-:Y:S01]  /*14f80*/  BPT.TRAP 0x1 ;  /* 0x000000040000795c */ /* 0x000fe20000300000 */
.L_x_2336:
[----:B------:R0:W0:Y:S02]  /*14f90*/  SYNCS.PHASECHK.TRANS64.TRYWAIT P0, [R3+URZ+0x29880], R0 ;  /* 0x02988000030075a7 */ /* 0x000024000800017f */
[----:B0-----:R-:W-:Y:S05]  /*14fa0*/  @!P0 NANOSLEEP.SYNCS 0x989680 ;  /* 0x009896800000895d */ /* 0x001fea0003900000 */
[----:B------:R-:W0:Y:S02]  /*14fb0*/  @!P0 SYNCS.PHASECHK.TRANS64 P0, [R3+URZ+0x29880], R0 ;  /* 0x02988000030085a7 */ /* 0x000e24000800007f */
[----:B0-----:R-:W-:Y:S05]  /*14fc0*/  @!P0 BRA `(.L_x_2336) ;  /* 0xfffffffc00f08947 */ /* 0x001fea000383ffff */
.L_x_2235:
[----:B------:R-:W-:Y:S05]  /*14fd0*/  BSYNC B6 ;  /* 0x0000000000067941 */ /* 0x000fea0003800000 */
.L_x_2232:
[----:B------:R-:W-:Y:S05]  /*14fe0*/  EXIT ;  /* 0x000000000000794d */ /* 0x000fea0003800000 */
.L_x_2239:
[----:B0-----:R-:W-:-:S04]  /*14ff0*/  IMAD.U32 R3, RZ, RZ, UR38 ;  /* 0x00000026ff037e24 */ /* 0x001fc8000f8e00ff */
[----:B------:R0:W1:Y:S03]  /*15000*/  SYNCS.PHASECHK.TRANS64.TRYWAIT P0, [R3+URZ+0x29800], R6 ;  /* 0x02980006030075a7 */ /* 0x000066000800017f */
[----:B-1----:R-:W-:Y:S05]  /*15010*/  @!P0 NANOSLEEP.SYNCS 0x989680 ;  /* 0x009896800000895d */ /* 0x002fea0003900000 */
[----:B------:R-:W1:Y:S02]  /*15020*/  @!P0 SYNCS.PHASECHK.TRANS64 P0, [R3+URZ+0x29800], R6 ;  /* 0x02980006030085a7 */ /* 0x000e64000800007f */
[----:B-1----:R-:W-:Y:S05]  /*15030*/  @!P0 BRA `(.L_x_2239) ;  /* 0xfffffffc00ec8947 */ /* 0x002fea000383ffff */
[----:B------:R-:W-:Y:S05]  /*15040*/  BRA `(.L_x_2337) ;  /* 0xfffffec400a47947 */ /* 0x000fea000383ffff */
.L_x_2243:
[----:B--2---:R-:W-:-:S04]  /*15050*/  IMAD.U32 R5, RZ, RZ, UR38 ;  /* 0x00000026ff057e24 */ /* 0x004fc8000f8e00ff */
[----:B------:R2:W3:Y:S03]  /*15060*/  SYNCS.PHASECHK.TRANS64.TRYWAIT P1, [R5+URZ+0x29830], R6 ;  /* 0x02983006050075a7 */ /* 0x0004e6000802017f */
[----:B---3--:R-:W-:Y:S05]  /*15070*/  @!P1 NANOSLEEP.SYNCS 0x989680 ;  /* 0x009896800000995d */ /* 0x008fea0003900000 */
[----:B------:R-:W3:Y:S02]  /*15080*/  @!P1 SYNCS.PHASECHK.TRANS64 P1, [R5+URZ+0x29830], R6 ;  /* 0x02983006050095a7 */ /* 0x000ee4000802007f */
[----:B---3--:R-:W-:Y:S05]  /*15090*/  @!P1 BRA `(.L_x_2243) ;  /* 0xfffffffc00ec9947 */ /* 0x008fea000383ffff */
[----:B------:R-:W-:Y:S05]  /*150a0*/  BRA `(.L_x_2242) ;  /* 0xfffffec400c87947 */ /* 0x000fea000383ffff */
.L_x_2249:
[----:B-1----:R-:W-:-:S04]  /*150b0*/  IMAD.U32 R11, RZ, RZ, UR4 ;  /* 0x00000004ff0b7e24 */ /* 0x002fc8000f8e00ff */
[----:B------:R1:W2:Y:S03]  /*150c0*/  SYNCS.PHASECHK.TRANS64.TRYWAIT P1, [R11+URZ+0x29830], R10 ;  /* 0x0298300a0b0075a7 */ /* 0x0002a6000802017f */
[----:B--2---:R-:W-:Y:S05]  /*150d0*/  @!P1 NANOSLEEP.SYNCS 0x989680 ;  /* 0x009896800000995d */ /* 0x004fea0003900000 */
[----:B------:R-:W2:Y:S02]  /*150e0*/  @!P1 SYNCS.PHASECHK.TRANS64 P1, [R11+URZ+0x29830], R10 ;  /* 0x0298300a0b0095a7 */ /* 0x000ea4000802007f */
[----:B--2---:R-:W-:Y:S05]  /*150f0*/  @!P1 BRA `(.L_x_2249) ;  /* 0xfffffffc00ec9947 */ /* 0x004fea000383ffff */
[----:B------:R-:W-:Y:S05]  /*15100*/  BRA `(.L_x_2246) ;  /* 0xffffff0800907947 */ /* 0x000fea000383ffff */
.L_x_2253:
[----:B-1----:R-:W-:-:S04]  /*15110*/  IMAD.U32 R11, RZ, RZ, UR10 ;  /* 0x0000000aff0b7e24 */ /* 0x002fc8000f8e00ff */
[----:B------:R1:W2:Y:S03]  /*15120*/  SYNCS.PHASECHK.TRANS64.TRYWAIT P1, [R11+URZ+0x29850], R10 ;  /* 0x0298500a0b0075a7 */ /* 0x0002a6000802017f */
[----:B--2---:R-:W-:Y:S05]  /*15130*/  @!P1 NANOSLEEP.SYNCS 0x989680 ;  /* 0x009896800000995d */ /* 0x004fea0003900000 */
[----:B------:R-:W2:Y:S02]  /*15140*/  @!P1 SYNCS.PHASECHK.TRANS64 P1, [R11+URZ+0x29850], R10 ;  /* 0x0298500a0b0095a7 */ /* 0x000ea4000802007f */
[----:B--2---:R-:W-:Y:S05]  /*15150*/  @!P1 BRA `(.L_x_2253) ;  /* 0xfffffffc00ec9947 */ /* 0x004fea000383ffff */
[----:B------:R-:W-:Y:S05]  /*15160*/  BRA `(.L_x_2250) ;  /* 0xffffff1400a47947 */ /* 0x000fea000383ffff */
.L_x_2261:
[----:B-1----:R-:W-:-:S04]  /*15170*/  IMAD.U32 R10, RZ, RZ, UR10 ;  /* 0x0000000aff0a7e24 */ /* 0x002fc8000f8e00ff */
[----:B------:R1:W2:Y:S03]  /*15180*/  SYNCS.PHASECHK.TRANS64.TRYWAIT P1, [R10+URZ+0x29830], R9 ;  /* 0x029830090a0075a7 */ /* 0x0002a6000802017f */
[----:B--2---:R-:W-:Y:S05]  /*15190*/  @!P1 NANOSLEEP.SYNCS 0x989680 ;  /* 0x009896800000995d */ /* 0x004fea0003900000 */
[----:B------:R-:W2:Y:S02]  /*151a0*/  @!P1 SYNCS.PHASECHK.TRANS64 P1, [R10+URZ+0x29830], R9 ;  /* 0x029830090a0095a7 */ /* 0x000ea4000802007f */
[----:B--2---:R-:W-:Y:S05]  /*151b0*/  @!P1 BRA `(.L_x_2261) ;  /* 0xfffffffc00ec9947 */ /* 0x004fea000383ffff */
[----:B------:R-:W-:Y:S05]  /*151c0*/  BRA `(.L_x_2258) ;  /* 0xffffff4c00107947 */ /* 0x000fea000383ffff */
.L_x_2265:
[----:B-1----:R-:W-:-:S04]  /*151d0*/  IMAD.U32 R10, RZ, RZ, UR10 ;  /* 0x0000000aff0a7e24 */ /* 0x002fc8000f8e00ff */
[----:B------:R1:W2:Y:S03]  /*151e0*/  SYNCS.PHASECHK.TRANS64.TRYWAIT P1, [R10+URZ+0x29850], R9 ;  /* 0x029850090a0075a7 */ /* 0x0002a6000802017f */
[----:B--2---:R-:W-:Y:S05]  /*151f0*/  @!P1 NANOSLEEP.SYNCS 0x989680 ;  /* 0x009896800000995d */ /* 0x004fea0003900000 */
[----:B------:R-:W2:Y:S02]  /*15200*/  @!P1 SYNCS.PHASECHK.TRANS64 P1, [R10+URZ+0x29850], R9 ;  /* 0x029850090a0095a7 */ /* 0x000ea4000802007f */
[----:B--2---:R-:W-:Y:S05]  /*15210*/  @!P1 BRA `(.L_x_2265) ;  /* 0xfffffffc00ec9947 */ /* 0x004fea000383ffff */
[----:B------:R-:W-:Y:S05]  /*15220*/  BRA `(.L_x_2262) ;  /* 0xffffff58001c7947 */ /* 0x000fea000383ffff */
.L_x_2272:
[----:B-1----:R-:W-:-:S04]  /*15230*/  IMAD.U32 R3, RZ, RZ, UR9 ;  /* 0x00000009ff037e24 */ /* 0x002fc8000f8e00ff */
[----:B------:R1:W3:Y:S03]  /*15240*/  SYNCS.PHASECHK.TRANS64.TRYWAIT P1, [R3+URZ+0x29850], R0 ;  /* 0x02985000030075a7 */ /* 0x0002e6000802017f */
[----:B---3--:R-:W-:Y:S05]  /*15250*/  @!P1 NANOSLEEP.SYNCS 0x989680 ;  /* 0x009896800000995d */ /* 0x008fea0003900000 */
[----:B------:R-:W3:Y:S02]  /*15260*/  @!P1 SYNCS.PHASECHK.TRANS64 P1, [R3+URZ+0x29850], R0 ;  /* 0x02985000030095a7 */ /* 0x000ee4000802007f */
[----:B---3--:R-:W-:Y:S05]  /*15270*/  @!P1 BRA `(.L_x_2272) ;  /* 0xfffffffc00ec9947 */ /* 0x008fea000383ffff */
[----:B------:R-:W-:Y:S05]  /*15280*/  BRA `(.L_x_2271) ;  /* 0xffffff80006c7947 */ /* 0x000fea000383ffff */
.L_x_2285:
[----:B------:R-:W-:Y:S02]  /*15290*/  IMAD.MOV.U32 R13, RZ, RZ, R22 ;  /* 0x000000ffff0d7224 */ /* 0x000fe400078e0016 */
[----:B------:R-:W-:Y:S02]  /*152a0*/  IMAD.MOV.U32 R12, RZ, RZ, RZ ;  /* 0x000000ffff0c7224 */ /* 0x000fe400078e00ff */
[----:B------:R-:W-:Y:S02]  /*152b0*/  IMAD.MOV.U32 R11, RZ, RZ, 0x1f ;  /* 0x0000001fff0b7424 */ /* 0x000fe400078e00ff */
[----:B------:R-:W-:-:S07]  /*152c0*/  IMAD.MOV.U32 R15, RZ, RZ, -0x1 ;  /* 0xffffffffff0f7424 */ /* 0x000fce00078e00ff */
[----:B-----5:R-:W-:Y:S05]  /*152d0*/  WARPSYNC.COLLECTIVE R15, `(.L_x_2338) ;  /* 0x000000000f087348 */ /* 0x020fea0003c00000 */
[----:B------:R0:W1:Y:S02]  /*152e0*/  SHFL.IDX P6, R14, R13, R12, R11 ;  /* 0x0000000c0d0e7389 */ /* 0x00006400000c000b */
[----:B01---5:R-:W-:Y:S01]  /*152f0*/  ENDCOLLECTIVE ;  /* 0x000000000000791b */ /* 0x023fe20003800000 */
.L_x_2338:
[----:B------:R-:W-:Y:S05]  /*15300*/  BRA `(.L_x_2339) ;  /* 0xffffffbc00e07947 */ /* 0x000fea000383ffff */
.L_x_2287:
        /* <DEDUP_REMOVED lines=8> */
.L_x_2288:
        /* <DEDUP_REMOVED lines=8> */
.L_x_2342:
[----:B------:R-:W-:Y:S05]  /*15410*/  BSYNC B0 ;  /* 0x0000000000007941 */ /* 0x000fea0003800000 */
.L_x_2341:
[----:B------:R-:W-:Y:S01]  /*15420*/  IMAD.MOV.U32 R13, RZ, RZ, R18 ;  /* 0x000000ffff0d7224 */ /* 0x000fe200078e0012 */
[C---:B------:R-:W-:Y:S01]  /*15430*/  LOP3.LUT P3, RZ, R16.reuse, 0x2, RZ, 0xc0, !PT ;  /* 0x0000000210ff7812 */ /* 0x040fe2000786c0ff */
[----:B------:R-:W-:Y:S01]  /*15440*/  IMAD.MOV.U32 R12, RZ, RZ, RZ ;  /* 0x000000ffff0c7224 */ /* 0x000fe200078e00ff */
[----:B------:R-:W-:Y:S01]  /*15450*/  LOP3.LUT P2, RZ, R16, 0x1, RZ, 0xc0, !PT ;  /* 0x0000000110ff7812 */ /* 0x000fe2000784c0ff */
[----:B------:R-:W-:Y:S01]  /*15460*/  IMAD.MOV.U32 R11, RZ, RZ, 0x1c1f ;  /* 0x00001c1fff0b7424 */ /* 0x000fe200078e00ff */
[C---:B------:R-:W-:Y:S01]  /*15470*/  ISETP.GE.AND P1, PT, R9.reuse, 0x61, PT ;  /* 0x000000610900780c */ /* 0x040fe20003f26270 */
[----:B------:R-:W-:Y:S01]  /*15480*/  IMAD.MOV.U32 R15, RZ, RZ, -0x1 ;  /* 0xffffffffff0f7424 */ /* 0x000fe200078e00ff */
[----:B------:R-:W-:Y:S01]  /*15490*/  ISETP.GE.AND P5, PT, R9, 0x81, PT ;  /* 0x000000810900780c */ /* 0x000fe20003fa6270 */
[----:B------:R-:W-:Y:S02]  /*154a0*/  IMAD.MOV.U32 R3, RZ, RZ, R14 ;  /* 0x000000ffff037224 */ /* 0x000fe400078e000e */
[----:B------:R-:W-:-:S10]  /*154b0*/  VIADD R8, R7, UR45 ;  /* 0x0000002d07087c36 */ /* 0x000fd40008000000 */
[----:B------:R-:W-:Y:S05]  /*154c0*/  WARPSYNC.COLLECTIVE R15, `(.L_x_2343) ;  /* 0x000000000f087348 */ /* 0x000fea0003c00000 */
[----:B------:R0:W1:Y:S02]  /*154d0*/  SHFL.IDX P6, R14, R13, R12, R11 ;  /* 0x0000000c0d0e7389 */ /* 0x00006400000c000b */
[----:B01----:R-:W-:Y:S01]  /*154e0*/  ENDCOLLECTIVE ;  /* 0x000000000000791b */ /* 0x003fe20003800000 */
.L_x_2343:
[----:B------:R-:W-:Y:S02]  /*154f0*/  IMAD.IADD R7, R33, 0x1, R8 ;  /* 0x0000000121077824 */ /* 0x000fe400078e0208 */
[----:B------:R-:W-:Y:S02]  /*15500*/  VIADD R34, R8, 0xa400 ;  /* 0x0000a40008227836 */ /* 0x000fe40000000000 */
[----:B------:R-:W-:Y:S02]  /*15510*/  IMAD.MOV.U32 R13, RZ, RZ, R10 ;  /* 0x000000ffff0d7224 */ /* 0x000fe400078e000a */
[----:B------:R-:W-:Y:S02]  /*15520*/  IMAD.MOV.U32 R12, RZ, RZ, 0x1 ;  /* 0x00000001ff0c7424 */ /* 0x000fe400078e00ff */
[----:B------:R-:W-:-:S07]  /*15530*/  IMAD.MOV.U32 R2, RZ, RZ, R14 ;  /* 0x000000ffff027224 */ /* 0x000fce00078e000e */
[----:B------:R-:W-:Y:S05]  /*15540*/  WARPSYNC.COLLECTIVE R15, `(.L_x_2344) ;  /* 0x000000000f087348 */ /* 0x000fea0003c00000 */
[----:B------:R0:W1:Y:S02]  /*15550*/  SHFL.IDX P6, R14, R13, R12, R11 ;  /* 0x0000000c0d0e7389 */ /* 0x00006400000c000b */
[----:B01----:R-:W-:Y:S01]  /*15560*/  ENDCOLLECTIVE ;  /* 0x000000000000791b */ /* 0x003fe20003800000 */
.L_x_2344:
        /* <DEDUP_REMOVED lines=14> */
.L_x_2345:
[----:B------:R-:W-:Y:S02]  /*15650*/  IMAD.MOV.U32 R13, RZ, RZ, R10 ;  /* 0x000000ffff0d7224 */ /* 0x000fe400078e000a */
[----:B------:R-:W-:Y:S02]  /*15660*/  IMAD.MOV.U32 R12, RZ, RZ, 0x2 ;  /* 0x00000002ff0c7424 */ /* 0x000fe400078e00ff */
[----:B------:R-:W-:-:S07]  /*15670*/  IMAD.MOV.U32 R2, RZ, RZ, R14 ;  /* 0x000000ffff027224 */ /* 0x000fce00078e000e */
[----:B------:R-:W-:Y:S05]  /*15680*/  WARPSYNC.COLLECTIVE R15, `(.L_x_2346) ;  /* 0x000000000f087348 */ /* 0x000fea0003c00000 */
[----:B------:R0:W1:Y:S02]  /*15690*/  SHFL.IDX P6, R14, R13, R12, R11 ;  /* 0x0000000c0d0e7389 */ /* 0x00006400000c000b */
[----:B01----:R-:W-:Y:S01]  /*156a0*/  ENDCOLLECTIVE ;  /* 0x000000000000791b */ /* 0x003fe20003800000 */
.L_x_2346:
[----:B------:R-:W-:-:S04]  /*156b0*/  IADD3 R2, P0, R35, R2, RZ ;  /* 0x0000000223027210 */ /* 0x000fc80007f1e0ff */
[----:B------:R-:W-:Y:S02]  /*156c0*/  IADD3.X R3, RZ, R3, RZ, P0, !PT ;  /* 0x00000003ff037210 */ /* 0x000fe400007fe4ff */
        /* <DEDUP_REMOVED lines=12> */
.L_x_2347:
[----:B------:R-:W-:Y:S02]  /*15790*/  IMAD.MOV.U32 R13, RZ, RZ, R10 ;  /* 0x000000ffff0d7224 */ /* 0x000fe400078e000a */
[----:B------:R-:W-:Y:S02]  /*157a0*/  IMAD.MOV.U32 R12, RZ, RZ, 0x3 ;  /* 0x00000003ff0c7424 */ /* 0x000fe400078e00ff */
[----:B------:R-:W-:-:S07]  /*157b0*/  IMAD.MOV.U32 R2, RZ, RZ, R14 ;  /* 0x000000ffff027224 */ /* 0x000fce00078e000e */
[----:B------:R-:W-:Y:S05]  /*157c0*/  WARPSYNC.COLLECTIVE R15, `(.L_x_2348) ;  /* 0x000000000f087348 */ /* 0x000fea0003c00000 */
[----:B------:R0:W1:Y:S02]  /*157d0*/  SHFL.IDX P6, R14, R13, R12, R11 ;  /* 0x0000000c0d0e7389 */ /* 0x00006400000c000b */
[----:B01----:R-:W-:Y:S01]  /*157e0*/  ENDCOLLECTIVE ;  /* 0x000000000000791b */ /* 0x003fe20003800000 */
.L_x_2348:
        /* <DEDUP_REMOVED lines=13> */
.L_x_2349:
[----:B------:R-:W-:Y:S01]  /*158c0*/  @!PT LDS RZ, [RZ] ;  /* 0x00000000fffff984 */ /* 0x000fe20000000800 */
[----:B------:R-:W-:Y:S01]  /*158d0*/  @!PT LDS RZ, [RZ] ;  /* 0x00000000fffff984 */ /* 0x000fe20000000800 */
[----:B------:R-:W-:Y:S01]  /*158e0*/  @!PT LDS RZ, [RZ] ;  /* 0x00000000fffff984 */ /* 0x000fe20000000800 */
[----:B------:R0:W-:Y:S01]  /*158f0*/  LDGSTS.E.BYPASS.LTC128B.128 [R7+0xc400], desc[UR36][R2.64+0x40], !P0 ;  /* 0x0c40004002077fae */ /* 0x0001e2000c101d64 */
[----:B------:R-:W-:Y:S02]  /*15900*/  IMAD.MOV.U32 R13, RZ, RZ, R19 ;  /* 0x000000ffff0d7224 */ /* 0x000fe400078e0013 */
[----:B------:R-:W-:Y:S02]  /*15910*/  IMAD.MOV.U32 R12, RZ, RZ, RZ ;  /* 0x000000ffff0c7224 */ /* 0x000fe400078e00ff */
[----:B0-----:R-:W-:-:S07]  /*15920*/  IMAD.MOV.U32 R2, RZ, RZ, R14 ;  /* 0x000000ffff027224 */ /* 0x001fce00078e000e */
[----:B------:R-:W-:Y:S05]  /*15930*/  WARPSYNC.COLLECTIVE R15, `(.L_x_2350) ;  /* 0x000000000f087348 */ /* 0x000fea0003c00000 */
[----:B------:R0:W1:Y:S02]  /*15940*/  SHFL.IDX P6, R14, R13, R12, R11 ;  /* 0x0000000c0d0e7389 */ /* 0x00006400000c000b */
[----:B01----:R-:W-:Y:S01]  /*15950*/  ENDCOLLECTIVE ;  /* 0x000000000000791b */ /* 0x003fe20003800000 */
.L_x_2350:
[----:B------:R-:W-:-:S05]  /*15960*/  IADD3 R2, P0, R35, R2, RZ ;  /* 0x0000000223027210 */ /* 0x000fca0007f1e0ff */
[----:B------:R-:W-:Y:S01]  /*15970*/  IMAD.X R3, RZ, RZ, R10, P0 ;  /* 0x000000ffff037224 */ /* 0x000fe200000e060a */
[C---:B------:R-:W-:Y:S02]  /*15980*/  ISETP.LT.OR P0, PT, R9.reuse, 0x61, P3 ;  /* 0x000000610900780c */ /* 0x040fe40001f01670 */
[----:B------:R-:W-:Y:S02]  /*15990*/  ISETP.GE.AND P3, PT, R9, 0x21, PT ;  /* 0x000000210900780c */ /* 0x000fe40003f66270 */
[----:B------:R-:W-:-:S09]  /*159a0*/  MOV R13, R20 ;  /* 0x00000014000d7202 */ /* 0x000fd20000000f00 */
        /* <DEDUP_REMOVED lines=10> */
.L_x_2351:
[----:B------:R-:W-:Y:S01]  /*15a50*/  @!PT LDS RZ, [RZ] ;  /* 0x00000000fffff984 */ /* 0x000fe20000000800 */
[----:B------:R-:W-:Y:S01]  /*15a60*/  @!PT LDS RZ, [RZ] ;  /* 0x00000000fffff984 */ /* 0x000fe20000000800 */
[----:B------:R-:W-:Y:S01]  /*15a70*/  @!PT LDS RZ, [RZ] ;  /* 0x00000000fffff984 */ /* 0x000fe20000000800 */
[----:B------:R0:W-:Y:S02]  /*15a80*/  LDGSTS.E.BYPASS.LTC128B.128 [R7+0xd400], desc[UR36][R2.64+0x40], !P0 ;  /* 0x0d40004002077fae */ /* 0x0001e4000c101d64 */
[----:B0-----:R-:W-:Y:S01]  /*15a90*/  IMAD.MOV.U32 R2, RZ, RZ, R14 ;  /* 0x000000ffff027224 */ /* 0x001fe200078e000e */
[----:B------:R-:W-:Y:S06]  /*15aa0*/  BRA `(.L_x_2352) ;  /* 0xffffffc000d47947 */ /* 0x000fec000383ffff */
.L_x_2291:
[----:B-1----:R-:W-:Y:S02]  /*15ab0*/  IMAD.MOV.U32 R3, RZ, RZ, 0x1 ;  /* 0x00000001ff037424 */ /* 0x002fe400078e00ff */
[----:B------:R-:W-:-:S03]  /*15ac0*/  IMAD.U32 R2, RZ, RZ, UR45 ;  /* 0x0000002dff027e24 */ /* 0x000fc6000f8e00ff */
[----:B------:R-:W-:-:S04]  /*15ad0*/  SHF.L.U32 R3, R3, 0x1f, RZ ;  /* 0x0000001f03037819 */ /* 0x000fc800000006ff */
[----:B------:R1:W2:Y:S03]  /*15ae0*/  SYNCS.PHASECHK.TRANS64.TRYWAIT P0, [R2+URZ+0x29840], R3 ;  /* 0x02984003020075a7 */ /* 0x0002a6000800017f */
[----:B--2---:R-:W-:Y:S05]  /*15af0*/  @!P0 NANOSLEEP.SYNCS 0x989680 ;  /* 0x009896800000895d */ /* 0x004fea0003900000 */
[----:B------:R-:W2:Y:S02]  /*15b00*/  @!P0 SYNCS.PHASECHK.TRANS64 P0, [R2+URZ+0x29840], R3 ;  /* 0x02984003020085a7 */ /* 0x000ea4000800007f */
[----:B--2---:R-:W-:Y:S05]  /*15b10*/  @!P0 BRA `(.L_x_2291) ;  /* 0xfffffffc00e48947 */ /* 0x004fea000383ffff */
[----:B------:R-:W-:Y:S05]  /*15b20*/  BRA `(.L_x_2353) ;  /* 0xffffffc400187947 */ /* 0x000fea000383ffff */
.L_x_2292:
        /* <DEDUP_REMOVED lines=8> */
.L_x_2355:
[----:B------:R-:W-:Y:S05]  /*15bb0*/  BSYNC B0 ;  /* 0x0000000000007941 */ /* 0x000fea0003800000 */
.L_x_2354:
        /* <DEDUP_REMOVED lines=11> */
.L_x_2356:
[----:B------:R-:W-:Y:S02]  /*15c70*/  @P3 VIADD R21, R36, UR45 ;  /* 0x0000002d24153c36 */ /* 0x000fe40008000000 */
[----:B------:R-:W-:Y:S02]  /*15c80*/  IMAD.MOV.U32 R13, RZ, RZ, R6 ;  /* 0x000000ffff0d7224 */ /* 0x000fe400078e0006 */
[----:B------:R-:W-:Y:S01]  /*15c90*/  IMAD.MOV.U32 R12, RZ, RZ, 0x1 ;  /* 0x00000001ff0c7424 */ /* 0x000fe200078e00ff */
[----:B------:R-:W-:Y:S02]  /*15ca0*/  @P4 IADD3 R14, P0, R35, R14, RZ ;  /* 0x0000000e230e4210 */ /* 0x000fe40007f1e0ff */
[----:B------:R-:W-:-:S03]  /*15cb0*/  LOP3.LUT P6, RZ, R16, 0x8, RZ, 0xc0, !PT ;  /* 0x0000000810ff7812 */ /* 0x000fc600078cc0ff */
[----:B------:R-:W-:Y:S01]  /*15cc0*/  @P4 IMAD.X R3, RZ, RZ, R2, P0 ;  /* 0x000000ffff034224 */ /* 0x000fe200000e0602 */
[----:B------:R-:W-:Y:S02]  /*15cd0*/  LOP3.LUT P0, RZ, R16, 0x10, RZ, 0xc0, !PT ;  /* 0x0000001010ff7812 */ /* 0x000fe4000780c0ff */
[----:B------:R-:W-:-:S11]  /*15ce0*/  @P4 MOV R2, R14 ;  /* 0x0000000e00024202 */ /* 0x000fd60000000f00 */
        /* <DEDUP_REMOVED lines=8> */
.L_x_2357:
        /* <DEDUP_REMOVED lines=10> */
.L_x_2358:
[----:B------:R-:W-:Y:S02]  /*15e10*/  IMAD.MOV.U32 R13, RZ, RZ, R6 ;  /* 0x000000ffff0d7224 */ /* 0x000fe400078e0006 */
[----:B------:R-:W-:Y:S01]  /*15e20*/  IMAD.MOV.U32 R12, RZ, RZ, 0x2 ;  /* 0x00000002ff0c7424 */ /* 0x000fe200078e00ff */
[----:B------:R-:W-:Y:S02]  /*15e30*/  @P3 IADD3 R14, P0, R35, R14, RZ ;  /* 0x0000000e230e3210 */ /* 0x000fe40007f1e0ff */
[----:B------:R-:W-:-:S03]  /*15e40*/  LOP3.LUT P6, RZ, R16, 0x10, RZ, 0xc0, !PT ;  /* 0x0000001010ff7812 */ /* 0x000fc600078cc0ff */
[----:B------:R-:W-:Y:S02]  /*15e50*/  @P3 IMAD.X R19, RZ, RZ, R8, P0 ;  /* 0x000000ffff133224 */ /* 0x000fe400000e0608 */
[----:B------:R-:W-:Y:S02]  /*15e60*/  @P3 IMAD.MOV.U32 R2, RZ, RZ, R14 ;  /* 0x000000ffff023224 */ /* 0x000fe400078e000e */
        /* <DEDUP_REMOVED lines=9> */
.L_x_2359:
[----:B------:R-:W-:Y:S01]  /*15f00*/  @!PT LDS RZ, [RZ] ;  /* 0x00000000fffff984 */ /* 0x000fe20000000800 */
[----:B------:R-:W-:Y:S01]  /*15f10*/  @!PT LDS RZ, [RZ] ;  /* 0x00000000fffff984 */ /* 0x000fe20000000800 */
[----:B------:R-:W-:Y:S01]  /*15f20*/  @!PT LDS RZ, [RZ] ;  /* 0x00000000fffff984 */ /* 0x000fe20000000800 */
[----:B------:R-:W-:Y:S04]  /*15f30*/  @P3 LDGSTS.E.BYPASS.LTC128B.128 [R21+0x1d400], desc[UR36][R2.64+0x40], !P4 ;  /* 0x1d40004002153fae */ /* 0x000fe8000e101d64 */
[----:B------:R0:W-:Y:S01]  /*15f40*/  @P3 LDGSTS.E.BYPASS.LTC128B.128 [R21+0x1fc00], desc[UR36][R2.64+0x80], !P5 ;  /* 0x1fc0008002153fae */ /* 0x0001e2000e901d64 */
[----:B------:R-:W-:Y:S01]  /*15f50*/  LOP3.LUT P3, RZ, R16, 0x10, RZ, 0xc0, !PT ;  /* 0x0000001010ff7812 */ /* 0x000fe2000786c0ff */
[----:B------:R-:W-:Y:S02]  /*15f60*/  IMAD.MOV.U32 R13, RZ, RZ, R5 ;  /* 0x000000ffff0d7224 */ /* 0x000fe400078e0005 */
[----:B0-----:R-:W-:Y:S02]  /*15f70*/  @P1 VIADD R21, R36, UR45 ;  /* 0x0000002d24151c36 */ /* 0x001fe40008000000 */
[----:B------:R-:W-:-:S08]  /*15f80*/  IMAD.MOV.U32 R8, RZ, RZ, R14 ;  /* 0x000000ffff087224 */ /* 0x000fd000078e000e */
[----:B------:R-:W-:Y:S05]  /*15f90*/  WARPSYNC.COLLECTIVE R15, `(.L_x_2360) ;  /* 0x000000000f087348 */ /* 0x000fea0003c00000 */
[----:B------:R0:W1:Y:S02]  /*15fa0*/  SHFL.IDX P6, R14, R13, R12, R11 ;  /* 0x0000000c0d0e7389 */ /* 0x00006400000c000b */
[----:B01----:R-:W-:Y:S01]  /*15fb0*/  ENDCOLLECTIVE ;  /* 0x000000000000791b */ /* 0x003fe20003800000 */
.L_x_2360:
[----:B------:R-:W-:Y:S02]  /*15fc0*/  IMAD.MOV.U32 R13, RZ, RZ, R6 ;  /* 0x000000ffff0d7224 */ /* 0x000fe400078e0006 */
[----:B------:R-:W-:Y:S01]  /*15fd0*/  IMAD.MOV.U32 R12, RZ, RZ, 0x3 ;  /* 0x00000003ff0c7424 */ /* 0x000fe200078e00ff */
[----:B------:R-:W-:-:S05]  /*15fe0*/  @P2 IADD3 R14, P0, R35, R14, RZ ;  /* 0x0000000e230e2210 */ /* 0x000fca0007f1e0ff */
[----:B------:R-:W-:-:S08]  /*15ff0*/  @P2 IMAD.MOV.U32 R2, RZ, RZ, R14 ;  /* 0x000000ffff022224 */ /* 0x000fd000078e000e */
[----:B------:R-:W-:Y:S05]  /*16000*/  WARPSYNC.COLLECTIVE R15, `(.L_x_2361) ;  /* 0x000000000f087348 */ /* 0x000fea0003c00000 */
[----:B------:R0:W1:Y:S02]  /*16010*/  SHFL.IDX P6, R14, R13, R12, R11 ;  /* 0x0000000c0d0e7389 */ /* 0x00006400000c000b */
[----:B01----:R-:W-:Y:S01]  /*16020*/  ENDCOLLECTIVE ;  /* 0x000000000000791b */ /* 0x003fe20003800000 */
.L_x_2361:
[----:B------:R-:W-:-:S05]  /*16030*/  @P2 IMAD.X R9, RZ, RZ, R8, P0 ;  /* 0x000000ffff092224 */ /* 0x000fca00000e0608 */
[----:B------:R-:W-:-:S05]  /*16040*/  @P2 MOV R3, R9 ;  /* 0x0000000900032202 */ /* 0x000fca0000000f00 */
        /* <DEDUP_REMOVED lines=11> */
.L_x_2362:
[----:B------:R-:W-:Y:S02]  /*16100*/  IMAD.MOV.U32 R13, RZ, RZ, R7 ;  /* 0x000000ffff0d7224 */ /* 0x000fe400078e0007 */
[----:B------:R-:W-:Y:S01]  /*16110*/  IMAD.MOV.U32 R12, RZ, RZ, RZ ;  /* 0x000000ffff0c7224 */ /* 0x000fe200078e00ff */
[----:B------:R-:W-:-:S05]  /*16120*/  @P1 IADD3 R14, P0, R35, R14, RZ ;  /* 0x0000000e230e1210 */ /* 0x000fca0007f1e0ff */
[----:B------:R-:W-:-:S08]  /*16130*/  @P1 IMAD.MOV.U32 R2, RZ, RZ, R14 ;  /* 0x000000ffff021224 */ /* 0x000fd000078e000e */
[----:B------:R-:W-:Y:S05]  /*16140*/  WARPSYNC.COLLECTIVE R15, `(.L_x_2363) ;  /* 0x000000000f087348 */ /* 0x000fea0003c00000 */
[----:B------:R0:W1:Y:S02]  /*16150*/  SHFL.IDX P6, R14, R13, R12, R11 ;  /* 0x0000000c0d0e7389 */ /* 0x00006400000c000b */
[----:B01----:R-:W-:Y:S01]  /*16160*/  ENDCOLLECTIVE ;  /* 0x000000000000791b */ /* 0x003fe20003800000 */
.L_x_2363:
        /* <DEDUP_REMOVED lines=9> */
[----:B------:R-:W-:Y:S01]  /*16200*/  ISETP.NE.AND P5, PT, R4, RZ, PT ;  /* 0x000000ff0400720c */ /* 0x000fe20003fa5270 */
[----:B------:R-:W-:-:S12]  /*16210*/  IMAD.MOV.U32 R7, RZ, RZ, R14 ;  /* 0x000000ffff077224 */ /* 0x000fd800078e000e */
[----:B0-----:R-:W-:Y:S05]  /*16220*/  WARPSYNC.COLLECTIVE R15, `(.L_x_2364) ;  /* 0x000000000f087348 */ /* 0x001fea0003c00000 */
[----:B------:R1:W2:Y:S02]  /*16230*/  SHFL.IDX P6, R14, R13, R12, R11 ;  /* 0x0000000c0d0e7389 */ /* 0x0002a400000c000b */
[----:B012---:R-:W-:Y:S01]  /*16240*/  ENDCOLLECTIVE ;  /* 0x000000000000791b */ /* 0x007fe20003800000 */
.L_x_2364:
[----:B------:R-:W-:Y:S05]  /*16250*/  BRA `(.L_x_2365) ;  /* 0xffffffc000b47947 */ /* 0x000fea000383ffff */
.L_x_2297:
[----:B------:R-:W-:Y:S01]  /*16260*/  IMAD.MOV.U32 R13, RZ, RZ, R5 ;  /* 0x000000ffff0d7224 */ /* 0x000fe200078e0005 */
[----:B------:R-:W-:Y:S01]  /*16270*/  MOV R15, 0xffffffff ;  /* 0xffffffff000f7802 */ /* 0x000fe20000000f00 */
[----:B------:R-:W-:Y:S02]  /*16280*/  IMAD.MOV.U32 R12, RZ, RZ, RZ ;  /* 0x000000ffff0c7224 */ /* 0x000fe400078e00ff */
[----:B------:R-:W-:Y:S02]  /*16290*/  IMAD.MOV.U32 R11, RZ, RZ, 0x1c1f ;  /* 0x00001c1fff0b7424 */ /* 0x000fe400078e00ff */
[----:B------:R-:W-:-:S07]  /*162a0*/  IMAD.U32 R3, RZ, RZ, UR47 ;  /* 0x0000002fff037e24 */ /* 0x000fce000f8e00ff */
[----:B0-2---:R-:W-:Y:S05]  /*162b0*/  WARPSYNC.COLLECTIVE R15, `(.L_x_2366) ;  /* 0x000000000f087348 */ /* 0x005fea0003c00000 */
[----:B--2---:R1:W2:Y:S02]  /*162c0*/  SHFL.IDX P6, R14, R13, R12, R11 ;  /* 0x0000000c0d0e7389 */ /* 0x0042a400000c000b */
[----:B012---:R-:W-:Y:S01]  /*162d0*/  ENDCOLLECTIVE ;  /* 0x000000000000791b */ /* 0x007fe20003800000 */
.L_x_2366:
[----:B------:R-:W-:Y:S02]  /*162e0*/  IMAD.MOV.U32 R13, RZ, RZ, R4 ;  /* 0x000000ffff0d7224 */ /* 0x000fe400078e0004 */
[----:B------:R-:W-:-:S07]  /*162f0*/  IMAD.MOV.U32 R2, RZ, RZ, R14 ;  /* 0x000000ffff027224 */ /* 0x000fce00078e000e */
[----:B------:R-:W-:Y:S05]  /*16300*/  WARPSYNC.COLLECTIVE R15, `(.L_x_2367) ;  /* 0x000000000f087348 */ /* 0x000fea0003c00000 */
[----:B------:R0:W1:Y:S02]  /*16310*/  SHFL.IDX P6, R14, R13, R12, R11 ;  /* 0x0000000c0d0e7389 */ /* 0x00006400000c000b */
[----:B01----:R-:W-:Y:S01]  /*16320*/  ENDCOLLECTIVE ;  /* 0x000000000000791b */ /* 0x003fe20003800000 */
.L_x_2367:
[----:B------:R-:W-:Y:S02]  /*16330*/  ULDC UR4, c[0x0][0x288] ;  /* 0x0000a20000047ab9 */ /* 0x000fe40000000800 */
[----:B------:R-:W-:Y:S02]  /*16340*/  IMAD R7, R0, UR4, RZ ;  /* 0x0000000400077c24 */ /* 0x000fe4000f8e02ff */
[----:B------:R-:W-:-:S04]  /*16350*/  IMAD R0, R3, 0x80, R28 ;  /* 0x0000008003007824 */ /* 0x000fc800078e021c */
        /* <DEDUP_REMOVED lines=11> */
.L_x_2368:
        /* <DEDUP_REMOVED lines=12> */
.L_x_2369:
        /* <DEDUP_REMOVED lines=8> */
.L_x_2370:
[----:B------:R-:W-:Y:S02]  /*16550*/  @!P0 IMAD.X R9, RZ, RZ, R6, P4 ;  /* 0x000000ffff098224 */ /* 0x000fe400020e0606 */
[----:B------:R-:W-:-:S03]  /*16560*/  VIADD R6, R0, 0x40 ;  /* 0x0000004000067836 */ /* 0x000fc60000000000 */
[----:B------:R-:W-:-:S05]  /*16570*/  @!P0 MOV R3, R9 ;  /* 0x0000000900038202 */ /* 0x000fca0000000f00 */
        /* <DEDUP_REMOVED lines=12> */
.L_x_2371:
        /* <DEDUP_REMOVED lines=8> */
.L_x_2372:
        /* <DEDUP_REMOVED lines=13> */
.L_x_2373:
[----:B------:R-:W-:Y:S05]  /*16790*/  BRA `(.L_x_2374) ;  /* 0xffffffc400807947 */ /* 0x000fea000383ffff */
.L_x_2300:
[----:B-1-3--:R-:W-:-:S04]  /*167a0*/  IMAD.U32 R3, RZ, RZ, UR45 ;  /* 0x0000002dff037e24 */ /* 0x00afc8000f8e00ff */
[----:B------:R1:W3:Y:S03]  /*167b0*/  SYNCS.PHASECHK.TRANS64.TRYWAIT P0, [R3+URZ+0x29820], R0 ;  /* 0x02982000030075a7 */ /* 0x0002e6000800017f */
[----:B---3--:R-:W-:Y:S05]  /*167c0*/  @!P0 NANOSLEEP.SYNCS 0x989680 ;  /* 0x009896800000895d */ /* 0x008fea0003900000 */
[----:B------:R-:W3:Y:S02]  /*167d0*/  @!P0 SYNCS.PHASECHK.TRANS64 P0, [R3+URZ+0x29820], R0 ;  /* 0x02982000030085a7 */ /* 0x000ee4000800007f */
[----:B---3--:R-:W-:Y:S05]  /*167e0*/  @!P0 BRA `(.L_x_2300) ;  /* 0xfffffffc00ec8947 */ /* 0x008fea000383ffff */
[----:B------:R-:W-:Y:S05]  /*167f0*/  BRA `(.L_x_2375) ;  /* 0xffffffc400c47947 */ /* 0x000fea000383ffff */
.L_x_2303:
[----:B0-----:R0:W1:Y:S02]  /*16800*/  SYNCS.PHASECHK.TRANS64.TRYWAIT P0, [R10+URZ+0x29880], R26 ;  /* 0x0298801a0a0075a7 */ /* 0x001064000800017f */
[----:B-1----:R-:W-:Y:S05]  /*16810*/  @!P0 NANOSLEEP.SYNCS 0x989680 ;  /* 0x009896800000895d */ /* 0x002fea0003900000 */
[----:B------:R-:W1:Y:S02]  /*16820*/  @!P0 SYNCS.PHASECHK.TRANS64 P0, [R10+URZ+0x29880], R26 ;  /* 0x0298801a0a0085a7 */ /* 0x000e64000800007f */
[----:B-1----:R-:W-:Y:S05]  /*16830*/  @!P0 BRA `(.L_x_2303) ;  /* 0xfffffffc00f08947 */ /* 0x002fea000383ffff */
[----:B------:R-:W-:Y:S05]  /*16840*/  BRA `(.L_x_2376) ;  /* 0xffffffc800d47947 */ /* 0x000fea000383ffff */
.L_x_2304:
[----:B------:R-:W-:Y:S01]  /*16850*/  BSSY B0, `(.L_x_2377) ;  /* 0x0000008000007945 */ /* 0x000fe20003800000 */
[----:B------:R-:W-:Y:S01]  /*16860*/  IMAD.MOV.U32 R13, RZ, RZ, R25 ;  /* 0x000000ffff0d7224 */ /* 0x000fe200078e0019 */
[----:B------:R-:W-:Y:S01]  /*16870*/  MOV R12, RZ ;  /* 0x000000ff000c7202 */ /* 0x000fe20000000f00 */
[----:B------:R-:W-:Y:S02]  /*16880*/  IMAD.MOV.U32 R11, RZ, RZ, 0x1c1f ;  /* 0x00001c1fff0b7424 */ /* 0x000fe400078e00ff */
[----:B------:R-:W-:-:S07]  /*16890*/  IMAD.MOV.U32 R15, RZ, RZ, -0x1 ;  /* 0xffffffffff0f7424 */ /* 0x000fce00078e00ff */
[----:B0-2---:R-:W-:Y:S05]  /*168a0*/  WARPSYNC.COLLECTIVE R15, `(.L_x_2378) ;  /* 0x000000000f087348 */ /* 0x005fea0003c00000 */
[----:B--2---:R1:W2:Y:S02]  /*168b0*/  SHFL.IDX P6, R14, R13, R12, R11 ;  /* 0x0000000c0d0e7389 */ /* 0x0042a400000c000b */
[----:B012---:R-:W-:Y:S01]  /*168c0*/  ENDCOLLECTIVE ;  /* 0x000000000000791b */ /* 0x007fe20003800000 */
.L_x_2378:
[----:B------:R-:W-:Y:S05]  /*168d0*/  BSYNC B0 ;  /* 0x0000000000007941 */ /* 0x000fea0003800000 */
.L_x_2377:
        /* <DEDUP_REMOVED lines=9> */
.L_x_2379:
[----:B------:R-:W-:Y:S02]  /*16970*/  IMAD.IADD R21, R33, 0x1, R9 ;  /* 0x0000000121157824 */ /* 0x000fe400078e0209 */
[----:B------:R-:W-:Y:S02]  /*16980*/  IMAD.MOV.U32 R13, RZ, RZ, R25 ;  /* 0x000000ffff0d7224 */ /* 0x000fe400078e0019 */
[----:B------:R-:W-:Y:S02]  /*16990*/  IMAD.MOV.U32 R12, RZ, RZ, 0x1 ;  /* 0x00000001ff0c7424 */ /* 0x000fe400078e00ff */
[----:B------:R-:W-:-:S07]  /*169a0*/  IMAD.MOV.U32 R2, RZ, RZ, R14 ;  /* 0x000000ffff027224 */ /* 0x000fce00078e000e */
[----:B------:R-:W-:Y:S05]  /*169b0*/  WARPSYNC.COLLECTIVE R15, `(.L_x_2380) ;  /* 0x000000000f087348 */ /* 0x000fea0003c00000 */
[----:B------:R0:W1:Y:S02]  /*169c0*/  SHFL.IDX P6, R14, R13, R12, R11 ;  /* 0x0000000c0d0e7389 */ /* 0x00006400000c000b */
[----:B01----:R-:W-:Y:S01]  /*169d0*/  ENDCOLLECTIVE ;  /* 0x000000000000791b */ /* 0x003fe20003800000 */
.L_x_2380:
[----:B------:R-:W-:-:S05]  /*169e0*/  IADD3 R2, P0, R35, R2, RZ ;  /* 0x0000000223027210 */ /* 0x000fca0007f1e0ff */
[----:B------:R-:W-:-:S05]  /*169f0*/  IMAD.X R3, RZ, RZ, R3, P0 ;  /* 0x000000ffff037224 */ /* 0x000fca00000e0603 */
[----:B------:R-:W-:Y:S01]  /*16a00*/  @!PT LDS RZ, [RZ] ;  /* 0x00000000fffff984 */ /* 0x000fe20000000800 */
[----:B------:R-:W-:Y:S01]  /*16a10*/  @!PT LDS RZ, [RZ] ;  /* 0x00000000fffff984 */ /* 0x000fe20000000800 */
[----:B------:R-:W-:Y:S01]  /*16a20*/  @!PT LDS RZ, [RZ] ;  /* 0x00000000fffff984 */ /* 0x000fe20000000800 */
[----:B------:R-:W-:Y:S01]  /*16a30*/  LDGSTS.E.BYPASS.LTC128B.128 [R9], desc[UR36][R2.64], !P3 ;  /* 0x0000000002097fae */ /* 0x000fe2000d901d64 */
[----:B------:R-:W-:-:S03]  /*16a40*/  IMAD.MOV.U32 R13, RZ, RZ, R22 ;  /* 0x000000ffff0d7224 */ /* 0x000fc600078e0016 */
[----:B------:R0:W-:Y:S02]  /*16a50*/  LDGSTS.E.BYPASS.LTC128B.128 [R21], desc[UR36][R2.64+0x40], !P1 ;  /* 0x0000004002157fae */ /* 0x0001e4000c901d64 */
[----:B0-----:R-:W-:-:S07]  /*16a60*/  IMAD.MOV.U32 R3, RZ, RZ, R14 ;  /* 0x000000ffff037224 */ /* 0x001fce00078e000e */
[----:B------:R-:W-:Y:S05]  /*16a70*/  WARPSYNC.COLLECTIVE R15, `(.L_x_2381) ;  /* 0x000000000f087348 */ /* 0x000fea0003c00000 */
[----:B------:R0:W1:Y:S02]  /*16a80*/  SHFL.IDX P6, R14, R13, R12, R11 ;  /* 0x0000000c0d0e7389 */ /* 0x00006400000c000b */
[----:B01----:R-:W-:Y:S01]  /*16a90*/  ENDCOLLECTIVE ;  /* 0x000000000000791b */ /* 0x003fe20003800000 */
.L_x_2381:
[----:B------:R-:W-:Y:S02]  /*16aa0*/  IMAD.MOV.U32 R13, RZ, RZ, R25 ;  /* 0x000000ffff0d7224 */ /* 0x000fe400078e0019 */
[----:B------:R-:W-:Y:S02]  /*16ab0*/  IMAD.MOV.U32 R12, RZ, RZ, 0x2 ;  /* 0x00000002ff0c7424 */ /* 0x000fe400078e00ff */
[----:B------:R-:W-:-:S07]  /*16ac0*/  IMAD.MOV.U32 R2, RZ, RZ, R14 ;  /* 0x000000ffff027224 */ /* 0x000fce00078e000e */
[----:B------:R-:W-:Y:S05]  /*16ad0*/  WARPSYNC.COLLECTIVE R15, `(.L_x_2382) ;  /* 0x000000000f087348 */ /* 0x000fea0003c00000 */
[----:B------:R0:W1:Y:S02]  /*16ae0*/  SHFL.IDX P6, R14, R13, R12, R11 ;  /* 0x0000000c0d0e7389 */ /* 0x00006400000c000b */
[----:B01----:R-:W-:Y:S01]  /*16af0*/  ENDCOLLECTIVE ;  /* 0x000000000000791b */ /* 0x003fe20003800000 */
.L_x_2382:
[----:B------:R-:W-:-:S04]  /*16b00*/  IADD3 R2, P0, R35, R2, RZ ;  /* 0x0000000223027210 */ /* 0x000fc80007f1e0ff */
[----:B------:R-:W-:-:S05]  /*16b10*/  IADD3.X R3, RZ, R3, RZ, P0, !PT ;  /* 0x00000003ff037210 */ /* 0x000fca00007fe4ff */
        /* <DEDUP_REMOVED lines=10> */
.L_x_2383:
[----:B------:R-:W-:Y:S02]  /*16bc0*/  IMAD.MOV.U32 R13, RZ, RZ, R25 ;  /* 0x000000ffff0d7224 */ /* 0x000fe400078e0019 */
[----:B------:R-:W-:Y:S02]  /*16bd0*/  IMAD.MOV.U32 R12, RZ, RZ, 0x3 ;  /* 0x00000003ff0c7424 */ /* 0x000fe400078e00ff */
[----:B------:R-:W-:-:S07]  /*16be0*/  IMAD.MOV.U32 R2, RZ, RZ, R14 ;  /* 0x000000ffff027224 */ /* 0x000fce00078e000e */
[----:B------:R-:W-:Y:S05]  /*16bf0*/  WARPSYNC.COLLECTIVE R15, `(.L_x_2384) ;  /* 0x000000000f087348 */ /* 0x000fea0003c00000 */
[----:B------:R0:W1:Y:S02]  /*16c00*/  SHFL.IDX P6, R14, R13, R12, R11 ;  /* 0x0000000c0d0e7389 */ /* 0x00006400000c000b */
[----:B01----:R-:W-:Y:S01]  /*16c10*/  ENDCOLLECTIVE ;  /* 0x000000000000791b */ /* 0x003fe20003800000 */
.L_x_2384:
        /* <DEDUP_REMOVED lines=12> */
.L_x_2385:
[----:B------:R-:W-:Y:S02]  /*16ce0*/  IMAD.MOV.U32 R13, RZ, RZ, R23 ;  /* 0x000000ffff0d7224 */ /* 0x000fe400078e0017 */
[----:B------:R-:W-:Y:S02]  /*16cf0*/  IMAD.MOV.U32 R12, RZ, RZ, RZ ;  /* 0x000000ffff0c7224 */ /* 0x000fe400078e00ff */
[----:B------:R-:W-:-:S07]  /*16d00*/  IMAD.MOV.U32 R2, RZ, RZ, R14 ;  /* 0x000000ffff027224 */ /* 0x000fce00078e000e */
[----:B------:R-:W-:Y:S05]  /*16d10*/  WARPSYNC.COLLECTIVE R15, `(.L_x_2386) ;  /* 0x000000000f087348 */ /* 0x000fea0003c00000 */
[----:B------:R0:W1:Y:S02]  /*16d20*/  SHFL.IDX P6, R14, R13, R12, R11 ;  /* 0x0000000c0d0e7389 */ /* 0x00006400000c000b */
[----:B01----:R-:W-:Y:S01]  /*16d30*/  ENDCOLLECTIVE ;  /* 0x000000000000791b */ /* 0x003fe20003800000 */
.L_x_2386:
[----:B------:R-:W-:-:S05]  /*16d40*/  IADD3 R2, P0, R35, R2, RZ ;  /* 0x0000000223027210 */ /* 0x000fca0007f1e0ff */
[----:B------:R-:W-:-:S05]  /*16d50*/  IMAD.X R3, RZ, RZ, R25, P0 ;  /* 0x000000ffff037224 */ /* 0x000fca00000e0619 */
[----:B------:R-:W-:Y:S01]  /*16d60*/  @!PT LDS RZ, [RZ] ;  /* 0x00000000fffff984 */ /* 0x000fe20000000800 */
[----:B------:R-:W-:Y:S01]  /*16d70*/  @!PT LDS RZ, [RZ] ;  /* 0x00000000fffff984 */ /* 0x000fe20000000800 */
[----:B------:R-:W-:Y:S01]  /*16d80*/  @!PT LDS RZ, [RZ] ;  /* 0x00000000fffff984 */ /* 0x000fe20000000800 */
[----:B------:R0:W-:Y:S01]  /*16d90*/  LDGSTS.E.BYPASS.LTC128B.128 [R9+0x3000], desc[UR36][R2.64], !P3 ;  /* 0x0300000002097fae */ /* 0x0001e2000d901d64 */
[----:B------:R-:W-:-:S03]  /*16da0*/  MOV R13, R8 ;  /* 0x00000008000d7202 */ /* 0x000fc60000000f00 */
[----:B------:R0:W-:Y:S01]  /*16db0*/  LDGSTS.E.BYPASS.LTC128B.128 [R21+0x3000], desc[UR36][R2.64+0x40], !P1 ;  /* 0x0300004002157fae */ /* 0x0001e2000c901d64 */
[----:B------:R-:W-:-:S07]  /*16dc0*/  IMAD.MOV.U32 R23, RZ, RZ, R14 ;  /* 0x000000ffff177224 */ /* 0x000fce00078e000e */
[----:B0-----:R-:W-:Y:S05]  /*16dd0*/  WARPSYNC.COLLECTIVE R15, `(.L_x_2387) ;  /* 0x000000000f087348 */ /* 0x001fea0003c00000 */
[----:B------:R1:W2:Y:S02]  /*16de0*/  SHFL.IDX P6, R14, R13, R12, R11 ;  /* 0x0000000c0d0e7389 */ /* 0x0002a400000c000b */
[----:B012---:R-:W-:Y:S01]  /*16df0*/  ENDCOLLECTIVE ;  /* 0x000000000000791b */ /* 0x007fe20003800000 */
.L_x_2387:
[----:B------:R-:W-:Y:S05]  /*16e00*/  BRA `(.L_x_2388) ;  /* 0xffffffc800807947 */ /* 0x000fea000383ffff */
.L_x_2307:
[----:B--2---:R2:W3:Y:S02]  /*16e10*/  SYNCS.PHASECHK.TRANS64.TRYWAIT P0, [R10+URZ+0x29840], R26 ;  /* 0x0298401a0a0075a7 */ /* 0x0044e4000800017f */
[----:B---3--:R-:W-:Y:S05]  /*16e20*/  @!P0 NANOSLEEP.SYNCS 0x989680 ;  /* 0x009896800000895d */ /* 0x008fea0003900000 */
[----:B------:R-:W3:Y:S02]  /*16e30*/  @!P0 SYNCS.PHASECHK.TRANS64 P0, [R10+URZ+0x29840], R26 ;  /* 0x0298401a0a0085a7 */ /* 0x000ee4000800007f */
[----:B---3--:R-:W-:Y:S05]  /*16e40*/  @!P0 BRA `(.L_x_2307) ;  /* 0xfffffffc00f08947 */ /* 0x008fea000383ffff */
[----:B------:R-:W-:Y:S05]  /*16e50*/  BRA `(.L_x_2389) ;  /* 0xffffffc800bc7947 */ /* 0x000fea000383ffff */
.L_x_2308:
[----:B------:R-:W-:Y:S01]  /*16e60*/  BSSY B0, `(.L_x_2390) ;  /* 0x0000008000007945 */ /* 0x000fe20003800000 */
[----:B------:R-:W-:Y:S02]  /*16e70*/  IMAD.MOV.U32 R13, RZ, RZ, R21 ;  /* 0x000000ffff0d7224 */ /* 0x000fe400078e0015 */
[----:B------:R-:W-:Y:S02]  /*16e80*/  IMAD.MOV.U32 R12, RZ, RZ, RZ ;  /* 0x000000ffff0c7224 */ /* 0x000fe400078e00ff */
[----:B------:R-:W-:Y:S02]  /*16e90*/  IMAD.MOV.U32 R11, RZ, RZ, 0x1c1f ;  /* 0x00001c1fff0b7424 */ /* 0x000fe400078e00ff */
[----:B------:R-:W-:-:S07]  /*16ea0*/  IMAD.MOV.U32 R15, RZ, RZ, -0x1 ;  /* 0xffffffffff0f7424 */ /* 0x000fce00078e00ff */
[----:B012---:R-:W-:Y:S05]  /*16eb0*/  WARPSYNC.COLLECTIVE R15, `(.L_x_2391) ;  /* 0x000000000f087348 */ /* 0x007fea0003c00000 */
[----:B------:R3:W4:Y:S02]  /*16ec0*/  SHFL.IDX P6, R14, R13, R12, R11 ;  /* 0x0000000c0d0e7389 */ /* 0x00072400000c000b */
[----:B01234-:R-:W-:Y:S01]  /*16ed0*/  ENDCOLLECTIVE ;  /* 0x000000000000791b */ /* 0x01ffe20003800000 */
.L_x_2391:
[----:B------:R-:W-:Y:S05]  /*16ee0*/  BSYNC B0 ;  /* 0x0000000000007941 */ /* 0x000fea0003800000 */
.L_x_2390:
        /* <DEDUP_REMOVED lines=9> */
.L_x_2392:
[----:B------:R-:W-:Y:S02]  /*16f80*/  IMAD.MOV.U32 R13, RZ, RZ, R21 ;  /* 0x000000ffff0d7224 */ /* 0x000fe400078e0015 */
[----:B------:R-:W-:Y:S01]  /*16f90*/  IMAD.MOV.U32 R12, RZ, RZ, 0x1 ;  /* 0x00000001ff0c7424 */ /* 0x000fe200078e00ff */
[----:B------:R-:W-:-:S13]  /*16fa0*/  IADD3 R2, P0, R35, R14, RZ ;  /* 0x0000000e23027210 */ /* 0x000fda0007f1e0ff */
[----:B------:R-:W-:Y:S05]  /*16fb0*/  WARPSYNC.COLLECTIVE R15, `(.L_x_2393) ;  /* 0x000000000f087348 */ /* 0x000fea0003c00000 */
[----:B------:R0:W1:Y:S02]  /*16fc0*/  SHFL.IDX P6, R14, R13, R12, R11 ;  /* 0x0000000c0d0e7389 */ /* 0x00006400000c000b */
[----:B01----:R-:W-:Y:S01]  /*16fd0*/  ENDCOLLECTIVE ;  /* 0x000000000000791b */ /* 0x003fe20003800000 */
.L_x_2393:
        /* <DEDUP_REMOVED lines=12> */
.L_x_2394:
[----:B------:R-:W-:Y:S02]  /*170a0*/  IMAD.MOV.U32 R13, RZ, RZ, R21 ;  /* 0x000000ffff0d7224 */ /* 0x000fe400078e0015 */
[----:B------:R-:W-:Y:S01]  /*170b0*/  IMAD.MOV.U32 R12, RZ, RZ, 0x2 ;  /* 0x00000002ff0c7424 */ /* 0x000fe200078e00ff */
[----:B------:R-:W-:-:S13]  /*170c0*/  IADD3 R2, P0, R35, R14, RZ ;  /* 0x0000000e23027210 */ /* 0x000fda0007f1e0ff */
[----:B------:R-:W-:Y:S05]  /*170d0*/  WARPSYNC.COLLECTIVE R15, `(.L_x_2395) ;  /* 0x000000000f087348 */ /* 0x000fea0003c00000 */
[----:B------:R0:W1:Y:S02]  /*170e0*/  SHFL.IDX P6, R14, R13, R12, R11 ;  /* 0x0000000c0d0e7389 */ /* 0x00006400000c000b */
[----:B01----:R-:W-:Y:S01]  /*170f0*/  ENDCOLLECTIVE ;  /* 0x000000000000791b */ /* 0x003fe20003800000 */
.L_x_2395:
[----:B------:R-:W-:-:S05]  /*17100*/  IADD3.X R3, RZ, R3, RZ, P0, !PT ;  /* 0x00000003ff037210 */ /* 0x000fca00007fe4ff */
        /* <DEDUP_REMOVED lines=11> */
.L_x_2396:
[----:B------:R-:W-:Y:S02]  /*171c0*/  IMAD.MOV.U32 R13, RZ, RZ, R21 ;  /* 0x000000ffff0d7224 */ /* 0x000fe400078e0015 */
[----:B------:R-:W-:Y:S01]  /*171d0*/  IMAD.MOV.U32 R12, RZ, RZ, 0x3 ;  /* 0x00000003ff0c7424 */ /* 0x000fe200078e00ff */
[----:B------:R-:W-:-:S13]  /*171e0*/  IADD3 R2, P0, R35, R14, RZ ;  /* 0x0000000e23027210 */ /* 0x000fda0007f1e0ff */
[----:B------:R-:W-:Y:S05]  /*171f0*/  WARPSYNC.COLLECTIVE R15, `(.L_x_2397) ;  /* 0x000000000f087348 */ /* 0x000fea0003c00000 */
[----:B------:R0:W1:Y:S02]  /*17200*/  SHFL.IDX P6, R14, R13, R12, R11 ;  /* 0x0000000c0d0e7389 */ /* 0x00006400000c000b */
[----:B01----:R-:W-:Y:S01]  /*17210*/  ENDCOLLECTIVE ;  /* 0x000000000000791b */ /* 0x003fe20003800000 */
.L_x_2397:
        /* <DEDUP_REMOVED lines=12> */
.L_x_2398:
[----:B------:R-:W-:Y:S02]  /*172e0*/  IMAD.MOV.U32 R13, RZ, RZ, R24 ;  /* 0x000000ffff0d7224 */ /* 0x000fe400078e0018 */
[----:B------:R-:W-:Y:S01]  /*172f0*/  IMAD.MOV.U32 R12, RZ, RZ, RZ ;  /* 0x000000ffff0c7224 */ /* 0x000fe200078e00ff */
[----:B------:R-:W-:-:S13]  /*17300*/  IADD3 R2, P0, R35, R14, RZ ;  /* 0x0000000e23027210 */ /* 0x000fda0007f1e0ff */
[----:B------:R-:W-:Y:S05]  /*17310*/  WARPSYNC.COLLECTIVE R15, `(.L_x_2399) ;  /* 0x000000000f087348 */ /* 0x000fea0003c00000 */
[----:B------:R0:W1:Y:S02]  /*17320*/  SHFL.IDX P6, R14, R13, R12, R11 ;  /* 0x0000000c0d0e7389 */ /* 0x00006400000c000b */
[----:B01----:R-:W-:Y:S01]  /*17330*/  ENDCOLLECTIVE ;  /* 0x000000000000791b */ /* 0x003fe20003800000 */
.L_x_2399:
        /* <DEDUP_REMOVED lines=12> */
.L_x_2400:
[----:B------:R-:W-:Y:S05]  /*17400*/  BRA `(.L_x_2401) ;  /* 0xffffffc800607947 */ /* 0x000fea000383ffff */
.L_x_2311:
[----:B0-----:R0:W3:Y:S02]  /*17410*/  SYNCS.PHASECHK.TRANS64.TRYWAIT P0, [R19+URZ+0x29870], R2 ;  /* 0x02987002130075a7 */ /* 0x0010e4000800017f */
[----:B---3--:R-:W-:Y:S05]  /*17420*/  @!P0 NANOSLEEP.SYNCS 0x989680 ;  /* 0x009896800000895d */ /* 0x008fea0003900000 */
[----:B------:R-:W3:Y:S02]  /*17430*/  @!P0 SYNCS.PHASECHK.TRANS64 P0, [R19+URZ+0x29870], R2 ;  /* 0x02987002130085a7 */ /* 0x000ee4000800007f */
[----:B---3--:R-:W-:Y:S05]  /*17440*/  @!P0 BRA `(.L_x_2311) ;  /* 0xfffffffc00f08947 */ /* 0x008fea000383ffff */
[----:B------:R-:W-:Y:S05]  /*17450*/  BRA `(.L_x_2402) ;  /* 0xffffffc800b47947 */ /* 0x000fea000383ffff */
.L_x_2313:
[----:B0-----:R0:W1:Y:S02]  /*17460*/  SYNCS.PHASECHK.TRANS64.TRYWAIT P0, [R19+URZ+0x29860], R2 ;  /* 0x02986002130075a7 */ /* 0x001064000800017f */
[----:B-1----:R-:W-:Y:S05]  /*17470*/  @!P0 NANOSLEEP.SYNCS 0x989680 ;  /* 0x009896800000895d */ /* 0x002fea0003900000 */
[----:B------:R-:W1:Y:S02]  /*17480*/  @!P0 SYNCS.PHASECHK.TRANS64 P0, [R19+URZ+0x29860], R2 ;  /* 0x02986002130085a7 */ /* 0x000e64000800007f */
[----:B-1----:R-:W-:Y:S05]  /*17490*/  @!P0 BRA `(.L_x_2313) ;  /* 0xfffffffc00f08947 */ /* 0x002fea000383ffff */
[----:B------:R-:W-:Y:S05]  /*174a0*/  BRA `(.L_x_2403) ;  /* 0xffffffc800bc7947 */ /* 0x000fea000383ffff */
.L_x_2320:
[----:B-1----:R1:W4:Y:S02]  /*174b0*/  SYNCS.PHASECHK.TRANS64.TRYWAIT P0, [R17+URZ+0x29870], R0 ;  /* 0x02987000110075a7 */ /* 0x002324000800017f */
[----:B----4-:R-:W-:Y:S05]  /*174c0*/  @!P0 NANOSLEEP.SYNCS 0x989680 ;  /* 0x009896800000895d */ /* 0x010fea0003900000 */
[----:B------:R-:W4:Y:S02]  /*174d0*/  @!P0 SYNCS.PHASECHK.TRANS64 P0, [R17+URZ+0x29870], R0 ;  /* 0x02987000110085a7 */ /* 0x000f24000800007f */
[----:B----4-:R-:W-:Y:S05]  /*174e0*/  @!P0 BRA `(.L_x_2320) ;  /* 0xfffffffc00f08947 */ /* 0x010fea000383ffff */
[----:B------:R-:W-:Y:S05]  /*174f0*/  BRA `(.L_x_2404) ;  /* 0xffffffd0004c7947 */ /* 0x000fea000383ffff */
.L_x_2322:
[----:B-1----:R1:W3:Y:S02]  /*17500*/  SYNCS.PHASECHK.TRANS64.TRYWAIT P0, [R17+URZ+0x29860], R4 ;  /* 0x02986004110075a7 */ /* 0x0022e4000800017f */
[----:B---3--:R-:W-:Y:S05]  /*17510*/  @!P0 NANOSLEEP.SYNCS 0x989680 ;  /* 0x009896800000895d */ /* 0x008fea0003900000 */
[----:B------:R-:W3:Y:S02]  /*17520*/  @!P0 SYNCS.PHASECHK.TRANS64 P0, [R17+URZ+0x29860], R4 ;  /* 0x02986004110085a7 */ /* 0x000ee4000800007f */
[----:B---3--:R-:W-:Y:S05]  /*17530*/  @!P0 BRA `(.L_x_2322) ;  /* 0xfffffffc00f08947 */ /* 0x008fea000383ffff */
[----:B------:R-:W-:Y:S05]  /*17540*/  BRA `(.L_x_2405) ;  /* 0xffffffd0006c7947 */ /* 0x000fea000383ffff */
.L_x_2325:
[----:B--2---:R2:W3:Y:S02]  /*17550*/  SYNCS.PHASECHK.TRANS64.TRYWAIT P0, [R6+URZ+0x29820], R3 ;  /* 0x02982003060075a7 */ /* 0x0044e4000800017f */
[----:B---3--:R-:W-:Y:S05]  /*17560*/  @!P0 NANOSLEEP.SYNCS 0x989680 ;  /* 0x009896800000895d */ /* 0x008fea0003900000 */
[----:B------:R-:W3:Y:S02]  /*17570*/  @!P0 SYNCS.PHASECHK.TRANS64 P0, [R6+URZ+0x29820], R3 ;  /* 0x02982003060085a7 */ /* 0x000ee4000800007f */
[----:B---3--:R-:W-:Y:S05]  /*17580*/  @!P0 BRA `(.L_x_2325) ;  /* 0xfffffffc00f08947 */ /* 0x008fea000383ffff */
[----:B------:R-:W-:Y:S05]  /*17590*/  BRA `(.L_x_2406) ;  /* 0xffffffd400cc7947 */ /* 0x000fea000383ffff */
.L_x_2327:
[----:B--2---:R2:W3:Y:S02]  /*175a0*/  SYNCS.PHASECHK.TRANS64.TRYWAIT P1, [R5+URZ+0x29840], R4 ;  /* 0x02984004050075a7 */ /* 0x0044e4000802017f */
[----:B---3--:R-:W-:Y:S05]  /*175b0*/  @!P1 NANOSLEEP.SYNCS 0x989680 ;  /* 0x009896800000995d */ /* 0x008fea0003900000 */
[----:B------:R-:W3:Y:S02]  /*175c0*/  @!P1 SYNCS.PHASECHK.TRANS64 P1, [R5+URZ+0x29840], R4 ;  /* 0x02984004050095a7 */ /* 0x000ee4000802007f */
[----:B---3--:R-:W-:Y:S05]  /*175d0*/  @!P1 BRA `(.L_x_2327) ;  /* 0xfffffffc00f09947 */ /* 0x008fea000383ffff */
[----:B------:R-:W-:Y:S05]  /*175e0*/  BRA `(.L_x_2407) ;  /* 0xffffffd800107947 */ /* 0x000fea000383ffff */
.L_x_2329:
[----:B---3--:R3:W4:Y:S02]  /*175f0*/  SYNCS.PHASECHK.TRANS64.TRYWAIT P1, [R3+URZ+0x29840], R0 ;  /* 0x02984000030075a7 */ /* 0x008724000802017f */
[----:B----4-:R-:W-:Y:S05]  /*17600*/  @!P1 NANOSLEEP.SYNCS 0x989680 ;  /* 0x009896800000995d */ /* 0x010fea0003900000 */
[----:B------:R-:W4:Y:S02]  /*17610*/  @!P1 SYNCS.PHASECHK.TRANS64 P1, [R3+URZ+0x29840], R0 ;  /* 0x02984000030095a7 */ /* 0x000f24000802007f */
[----:B----4-:R-:W-:Y:S05]  /*17620*/  @!P1 BRA `(.L_x_2329) ;  /* 0xfffffffc00f09947 */ /* 0x010fea000383ffff */
[----:B------:R-:W-:Y:S05]  /*17630*/  BRA `(.L_x_2408) ;  /* 0xffffffd8001c7947 */ /* 0x000fea000383ffff */
.L_x_2331:
[----:B----4-:R4:W0:Y:S02]  /*17640*/  SYNCS.PHASECHK.TRANS64.TRYWAIT P1, [R5+URZ+0x29860], R4 ;  /* 0x02986004050075a7 */ /* 0x010824000802017f */
[----:B0-----:R-:W-:Y:S05]  /*17650*/  @!P1 NANOSLEEP.SYNCS 0x989680 ;  /* 0x009896800000995d */ /* 0x001fea0003900000 */
[----:B------:R-:W0:Y:S02]  /*17660*/  @!P1 SYNCS.PHASECHK.TRANS64 P1, [R5+URZ+0x29860], R4 ;  /* 0x02986004050095a7 */ /* 0x000e24000802007f */
[----:B0-----:R-:W-:Y:S05]  /*17670*/  @!P1 BRA `(.L_x_2331) ;  /* 0xfffffffc00f09947 */ /* 0x001fea000383ffff */
[----:B------:R-:W-:Y:S05]  /*17680*/  BRA `(.L_x_2409) ;  /* 0xffffffd800187947 */ /* 0x000fea000383ffff */
.L_x_2333:
[----:B------:R0:W0:Y:S02]  /*17690*/  SYNCS.PHASECHK.TRANS64.TRYWAIT P1, [R3+URZ+0x29860], R0 ;  /* 0x02986000030075a7 */ /* 0x000024000802017f */
[----:B0-----:R-:W-:Y:S05]  /*176a0*/  @!P1 NANOSLEEP.SYNCS 0x989680 ;  /* 0x009896800000995d */ /* 0x001fea0003900000 */
[----:B------:R-:W0:Y:S02]  /*176b0*/  @!P1 SYNCS.PHASECHK.TRANS64 P1, [R3+URZ+0x29860], R0 ;  /* 0x02986000030095a7 */ /* 0x000e24000802007f */
[----:B0-----:R-:W-:Y:S05]  /*176c0*/  @!P1 BRA `(.L_x_2333) ;  /* 0xfffffffc00f09947 */ /* 0x001fea000383ffff */
[----:B------:R-:W-:Y:S05]  /*176d0*/  BRA `(.L_x_2410) ;  /* 0xffffffd800147947 */ /* 0x000fea000383ffff */
.L_x_2335:
[----:B------:R0:W0:Y:S02]  /*176e0*/  SYNCS.PHASECHK.TRANS64.TRYWAIT P1, [R5+URZ+0x29880], R4 ;  /* 0x02988004050075a7 */ /* 0x000024000802017f */
[----:B0-----:R-:W-:Y:S05]  /*176f0*/  @!P1 NANOSLEEP.SYNCS 0x989680 ;  /* 0x009896800000995d */ /* 0x001fea0003900000 */
[----:B------:R-:W0:Y:S02]  /*17700*/  @!P1 SYNCS.PHASECHK.TRANS64 P1, [R5+URZ+0x29880], R4 ;  /* 0x02988004050095a7 */ /* 0x000e24000802007f */
[----:B0-----:R-:W-:Y:S05]  /*17710*/  @!P1 BRA `(.L_x_2335) ;  /* 0xfffffffc00f09947 */ /* 0x001fea000383ffff */
[----:B------:R-:W-:Y:S05]  /*17720*/  BRA `(.L_x_2411) ;  /* 0xffffffd800107947 */ /* 0x000fea000383ffff */
.L_x_2412:
        /* <DEDUP_REMOVED lines=13> */
.L_x_3320:


//--------------------- .text._ZN7cutlass13device_kernelIN5flash11enable_sm90INS1_16FlashAttnFwdSm90INS1_25CollectiveMainloopFwdSm90ILi2EN4cute5tupleIJNS5_1CILi1EEES8_S8_EEENS6_IJNS7_ILi128EEENS7_ILi160EEENS7_ILi192EEEEEELi128ENS_12float_e4m3_tEfNS_4arch4Sm90ELb1ELb0ELb1ELb1ELb1ELb0ELb0ELb1ELb1ELb1ELb1ELb0EEENS1_21CollectiveEpilogueFwdINS6_IJSA_SA_SB_EEES9_NS_10bfloat16_tESG_Li256ELb1ELb1ELb1ELb1EEENS1_36VarlenDynamicPersistentTileSchedulerILi128ELi160ELi256ELi128ELb1ELb1ELb1ELb1ELb1ELb1EEEEEEEEEvNT_6ParamsE --------------------------
	.section	.text._ZN7cutlass13device_kernelIN5flash11enable_sm90INS1_16FlashAttnFwdSm90INS1_25CollectiveMainloopFwdSm90ILi2EN4cute5tupleIJNS5_1CILi1EEES8_S8_EEENS6_IJNS7_ILi128EEENS7_ILi160EEENS7_ILi192EEEEEELi128ENS_12float_e4m3_tEfNS_4arch4Sm90ELb1ELb0ELb1ELb1ELb1ELb0ELb0ELb1ELb1ELb1ELb1ELb0EEENS1_21CollectiveEpilogueFwdINS6_IJSA_SA_SB_EEES9_NS_10bfloat16_tESG_Li256ELb1ELb1ELb1ELb1EEENS1_36VarlenDynamicPersistentTileSchedulerILi128ELi160ELi256ELi128ELb1ELb1ELb1ELb1ELb1ELb1EEEEEEEEEvNT_6ParamsE,"ax",@progbits
	.align	128
.text._ZN7cutlass13device_kernelIN5flash11enable_sm90INS1_16FlashAttnFwdSm90INS1_25CollectiveMainloopFwdSm90ILi2EN4cute5tupleIJNS5_1CILi1EEES8_S8_EEENS6_IJNS7_ILi128EEENS7_ILi160EEENS7_ILi192EEEEEELi128ENS_12float_e4m3_tEfNS_4arch4Sm90ELb1ELb0ELb1ELb1ELb1ELb0ELb0ELb1ELb1ELb1ELb1ELb0EEENS1_21CollectiveEpilogueFwdINS6_IJSA_SA_SB_EEES9_NS_10bfloat16_tESG_Li256ELb1ELb1ELb1ELb1EEENS1_36VarlenDynamicPersistentTileSchedulerILi128ELi160ELi256ELi128ELb1ELb1ELb1ELb1ELb1ELb1EEEEEEEEEvNT_6ParamsE:
        .type           _ZN7cutlass13device_kernelIN5flash11enable_sm90INS1_16FlashAttnFwdSm90INS1_25CollectiveMainloopFwdSm90ILi2EN4cute5tupleIJNS5_1CILi1EEES8_S8_EEENS6_IJNS7_ILi128EEENS7_ILi160EEENS7_ILi192EEEEEELi128ENS_12float_e4m3_tEfNS_4arch4Sm90ELb1ELb0ELb1ELb1ELb1ELb0ELb0ELb1ELb1ELb1ELb1ELb0EEENS1_21CollectiveEpilogueFwdINS6_IJSA_SA_SB_EEES9_NS_10bfloat16_tESG_Li256ELb1ELb1ELb1ELb1EEENS1_36VarlenDynamicPersistentTileSchedulerILi128ELi160ELi256ELi128ELb1ELb1ELb1ELb1ELb1ELb1EEEEEEEEEvNT_6ParamsE,@function
        .size           _ZN7cutlass13device_kernelIN5flash11enable_sm90INS1_16FlashAttnFwdSm90INS1_25CollectiveMainloopFwdSm90ILi2EN4cute5tupleIJNS5_1CILi1EEES8_S8_EEENS6_IJNS7_ILi128EEENS7_ILi160EEENS7_ILi192EEEEEELi128ENS_12float_e4m3_tEfNS_4arch4Sm90ELb1ELb0ELb1ELb1ELb1ELb0ELb0ELb1ELb1ELb1ELb1ELb0EEENS1_21CollectiveEpilogueFwdINS6_IJSA_SA_SB_EEES9_NS_10bfloat16_tESG_Li256ELb1ELb1ELb1ELb1EEENS1_36VarlenDynamicPersistentTileSchedulerILi128ELi160ELi256ELi128ELb1ELb1ELb1ELb1ELb1ELb1EEEEEEEEEvNT_6ParamsE,(.L_x_3321 - _ZN7cutlass13device_kernelIN5flash11enable_sm90INS1_16FlashAttnFwdSm90INS1_25CollectiveMainloopFwdSm90ILi2EN4cute5tupleIJNS5_1CILi1EEES8_S8_EEENS6_IJNS7_ILi128EEENS7_ILi160EEENS7_ILi192EEEEEELi128ENS_12float_e4m3_tEfNS_4arch4Sm90ELb1ELb0ELb1ELb1ELb1ELb0ELb0ELb1ELb1ELb1ELb1ELb0EEENS1_21CollectiveEpilogueFwdINS6_IJSA_SA_SB_EEES9_NS_10bfloat16_tESG_Li256ELb1ELb1ELb1ELb1EEENS1_36VarlenDynamicPersistentTileSchedulerILi128ELi160ELi256ELi128ELb1ELb1ELb1ELb1ELb1ELb1EEEEEEEEEvNT_6ParamsE)
        .other          _ZN7cutlass13device_kernelIN5flash11enable_sm90INS1_16FlashAttnFwdSm90INS1_25CollectiveMainloopFwdSm90ILi2EN4cute5tupleIJNS5_1CILi1EEES8_S8_EEENS6_IJNS7_ILi128EEENS7_ILi160EEENS7_ILi192EEEEEELi128ENS_12float_e4m3_tEfNS_4arch4Sm90ELb1ELb0ELb1ELb1ELb1ELb0ELb0ELb1ELb1ELb1ELb1ELb0EEENS1_21CollectiveEpilogueFwdINS6_IJSA_SA_SB_EEES9_NS_10bfloat16_tESG_Li256ELb1ELb1ELb1ELb1EEENS1_36VarlenDynamicPersistentTileSchedulerILi128ELi160ELi256ELi128ELb1ELb1ELb1ELb1ELb1ELb1EEEEEEEEEvNT_6ParamsE,@"STO_CUDA_ENTRY STV_DEFAULT"
_ZN7cutlass13device_kernelIN5flash11enable_sm90INS1_16FlashAttnFwdSm90INS1_25CollectiveMainloopFwdSm90ILi2EN4cute5tupleIJNS5_1CILi1EEES8_S8_EEENS6_IJNS7_ILi128EEENS7_ILi160EEENS7_ILi192EEEEEELi128ENS_12float_e4m3_tEfNS_4arch4Sm90ELb1ELb0ELb1ELb1ELb1ELb0ELb0ELb1ELb1ELb1ELb1ELb0EEENS1_21CollectiveEpilogueFwdINS6_IJSA_SA_SB_EEES9_NS_10bfloat16_tESG_Li256ELb1ELb1ELb1ELb1EEENS1_36VarlenDynamicPersistentTileSchedulerILi128ELi160ELi256ELi128ELb1ELb1ELb1ELb1ELb1ELb1EEEEEEEEEvNT_6ParamsE:
        /* <DEDUP_REMOVED lines=45> */
.L_x_2413:
        /* <DEDUP_REMOVED lines=22> */
.L_x_2414:
        /* <DEDUP_REMOVED lines=18> */
.L_x_2415:
        /* <DEDUP_REMOVED lines=22> */
.L_x_2416:
        /* <DEDUP_REMOVED lines=24> */
.L_x_2417:
[----:B------:R-:W-:Y:S01]  /*0830*/  UISETP.NE.AND UP0, UPT, UR9, URZ, UPT ;  /* 0x0000003f0900728c */ /* 0x000fe2000bf05270 */
[----:B------:R-:W-:Y:S01]  /*0840*/  NOP ;  /* 0x0000000000007918 */ /* 0x000fe20000000000 */
[----:B01----:R-:W-:Y:S01]  /*0850*/  UMOV UR4, 0x1 ;  /* 0x0000000100047882 */ /* 0x003fe20000000000 */
[----:B------:R-:W-:Y:S01]  /*0860*/  ULDC.64 UR36, c[0x0][0x208] ;  /* 0x0000820000247ab9 */ /* 0x000fe20000000a00 */
[----:B------:R-:W-:Y:S01]  /*0870*/  USEL UR4, UR4, 0x2, !UP0 ;  /* 0x0000000204047887 */ /* 0x000fe2000c000000 */
[----:B--234-:R-:W-:Y:S01]  /*0880*/  BAR.SYNC.DEFER_BLOCKING 0x0 ;  /* 0x0000000000007b1d */ /* 0x01cfe20000010000 */
[----:B------:R-:W-:-:S04]  /*0890*/  PLOP3.LUT P0, PT, PT, PT, UP0, 0x80, 0x0 ;  /* 0x000000000000781c */ /* 0x000fc80003f0f008 */
[----:B------:R-:W-:-:S05]  /*08a0*/  IMAD.U32 R3, RZ, RZ, UR4 ;  /* 0x00000004ff037e24 */ /* 0x000fca000f8e00ff */
[----:B------:R0:W-:Y:S04]  /*08b0*/  STL [R1+0x2c], R3 ;  /* 0x00002c0301007387 */ /* 0x0001e80000100800 */
[----:B------:R-:W-:Y:S05]  /*08c0*/  @!P0 BRA `(.L_x_2418) ;  /* 0x0000011400808947 */ /* 0x000fea0003800000 */
.L_x_2419:
[----:B------:R-:W-:-:S08]  /*08d0*/  NOP ;  /* 0x0000000000007918 */ /* 0x000fd00000000000 */
[----:B------:R-:W1:Y:S02]  /*08e0*/  USETMAXREG.TRY_ALLOC.CTAPOOL UP0, 0xe8 ;  /* 0x000000e8000079c8 */ /* 0x000e640008000600 */
[----:B-1----:R-:W-:-:S13]  /*08f0*/  PLOP3.LUT P0, PT, PT, PT, UP0, 0x80, 0x0 ;  /* 0x000000000000781c */ /* 0x002fda0003f0f008 */
[----:B------:R-:W-:Y:S05]  /*0900*/  @!P0 BRA `(.L_x_2419) ;  /* 0xfffffffc00f08947 */ /* 0x000fea000383ffff */
[----:B------:R-:W1:Y:S01]  /*0910*/  S2R R2, SR_TID.X ;  /* 0x0000000000027919 */ /* 0x000e620000002100 */
[----:B------:R-:W2:Y:S01]  /*0920*/  S2UR UR5, SR_CgaCtaId ;  /* 0x00000000000579c3 */ /* 0x000ea20000008800 */
[----:B------:R-:W-:-:S07]  /*0930*/  UMOV UR4, 0x400 ;  /* 0x0000040000047882 */ /* 0x000fce0000000000 */
[----:B------:R-:W-:Y:S06]  /*0940*/  BAR.ARV 0x8, 0x180 ;  /* 0x0206000000007b1d */ /* 0x000fec0000002000 */
[----:B--2---:R-:W-:Y:S01]  /*0950*/  ULEA UR4, UR5, UR4, 0x18 ;  /* 0x0000000405047291 */ /* 0x004fe2000f8ec03f */
[----:B-1----:R-:W-:-:S04]  /*0960*/  LOP3.LUT R0, R2, 0xffffff80, RZ, 0xc0, !PT ;  /* 0xffffff8002007812 */ /* 0x002fc800078ec0ff */
[----:B------:R-:W-:-:S13]  /*0970*/  ISETP.NE.AND P0, PT, R0, 0x80, PT ;  /* 0x000000800000780c */ /* 0x000fda0003f05270 */
[----:B------:R-:W-:Y:S08]  /*0980*/  @!P0 BAR.ARV 0x9, 0x100 ;  /* 0x0244000000008b1d */ /* 0x000ff00000002000 */
[----:B------:R-:W-:Y:S06]  /*0990*/  BAR.SYNC.DEFER_BLOCKING 0x5, 0x180 ;  /* 0x0146000000007b1d */ /* 0x000fec0000010000 */
[----:B------:R-:W1:Y:S01]  /*09a0*/  LDS.128 R28, [UR4+0x298d0] ;  /* 0x0298d004ff1c7984 */ /* 0x000e620008000c00 */
[----:B------:R-:W-:Y:S01]  /*09b0*/  ULDC UR4, c[0x0][0xc3c] ;  /* 0x00030f0000047ab9 */ /* 0x000fe20000000800 */
[----:B------:R-:W-:Y:S06]  /*09c0*/  BAR.ARV 0x4, 0x180 ;  /* 0x0106000000007b1d */ /* 0x000fec0000002000 */
[----:B-1----:R-:W-:-:S13]  /*09d0*/  ISETP.GE.AND P0, PT, R31, UR4, PT ;  /* 0x000000041f007c0c */ /* 0x002fda000bf06270 */
[----:B------:R-:W-:Y:S05]  /*09e0*/  @P0 EXIT ;  /* 0x000000000000094d */ /* 0x000fea0003800000 */
[----:B0-----:R-:W2:Y:S01]  /*09f0*/  LDL R3, [R1+0x2c] ;  /* 0x00002c0001037983 */ /* 0x001ea20000100800 */
[----:B------:R-:W-:Y:S01]  /*0a00*/  VIADD R224, R2, 0xffffff80 ;  /* 0xffffff8002e07836 */ /* 0x000fe20000000000 */
[----:B------:R-:W-:Y:S01]  /*0a10*/  R2UR UR6, R29 ;  /* 0x000000001d0672ca */ /* 0x000fe200000e0000 */
[----:B------:R-:W-:Y:S01]  /*0a20*/  UMOV UR60, URZ ;  /* 0x0000003f003c7c82 */ /* 0x000fe20008000000 */
[----:B------:R-:W-:Y:S01]  /*0a30*/  R2UR UR5, R30 ;  /* 0x000000001e0572ca */ /* 0x000fe200000e0000 */
[----:B------:R-:W-:Y:S01]  /*0a40*/  UMOV UR44, URZ ;  /* 0x0000003f002c7c82 */ /* 0x000fe20008000000 */
[----:B------:R-:W-:Y:S01]  /*0a50*/  UMOV UR38, URZ ;  /* 0x0000003f00267c82 */ /* 0x000fe20008000000 */
[----:B--2---:R-:W-:Y:S02]  /*0a60*/  R2UR UR4, R3 ;  /* 0x00000000030472ca */ /* 0x004fe400000e0000 */
[----:B------:R-:W-:-:S04]  /*0a70*/  SHF.R.S32.HI R3, RZ, 0x1f, R224 ;  /* 0x0000001fff037819 */ /* 0x000fc800000114e0 */
[CC--:B------:R-:W-:Y:S02]  /*0a80*/  LEA.HI R0, R3.reuse, R224.reuse, RZ, 0x7 ;  /* 0x000000e003007211 */ /* 0x0c0fe400078f38ff */
[CC--:B------:R-:W-:Y:S02]  /*0a90*/  LEA.HI R4, R3.reuse, R224.reuse, RZ, 0x5 ;  /* 0x000000e003047211 */ /* 0x0c0fe400078f28ff */
[----:B------:R-:W-:Y:S02]  /*0aa0*/  LOP3.LUT R203, R0, 0xffffff80, RZ, 0xc0, !PT ;  /* 0xffffff8000cb7812 */ /* 0x000fe400078ec0ff */
[----:B------:R-:W-:Y:S01]  /*0ab0*/  LEA.HI R2, R3, R224, RZ, 0x4 ;  /* 0x000000e003027211 */ /* 0x000fe200078f20ff */
[----:B------:R-:W-:Y:S01]  /*0ac0*/  IMAD.SHL.U32 R4, R4, 0x20, RZ ;  /* 0x0000002004047824 */ /* 0x000fe200078e00ff */
[----:B------:R-:W-:Y:S01]  /*0ad0*/  SHF.R.S32.HI R219, RZ, 0x7, R0 ;  /* 0x00000007ffdb7819 */ /* 0x000fe20000011400 */
[----:B------:R-:W-:Y:S01]  /*0ae0*/  IMAD.IADD R203, R224, 0x1, -R203 ;  /* 0x00000001e0cb7824 */ /* 0x000fe200078e0acb */
[----:B------:R-:W-:Y:S01]  /*0af0*/  SHF.R.S32.HI R7, RZ, 0x4, R2 ;  /* 0x00000004ff077819 */ /* 0x000fe20000011402 */
[----:B------:R-:W-:Y:S01]  /*0b00*/  ULOP3.LUT UR61, UR4, 0x1, URZ, 0xfc, !UPT ;  /* 0x00000001043d7892 */ /* 0x000fe2000f8efc3f */
[----:B------:R-:W-:-:S02]  /*0b10*/  LOP3.LUT R5, R2, 0x3fffff0, RZ, 0xc0, !PT ;  /* 0x03fffff002057812 */ /* 0x000fc400078ec0ff */
[----:B------:R-:W-:Y:S02]  /*0b20*/  SHF.R.S32.HI R6, RZ, 0x1f, R203 ;  /* 0x0000001fff067819 */ /* 0x000fe400000114cb */
[----:B------:R-:W-:Y:S01]  /*0b30*/  LOP3.LUT R4, R4, 0xfffffc00, RZ, 0xc0, !PT ;  /* 0xfffffc0004047812 */ /* 0x000fe200078ec0ff */
[----:B------:R-:W-:Y:S01]  /*0b40*/  IMAD.IADD R5, R224, 0x1, -R5 ;  /* 0x00000001e0057824 */ /* 0x000fe200078e0a05 */
[----:B------:R-:W-:Y:S02]  /*0b50*/  LEA.HI R2, R2, R7, RZ, 0x1 ;  /* 0x0000000702027211 */ /* 0x000fe400078f08ff */
[----:B------:R-:W-:Y:S01]  /*0b60*/  LEA.HI R8, R6, R203, RZ, 0x2 ;  /* 0x000000cb06087211 */ /* 0x000fe200078f10ff */
[----:B------:R-:W-:Y:S01]  /*0b70*/  IMAD R5, R5, 0x40, R4 ;  /* 0x0000004005057824 */ /* 0x000fe200078e0204 */
[----:B------:R-:W-:Y:S02]  /*0b80*/  LOP3.LUT R2, R2, 0x1ffffffe, RZ, 0xc0, !PT ;  /* 0x1ffffffe02027812 */ /* 0x000fe400078ec0ff */
[----:B------:R-:W-:-:S02]  /*0b90*/  LEA.HI R4, R3, R224, RZ, 0x2 ;  /* 0x000000e003047211 */ /* 0x000fc400078f10ff */
[----:B------:R-:W-:Y:S01]  /*0ba0*/  SHF.R.S32.HI R9, RZ, 0x2, R8 ;  /* 0x00000002ff097819 */ /* 0x000fe20000011408 */
[----:B------:R-:W-:Y:S01]  /*0bb0*/  IMAD.IADD R2, R7, 0x1, -R2 ;  /* 0x0000000107027824 */ /* 0x000fe200078e0a02 */
[----:B------:R-:W-:Y:S02]  /*0bc0*/  SHF.R.S32.HI R10, RZ, 0x1f, R8 ;  /* 0x0000001fff0a7819 */ /* 0x000fe40000011408 */
[----:B------:R-:W-:Y:S01]  /*0bd0*/  LOP3.LUT R7, R4, 0xfffffffc, RZ, 0xc0, !PT ;  /* 0xfffffffc04077812 */ /* 0x000fe200078ec0ff */
[----:B------:R-:W-:Y:S01]  /*0be0*/  IMAD R221, R2, 0x8, R5 ;  /* 0x0000000802dd7824 */ /* 0x000fe200078e0205 */
[----:B------:R-:W-:Y:S02]  /*0bf0*/  LEA.HI R3, R3, R224, RZ, 0x3 ;  /* 0x000000e003037211 */ /* 0x000fe400078f18ff */
[----:B------:R-:W-:Y:S01]  /*0c00*/  LEA.HI R10, R10, R9, RZ, 0x3 ;  /* 0x000000090a0a7211 */ /* 0x000fe200078f18ff */
[----:B------:R-:W-:Y:S01]  /*0c10*/  IMAD.IADD R7, R224, 0x1, -R7 ;  /* 0x00000001e0077824 */ /* 0x000fe200078e0a07 */
[----:B------:R-:W-:-:S02]  /*0c20*/  LOP3.LUT R5, R3, 0xfffffff8, RZ, 0xc0, !PT ;  /* 0xfffffff803057812 */ /* 0x000fc400078ec0ff */
[----:B------:R-:W-:Y:S02]  /*0c30*/  LOP3.LUT R8, R8, 0x7ffffffc, RZ, 0xc0, !PT ;  /* 0x7ffffffc08087812 */ /* 0x000fe400078ec0ff */
[----:B------:R-:W-:Y:S01]  /*0c40*/  LOP3.LUT R10, R10, 0xfffffff8, RZ, 0xc0, !PT ;  /* 0xfffffff80a0a7812 */ /* 0x000fe200078ec0ff */
[----:B------:R-:W-:Y:S01]  /*0c50*/  IMAD.IADD R22, R224, 0x1, -R5 ;  /* 0x00000001e0167824 */ /* 0x000fe200078e0a05 */
[----:B------:R-:W-:Y:S01]  /*0c60*/  LEA.HI R6, R6, R203, RZ, 0x5 ;  /* 0x000000cb06067211 */ /* 0x000fe200078f28ff */
[----:B------:R-:W-:Y:S01]  /*0c70*/  IMAD.IADD R8, R203, 0x1, -R8 ;  /* 0x00000001cb087824 */ /* 0x000fe200078e0a08 */
[----:B------:R-:W-:Y:S01]  /*0c80*/  LEA.HI R0, R0, R219, RZ, 0x1 ;  /* 0x000000db00007211 */ /* 0x000fe200078f08ff */
[----:B------:R-:W-:Y:S01]  /*0c90*/  IMAD.IADD R9, R9, 0x1, -R10 ;  /* 0x0000000109097824 */ /* 0x000fe200078e0a0a */
[----:B------:R-:W-:Y:S01]  /*0ca0*/  LEA.HI R2, R7, R7, RZ, 0x1 ;  /* 0x0000000707027211 */ /* 0x000fe200078f08ff */
[----:B------:R-:W-:Y:S01]  /*0cb0*/  IMAD.SHL.U32 R16, R22, 0x8, RZ ;  /* 0x0000000816107824 */ /* 0x000fe200078e00ff */
[----:B------:R-:W-:Y:S01]  /*0cc0*/  SHF.R.S32.HI R6, RZ, 0x5, R6 ;  /* 0x00000005ff067819 */ /* 0x000fe20000011406 */
[----:B------:R-:W-:Y:S01]  /*0cd0*/  IMAD.SHL.U32 R17, R8, 0x2, RZ ;  /* 0x0000000208117824 */ /* 0x000fe200078e00ff */
[----:B------:R-:W-:Y:S01]  /*0ce0*/  LOP3.LUT R0, R0, 0x3fffffe, RZ, 0xc0, !PT ;  /* 0x03fffffe00007812 */ /* 0x000fe200078ec0ff */
[----:B------:R-:W-:Y:S01]  /*0cf0*/  VIADD R19, R16, 0x40 ;  /* 0x0000004010137836 */ /* 0x000fe20000000000 */
[----:B------:R-:W-:Y:S01]  /*0d00*/  LOP3.LUT R2, R2, 0x1ffffffe, RZ, 0xc0, !PT ;  /* 0x1ffffffe02027812 */ /* 0x000fe200078ec0ff */
[----:B------:R-:W-:Y:S01]  /*0d10*/  IMAD R9, R6, 0x10, R9 ;  /* 0x0000001006097824 */ /* 0x000fe200078e0209 */
[----:B------:R-:W-:Y:S01]  /*0d20*/  SHF.R.S32.HI R202, RZ, 0x3, R3 ;  /* 0x00000003ffca7819 */ /* 0x000fe20000011403 */
[----:B------:R-:W-:Y:S01]  /*0d30*/  IMAD.IADD R0, R219, 0x1, -R0 ;  /* 0x00000001db007824 */ /* 0x000fe200078e0a00 */
[----:B------:R-:W-:Y:S01]  /*0d40*/  SHF.R.S32.HI R223, RZ, 0x1f, R16 ;  /* 0x0000001fffdf7819 */ /* 0x000fe20000011410 */
[C---:B------:R-:W-:Y:S01]  /*0d50*/  VIADD R201, R17.reuse, 0x8 ;  /* 0x0000000811c97836 */ /* 0x040fe20000000000 */
[----:B------:R-:W-:Y:S01]  /*0d60*/  SHF.R.S32.HI R222, RZ, 0x1f, R19 ;  /* 0x0000001fffde7819 */ /* 0x000fe20000011413 */
[----:B------:R-:W-:-:S02]  /*0d70*/  VIADD R200, R17, 0x10 ;  /* 0x0000001011c87836 */ /* 0x000fc40000000000 */
        /* <DEDUP_REMOVED lines=26> */
[----:B------:R-:W-:Y:S01]  /*0f20*/  IMAD.IADD R7, R7, 0x1, -R2 ;  /* 0x0000000107077824 */ /* 0x000fe200078e0a02 */
[----:B------:R-:W-:Y:S01]  /*0f30*/  SHF.R.S32.HI R205, RZ, 0x1f, R188 ;  /* 0x0000001fffcd7819 */ /* 0x000fe200000114bc */
[----:B------:R-:W-:Y:S01]  /*0f40*/  IMAD R220, R0, 0x40, R9 ;  /* 0x0000004000dc7824 */ /* 0x000fe200078e0209 */
[----:B------:R-:W-:-:S03]  /*0f50*/  SHF.R.S32.HI R204, RZ, 0x1f, R23 ;  /* 0x0000001fffcc7819 */ /* 0x000fc60000011417 */
[----:B------:R-:W-:-:S07]  /*0f60*/  IMAD R18, R7, 0x8, R220 ;  /* 0x0000000807127824 */ /* 0x000fce00078e02dc */
.L_x_2483:
        /* <DEDUP_REMOVED lines=23> */
[----:B------:R-:W-:Y:S01]  /*10e0*/  IMAD.U32 R5, RZ, RZ, UR11 ;  /* 0x0000000bff057e24 */ /* 0x000fe2000f8e00ff */
[----:B------:R-:W2:Y:S01]  /*10f0*/  @P0 LDG.E R2, desc[UR36][R2.64] ;  /* 0x0000002402020981 */ /* 0x000ea2000c1e1900 */
[----:B------:R-:W-:Y:S01]  /*1100*/  UISETP.NE.U32.AND UP0, UPT, UR8, URZ, UPT ;  /* 0x0000003f0800728c */ /* 0x000fe2000bf05070 */
[----:B------:R-:W-:Y:S02]  /*1110*/  ULDC.64 UR10, c[0x0][0xa20] ;  /* 0x00028800000a7ab9 */ /* 0x000fe40000000a00 */
[----:B------:R-:W3:Y:S01]  /*1120*/  @P2 LDG.E R4, desc[UR36][R4.64] ;  /* 0x0000002404042981 */ /* 0x000ee2000c1e1900 */
[----:B------:R-:W-:Y:S01]  /*1130*/  UISETP.NE.AND.EX UP0, UPT, UR9, URZ, UPT, UP0 ;  /* 0x0000003f0900728c */ /* 0x000fe2000bf05300 */
[----:B------:R-:W-:Y:S01]  /*1140*/  ISETP.NE.U32.AND P1, PT, RZ, UR10, PT ;  /* 0x0000000aff007c0c */ /* 0x000fe2000bf25070 */
[----:B------:R-:W-:Y:S01]  /*1150*/  UMOV UR50, URZ ;  /* 0x0000003f00327c82 */ /* 0x000fe20008000000 */
[----:B------:R-:W-:Y:S02]  /*1160*/  ULOP3.LUT UR54, UR5, 0xffff, URZ, 0xc0, !UPT ;  /* 0x0000ffff05367892 */ /* 0x000fe4000f8ec03f */
[----:B------:R-:W-:Y:S01]  /*1170*/  USEL UR4, UR4, 0x1, UP0 ;  /* 0x0000000104047887 */ /* 0x000fe20008000000 */
[----:B------:R-:W-:-:S03]  /*1180*/  ISETP.NE.AND.EX P1, PT, RZ, UR11, PT, P1 ;  /* 0x0000000bff007c0c */ /* 0x000fc6000bf25310 */
[----:B------:R-:W-:Y:S01]  /*1190*/  UIMAD UR4, UR4, UR7, URZ ;  /* 0x00000007040472a4 */ /* 0x000fe2000f8e023f */
        /* <DEDUP_REMOVED lines=17> */
.L_x_2420:
[----:B------:R-:W-:Y:S05]  /*12b0*/  @!P1 BRA `(.L_x_2421) ;  /* 0x00000000001c9947 */ /* 0x000fea0003800000 */
[----:B------:R-:W-:-:S04]  /*12c0*/  ULEA UR4, UP0, UR53, UR10, 0x2 ;  /* 0x0000000a35047291 */ /* 0x000fc8000f80103f */
[----:B------:R-:W-:Y:S02]  /*12d0*/  ULEA.HI.X UR7, UR53, UR11, UR57, 0x2, UP0 ;  /* 0x0000000b35077291 */ /* 0x000fe400080f1439 */
[----:B------:R-:W-:-:S04]  /*12e0*/  IMAD.U32 R2, RZ, RZ, UR4 ;  /* 0x00000004ff027e24 */ /* 0x000fc8000f8e00ff */
[----:B------:R-:W-:-:S05]  /*12f0*/  IMAD.U32 R3, RZ, RZ, UR7 ;  /* 0x00000007ff037e24 */ /* 0x000fca000f8e00ff */
[----:B------:R-:W2:Y:S02]  /*1300*/  LDG.E R2, desc[UR36][R2.64] ;  /* 0x0000002402027981 */ /* 0x000ea4000c1e1900 */
[----:B--2---:R-:W-:Y:S01]  /*1310*/  R2UR UR4, R2 ;  /* 0x00000000020472ca */ /* 0x004fe200000e0000 */
[----:B------:R-:W-:-:S14]  /*1320*/  BRA `(.L_x_2422) ;  /* 0x0000000000347947 */ /* 0x000fdc0003800000 */
.L_x_2421:
        /* <DEDUP_REMOVED lines=13> */
.L_x_2422:
[----:B------:R-:W-:Y:S01]  /*1400*/  ULDC UR7, c[0x0][0x448] ;  /* 0x0001120000077ab9 */ /* 0x000fe20000000800 */
[----:B------:R-:W-:Y:S02]  /*1410*/  USHF.L.U32 UR48, UR6, 0x7, URZ ;  /* 0x0000000706307899 */ /* 0x000fe4000800063f */
[----:B------:R-:W-:Y:S02]  /*1420*/  UISETP.NE.AND UP0, UPT, UR7, 0x1, UPT ;  /* 0x000000010700788c */ /* 0x000fe4000bf05270 */
[----:B------:R-:W-:Y:S02]  /*1430*/  UIADD3 UR8, UR48, 0x7f, URZ ;  /* 0x0000007f30087890 */ /* 0x000fe4000fffe03f */
[----:B------:R-:W-:Y:S02]  /*1440*/  UIADD3 UR50, -UR50, UR4, URZ ;  /* 0x0000000432327290 */ /* 0x000fe4000fffe13f */
[----:B------:R-:W-:Y:S02]  /*1450*/  UP2UR UR51, UPR, URZ, 0x1 ;  /* 0x000000013f337883 */ /* 0x000fe40008000000 */
[----:B------:R-:W-:-:S03]  /*1460*/  UIADD3 UR4, UR50, 0xa0, -UR45 ;  /* 0x000000a032047890 */ /* 0x000fc6000fffe82d */
[----:B------:R-:W-:Y:S01]  /*1470*/  @UP0 ULDC UR6, c[0x0][0x44c] ;  /* 0x0001130000060ab9 */ /* 0x000fe20000000800 */
[----:B------:R-:W-:Y:S01]  /*1480*/  @UP0 ULDC UR9, c[0x0][0x450] ;  /* 0x0001140000090ab9 */ /* 0x000fe20000000800 */
[----:B------:R-:W-:Y:S02]  /*1490*/  UIMAD.WIDE.U32 UR6, UR8, UR6, URZ ;  /* 0x00000006080672a5 */ /* 0x000fe4000f8e003f */
[----:B------:R-:W-:Y:S02]  /*14a0*/  UIADD3 UR6, UR50, 0x9f, URZ ;  /* 0x0000009f32067890 */ /* 0x000fe4000fffe03f */
[----:B------:R-:W-:Y:S02]  /*14b0*/  @UP0 USHF.R.U32.HI UR8, URZ, UR9, UR7 ;  /* 0x000000093f080299 */ /* 0x000fe40008011607 */
[----:B------:R-:W-:Y:S02]  /*14c0*/  UIMAD.WIDE UR6, UR6, 0x66666667, URZ ;  /* 0x66666667060678a5 */ /* 0x000fe4000f8e023f */
[----:B------:R-:W-:-:S02]  /*14d0*/  UIADD3 UR8, UR4, UR8, URZ ;  /* 0x0000000804087290 */ /* 0x000fc4000fffe03f */
[----:B------:R-:W-:Y:S02]  /*14e0*/  USHF.R.U32.HI UR4, URZ, 0x1f, UR7 ;  /* 0x0000001f3f047899 */ /* 0x000fe40008011607 */
[----:B------:R-:W-:Y:S02]  /*14f0*/  UIMAD.WIDE UR8, UR8, 0x66666667, URZ ;  /* 0x66666667080878a5 */ /* 0x000fe4000f8e023f */
[----:B------:R-:W-:Y:S02]  /*1500*/  ULEA.HI.SX32 UR7, UR7, UR4, 0x1a ;  /* 0x0000000407077291 */ /* 0x000fe4000f8fd23f */
[----:B------:R-:W-:Y:S02]  /*1510*/  USHF.R.U32.HI UR6, URZ, 0x1f, UR9 ;  /* 0x0000001f3f067899 */ /* 0x000fe40008011609 */
[----:B------:R-:W-:Y:S02]  /*1520*/  ULOP3.LUT UR4, UR5, 0xff000000, URZ, 0xc0, !UPT ;  /* 0xff00000005047892 */ /* 0x000fe4000f8ec03f */
[----:B------:R-:W-:-:S02]  /*1530*/  ULEA.HI.SX32 UR6, UR9, UR6, 0x1a ;  /* 0x0000000609067291 */ /* 0x000fc4000f8fd23f */
[----:B------:R-:W-:Y:S02]  /*1540*/  ULOP3.LUT UR5, UR5, 0xff0000, URZ, 0xc0, !UPT ;  /* 0x00ff000005057892 */ /* 0x000fe4000f8ec03f */
[----:B------:R-:W-:Y:S02]  /*1550*/  UISETP.LT.AND UP0, UPT, UR7, UR6, UPT ;  /* 0x000000060700728c */ /* 0x000fe4000bf01270 */
[----:B------:R-:W-:Y:S02]  /*1560*/  USHF.R.U32.HI UR4, URZ, 0x8, UR4 ;  /* 0x000000083f047899 */ /* 0x000fe40008011604 */
[----:B------:R-:W-:Y:S02]  /*1570*/  USEL UR9, UR7, UR6, UP0 ;  /* 0x0000000607097287 */ /* 0x000fe40008000000 */
[----:B------:R-:W-:Y:S02]  /*1580*/  ULEA.HI UR5, UR5, UR4, URZ, 0x10 ;  /* 0x0000000405057291 */ /* 0x000fe4000f8f803f */
[----:B------:R-:W-:-:S02]  /*1590*/  UISETP.GE.AND UP0, UPT, UR9, 0x1, UPT ;  /* 0x000000010900788c */ /* 0x000fc4000bf06270 */
[----:B------:R-:W-:Y:S01]  /*15a0*/  ULOP3.LUT UR58, UR5, 0xff, URZ, 0xc0, !UPT ;  /* 0x000000ff053a7892 */ /* 0x000fe2000f8ec03f */
[----:B------:R-:W-:Y:S01]  /*15b0*/  UMOV UR4, URZ ;  /* 0x0000003f00047c82 */ /* 0x000fe20008000000 */
[----:B------:R-:W-:Y:S02]  /*15c0*/  USHF.R.U32.HI UR56, URZ, 0x10, UR5 ;  /* 0x000000103f387899 */ /* 0x000fe40008011605 */
[----:B------:R-:W-:-:S13]  /*15d0*/  PLOP3.LUT P0, PT, PT, PT, UP0, 0x80, 0x0 ;  /* 0x000000000000781c */ /* 0x000fda0003f0f008 */
[----:B------:R-:W-:Y:S05]  /*15e0*/  @!P0 BRA `(.L_x_2423) ;  /* 0x0000000000908947 */ /* 0x000fea0003800000 */
        /* <DEDUP_REMOVED lines=36> */
.L_x_2423:
[----:B------:R-:W-:Y:S01]  /*1830*/  UIMAD UR52, UR58, UR4, URZ ;  /* 0x000000043a3472a4 */ /* 0x000fe2000f8e023f */
[----:B------:R-:W-:Y:S01]  /*1840*/  IMAD.U32 R0, RZ, RZ, UR9 ;  /* 0x00000009ff007e24 */ /* 0x000fe2000f8e00ff */
[----:B------:R-:W-:Y:S01]  /*1850*/  PLOP3.LUT P0, PT, PT, PT, PT, 0x80, 0x0 ;  /* 0x000000000000781c */ /* 0x000fe20003f0f070 */
[----:B------:R-:W-:Y:S01]  /*1860*/  IMAD.U32 R3, RZ, RZ, UR4 ;  /* 0x00000004ff037e24 */ /* 0x000fe2000f8e00ff */
[----:B------:R-:W-:Y:S01]  /*1870*/  CS2R R6, SRZ ;  /* 0x0000000000067805 */ /* 0x000fe2000001ff00 */
[----:B------:R-:W-:Y:S01]  /*1880*/  IMAD.MOV.U32 R2, RZ, RZ, RZ ;  /* 0x000000ffff027224 */ /* 0x000fe200078e00ff */
[----:B------:R-:W-:Y:S02]  /*1890*/  CS2R R44, SRZ ;  /* 0x00000000002c7805 */ /* 0x000fe4000001ff00 */
[----:B------:R-:W-:Y:S02]  /*18a0*/  CS2R R8, SRZ ;  /* 0x0000000000087805 */ /* 0x000fe4000001ff00 */
[----:B------:R-:W-:-:S02]  /*18b0*/  VIADDMNMX R0, R3, UR52, R0, PT ;  /* 0x0000003403007c46 */ /* 0x000fc4000b800100 */
[----:B------:R-:W-:Y:S02]  /*18c0*/  CS2R R10, SRZ ;  /* 0x00000000000a7805 */ /* 0x000fe4000001ff00 */
[----:B------:R-:W-:Y:S02]  /*18d0*/  CS2R R36, SRZ ;  /* 0x0000000000247805 */ /* 0x000fe4000001ff00 */
[----:B------:R-:W-:Y:S02]  /*18e0*/  CS2R R32, SRZ ;  /* 0x0000000000207805 */ /* 0x000fe4000001ff00 */
[----:B------:R-:W-:Y:S01]  /*18f0*/  R2UR UR40, R0 ;  /* 0x00000000002872ca */ /* 0x000fe200000e0000 */
        /* <DEDUP_REMOVED lines=12> */
[----:B------:R-:W-:Y:S01]  /*19c0*/  UISETP.GT.AND UP0, UPT, UR40, UR52, UPT ;  /* 0x000000342800728c */ /* 0x000fe2000bf04270 */
[----:B------:R-:W-:Y:S01]  /*19d0*/  IMAD.MOV.U32 R60, RZ, RZ, RZ ;  /* 0x000000ffff3c7224 */ /* 0x000fe200078e00ff */
[----:B------:R-:W-:Y:S02]  /*19e0*/  CS2R R90, SRZ ;  /* 0x00000000005a7805 */ /* 0x000fe4000001ff00 */
[----:B------:R-:W-:Y:S01]  /*19f0*/  CS2R R62, SRZ ;  /* 0x00000000003e7805 */ /* 0x000fe2000001ff00 */
[----:B------:R-:W-:Y:S01]  /*1a00*/  IMAD.MOV.U32 R58, RZ, RZ, RZ ;  /* 0x000000ffff3a7224 */ /* 0x000fe200078e00ff */
[----:B------:R-:W-:Y:S02]  /*1a10*/  CS2R R64, SRZ ;  /* 0x0000000000407805 */ /* 0x000fe4000001ff00 */
[----:B------:R-:W-:-:S02]  /*1a20*/  PLOP3.LUT P1, PT, PT, PT, UP0, 0x80, 0x0 ;  /* 0x000000000000781c */ /* 0x000fc40003f2f008 */
        /* <DEDUP_REMOVED lines=44> */
.L_x_2425:
        /* <DEDUP_REMOVED lines=10> */
[----:B0-----:R-:W-:-:S02]  /*1d90*/  @P1 IMAD R2, R8, UR57, RZ ;  /* 0x0000003908021c24 */ /* 0x001fc4000f8e02ff */
[----:B------:R-:W-:-:S04]  /*1da0*/  @P1 IMAD.WIDE.U32 R4, R8, UR53, RZ ;  /* 0x0000003508041c25 */ /* 0x000fc8000f8e00ff */
[----:B------:R-:W-:Y:S02]  /*1db0*/  @P1 IMAD R9, R9, UR53, R2 ;  /* 0x0000003509091c24 */ /* 0x000fe4000f8e0202 */
[C---:B-1----:R-:W-:Y:S02]  /*1dc0*/  @P0 IMAD R0, R6.reuse, UR57, RZ ;  /* 0x0000003906000c24 */ /* 0x042fe4000f8e02ff */
[----:B------:R-:W-:-:S04]  /*1dd0*/  @P0 IMAD.WIDE.U32 R2, R6, UR53, RZ ;  /* 0x0000003506020c25 */ /* 0x000fc8000f8e00ff */
[----:B------:R-:W-:Y:S02]  /*1de0*/  @P0 IMAD R7, R7, UR53, R0 ;  /* 0x0000003507070c24 */ /* 0x000fe4000f8e0200 */
[----:B------:R-:W-:Y:S02]  /*1df0*/  @P1 IMAD.IADD R5, R5, 0x1, R9 ;  /* 0x0000000105051824 */ /* 0x000fe400078e0209 */
[----:B------:R-:W-:Y:S02]  /*1e00*/  @P0 IMAD.IADD R3, R3, 0x1, R7 ;  /* 0x0000000103030824 */ /* 0x000fe400078e0207 */
[----:B------:R-:W-:Y:S02]  /*1e10*/  IMAD.MOV.U32 R0, RZ, RZ, 0x3f800000 ;  /* 0x3f800000ff007424 */ /* 0x000fe400078e00ff */
[----:B--2---:R-:W-:-:S04]  /*1e20*/  @P0 IMAD.WIDE.U32 R2, R10, UR54, R2 ;  /* 0x000000360a020c25 */ /* 0x004fc8000f8e0002 */
[----:B---3--:R-:W-:Y:S01]  /*1e30*/  @P1 IMAD.WIDE.U32 R6, R12, UR54, R4 ;  /* 0x000000360c061c25 */ /* 0x008fe2000f8e0004 */
[----:B------:R-:W-:-:S03]  /*1e40*/  @P0 LEA R4, P2, R2, UR4, 0x2 ;  /* 0x0000000402040c11 */ /* 0x000fc6000f8410ff */
[----:B------:R-:W-:Y:S01]  /*1e50*/  @P0 IMAD R5, R11, UR54, R3 ;  /* 0x000000360b050c24 */ /* 0x000fe2000f8e0203 */
[----:B------:R-:W-:Y:S01]  /*1e60*/  @P1 LEA R8, P3, R6, UR6, 0x2 ;  /* 0x0000000606081c11 */ /* 0x000fe2000f8610ff */
[----:B------:R-:W-:-:S03]  /*1e70*/  @P1 IMAD R3, R13, UR54, R7 ;  /* 0x000000360d031c24 */ /* 0x000fc6000f8e0207 */
[----:B------:R-:W-:Y:S02]  /*1e80*/  @P0 LEA.HI.X R5, R2, UR5, R5, 0x2, P2 ;  /* 0x0000000502050c11 */ /* 0x000fe400090f1405 */
[----:B------:R-:W-:Y:S01]  /*1e90*/  @P1 LEA.HI.X R9, R6, UR7, R3, 0x2, P3 ;  /* 0x0000000706091c11 */ /* 0x000fe200098f1403 */
[----:B------:R-:W-:-:S04]  /*1ea0*/  IMAD.MOV.U32 R3, RZ, RZ, 0x3f800000 ;  /* 0x3f800000ff037424 */ /* 0x000fc800078e00ff */
        /* <DEDUP_REMOVED lines=14> */
.L_x_2588:
[----:B------:R-:W-:Y:S05]  /*1f90*/  @!P1 BRA `(.L_x_2427) ;  /* 0x0000000000049947 */ /* 0x000fea0003800000 */
[----:B------:R-:W-:Y:S01]  /*1fa0*/  BPT.TRAP 0x1 ;  /* 0x000000040000795c */ /* 0x000fe20000300000 */
.L_x_2427:
[----:B0-----:R-:W-:Y:S02]  /*1fb0*/  IMAD.U32 R2, RZ, RZ, UR38 ;  /* 0x00000026ff027e24 */ /* 0x001fe4000f8e00ff */
[----:B------:R-:W-:-:S03]  /*1fc0*/  IMAD.U32 R3, RZ, RZ, UR44 ;  /* 0x0000002cff037e24 */ /* 0x000fc6000f8e00ff */
[----:B------:R-:W-:Y:S02]  /*1fd0*/  LEA R2, R2, UR39, 0x3 ;  /* 0x0000002702027c11 */ /* 0x000fe4000f8e18ff */
[----:B------:R-:W-:-:S04]  /*1fe0*/  SHF.L.U32 R3, R3, 0x1f, RZ ;  /* 0x0000001f03037819 */ /* 0x000fc800000006ff */
[----:B------:R0:W1:Y:S01]  /*1ff0*/  SYNCS.PHASECHK.TRANS64.TRYWAIT P0, [R2+URZ+0x29830], R3 ;  /* 0x02983003020075a7 */ /* 0x000062000800017f */
[----:B------:R-:W-:Y:S05]  /*2000*/  @!P1 BRA `(.L_x_2428) ;  /* 0x0000000000049947 */ /* 0x000fea0003800000 */
[----:B------:R-:W-:Y:S01]  /*2010*/  BPT.TRAP 0x1 ;  /* 0x000000040000795c */ /* 0x000fe20000300000 */
.L_x_2428:
[----:B-1----:R-:W-:Y:S05]  /*2020*/  @P0 BRA `(.L_x_2429) ;  /* 0x0000000000080947 */ /* 0x002fea0003800000 */
[----:B------:R-:W1:Y:S02]  /*2030*/  SYNCS.PHASECHK.TRANS64.TRYWAIT P0, [R2+URZ+0x29830], R3 ;  /* 0x02983003020075a7 */ /* 0x000e64000800017f */
[----:B-1----:R-:W-:Y:S05]  /*2040*/  @!P0 BRA `(.L_x_2430) ;  /* 0x0000017400608947 */ /* 0x002fea0003800000 */
.L_x_2429:
        /* <DEDUP_REMOVED lines=9> */
[----:B------:R-:W-:Y:S02]  /*20e0*/  UMOV UR7, 0x80000020 ;  /* 0x8000002000077882 */ /* 0x000fe40000000000 */
[----:B------:R-:W-:Y:S01]  /*20f0*/  ULOP3.LUT UR47, UR4, 0x10000, URZ, 0xfc, !UPT ;  /* 0x00010000042f7892 */ /* 0x000fe2000f8efc3f */
[----:B------:R-:W-:Y:S02]  /*2100*/  UMOV UR12, UR8 ;  /* 0x00000008000c7c82 */ /* 0x000fe40008000000 */
[----:B------:R-:W-:Y:S01]  /*2110*/  UMOV UR4, UR8 ;  /* 0x0000000800047c82 */ /* 0x000fe20008000000 */
[----:B------:R-:W-:Y:S01]  /*2120*/  UIMAD UR10, UR38, 0x780, UR47 ;  /* 0x00000780260a78a4 */ /* 0x000fe2000f8e022f */
[----:B------:R-:W-:Y:S01]  /*2130*/  UMOV UR13, UR9 ;  /* 0x00000009000d7c82 */ /* 0x000fe20008000000 */
[----:B------:R-:W-:-:S02]  /*2140*/  UMOV UR15, 0x80000020 ;  /* 0x80000020000f7882 */ /* 0x000fc40000000000 */
[----:B------:R-:W-:Y:S02]  /*2150*/  UIADD3 UR6, UR10, 0x80, URZ ;  /* 0x000000800a067890 */ /* 0x000fe4000fffe03f */
[----:B------:R-:W-:Y:S02]  /*2160*/  UIADD3 UR14, UR10, 0x100, URZ ;  /* 0x000001000a0e7890 */ /* 0x000fe4000fffe03f */
[----:B------:R-:W-:Y:S02]  /*2170*/  UIADD3 UR16, UR10, 0x200, URZ ;  /* 0x000002000a107890 */ /* 0x000fe4000fffe03f */
[----:B------:R-:W-:Y:S01]  /*2180*/  QGMMA.64x32x32.F32.E4M3.E4M3 R88, gdesc[UR8], RZ, !UPT, gsb0 ;  /* 0x00600000085879f3 */ /* 0x000fe2000c0008ff */
[----:B------:R-:W-:Y:S02]  /*2190*/  UIADD3 UR11, UR10, 0x180, URZ ;  /* 0x000001800a0b7890 */ /* 0x000fe4000fffe03f */
[----:B------:R-:W-:Y:S02]  /*21a0*/  UIADD3 UR17, UR10, 0x202, URZ ;  /* 0x000002020a117890 */ /* 0x000fe4000fffe03f */
[----:B------:R-:W-:Y:S01]  /*21b0*/  UIADD3 UR18, UR10, 0x280, URZ ;  /* 0x000002800a127890 */ /* 0x000fe2000fffe03f */
        /* <DEDUP_REMOVED lines=9> */
[----:B------:R-:W-:Y:S02]  /*2250*/  UIADD3 UR28, UR8, 0x402, URZ ;  /* 0x00000402081c7890 */ /* 0x000fe4000fffe03f */
[----:B------:R-:W-:Y:S01]  /*2260*/  UIADD3 UR30, UR10, 0x502, URZ ;  /* 0x000005020a1e7890 */ /* 0x000fe2000fffe03f */
[----:B------:R-:W-:Y:S01]  /*2270*/  UMOV UR29, 0x80000020 ;  /* 0x80000020001d7882 */ /* 0x000fe20000000000 */
[----:B------:R-:W-:Y:S01]  /*2280*/  UMOV UR31, 0x80000020 ;  /* 0x80000020001f7882 */ /* 0x000fe20000000000 */
[----:B------:R-:W-:-:S02]  /*2290*/  WARPGROUP.DEPBAR.LE gsb0, 0x0 ;  /* 0x00008000000079c5 */ /* 0x000fc40000010000 */
[----:B------:R-:W-:-:S06]  /*22a0*/  WARPGROUP.ARRIVE ;  /* 0x00000000000079c5 */ /* 0x000fcc0000000000 */
[----:B------:R-:W-:Y:S01]  /*22b0*/  QGMMA.64x32x32.F32.E4M3.E4M3 R72, gdesc[UR4], RZ, !UPT, gsb0 ;  /* 0x00600000044879f3 */ /* 0x000fe2000c0008ff */
[----:B------:R-:W-:Y:S01]  /*22c0*/  UMOV UR4, UR8 ;  /* 0x0000000800047c82 */ /* 0x000fe20008000000 */
[----:B------:R-:W-:Y:S01]  /*22d0*/  UMOV UR5, UR9 ;  /* 0x0000000900057c82 */ /* 0x000fe20008000000 */
[----:B------:R-:W-:Y:S01]  /*22e0*/  UMOV UR6, UR11 ;  /* 0x0000000b00067c82 */ /* 0x000fe20008000000 */
[----:B------:R-:W-:Y:S01]  /*22f0*/  UMOV UR7, 0x80000020 ;  /* 0x8000002000077882 */ /* 0x000fe20000000000 */
[----:B------:R-:W-:Y:S01]  /*2300*/  UIADD3 UR11, UR10, 0x102, URZ ;  /* 0x000001020a0b7890 */ /* 0x000fe2000fffe03f */
[----:B------:R-:W-:Y:S02]  /*2310*/  WARPGROUP.DEPBAR.LE gsb0, 0x0 ;  /* 0x00008000000079c5 */ /* 0x000fe40000010000 */
[----:B------:R-:W-:-:S06]  /*2320*/  WARPGROUP.ARRIVE ;  /* 0x00000000000079c5 */ /* 0x000fcc0000000000 */
[----:B------:R-:W-:Y:S01]  /*2330*/  QGMMA.64x32x32.F32.E4M3.E4M3 R56, gdesc[UR12], RZ, !UPT, gsb0 ;  /* 0x006000000c3879f3 */ /* 0x000fe2000c0008ff */
[----:B------:R-:W-:Y:S02]  /*2340*/  UIADD3 UR12, UR8, 0x2, URZ ;  /* 0x00000002080c7890 */ /* 0x000fe4000fffe03f */
[----:B------:R-:W-:Y:S01]  /*2350*/  UIADD3 UR14, UR10, 0x2, URZ ;  /* 0x000000020a0e7890 */ /* 0x000fe2000fffe03f */
[----:B------:R-:W-:Y:S01]  /*2360*/  UMOV UR13, 0x80000020 ;  /* 0x80000020000d7882 */ /* 0x000fe20000000000 */
[----:B------:R-:W-:Y:S01]  /*2370*/  UMOV UR15, 0x80000020 ;  /* 0x80000020000f7882 */ /* 0x000fe20000000000 */
[----:B------:R-:W-:Y:S02]  /*2380*/  WARPGROUP.DEPBAR.LE gsb0, 0x0 ;  /* 0x00008000000079c5 */ /* 0x000fe40000010000 */
        /* <DEDUP_REMOVED lines=24> */
[----:B------:R-:W-:Y:S01]  /*2510*/  UMOV UR5, UR13 ;  /* 0x0000000d00057c82 */ /* 0x000fe20008000000 */
        /* <DEDUP_REMOVED lines=147> */
.L_x_2431:
[----:B------:R-:W-:Y:S01]  /*2e50*/  UISETP.NE.AND UP0, UPT, UR51, URZ, UPT ;  /* 0x0000003f3300728c */ /* 0x000fe2000bf05270 */
[C---:B01----:R-:W-:Y:S01]  /*2e60*/  FMUL.FTZ R3, R0.reuse, R58 ;  /* 0x0000003a00037220 */ /* 0x043fe20000410000 */
[C---:B------:R-:W-:Y:S01]  /*2e70*/  FMUL.FTZ R12, R0.reuse, R97 ;  /* 0x00000061000c7220 */ /* 0x040fe20000410000 */
[C---:B------:R-:W-:Y:S01]  /*2e80*/  FMUL.FTZ R4, R0.reuse, R59 ;  /* 0x0000003b00047220 */ /* 0x040fe20000410000 */
[C---:B------:R-:W-:Y:S01]  /*2e90*/  FMUL.FTZ R62, R0.reuse, R62 ;  /* 0x0000003e003e7220 */ /* 0x040fe20000410000 */
[----:B------:R0:W-:Y:S01]  /*2ea0*/  MUFU.TANH R97, R3 ;  /* 0x0000000300617308 */ /* 0x0001e20000002400 */
[----:B------:R-:W-:Y:S01]  /*2eb0*/  PLOP3.LUT P0, PT, PT, PT, UP0, 0x80, 0x0 ;  /* 0x000000000000781c */ /* 0x000fe20003f0f008 */
[C---:B------:R-:W-:Y:S01]  /*2ec0*/  FMUL.FTZ R9, R0.reuse, R93 ;  /* 0x0000005d00097220 */ /* 0x040fe20000410000 */
[----:B------:R-:W-:Y:S01]  /*2ed0*/  PLOP3.LUT P2, PT, PT, PT, UP0, 0x80, 0x0 ;  /* 0x000000000000781c */ /* 0x000fe20003f4f008 */
[C---:B------:R-:W-:Y:S01]  /*2ee0*/  FMUL.FTZ R15, R0.reuse, R72 ;  /* 0x00000048000f7220 */ /* 0x040fe20000410000 */
[C---:B------:R-:W-:Y:S01]  /*2ef0*/  FMUL.FTZ R5, R0.reuse, R90 ;  /* 0x0000005a00057220 */ /* 0x040fe20000410000 */
[----:B------:R-:W-:Y:S01]  /*2f00*/  @UP0 ULDC UR4, c[0x0][0x44c] ;  /* 0x0001130000040ab9 */ /* 0x000fe20000000800 */
[C---:B------:R-:W-:Y:S01]  /*2f10*/  FMUL.FTZ R91, R0.reuse, R91 ;  /* 0x0000005b005b7220 */ /* 0x040fe20000410000 */
[----:B------:R1:W-:Y:S01]  /*2f20*/  MUFU.TANH R6, R4 ;  /* 0x0000000400067308 */ /* 0x0003e20000002400 */
[----:B0-----:R-:W-:Y:S01]  /*2f30*/  FMUL.FTZ R3, R0, R66 ;  /* 0x0000004200037220 */ /* 0x001fe20000410000 */
[----:B------:R-:W-:-:S02]  /*2f40*/  VIADD R66, R18, UR48 ;  /* 0x0000003012427c36 */ /* 0x000fc40008000000 */
[C---:B------:R-:W-:Y:S01]  /*2f50*/  FMUL.FTZ R72, R0.reuse, R77 ;  /* 0x0000004d00487220 */ /* 0x040fe20000410000 */
[----:B------:R-:W-:Y:S01]  /*2f60*/  UIMAD UR5, UR40, -0xa0, UR50 ;  /* 0xffffff60280578a4 */ /* 0x000fe2000f8e0232 */
[C---:B------:R-:W-:Y:S01]  /*2f70*/  FMUL.FTZ R77, R0.reuse, R56 ;  /* 0x00000038004d7220 */ /* 0x040fe20000410000 */
[C---:B------:R-:W-:Y:S01]  /*2f80*/  FMUL.FTZ R56, R0.reuse, R57 ;  /* 0x0000003900387220 */ /* 0x040fe20000410000 */
[----:B------:R-:W-:Y:S01]  /*2f90*/  FMUL.FTZ R57, R0, R60 ;  /* 0x0000003c00397220 */ /* 0x000fe20000410000 */
[----:B------:R0:W-:Y:S01]  /*2fa0*/  MUFU.TANH R93, R62 ;  /* 0x0000003e005d7308 */ /* 0x0001e20000002400 */
[----:B-1----:R-:W-:Y:S01]  /*2fb0*/  @P0 IMAD.HI.U32 R4, R66, UR4, RZ ;  /* 0x0000000442040c27 */ /* 0x002fe2000f8e00ff */
[----:B------:R-:W-:-:S03]  /*2fc0*/  @UP0 ULDC UR4, c[0x0][0x450] ;  /* 0x0001140000040ab9 */ /* 0x000fc60000000800 */
[C---:B------:R-:W-:Y:S01]  /*2fd0*/  FMUL.FTZ R94, R0.reuse, R94 ;  /* 0x0000005e005e7220 */ /* 0x040fe20000410000 */
[C---:B------:R-:W-:Y:S01]  /*2fe0*/  FMUL.FTZ R60, R0.reuse, R65 ;  /* 0x00000041003c7220 */ /* 0x040fe20000410000 */
[C---:B------:R-:W-:Y:S01]  /*2ff0*/  FMUL.FTZ R59, R0.reuse, R64 ;  /* 0x00000040003b7220 */ /* 0x040fe20000410000 */
[----:B------:R-:W-:Y:S01]  /*3000*/  @P2 SHF.R.U32.HI R66, RZ, UR4, R4 ;  /* 0x00000004ff422c19 */ /* 0x000fe20008011604 */
[----:B------:R-:W-:Y:S01]  /*3010*/  UIMAD UR4, UR40, -0xa0, URZ ;  /* 0xffffff60280478a4 */ /* 0x000fe2000f8e023f */
[----:B------:R1:W-:Y:S01]  /*3020*/  MUFU.TANH R65, R3 ;  /* 0x0000000300417308 */ /* 0x0003e20000002400 */
[C---:B0-----:R-:W-:Y:S01]  /*3030*/  FMUL.FTZ R62, R0.reuse, R68 ;  /* 0x00000044003e7220 */ /* 0x041fe20000410000 */
[----:B------:R-:W-:Y:S01]  /*3040*/  IMAD.U32 R64, RZ, RZ, UR5 ;  /* 0x00000005ff407e24 */ /* 0x000fe2000f8e00ff */
[----:B------:R-:W0:Y:S01]  /*3050*/  SHFL.IDX PT, R4, R66, 0x1, 0x1c1f ;  /* 0x003c1f0042047f89 */ /* 0x000e2200000e0000 */
[----:B------:R-:W-:Y:S01]  /*3060*/  FMUL.FTZ R95, R0, R95 ;  /* 0x0000005f005f7220 */ /* 0x000fe20000410000 */
[----:B------:R-:W-:-:S02]  /*3070*/  IMAD.U32 R68, RZ, RZ, UR4 ;  /* 0x00000004ff447e24 */ /* 0x000fc4000f8e00ff */
[C---:B------:R-:W-:Y:S01]  /*3080*/  FMUL.FTZ R98, R0.reuse, R98 ;  /* 0x0000006200627220 */ /* 0x040fe20000410000 */
[C---:B------:R-:W-:Y:S01]  /*3090*/  IADD3 R115, -R17.reuse, 0xa0, R64 ;  /* 0x000000a011737810 */ /* 0x040fe20007ffe140 */
[----:B------:R-:W2:Y:S01]  /*30a0*/  MUFU.TANH R5, R5 ;  /* 0x0000000500057308 */ /* 0x000ea20000002400 */
[----:B-1----:R-:W-:Y:S01]  /*30b0*/  IMAD.U32 R3, RZ, RZ, UR45 ;  /* 0x0000002dff037e24 */ /* 0x002fe2000f8e00ff */
[----:B------:R-:W-:Y:S01]  /*30c0*/  IADD3 R68, -R17, 0xa1, R68 ;  /* 0x000000a111447810 */ /* 0x000fe20007ffe144 */
[C---:B------:R-:W-:Y:S01]  /*30d0*/  FMUL.FTZ R99, R0.reuse, R99 ;  /* 0x0000006300637220 */ /* 0x040fe20000410000 */
[C---:B------:R-:W-:Y:S01]  /*30e0*/  FMUL.FTZ R102, R0.reuse, R102 ;  /* 0x0000006600667220 */ /* 0x040fe20000410000 */
[C---:B------:R-:W-:Y:S01]  /*30f0*/  FMUL.FTZ R103, R0.reuse, R103 ;  /* 0x0000006700677220 */ /* 0x040fe20000410000 */
[----:B------:R-:W-:Y:S01]  /*3100*/  IADD3 R68, -R3, UR50, R68 ;  /* 0x0000003203447c10 */ /* 0x000fe2000fffe144 */
        /* <DEDUP_REMOVED lines=10> */
[C---:B------:R-:W-:Y:S01]  /*31b0*/  FMUL.FTZ R63, R0.reuse, R63 ;  /* 0x0000003f003f7220 */ /* 0x040fe20000410000 */
[----:B------:R-:W-:Y:S01]  /*31c0*/  FMUL.FTZ R14, R0, R101 ;  /* 0x00000065000e7220 */ /* 0x000fe20000410000 */
[--C-:B0-----:R-:W-:Y:S01]  /*31d0*/  VIADDMNMX R3, R4, R68, R115.reuse, PT ;  /* 0x0000004404037246 */ /* 0x101fe20003800173 */
[C---:B------:R-:W-:Y:S01]  /*31e0*/  FMUL.FTZ R67, R0.reuse, R67 ;  /* 0x0000004300437220 */ /* 0x040fe20000410000 */
[C---:B------:R-:W-:Y:S01]  /*31f0*/  FMUL.FTZ R70, R0.reuse, R70 ;  /* 0x0000004600467220 */ /* 0x040fe20000410000 */
[C---:B------:R-:W-:Y:S01]  /*3200*/  FMUL.FTZ R71, R0.reuse, R71 ;  /* 0x0000004700477220 */ /* 0x040fe20000410000 */
[C---:B------:R-:W-:Y:S01]  /*3210*/  ISETP.GT.AND P0, PT, R3.reuse, RZ, PT ;  /* 0x000000ff0300720c */ /* 0x040fe20003f04270 */
[----:B------:R-:W0:Y:S01]  /*3220*/  MUFU.TANH R95, R95 ;  /* 0x0000005f005f7308 */ /* 0x000e220000002400 */
[C---:B------:R-:W-:Y:S01]  /*3230*/  ISETP.GT.AND P2, PT, R3.reuse, 0x1, PT ;  /* 0x000000010300780c */ /* 0x040fe20003f44270 */
[C---:B------:R-:W-:Y:S01]  /*3240*/  FMUL.FTZ R42, R0.reuse, R42 ;  /* 0x0000002a002a7220 */ /* 0x040fe20000410000 */
[----:B------:R-:W-:Y:S01]  /*3250*/  ISETP.GT.AND P3, PT, R3, 0x8, PT ;  /* 0x000000080300780c */ /* 0x000fe20003f64270 */
[C---:B------:R-:W-:Y:S01]  /*3260*/  FMUL.FTZ R43, R0.reuse, R43 ;  /* 0x0000002b002b7220 */ /* 0x040fe20000410000 */
[----:B--2---:R-:W-:Y:S01]  /*3270*/  FSEL R5, R5, -INF , P0 ;  /* 0xff80000005057808 */ /* 0x004fe20000000000 */
[C---:B------:R-:W-:Y:S01]  /*3280*/  FMUL.FTZ R46, R0.reuse, R46 ;  /* 0x0000002e002e7220 */ /* 0x040fe20000410000 */
[----:B-1----:R-:W-:Y:S01]  /*3290*/  FSEL R129, R91, -INF , P2 ;  /* 0xff8000005b817808 */ /* 0x002fe20001000000 */
[----:B------:R-:W1:Y:S01]  /*32a0*/  MUFU.TANH R98, R98 ;  /* 0x0000006200627308 */ /* 0x000e620000002400 */
[----:B------:R-:W-:Y:S01]  /*32b0*/  ISETP.GT.AND P0, PT, R3, 0x9, PT ;  /* 0x000000090300780c */ /* 0x000fe20003f04270 */
[----:B------:R-:W-:Y:S01]  /*32c0*/  FMUL.FTZ R47, R0, R47 ;  /* 0x0000002f002f7220 */ /* 0x000fe20000410000 */
[----:B---3--:R-:W-:Y:S01]  /*32d0*/  FSEL R127, R94, -INF , P3 ;  /* 0xff8000005e7f7808 */ /* 0x008fe20001800000 */
        /* <DEDUP_REMOVED lines=10> */
[----:B------:R-:W-:Y:S01]  /*3380*/  FMUL.FTZ R54, R0, R54 ;  /* 0x0000003600367220 */ /* 0x000fe20000410000 */
[----:B------:R-:W-:Y:S01]  /*3390*/  FMNMX.FTZ R4, R123, R4, !PT ;  /* 0x000000047b047209 */ /* 0x000fe20007810000 */
[----:B------:R-:W0:Y:S01]  /*33a0*/  MUFU.TANH R102, R102 ;  /* 0x0000006600667308 */ /* 0x000e220000002400 */
[----:B-1----:R-:W-:Y:S01]  /*33b0*/  FSEL R125, R98, -INF , P2 ;  /* 0xff800000627d7808 */ /* 0x002fe20001000000 */
[C---:B------:R-:W-:Y:S01]  /*33c0*/  FMUL.FTZ R55, R0.reuse, R55 ;  /* 0x0000003700377220 */ /* 0x040fe20000410000 */
[----:B------:R-:W-:Y:S01]  /*33d0*/  ISETP.GT.AND P2, PT, R3, 0x18, PT ;  /* 0x000000180300780c */ /* 0x000fe20003f44270 */
[C---:B------:R-:W-:Y:S01]  /*33e0*/  FMUL.FTZ R26, R0.reuse, R26 ;  /* 0x0000001a001a7220 */ /* 0x040fe20000410000 */
[----:B------:R-:W-:Y:S01]  /*33f0*/  FMNMX.FTZ R4, R125, R4, !PT ;  /* 0x000000047d047209 */ /* 0x000fe20007810000 */
[C---:B------:R-:W-:Y:S01]  /*3400*/  FMUL.FTZ R27, R0.reuse, R27 ;  /* 0x0000001b001b7220 */ /* 0x040fe20000410000 */
[C---:B------:R-:W-:Y:S01]  /*3410*/  FMUL.FTZ R30, R0.reuse, R30 ;  /* 0x0000001e001e7220 */ /* 0x040fe20000410000 */
[----:B------:R-:W1:Y:S01]  /*3420*/  MUFU.TANH R103, R103 ;  /* 0x0000006700677308 */ /* 0x000e620000002400 */
[----:B--2---:R-:W-:Y:S01]  /*3430*/  FSEL R121, R99, -INF , P0 ;  /* 0xff80000063797808 */ /* 0x004fe20000000000 */
[C---:B------:R-:W-:Y:S01]  /*3440*/  FMUL.FTZ R31, R0.reuse, R31 ;  /* 0x0000001f001f7220 */ /* 0x040fe20000410000 */
[----:B------:R-:W-:Y:S01]  /*3450*/  ISETP.GT.AND P0, PT, R3, 0x19, PT ;  /* 0x000000190300780c */ /* 0x000fe20003f04270 */
[C---:B------:R-:W-:Y:S01]  /*3460*/  FMUL.FTZ R34, R0.reuse, R34 ;  /* 0x0000002200227220 */ /* 0x040fe20000410000 */
[----:B------:R-:W-:Y:S01]  /*3470*/  FMNMX.FTZ R4, R121, R4, !PT ;  /* 0x0000000479047209 */ /* 0x000fe20007810000 */
[C---:B------:R-:W-:Y:S01]  /*3480*/  FMUL.FTZ R35, R0.reuse, R35 ;  /* 0x0000002300237220 */ /* 0x040fe20000410000 */
[----:B------:R-:W-:Y:S01]  /*3490*/  FMUL.FTZ R38, R0, R38 ;  /* 0x0000002600267220 */ /* 0x000fe20000410000 */
[----:B------:R2:W3:Y:S01]  /*34a0*/  MUFU.TANH R113, R74 ;  /* 0x0000004a00717308 */ /* 0x0004e20000002400 */
[----:B0-----:R-:W-:Y:S01]  /*34b0*/  FSEL R119, R102, -INF , P2 ;  /* 0xff80000066777808 */ /* 0x001fe20001000000 */
[C---:B------:R-:W-:Y:S01]  /*34c0*/  FMUL.FTZ R64, R0.reuse, R41 ;  /* 0x0000002900407220 */ /* 0x040fe20000410000 */
[----:B------:R-:W-:Y:S01]  /*34d0*/  ISETP.GT.AND P2, PT, R3, 0x20, PT ;  /* 0x000000200300780c */ /* 0x000fe20003f44270 */
[C---:B------:R-:W-:Y:S01]  /*34e0*/  FMUL.FTZ R8, R0.reuse, R89 ;  /* 0x0000005900087220 */ /* 0x040fe20000410000 */
[----:B------:R-:W-:Y:S01]  /*34f0*/  FMNMX.FTZ R4, R119, R4, !PT ;  /* 0x0000000477047209 */ /* 0x000fe20007810000 */
[----:B------:R-:W0:Y:S01]  /*3500*/  SHFL.IDX PT, R66, R66, RZ, 0x1c1f ;  /* 0x001c1fff42427589 */ /* 0x000e2200000e0000 */
[C---:B------:R-:W-:Y:S01]  /*3510*/  FMUL.FTZ R7, R0.reuse, R88 ;  /* 0x0000005800077220 */ /* 0x040fe20000410000 */
[----:B------:R4:W5:Y:S01]  /*3520*/  MUFU.TANH R111, R75 ;  /* 0x0000004b006f7308 */ /* 0x0009620000002400 */
[----:B-1----:R-:W-:Y:S01]  /*3530*/  FSEL R117, R103, -INF , P0 ;  /* 0xff80000067757808 */ /* 0x002fe20000000000 */
[C---:B--2---:R-:W-:Y:S01]  /*3540*/  FMUL.FTZ R74, R0.reuse, R81 ;  /* 0x00000051004a7220 */ /* 0x044fe20000410000 */
[----:B------:R-:W-:Y:S01]  /*3550*/  ISETP.GT.AND P0, PT, R3, 0x21, PT ;  /* 0x000000210300780c */ /* 0x000fe20003f04270 */
[C---:B------:R-:W-:Y:S01]  /*3560*/  FMUL.FTZ R10, R0.reuse, R92 ;  /* 0x0000005c000a7220 */ /* 0x040fe20000410000 */
[----:B------:R-:W-:Y:S01]  /*3570*/  FMNMX.FTZ R4, R117, R4, !PT ;  /* 0x0000000475047209 */ /* 0x000fe20007810000 */
[----:B------:R-:W-:Y:S01]  /*3580*/  ULDC UR59, c[0x0][0x988] ;  /* 0x00026200003b7ab9 */ /* 0x000fe20000000800 */
[C---:B------:R-:W-:Y:S01]  /*3590*/  FMUL.FTZ R11, R0.reuse, R96 ;  /* 0x00000060000b7220 */ /* 0x040fe20000410000 */
[----:B------:R-:W1:Y:S01]  /*35a0*/  MUFU.TANH R78, R78 ;  /* 0x0000004e004e7308 */ /* 0x000e620000002400 */
[----:B---3--:R-:W-:Y:S01]  /*35b0*/  FSEL R113, R113, -INF , P2 ;  /* 0xff80000071717808 */ /* 0x008fe20001000000 */
[C---:B----4-:R-:W-:Y:S01]  /*35c0*/  FMUL.FTZ R75, R0.reuse, R85 ;  /* 0x00000055004b7220 */ /* 0x050fe20000410000 */
[----:B------:R-:W-:Y:S01]  /*35d0*/  ISETP.GT.AND P2, PT, R3, 0x28, PT ;  /* 0x000000280300780c */ /* 0x000fe20003f44270 */
[C---:B------:R-:W-:Y:S01]  /*35e0*/  FMUL.FTZ R13, R0.reuse, R100 ;  /* 0x00000064000d7220 */ /* 0x040fe20000410000 */
[----:B------:R-:W-:Y:S01]  /*35f0*/  FMNMX.FTZ R4, R113, R4, !PT ;  /* 0x0000000471047209 */ /* 0x000fe20007810000 */
[C---:B------:R-:W-:Y:S01]  /*3600*/  FMUL.FTZ R20, R0.reuse, R73 ;  /* 0x0000004900147220 */ /* 0x040fe20000410000 */
[C---:B------:R-:W-:Y:S01]  /*3610*/  FMUL.FTZ R21, R0.reuse, R76 ;  /* 0x0000004c00157220 */ /* 0x040fe20000410000 */
[----:B------:R-:W2:Y:S01]  /*3620*/  MUFU.TANH R79, R79 ;  /* 0x0000004f004f7308 */ /* 0x000ea20000002400 */
[----:B-----5:R-:W-:Y:S01]  /*3630*/  FSEL R111, R111, -INF , P0 ;  /* 0xff8000006f6f7808 */ /* 0x020fe20000000000 */
[C---:B------:R-:W-:Y:S01]  /*3640*/  FMUL.FTZ R73, R0.reuse, R80 ;  /* 0x0000005000497220 */ /* 0x040fe20000410000 */
[----:B------:R-:W-:Y:S01]  /*3650*/  ISETP.GT.AND P0, PT, R3, 0x29, PT ;  /* 0x000000290300780c */ /* 0x000fe20003f04270 */
[C---:B------:R-:W-:Y:S01]  /*3660*/  FMUL.FTZ R76, R0.reuse, R84 ;  /* 0x00000054004c7220 */ /* 0x040fe20000410000 */
[----:B------:R-:W-:Y:S01]  /*3670*/  FMNMX.FTZ R4, R111, R4, !PT ;  /* 0x000000046f047209 */ /* 0x000fe20007810000 */
[----:B------:R-:W-:Y:S01]  /*3680*/  FMUL.FTZ R40, R0, R40 ;  /* 0x0000002800287220 */ /* 0x000fe20000410000 */
[----:B0-----:R-:W-:Y:S01]  /*3690*/  VIADDMNMX R115, R66, R68, R115, PT ;  /* 0x0000004442737246 */ /* 0x001fe20003800173 */
[----:B------:R-:W0:Y:S01]  /*36a0*/  MUFU.TANH R82, R82 ;  /* 0x0000005200527308 */ /* 0x000e220000002400 */
[----:B-1----:R-:W-:Y:S01]  /*36b0*/  FSEL R109, R78, -INF , P2 ;  /* 0xff8000004e6d7808 */ /* 0x002fe20001000000 */
[C---:B------:R-:W-:Y:S01]  /*36c0*/  FMUL.FTZ R78, R0.reuse, R48 ;  /* 0x00000030004e7220 */ /* 0x040fe20000410000 */
[----:B------:R-:W-:Y:S01]  /*36d0*/  ISETP.GT.AND P2, PT, R3, 0x30, PT ;  /* 0x000000300300780c */ /* 0x000fe20003f44270 */
[----:B------:R-:W-:Y:S01]  /*36e0*/  FMUL.FTZ R48, R0, R28 ;  /* 0x0000001c00307220 */ /* 0x000fe20000410000 */
[----:B------:R-:W-:Y:S01]  /*36f0*/  FMNMX.FTZ R4, R109, R4, !PT ;  /* 0x000000046d047209 */ /* 0x000fe20007810000 */
[----:B------:R-:W-:Y:S01]  /*3700*/  @UP0 ULDC UR6, c[0x0][0x44c] ;  /* 0x0001130000060ab9 */ /* 0x000fe20000000800 */
[----:B------:R-:W-:Y:S01]  /*3710*/  ISETP.GT.AND P3, PT, R115, 0x8, PT ;  /* 0x000000087300780c */ /* 0x000fe20003f64270 */
[----:B------:R-:W1:Y:S01]  /*3720*/  MUFU.TANH R83, R83 ;  /* 0x0000005300537308 */ /* 0x000e620000002400 */
[----:B--2---:R-:W-:Y:S01]  /*3730*/  FSEL R107, R79, -INF , P0 ;  /* 0xff8000004f6b7808 */ /* 0x004fe20000000000 */
[----:B------:R-:W-:Y:S01]  /*3740*/  UIMAD.WIDE.U32 UR6, UR48, UR6, URZ ;  /* 0x00000006300672a5 */ /* 0x000fe2000f8e003f */
[----:B------:R-:W-:Y:S01]  /*3750*/  ISETP.GT.AND P0, PT, R3, 0x31, PT ;  /* 0x000000310300780c */ /* 0x000fe20003f04270 */
[----:B------:R-:W-:Y:S01]  /*3760*/  @UP0 ULDC UR11, c[0x0][0x450] ;  /* 0x00011400000b0ab9 */ /* 0x000fe20000000800 */
[----:B------:R-:W-:Y:S01]  /*3770*/  FMNMX.FTZ R4, R107, R4, !PT ;  /* 0x000000046b047209 */ /* 0x000fe20007810000 */
[----:B------:R-:W-:Y:S01]  /*3780*/  UMOV UR5, UR48 ;  /* 0x0000003000057c82 */ /* 0x000fe20008000000 */
[----:B------:R-:W-:Y:S01]  /*3790*/  R2UR UR10, R2 ;  /* 0x00000000020a72ca */ /* 0x000fe200000e0000 */
[----:B------:R-:W2:Y:S01]  /*37a0*/  MUFU.TANH R86, R86 ;  /* 0x0000005600567308 */ /* 0x000ea20000002400 */
[----:B0-----:R-:W-:Y:S01]  /*37b0*/  FSEL R105, R82, -INF , P2 ;  /* 0xff80000052697808 */ /* 0x001fe20001000000 */
[----:B------:R-:W-:Y:S01]  /*37c0*/  @UP0 USHF.R.U32.HI UR5, URZ, UR11, UR7 ;  /* 0x0000000b3f050299 */ /* 0x000fe20008011607 */
[----:B------:R-:W-:Y:S01]  /*37d0*/  ISETP.GT.AND P2, PT, R3, 0x38, PT ;  /* 0x000000380300780c */ /* 0x000fe20003f44270 */
[----:B------:R-:W-:Y:S01]  /*37e0*/  UIADD3 UR4, UR40, -0x2, URZ ;  /* 0xfffffffe28047890 */ /* 0x000fe2000fffe03f */
[----:B------:R-:W-:Y:S01]  /*37f0*/  FMNMX.FTZ R4, R105, R4, !PT ;  /* 0x0000000469047209 */ /* 0x000fe20007810000 */
[----:B------:R-:W-:-:S02]  /*3800*/  UIADD3 UR6, UR5, UR50, -UR45 ;  /* 0x0000003205067290 */ /* 0x000fc4000fffe82d */
[----:B------:R-:W0:Y:S01]  /*3810*/  MUFU.TANH R87, R87 ;  /* 0x0000005700577308 */ /* 0x000e220000002400 */
[----:B-1----:R-:W-:Y:S01]  /*3820*/  FSEL R103, R83, -INF , P0 ;  /* 0xff80000053677808 */ /* 0x002fe20000000000 */
[----:B------:R-:W-:Y:S01]  /*3830*/  UIMAD.WIDE UR6, UR6, 0x66666667, URZ ;  /* 0x66666667060678a5 */ /* 0x000fe2000f8e023f */
[----:B------:R-:W-:Y:S02]  /*3840*/  ISETP.GT.AND P0, PT, R3, 0x39, PT ;  /* 0x000000390300780c */ /* 0x000fe40003f04270 */
[----:B------:R-:W-:Y:S01]  /*3850*/  FMNMX.FTZ R4, R103, R4, !PT ;  /* 0x0000000467047209 */ /* 0x000fe20007810000 */
[----:B------:R-:W-:Y:S02]  /*3860*/  USHF.R.U32.HI UR5, URZ, 0x1f, UR7 ;  /* 0x0000001f3f057899 */ /* 0x000fe40008011607 */
[----:B------:R-:W1:Y:S01]  /*3870*/  MUFU.TANH R63, R63 ;  /* 0x0000003f003f7308 */ /* 0x000e620000002400 */
[----:B--2---:R-:W-:Y:S01]  /*3880*/  FSEL R101, R86, -INF , P2 ;  /* 0xff80000056657808 */ /* 0x004fe20001000000 */
[----:B------:R-:W-:Y:S01]  /*3890*/  ULEA.HI.SX32 UR7, UR7, UR5, 0x1a ;  /* 0x0000000507077291 */ /* 0x000fe2000f8fd23f */
[----:B------:R-:W-:Y:S01]  /*38a0*/  ISETP.GT.AND P2, PT, R3, 0x40, PT ;  /* 0x000000400300780c */ /* 0x000fe20003f44270 */
[----:B------:R-:W-:Y:S01]  /*38b0*/  UIADD3 UR5, UR10, 0x29840, URZ ;  /* 0x000298400a057890 */ /* 0x000fe2000fffe03f */
[----:B------:R-:W-:Y:S01]  /*38c0*/  FMNMX.FTZ R4, R101, R4, !PT ;  /* 0x0000000465047209 */ /* 0x000fe20007810000 */
[----:B------:R-:W-:Y:S01]  /*38d0*/  UISETP.LT.AND UP0, UPT, UR52, UR7, UPT ;  /* 0x000000073400728c */ /* 0x000fe2000bf01270 */
[----:B------:R-:W-:Y:S01]  /*38e0*/  FSEL R97, R97, -INF , P2 ;  /* 0xff80000061617808 */ /* 0x000fe20001000000 */
[----:B------:R-:W2:Y:S01]  /*38f0*/  MUFU.TANH R67, R67 ;  /* 0x0000004300437308 */ /* 0x000ea20000002400 */
[----:B0-----:R-:W-:Y:S01]  /*3900*/  FSEL R99, R87, -INF , P0 ;  /* 0xff80000057637808 */ /* 0x001fe20000000000 */
[----:B------:R-:W-:Y:S01]  /*3910*/  USEL UR46, UR52, UR7, !UP0 ;  /* 0x00000007342e7287 */ /* 0x000fe2000c000000 */
[----:B------:R-:W-:Y:S01]  /*3920*/  ISETP.GT.AND P0, PT, R3, 0x41, PT ;  /* 0x000000410300780c */ /* 0x000fe20003f04270 */
[----:B------:R-:W-:Y:S01]  /*3930*/  UPRMT UR5, UR55, 0x654, UR5 ;  /* 0x0000065437057896 */ /* 0x000fe20008000005 */
[----:B------:R-:W-:Y:S01]  /*3940*/  FMNMX.FTZ R4, R99, R4, !PT ;  /* 0x0000000463047209 */ /* 0x000fe20007810000 */
[----:B------:R-:W-:Y:S01]  /*3950*/  UISETP.GE.AND UP0, UPT, UR4, UR46, UPT ;  /* 0x0000002e0400728c */ /* 0x000fe2000bf06270 */
[----:B------:R-:W-:Y:S01]  /*3960*/  ISETP.GT.AND P2, PT, R3, 0x48, PT ;  /* 0x000000480300780c */ /* 0x000fe20003f44270 */
[----:B------:R-:W0:Y:S01]  /*3970*/  MUFU.TANH R70, R70 ;  /* 0x0000004600467308 */ /* 0x000e220000002400 */
[----:B------:R-:W-:-:S02]  /*3980*/  FSEL R95, R6, -INF , P0 ;  /* 0xff800000065f7808 */ /* 0x000fc40000000000 */
[----:B------:R-:W-:Y:S02]  /*3990*/  FMNMX.FTZ R4, R97, R4, !PT ;  /* 0x0000000461047209 */ /* 0x000fe40007810000 */
[----:B------:R-:W-:Y:S01]  /*39a0*/  ISETP.GT.AND P0, PT, R3, 0x49, PT ;  /* 0x000000490300780c */ /* 0x000fe20003f04270 */
[----:B------:R-:W-:Y:S01]  /*39b0*/  SYNCS.ARRIVE.TRANS64.RED.A1T0 RZ, [UR5], RZ ;  /* 0x000000ffffff79a7 */ /* 0x000fe20008100405 */
[----:B------:R-:W-:Y:S01]  /*39c0*/  FSEL R93, R93, -INF , P2 ;  /* 0xff8000005d5d7808 */ /* 0x000fe20001000000 */
[----:B------:R-:W3:Y:S01]  /*39d0*/  MUFU.TANH R71, R71 ;  /* 0x0000004700477308 */ /* 0x000ee20000002400 */
[----:B------:R-:W-:Y:S02]  /*39e0*/  FMNMX.FTZ R4, R95, R4, !PT ;  /* 0x000000045f047209 */ /* 0x000fe40007810000 */
[----:B------:R-:W-:Y:S02]  /*39f0*/  ISETP.GT.AND P2, PT, R3, 0x50, PT ;  /* 0x000000500300780c */ /* 0x000fe40003f44270 */
[----:B-1----:R-:W-:-:S02]  /*3a00*/  FSEL R91, R63, -INF , P0 ;  /* 0xff8000003f5b7808 */ /* 0x002fc40000000000 */
[----:B------:R-:W-:Y:S01]  /*3a10*/  FMNMX.FTZ R4, R93, R4, !PT ;  /* 0x000000045d047209 */ /* 0x000fe20007810000 */
[----:B------:R-:W1:Y:S01]  /*3a20*/  MUFU.TANH R42, R42 ;  /* 0x0000002a002a7308 */ /* 0x000e620000002400 */
[----:B------:R-:W-:Y:S02]  /*3a30*/  ISETP.GT.AND P0, PT, R3, 0x51, PT ;  /* 0x000000510300780c */ /* 0x000fe40003f04270 */
[----:B------:R-:W-:Y:S02]  /*3a40*/  FSEL R87, R65, -INF , P2 ;  /* 0xff80000041577808 */ /* 0x000fe40001000000 */
[----:B------:R-:W-:Y:S02]  /*3a50*/  FMNMX.FTZ R4, R91, R4, !PT ;  /* 0x000000045b047209 */ /* 0x000fe40007810000 */
[----:B------:R-:W-:Y:S01]  /*3a60*/  ISETP.GT.AND P2, PT, R3, 0x58, PT ;  /* 0x000000580300780c */ /* 0x000fe20003f44270 */
[----:B------:R-:W4:Y:S01]  /*3a70*/  MUFU.TANH R43, R43 ;  /* 0x0000002b002b7308 */ /* 0x000f220000002400 */
[----:B--2---:R-:W-:-:S02]  /*3a80*/  FSEL R85, R67, -INF , P0 ;  /* 0xff80000043557808 */ /* 0x004fc40000000000 */
[----:B------:R-:W-:Y:S02]  /*3a90*/  FMNMX.FTZ R4, R87, R4, !PT ;  /* 0x0000000457047209 */ /* 0x000fe40007810000 */
[----:B------:R-:W-:Y:S02]  /*3aa0*/  ISETP.GT.AND P0, PT, R3, 0x59, PT ;  /* 0x000000590300780c */ /* 0x000fe40003f04270 */
[----:B0-----:R-:W-:Y:S01]  /*3ab0*/  FSEL R83, R70, -INF , P2 ;  /* 0xff80000046537808 */ /* 0x001fe20001000000 */
[----:B------:R-:W0:Y:S01]  /*3ac0*/  MUFU.TANH R46, R46 ;  /* 0x0000002e002e7308 */ /* 0x000e220000002400 */
[----:B------:R-:W-:Y:S01]  /*3ad0*/  FMNMX.FTZ R4, R85, R4, !PT ;  /* 0x0000000455047209 */ /* 0x000fe20007810000 */
[C---:B------:R-:W-:Y:S01]  /*3ae0*/  FMUL.FTZ R70, R0.reuse, R45 ;  /* 0x0000002d00467220 */ /* 0x040fe20000410000 */
[----:B------:R-:W-:Y:S01]  /*3af0*/  ISETP.GT.AND P2, PT, R3, 0x60, PT ;  /* 0x000000600300780c */ /* 0x000fe20003f44270 */
[----:B------:R-:W-:Y:S01]  /*3b00*/  FMUL.FTZ R45, R0, R24 ;  /* 0x00000018002d7220 */ /* 0x000fe20000410000 */
[----:B---3--:R-:W-:-:S02]  /*3b10*/  FSEL R81, R71, -INF , P0 ;  /* 0xff80000047517808 */ /* 0x008fc40000000000 */
[----:B------:R-:W-:Y:S01]  /*3b20*/  FMNMX.FTZ R4, R83, R4, !PT ;  /* 0x0000000453047209 */ /* 0x000fe20007810000 */
[----:B------:R-:W2:Y:S01]  /*3b30*/  MUFU.TANH R47, R47 ;  /* 0x0000002f002f7308 */ /* 0x000ea20000002400 */
[----:B------:R-:W-:Y:S02]  /*3b40*/  ISETP.GT.AND P0, PT, R3, 0x61, PT ;  /* 0x000000610300780c */ /* 0x000fe40003f04270 */
[----:B-1----:R-:W-:Y:S02]  /*3b50*/  FSEL R69, R42, -INF , P2 ;  /* 0xff8000002a457808 */ /* 0x002fe40001000000 */
[----:B------:R-:W-:Y:S02]  /*3b60*/  FMNMX.FTZ R4, R81, R4, !PT ;  /* 0x0000000451047209 */ /* 0x000fe40007810000 */
[----:B------:R-:W-:Y:S01]  /*3b70*/  ISETP.GT.AND P2, PT, R3, 0x68, PT ;  /* 0x000000680300780c */ /* 0x000fe20003f44270 */
[----:B------:R-:W1:Y:S01]  /*3b80*/  MUFU.TANH R50, R50 ;  /* 0x0000003200327308 */ /* 0x000e620000002400 */
[----:B----4-:R-:W-:-:S02]  /*3b90*/  FSEL R71, R43, -INF , P0 ;  /* 0xff8000002b477808 */ /* 0x010fc40000000000 */
[----:B------:R-:W-:Y:S02]  /*3ba0*/  FMNMX.FTZ R4, R69, R4, !PT ;  /* 0x0000000445047209 */ /* 0x000fe40007810000 */
[----:B------:R-:W-:Y:S02]  /*3bb0*/  ISETP.GT.AND P0, PT, R3, 0x69, PT ;  /* 0x000000690300780c */ /* 0x000fe40003f04270 */
[----:B0-----:R-:W-:Y:S01]  /*3bc0*/  FSEL R79, R46, -INF , P2 ;  /* 0xff8000002e4f7808 */ /* 0x001fe20001000000 */
[----:B------:R-:W0:Y:S01]  /*3bd0*/  MUFU.TANH R51, R51 ;  /* 0x0000003300337308 */ /* 0x000e220000002400 */
[----:B------:R-:W-:Y:S01]  /*3be0*/  FMNMX.FTZ R4, R71, R4, !PT ;  /* 0x0000000447047209 */ /* 0x000fe20007810000 */
[----:B------:R-:W-:Y:S01]  /*3bf0*/  FMUL.FTZ R46, R0, R29 ;  /* 0x0000001d002e7220 */ /* 0x000fe20000410000 */
[----:B------:R-:W-:Y:S02]  /*3c00*/  ISETP.GT.AND P2, PT, R3, 0x70, PT ;  /* 0x000000700300780c */ /* 0x000fe40003f44270 */
[----:B--2---:R-:W-:-:S02]  /*3c10*/  FSEL R65, R47, -INF , P0 ;  /* 0xff8000002f417808 */ /* 0x004fc40000000000 */
[----:B------:R-:W-:Y:S01]  /*3c20*/  FMNMX.FTZ R4, R79, R4, !PT ;  /* 0x000000044f047209 */ /* 0x000fe20007810000 */
[----:B------:R-:W2:Y:S01]  /*3c30*/  MUFU.TANH R54, R54 ;  /* 0x0000003600367308 */ /* 0x000ea20000002400 */
[----:B------:R-:W-:Y:S02]  /*3c40*/  ISETP.GT.AND P0, PT, R3, 0x71, PT ;  /* 0x000000710300780c */ /* 0x000fe40003f04270 */
[----:B-1----:R-:W-:Y:S01]  /*3c50*/  FSEL R67, R50, -INF , P2 ;  /* 0xff80000032437808 */ /* 0x002fe20001000000 */
[----:B------:R-:W-:Y:S01]  /*3c60*/  FMUL.FTZ R50, R0, R33 ;  /* 0x0000002100327220 */ /* 0x000fe20000410000 */
[----:B------:R-:W-:Y:S02]  /*3c70*/  FMNMX.FTZ R4, R65, R4, !PT ;  /* 0x0000000441047209 */ /* 0x000fe40007810000 */
[----:B------:R-:W-:Y:S01]  /*3c80*/  ISETP.GT.AND P2, PT, R3, 0x78, PT ;  /* 0x000000780300780c */ /* 0x000fe20003f44270 */
[----:B------:R2:W1:Y:S01]  /*3c90*/  MUFU.TANH R6, R55 ;  /* 0x0000003700067308 */ /* 0x0004620000002400 */
[----:B0-----:R-:W-:-:S02]  /*3ca0*/  FSEL R63, R51, -INF , P0 ;  /* 0xff800000333f7808 */ /* 0x001fc40000000000 */
[----:B------:R-:W-:Y:S02]  /*3cb0*/  FMNMX.FTZ R4, R67, R4, !PT ;  /* 0x0000000443047209 */ /* 0x000fe40007810000 */
[----:B------:R-:W-:Y:S02]  /*3cc0*/  ISETP.GT.AND P0, PT, R3, 0x79, PT ;  /* 0x000000790300780c */ /* 0x000fe40003f04270 */
[----:B------:R-:W-:Y:S01]  /*3cd0*/  FMNMX.FTZ R4, R63, R4, !PT ;  /* 0x000000043f047209 */ /* 0x000fe20007810000 */
[----:B------:R-:W0:Y:S01]  /*3ce0*/  MUFU.TANH R26, R26 ;  /* 0x0000001a001a7308 */ /* 0x000e220000002400 */
[----:B--2---:R-:W-:Y:S01]  /*3cf0*/  FSEL R55, R54, -INF , P2 ;  /* 0xff80000036377808 */ /* 0x004fe20001000000 */
[C---:B------:R-:W-:Y:S01]  /*3d00*/  FMUL.FTZ R54, R0.reuse, R44 ;  /* 0x0000002c00367220 */ /* 0x040fe20000410000 */
[----:B------:R-:W-:Y:S01]  /*3d10*/  ISETP.GT.AND P2, PT, R3, 0x80, PT ;  /* 0x000000800300780c */ /* 0x000fe20003f44270 */
[----:B------:R-:W-:Y:S01]  /*3d20*/  FMUL.FTZ R44, R0, R25 ;  /* 0x00000019002c7220 */ /* 0x000fe20000410000 */
        /* <DEDUP_REMOVED lines=8> */
[----:B------:R-:W-:Y:S01]  /*3db0*/  FMNMX.FTZ R6, R51, R4, !PT ;  /* 0x0000000433067209 */ /* 0x000fe20007810000 */
[----:B------:R-:W-:Y:S02]  /*3dc0*/  FMUL.FTZ R4, R0, R39 ;  /* 0x0000002700047220 */ /* 0x000fe40000410000 */
[----:B------:R-:W0:Y:S01]  /*3dd0*/  MUFU.TANH R31, R31 ;  /* 0x0000001f001f7308 */ /* 0x000e220000002400 */
[----:B--2---:R-:W-:Y:S02]  /*3de0*/  FSEL R43, R27, -INF , P0 ;  /* 0xff8000001b2b7808 */ /* 0x004fe40000000000 */
[----:B------:R-:W-:-:S02]  /*3df0*/  ISETP.GT.AND P0, PT, R3, 0x89, PT ;  /* 0x000000890300780c */ /* 0x000fc40003f04270 */
[----:B------:R-:W-:-:S03]  /*3e00*/  FMNMX.FTZ R6, R43, R6, !PT ;  /* 0x000000062b067209 */ /* 0x000fc60007810000 */
[----:B------:R-:W2:Y:S01]  /*3e10*/  MUFU.TANH R34, R34 ;  /* 0x0000002200227308 */ /* 0x000ea20000002400 */
[----:B-1----:R-:W-:Y:S02]  /*3e20*/  FSEL R41, R30, -INF , P2 ;  /* 0xff8000001e297808 */ /* 0x002fe40001000000 */
[----:B------:R-:W-:Y:S02]  /*3e30*/  ISETP.GT.AND P2, PT, R3, 0x90, PT ;  /* 0x000000900300780c */ /* 0x000fe40003f44270 */
[----:B------:R-:W-:-:S03]  /*3e40*/  FMNMX.FTZ R6, R41, R6, !PT ;  /* 0x0000000629067209 */ /* 0x000fc60007810000 */
[----:B------:R2:W1:Y:S01]  /*3e50*/  MUFU.TANH R42, R35 ;  /* 0x00000023002a7308 */ /* 0x0004620000002400 */
[----:B0-----:R-:W-:Y:S02]  /*3e60*/  FSEL R39, R31, -INF , P0 ;  /* 0xff8000001f277808 */ /* 0x001fe40000000000 */
[----:B------:R-:W-:Y:S02]  /*3e70*/  ISETP.GT.AND P0, PT, R3, 0x91, PT ;  /* 0x000000910300780c */ /* 0x000fe40003f04270 */
[----:B------:R-:W-:-:S03]  /*3e80*/  FMNMX.FTZ R6, R39, R6, !PT ;  /* 0x0000000627067209 */ /* 0x000fc60007810000 */
[----:B------:R-:W0:Y:S01]  /*3e90*/  MUFU.TANH R38, R38 ;  /* 0x0000002600267308 */ /* 0x000e220000002400 */
[----:B--2---:R-:W-:Y:S01]  /*3ea0*/  FSEL R35, R34, -INF , P2 ;  /* 0xff80000022237808 */ /* 0x004fe20001000000 */
[C---:B------:R-:W-:Y:S01]  /*3eb0*/  FMUL.FTZ R34, R0.reuse, R49 ;  /* 0x0000003100227220 */ /* 0x040fe20000410000 */
[----:B------:R-:W-:Y:S01]  /*3ec0*/  ISETP.GT.AND P2, PT, R3, 0x98, PT ;  /* 0x000000980300780c */ /* 0x000fe20003f44270 */
[----:B------:R-:W-:Y:S01]  /*3ed0*/  FMUL.FTZ R49, R0, R32 ;  /* 0x0000002000317220 */ /* 0x000fe20000410000 */
[----:B------:R-:W-:-:S03]  /*3ee0*/  FMNMX.FTZ R6, R35, R6, !PT ;  /* 0x0000000623067209 */ /* 0x000fc60007810000 */
[----:B------:R-:W2:Y:S01]  /*3ef0*/  MUFU.TANH R4, R4 ;  /* 0x0000000400047308 */ /* 0x000ea20000002400 */
[----:B-1----:R-:W-:Y:S01]  /*3f00*/  FSEL R31, R42, -INF , P0 ;  /* 0xff8000002a1f7808 */ /* 0x002fe20000000000 */
[C---:B------:R-:W-:Y:S01]  /*3f10*/  FMUL.FTZ R42, R0.reuse, R52 ;  /* 0x00000034002a7220 */ /* 0x040fe20000410000 */
[----:B------:R-:W-:Y:S01]  /*3f20*/  ISETP.GT.AND P0, PT, R3, 0x99, PT ;  /* 0x000000990300780c */ /* 0x000fe20003f04270 */
[C---:B------:R-:W-:Y:S01]  /*3f30*/  FMUL.FTZ R52, R0.reuse, R36 ;  /* 0x0000002400347220 */ /* 0x040fe20000410000 */
[----:B------:R-:W-:Y:S01]  /*3f40*/  FMNMX.FTZ R6, R31, R6, !PT ;  /* 0x000000061f067209 */ /* 0x000fe20007810000 */
[----:B------:R-:W-:Y:S02]  /*3f50*/  FMUL.FTZ R36, R0, R37 ;  /* 0x0000002500247220 */ /* 0x000fe40000410000 */
[----:B------:R-:W-:Y:S01]  /*3f60*/  MUFU.TANH R7, R7 ;  /* 0x0000000700077308 */ /* 0x000fe20000002400 */
[----:B0-----:R-:W-:Y:S01]  /*3f70*/  FSEL R27, R38, -INF , P2 ;  /* 0xff800000261b7808 */ /* 0x001fe20001000000 */
[----:B------:R-:W-:Y:S01]  /*3f80*/  FMUL.FTZ R38, R0, R53 ;  /* 0x0000003500267220 */ /* 0x000fe20000410000 */
[----:B------:R-:W-:-:S02]  /*3f90*/  ISETP.GT.AND P2, PT, R115, 0x1, PT ;  /* 0x000000017300780c */ /* 0x000fc40003f44270 */
[----:B------:R-:W-:-:S03]  /*3fa0*/  FMNMX.FTZ R6, R27, R6, !PT ;  /* 0x000000061b067209 */ /* 0x000fc60007810000 */
[----:B------:R-:W0:Y:S01]  /*3fb0*/  MUFU.TANH R8, R8 ;  /* 0x0000000800087308 */ /* 0x000e220000002400 */
[----:B--2---:R-:W-:-:S04]  /*3fc0*/  FSEL R3, R4, -INF , P0 ;  /* 0xff80000004037808 */ /* 0x004fc80000000000 */
[----:B------:R-:W-:-:S03]  /*3fd0*/  FMNMX.FTZ R6, R3, R6, !PT ;  /* 0x0000000603067209 */ /* 0x000fc60007810000 */
[----:B------:R-:W1:Y:S02]  /*3fe0*/  MUFU.TANH R10, R10 ;  /* 0x0000000a000a7308 */ /* 0x000e640000002400 */
[----:B------:R-:W2:Y:S06]  /*3ff0*/  SHFL.BFLY PT, R89, R6, 0x2, 0x1f ;  /* 0x0c401f0006597f89 */ /* 0x000eac00000e0000 */
[----:B------:R-:W-:Y:S01]  /*4000*/  MUFU.TANH R9, R9 ;  /* 0x0000000900097308 */ /* 0x000fe20000002400 */
[----:B0-----:R-:W-:Y:S02]  /*4010*/  FSEL R33, R8, -INF , P2 ;  /* 0xff80000008217808 */ /* 0x001fe40001000000 */
[----:B------:R-:W-:-:S05]  /*4020*/  ISETP.GT.AND P2, PT, R115, 0x10, PT ;  /* 0x000000107300780c */ /* 0x000fca0003f44270 */
[----:B------:R-:W0:Y:S01]  /*4030*/  MUFU.TANH R11, R11 ;  /* 0x0000000b000b7308 */ /* 0x000e220000002400 */
[----:B-1----:R-:W-:-:S07]  /*4040*/  FSEL R30, R10, -INF , P3 ;  /* 0xff8000000a1e7808 */ /* 0x002fce0001800000 */
[----:B------:R-:W-:Y:S01]  /*4050*/  MUFU.TANH R12, R12 ;  /* 0x0000000c000c7308 */ /* 0x000fe20000002400 */
[----:B--2---:R-:W-:-:S05]  /*4060*/  FMNMX.FTZ R4, R6, R89, !PT ;  /* 0x0000005906047209 */ /* 0x004fca0007810000 */
[----:B------:R-:W1:Y:S02]  /*4070*/  SHFL.BFLY PT, R89, R4, 0x1, 0x1f ;  /* 0x0c201f0004597f89 */ /* 0x000e6400000e0000 */
[----:B------:R-:W2:Y:S01]  /*4080*/  MUFU.TANH R13, R13 ;  /* 0x0000000d000d7308 */ /* 0x000ea20000002400 */
[----:B0-----:R-:W-:Y:S02]  /*4090*/  FSEL R32, R11, -INF , P2 ;  /* 0xff8000000b207808 */ /* 0x001fe40001000000 */
[----:B------:R-:W-:-:S05]  /*40a0*/  ISETP.GT.AND P2, PT, R115, 0x18, PT ;  /* 0x000000187300780c */ /* 0x000fca0003f44270 */
[----:B------:R-:W0:Y:S08]  /*40b0*/  MUFU.TANH R14, R14 ;  /* 0x0000000e000e7308 */ /* 0x000e300000002400 */
[----:B------:R-:W3:Y:S01]  /*40c0*/  MUFU.TANH R15, R15 ;  /* 0x0000000f000f7308 */ /* 0x000ee20000002400 */
[----:B--2---:R-:W-:Y:S02]  /*40d0*/  FSEL R13, R13, -INF , P2 ;  /* 0xff8000000d0d7808 */ /* 0x004fe40001000000 */
[----:B------:R-:W-:-:S02]  /*40e0*/  ISETP.GT.AND P2, PT, R115, 0x20, PT ;  /* 0x000000207300780c */ /* 0x000fc40003f44270 */
[----:B-1----:R-:W-:Y:S01]  /*40f0*/  FMNMX.FTZ R89, R4, R89, !PT ;  /* 0x0000005904597209 */ /* 0x002fe20007810000 */
[----:B------:R-:W-:Y:S02]  /*4100*/  IMAD.U32 R4, RZ, RZ, UR59 ;  /* 0x0000003bff047e24 */ /* 0x000fe4000f8e00ff */
[----:B------:R-:W1:Y:S01]  /*4110*/  MUFU.TANH R20, R20 ;  /* 0x0000001400147308 */ /* 0x000e620000002400 */
[C---:B------:R-:W-:Y:S01]  /*4120*/  FSETP.NEU.FTZ.AND P0, PT, R89.reuse, -INF , PT ;  /* 0xff8000005900780b */ /* 0x040fe20003f1d000 */
[----:B------:R-:W-:-:S05]  /*4130*/  FFMA.FTZ R4, R89, R4, -8 ;  /* 0xc100000059047423 */ /* 0x000fca0000010004 */
[----:B------:R-:W-:Y:S01]  /*4140*/  FSEL R4, R4, RZ, P0 ;  /* 0x000000ff04047208 */ /* 0x000fe20000000000 */
[----:B------:R-:W2:Y:S01]  /*4150*/  MUFU.TANH R21, R21 ;  /* 0x0000001500157308 */ /* 0x000ea20000002400 */
[----:B------:R-:W-:-:S03]  /*4160*/  ISETP.GT.AND P0, PT, R115, RZ, PT ;  /* 0x000000ff7300720c */ /* 0x000fc60003f04270 */
[--C-:B------:R-:W-:Y:S01]  /*4170*/  FFMA.FTZ R93, R93, UR59, -R4.reuse ;  /* 0x0000003b5d5d7c23 */ /* 0x100fe20008010804 */
[----:B------:R-:W-:Y:S01]  /*4180*/  FSEL R28, R7, -INF , P0 ;  /* 0xff800000071c7808 */ /* 0x000fe20000000000 */
[--C-:B------:R-:W-:Y:S01]  /*4190*/  FFMA.FTZ R100, R39, UR59, -R4.reuse ;  /* 0x0000003b27647c23 */ /* 0x100fe20008010804 */
[----:B------:R-:W-:Y:S01]  /*41a0*/  ISETP.GT.AND P0, PT, R115, 0x9, PT ;  /* 0x000000097300780c */ /* 0x000fe20003f04270 */
[----:B------:R-:W4:Y:S01]  /*41b0*/  MUFU.TANH R72, R72 ;  /* 0x0000004800487308 */ /* 0x000f220000002400 */
[----:B------:R-:W-:Y:S01]  /*41c0*/  FMNMX.FTZ R37, R28, R33, !PT ;  /* 0x000000211c257209 */ /* 0x000fe20007810000 */
[----:B------:R-:W-:Y:S01]  /*41d0*/  IMAD.U32 R39, RZ, RZ, UR59 ;  /* 0x0000003bff277e24 */ /* 0x000fe2000f8e00ff */
[----:B------:R-:W-:Y:S01]  /*41e0*/  FSEL R29, R9, -INF , P0 ;  /* 0xff800000091d7808 */ /* 0x000fe20000000000 */
[--C-:B------:R-:W-:Y:S01]  /*41f0*/  FFMA.FTZ R5, R5, UR59, -R4.reuse ;  /* 0x0000003b05057c23 */ /* 0x100fe20008010804 */
[----:B------:R-:W-:Y:S01]  /*4200*/  FMNMX.FTZ R10, R30, R37, !PT ;  /* 0x000000251e0a7209 */ /* 0x000fe20007810000 */
[--C-:B------:R-:W-:Y:S01]  /*4210*/  FFMA.FTZ R6, R129, UR59, -R4.reuse ;  /* 0x0000003b81067c23 */ /* 0x100fe20008010804 */
[----:B------:R-:W-:Y:S01]  /*4220*/  ISETP.GT.AND P0, PT, R115, 0x11, PT ;  /* 0x000000117300780c */ /* 0x000fe20003f04270 */
[----:B------:R-:W5:Y:S01]  /*4230*/  MUFU.TANH R73, R73 ;  /* 0x0000004900497308 */ /* 0x000f620000002400 */
[----:B------:R-:W-:Y:S01]  /*4240*/  FMNMX.FTZ R9, R29, R10, !PT ;  /* 0x0000000a1d097209 */ /* 0x000fe20007810000 */
[--C-:B------:R-:W-:Y:S01]  /*4250*/  FFMA.FTZ R102, R31, UR59, -R4.reuse ;  /* 0x0000003b1f667c23 */ /* 0x100fe20008010804 */
        /* <DEDUP_REMOVED lines=8> */
[----:B0-----:R-:W-:Y:S01]  /*42e0*/  FSEL R14, R14, -INF , P0 ;  /* 0xff8000000e0e7808 */ /* 0x001fe20000000000 */
[--C-:B------:R-:W-:Y:S01]  /*42f0*/  FFMA.FTZ R7, R121, UR59, -R4.reuse ;  /* 0x0000003b79077c23 */ /* 0x100fe20008010804 */
[----:B------:R-:W-:Y:S01]  /*4300*/  FMNMX.FTZ R53, R13, R10, !PT ;  /* 0x0000000a0d357209 */ /* 0x000fe20007810000 */
[--C-:B------:R-:W-:Y:S01]  /*4310*/  FFMA.FTZ R8, R119, UR59, -R4.reuse ;  /* 0x0000003b77087c23 */ /* 0x100fe20008010804 */
[----:B------:R-:W-:Y:S01]  /*4320*/  ISETP.GT.AND P0, PT, R115, 0x21, PT ;  /* 0x000000217300780c */ /* 0x000fe20003f04270 */
[----:B------:R-:W0:Y:S01]  /*4330*/  MUFU.TANH R76, R76 ;  /* 0x0000004c004c7308 */ /* 0x000e220000002400 */
[----:B---3--:R-:W-:Y:S01]  /*4340*/  FSEL R37, R15, -INF , P2 ;  /* 0xff8000000f257808 */ /* 0x008fe20001000000 */
[--C-:B------:R-:W-:Y:S01]  /*4350*/  FFMA.FTZ R11, R117, UR59, -R4.reuse ;  /* 0x0000003b750b7c23 */ /* 0x100fe20008010804 */
[----:B------:R-:W-:Y:S01]  /*4360*/  FMNMX.FTZ R10, R14, R53, !PT ;  /* 0x000000350e0a7209 */ /* 0x000fe20007810000 */
[--C-:B------:R-:W-:Y:S01]  /*4370*/  FFMA.FTZ R9, R113, UR59, -R4.reuse ;  /* 0x0000003b71097c23 */ /* 0x100fe20008010804 */
[----:B------:R-:W-:Y:S01]  /*4380*/  ISETP.GT.AND P2, PT, R115, 0x28, PT ;  /* 0x000000287300780c */ /* 0x000fe20003f44270 */
[--C-:B------:R-:W-:Y:S01]  /*4390*/  FFMA.FTZ R111, R111, UR59, -R4.reuse ;  /* 0x0000003b6f6f7c23 */ /* 0x100fe20008010804 */
[----:B-1----:R-:W-:Y:S01]  /*43a0*/  FSEL R20, R20, -INF , P0 ;  /* 0xff80000014147808 */ /* 0x002fe20000000000 */
[----:B------:R-:W1:Y:S01]  /*43b0*/  MUFU.TANH R75, R75 ;  /* 0x0000004b004b7308 */ /* 0x000e620000002400 */
[----:B------:R-:W-:Y:S01]  /*43c0*/  FMNMX.FTZ R15, R37, R10, !PT ;  /* 0x0000000a250f7209 */ /* 0x000fe20007810000 */
[--C-:B------:R-:W-:Y:S01]  /*43d0*/  FFMA.FTZ R96, R47, UR59, -R4.reuse ;  /* 0x0000003b2f607c23 */ /* 0x100fe20008010804 */
[----:B------:R-:W-:Y:S01]  /*43e0*/  ISETP.GT.AND P0, PT, R115, 0x29, PT ;  /* 0x000000297300780c */ /* 0x000fe20003f04270 */
[--C-:B------:R-:W-:Y:S01]  /*43f0*/  FFMA.FTZ R107, R107, UR59, -R4.reuse ;  /* 0x0000003b6b6b7c23 */ /* 0x100fe20008010804 */
[----:B--2---:R-:W-:Y:S01]  /*4400*/  FSEL R53, R21, -INF , P2 ;  /* 0xff80000015357808 */ /* 0x004fe20001000000 */
[--C-:B------:R-:W-:Y:S01]  /*4410*/  FFMA.FTZ R105, R105, UR59, -R4.reuse ;  /* 0x0000003b69697c23 */ /* 0x100fe20008010804 */
[----:B------:R-:W-:Y:S01]  /*4420*/  FMNMX.FTZ R66, R20, R15, !PT ;  /* 0x0000000f14427209 */ /* 0x000fe20007810000 */
[----:B------:R-:W2:Y:S01]  /*4430*/  MUFU.TANH R77, R77 ;  /* 0x0000004d004d7308 */ /* 0x000ea20000002400 */
[----:B------:R-:W-:Y:S01]  /*4440*/  ISETP.GT.AND P2, PT, R115, 0x30, PT ;  /* 0x000000307300780c */ /* 0x000fe20003f44270 */
[--C-:B------:R-:W-:Y:S01]  /*4450*/  FFMA.FTZ R15, R109, UR59, -R4.reuse ;  /* 0x0000003b6d0f7c23 */ /* 0x100fe20008010804 */
[----:B----4-:R-:W-:Y:S01]  /*4460*/  FSEL R72, R72, -INF , P0 ;  /* 0xff80000048487808 */ /* 0x010fe20000000000 */
[--C-:B------:R-:W-:Y:S01]  /*4470*/  FFMA.FTZ R97, R97, UR59, -R4.reuse ;  /* 0x0000003b61617c23 */ /* 0x100fe20008010804 */
[----:B------:R-:W-:Y:S01]  /*4480*/  FMNMX.FTZ R21, R53, R66, !PT ;  /* 0x0000004235157209 */ /* 0x000fe20007810000 */
[--C-:B------:R-:W-:Y:S01]  /*4490*/  FFMA.FTZ R91, R91, UR59, -R4.reuse ;  /* 0x0000003b5b5b7c23 */ /* 0x100fe20008010804 */
[----:B------:R-:W-:Y:S01]  /*44a0*/  ISETP.GT.AND P0, PT, R115, 0x31, PT ;  /* 0x000000317300780c */ /* 0x000fe20003f04270 */
[----:B------:R-:W3:Y:S01]  /*44b0*/  MUFU.TANH R56, R56 ;  /* 0x0000003800387308 */ /* 0x000ee20000002400 */
[----:B-----5:R-:W-:Y:S01]  /*44c0*/  FSEL R73, R73, -INF , P2 ;  /* 0xff80000049497808 */ /* 0x020fe20001000000 */
[--C-:B------:R-:W-:Y:S01]  /*44d0*/  FFMA.FTZ R65, R65, UR59, -R4.reuse ;  /* 0x0000003b41417c23 */ /* 0x100fe20008010804 */
[----:B------:R-:W-:Y:S01]  /*44e0*/  FMNMX.FTZ R66, R72, R21, !PT ;  /* 0x0000001548427209 */ /* 0x000fe20007810000 */
[--C-:B------:R-:W-:Y:S01]  /*44f0*/  FFMA.FTZ R63, R63, UR59, -R4.reuse ;  /* 0x0000003b3f3f7c23 */ /* 0x100fe20008010804 */
[----:B------:R-:W-:Y:S01]  /*4500*/  ISETP.GT.AND P2, PT, R115, 0x38, PT ;  /* 0x000000387300780c */ /* 0x000fe20003f44270 */
[--C-:B------:R-:W-:Y:S01]  /*4510*/  FFMA.FTZ R55, R55, UR59, -R4.reuse ;  /* 0x0000003b37377c23 */ /* 0x100fe20008010804 */
[----:B------:R-:W-:Y:S01]  /*4520*/  FSEL R74, R74, -INF , P0 ;  /* 0xff8000004a4a7808 */ /* 0x000fe20000000000 */
[----:B------:R-:W4:Y:S01]  /*4530*/  MUFU.TANH R57, R57 ;  /* 0x0000003900397308 */ /* 0x000f220000002400 */
[----:B------:R-:W-:Y:S01]  /*4540*/  FMNMX.FTZ R21, R73, R66, !PT ;  /* 0x0000004249157209 */ /* 0x000fe20007810000 */
[--C-:B------:R-:W-:Y:S01]  /*4550*/  FFMA.FTZ R47, R51, UR59, -R4.reuse ;  /* 0x0000003b332f7c23 */ /* 0x100fe20008010804 */
[----:B------:R-:W-:Y:S01]  /*4560*/  ISETP.GT.AND P0, PT, R115, 0x39, PT ;  /* 0x000000397300780c */ /* 0x000fe20003f04270 */
[--C-:B------:R-:W-:Y:S01]  /*4570*/  FFMA.FTZ R98, R43, UR59, -R4.reuse ;  /* 0x0000003b2b627c23 */ /* 0x100fe20008010804 */
[----:B0-----:R-:W-:Y:S01]  /*4580*/  FSEL R76, R76, -INF , P2 ;  /* 0xff8000004c4c7808 */ /* 0x001fe20001000000 */
[--C-:B------:R-:W-:Y:S01]  /*4590*/  FFMA.FTZ R41, R41, UR59, -R4.reuse ;  /* 0x0000003b29297c23 */ /* 0x100fe20008010804 */
[----:B------:R-:W-:Y:S01]  /*45a0*/  FMNMX.FTZ R21, R74, R21, !PT ;  /* 0x000000154a157209 */ /* 0x000fe20007810000 */
[----:B------:R-:W0:Y:S01]  /*45b0*/  MUFU.TANH R58, R58 ;  /* 0x0000003a003a7308 */ /* 0x000e220000002400 */
[----:B------:R-:W-:Y:S01]  /*45c0*/  ISETP.GT.AND P2, PT, R115, 0x40, PT ;  /* 0x000000407300780c */ /* 0x000fe20003f44270 */
[--C-:B------:R-:W-:Y:S01]  /*45d0*/  FFMA.FTZ R35, R35, UR59, -R4.reuse ;  /* 0x0000003b23237c23 */ /* 0x100fe20008010804 */
[----:B-1----:R-:W-:Y:S01]  /*45e0*/  FSEL R75, R75, -INF , P0 ;  /* 0xff8000004b4b7808 */ /* 0x002fe20000000000 */
[--C-:B------:R-:W-:Y:S01]  /*45f0*/  FFMA.FTZ R27, R27, UR59, -R4.reuse ;  /* 0x0000003b1b1b7c23 */ /* 0x100fe20008010804 */
[----:B------:R-:W-:Y:S01]  /*4600*/  FMNMX.FTZ R68, R76, R21, !PT ;  /* 0x000000154c447209 */ /* 0x000fe20007810000 */
[----:B------:R-:W-:Y:S01]  /*4610*/  FFMA.FTZ R3, R3, UR59, -R4 ;  /* 0x0000003b03037c23 */ /* 0x000fe20008010804 */
[----:B------:R-:W-:Y:S01]  /*4620*/  ISETP.GT.AND P0, PT, R115, 0x41, PT ;  /* 0x000000417300780c */ /* 0x000fe20003f04270 */
[----:B------:R-:W1:Y:S01]  /*4630*/  MUFU.TANH R59, R59 ;  /* 0x0000003b003b7308 */ /* 0x000e620000002400 */
[----:B--2---:R-:W-:-:S02]  /*4640*/  FSEL R77, R77, -INF , P2 ;  /* 0xff8000004d4d7808 */ /* 0x004fc40001000000 */
[----:B------:R-:W-:Y:S02]  /*4650*/  FMNMX.FTZ R80, R75, R68, !PT ;  /* 0x000000444b507209 */ /* 0x000fe40007810000 */
[----:B---3--:R-:W-:Y:S01]  /*4660*/  FSEL R68, R56, -INF , P0 ;  /* 0xff80000038447808 */ /* 0x008fe20000000000 */
[--C-:B------:R-:W-:Y:S01]  /*4670*/  FFMA.FTZ R56, R103, UR59, -R4.reuse ;  /* 0x0000003b67387c23 */ /* 0x100fe20008010804 */
[----:B------:R-:W-:Y:S01]  /*4680*/  ISETP.GT.AND P2, PT, R115, 0x48, PT ;  /* 0x000000487300780c */ /* 0x000fe20003f44270 */
[----:B------:R-:W2:Y:S01]  /*4690*/  MUFU.TANH R60, R60 ;  /* 0x0000003c003c7308 */ /* 0x000ea20000002400 */
[----:B------:R-:W-:Y:S02]  /*46a0*/  FMNMX.FTZ R103, R77, R80, !PT ;  /* 0x000000504d677209 */ /* 0x000fe40007810000 */
[----:B------:R-:W-:Y:S02]  /*46b0*/  ISETP.GT.AND P0, PT, R115, 0x49, PT ;  /* 0x000000497300780c */ /* 0x000fe40003f04270 */
[----:B----4-:R-:W-:Y:S01]  /*46c0*/  FSEL R80, R57, -INF , P2 ;  /* 0xff80000039507808 */ /* 0x010fe20001000000 */
[----:B------:R-:W-:Y:S01]  /*46d0*/  FFMA.FTZ R57, R101, UR59, -R4 ;  /* 0x0000003b65397c23 */ /* 0x000fe20008010804 */
[----:B------:R-:W-:Y:S01]  /*46e0*/  FMNMX.FTZ R103, R68, R103, !PT ;  /* 0x0000006744677209 */ /* 0x000fe20007810000 */
[----:B------:R-:W3:Y:S01]  /*46f0*/  MUFU.TANH R62, R62 ;  /* 0x0000003e003e7308 */ /* 0x000ee20000002400 */
[----:B------:R-:W-:-:S02]  /*4700*/  ISETP.GT.AND P2, PT, R115, 0x50, PT ;  /* 0x000000507300780c */ /* 0x000fc40003f44270 */
[----:B0-----:R-:W-:Y:S02]  /*4710*/  FSEL R58, R58, -INF , P0 ;  /* 0xff8000003a3a7808 */ /* 0x001fe40000000000 */
[----:B------:R-:W-:Y:S02]  /*4720*/  FMNMX.FTZ R103, R80, R103, !PT ;  /* 0x0000006750677209 */ /* 0x000fe40007810000 */
[----:B------:R-:W-:Y:S01]  /*4730*/  ISETP.GT.AND P0, PT, R115, 0x51, PT ;  /* 0x000000517300780c */ /* 0x000fe20003f04270 */
[----:B------:R-:W0:Y:S01]  /*4740*/  MUFU.TANH R61, R61 ;  /* 0x0000003d003d7308 */ /* 0x000e220000002400 */
[----:B-1----:R-:W-:Y:S02]  /*4750*/  FSEL R59, R59, -INF , P2 ;  /* 0xff8000003b3b7808 */ /* 0x002fe40001000000 */
[----:B------:R-:W-:Y:S02]  /*4760*/  FMNMX.FTZ R84, R58, R103, !PT ;  /* 0x000000673a547209 */ /* 0x000fe40007810000 */
[----:B--2---:R-:W-:Y:S01]  /*4770*/  FSEL R82, R60, -INF , P0 ;  /* 0xff8000003c527808 */ /* 0x004fe20000000000 */
[----:B------:R-:W-:Y:S01]  /*4780*/  FFMA.FTZ R60, R99, UR59, -R4 ;  /* 0x0000003b633c7c23 */ /* 0x000fe20008010804 */
[----:B------:R-:W-:Y:S01]  /*4790*/  ISETP.GT.AND P2, PT, R115, 0x58, PT ;  /* 0x000000587300780c */ /* 0x000fe20003f44270 */
[----:B------:R-:W1:Y:S01]  /*47a0*/  MUFU.TANH R40, R40 ;  /* 0x0000002800287308 */ /* 0x000e620000002400 */
[----:B------:R-:W-:-:S02]  /*47b0*/  FMNMX.FTZ R99, R59, R84, !PT ;  /* 0x000000543b637209 */ /* 0x000fc40007810000 */
[C---:B------:R-:W-:Y:S02]  /*47c0*/  ISETP.GT.AND P0, PT, R115.reuse, 0x59, PT ;  /* 0x000000597300780c */ /* 0x040fe40003f04270 */
[----:B---3--:R-:W-:Y:S02]  /*47d0*/  FSEL R62, R62, -INF , P2 ;  /* 0xff8000003e3e7808 */ /* 0x008fe40001000000 */
[----:B------:R-:W-:Y:S01]  /*47e0*/  FMNMX.FTZ R99, R82, R99, !PT ;  /* 0x0000006352637209 */ /* 0x000fe20007810000 */
[----:B------:R-:W2:Y:S01]  /*47f0*/  MUFU.TANH R64, R64 ;  /* 0x0000004000407308 */ /* 0x000ea20000002400 */
[----:B------:R-:W-:Y:S02]  /*4800*/  ISETP.GT.AND P2, PT, R115, 0x60, PT ;  /* 0x000000607300780c */ /* 0x000fe40003f44270 */
[----:B0-----:R-:W-:Y:S01]  /*4810*/  FSEL R84, R61, -INF , P0 ;  /* 0xff8000003d547808 */ /* 0x001fe20000000000 */
[----:B------:R-:W-:-:S01]  /*4820*/  FFMA.FTZ R61, R95, UR59, -R4 ;  /* 0x0000003b5f3d7c23 */ /* 0x000fc20008010804 */
[----:B------:R-:W-:-:S02]  /*4830*/  FMNMX.FTZ R99, R62, R99, !PT ;  /* 0x000000633e637209 */ /* 0x000fc40007810000 */
[C---:B------:R-:W-:Y:S01]  /*4840*/  ISETP.GT.AND P0, PT, R115.reuse, 0x61, PT ;  /* 0x000000617300780c */ /* 0x040fe20003f04270 */
[----:B------:R-:W0:Y:S01]  /*4850*/  MUFU.TANH R54, R54 ;  /* 0x0000003600367308 */ /* 0x000e220000002400 */
[----:B-1----:R-:W-:Y:S02]  /*4860*/  FSEL R86, R40, -INF , P2 ;  /* 0xff80000028567808 */ /* 0x002fe40001000000 */
[----:B------:R-:W-:Y:S02]  /*4870*/  FMNMX.FTZ R99, R84, R99, !PT ;  /* 0x0000006354637209 */ /* 0x000fe40007810000 */
[----:B------:R-:W-:Y:S02]  /*4880*/  ISETP.GT.AND P2, PT, R115, 0x68, PT ;  /* 0x000000687300780c */ /* 0x000fe40003f44270 */
[----:B------:R-:W-:Y:S01]  /*4890*/  FMNMX.FTZ R99, R86, R99, !PT ;  /* 0x0000006356637209 */ /* 0x000fe20007810000 */
[----:B------:R-:W1:Y:S01]  /*48a0*/  MUFU.TANH R70, R70 ;  /* 0x0000004600467308 */ /* 0x000e620000002400 */
[----:B--2---:R-:W-:-:S02]  /*48b0*/  FSEL R64, R64, -INF , P0 ;  /* 0xff80000040407808 */ /* 0x004fc40000000000 */
[----:B------:R-:W-:Y:S02]  /*48c0*/  ISETP.GT.AND P0, PT, R115, 0x69, PT ;  /* 0x000000697300780c */ /* 0x000fe40003f04270 */
[----:B------:R-:W-:-:S03]  /*48d0*/  FMNMX.FTZ R99, R64, R99, !PT ;  /* 0x0000006340637209 */ /* 0x000fc60007810000 */
[----:B------:R-:W2:Y:S01]  /*48e0*/  MUFU.TANH R78, R78 ;  /* 0x0000004e004e7308 */ /* 0x000ea20000002400 */
        /* <DEDUP_REMOVED lines=8> */
[----:B--2---:R-:W-:Y:S02]  /*4970*/  FSEL R90, R78, -INF , P2 ;  /* 0xff8000004e5a7808 */ /* 0x004fe40001000000 */
        /* <DEDUP_REMOVED lines=11> */
[----:B--2---:R-:W-:Y:S01]  /*4a30*/  FSEL R92, R38, -INF , P0 ;  /* 0xff800000265c7808 */ /* 0x004fe20000000000 */
[----:B------:R-:W-:Y:S01]  /*4a40*/  FFMA.FTZ R38, R87, UR59, -R4 ;  /* 0x0000003b57267c23 */ /* 0x000fe20008010804 */
[----:B------:R-:W-:Y:S02]  /*4a50*/  ISETP.GT.AND P0, PT, R115, 0x81, PT ;  /* 0x000000817300780c */ /* 0x000fe40003f04270 */
[----:B------:R-:W-:-:S03]  /*4a60*/  FMNMX.FTZ R88, R92, R99, !PT ;  /* 0x000000635c587209 */ /* 0x000fc60007810000 */
[----:B------:R-:W2:Y:S01]  /*4a70*/  MUFU.TANH R48, R48 ;  /* 0x0000003000307308 */ /* 0x000ea20000002400 */
[----:B0-----:R-:W-:Y:S01]  /*4a80*/  FSEL R87, R45, -INF , P2 ;  /* 0xff8000002d577808 */ /* 0x001fe20001000000 */
[----:B------:R-:W-:Y:S01]  /*4a90*/  FFMA.FTZ R45, R85, UR59, -R4 ;  /* 0x0000003b552d7c23 */ /* 0x000fe20008010804 */
[----:B------:R-:W-:Y:S02]  /*4aa0*/  ISETP.GT.AND P2, PT, R115, 0x88, PT ;  /* 0x000000887300780c */ /* 0x000fe40003f44270 */
[----:B------:R-:W-:-:S03]  /*4ab0*/  FMNMX.FTZ R85, R87, R88, !PT ;  /* 0x0000005857557209 */ /* 0x000fc60007810000 */
[----:B------:R-:W0:Y:S01]  /*4ac0*/  MUFU.TANH R46, R46 ;  /* 0x0000002e002e7308 */ /* 0x000e220000002400 */
[----:B-1----:R-:W-:Y:S02]  /*4ad0*/  FSEL R44, R44, -INF , P0 ;  /* 0xff8000002c2c7808 */ /* 0x002fe40000000000 */
[----:B------:R-:W-:-:S05]  /*4ae0*/  ISETP.GT.AND P0, PT, R115, 0x89, PT ;  /* 0x000000897300780c */ /* 0x000fca0003f04270 */
[----:B------:R-:W1:Y:S01]  /*4af0*/  MUFU.TANH R49, R49 ;  /* 0x0000003100317308 */ /* 0x000e620000002400 */
[----:B--2---:R-:W-:Y:S02]  /*4b00*/  FSEL R48, R48, -INF , P2 ;  /* 0xff80000030307808 */ /* 0x004fe40001000000 */
[----:B------:R-:W-:-:S05]  /*4b10*/  ISETP.GT.AND P2, PT, R115, 0x90, PT ;  /* 0x000000907300780c */ /* 0x000fca0003f44270 */
[----:B------:R-:W2:Y:S08]  /*4b20*/  MUFU.TANH R50, R50 ;  /* 0x0000003200327308 */ /* 0x000eb00000002400 */
[----:B------:R-:W3:Y:S08]  /*4b30*/  MUFU.TANH R52, R52 ;  /* 0x0000003400347308 */ /* 0x000ef00000002400 */
[----:B------:R4:W-:Y:S08]  /*4b40*/  MUFU.EX2 R78, R93 ;  /* 0x0000005d004e7308 */ /* 0x0009f00000000800 */
[----:B------:R-:W5:Y:S01]  /*4b50*/  MUFU.TANH R36, R36 ;  /* 0x0000002400247308 */ /* 0x000f620000002400 */
[----:B----4-:R-:W-:-:S02]  /*4b60*/  FMNMX.FTZ R93, R44, R85, !PT ;  /* 0x000000552c5d7209 */ /* 0x010fc40007810000 */
[----:B0-----:R-:W-:Y:S01]  /*4b70*/  FSEL R85, R46, -INF , P0 ;  /* 0xff8000002e557808 */ /* 0x001fe20000000000 */
[----:B------:R-:W-:-:S01]  /*4b80*/  FFMA.FTZ R46, R83, UR59, -R4 ;  /* 0x0000003b532e7c23 */ /* 0x000fc20008010804 */
[----:B------:R-:W-:Y:S02]  /*4b90*/  FMNMX.FTZ R88, R48, R93, !PT ;  /* 0x0000005d30587209 */ /* 0x000fe40007810000 */
[----:B------:R-:W-:Y:S01]  /*4ba0*/  ISETP.GT.AND P0, PT, R115, 0x91, PT ;  /* 0x000000917300780c */ /* 0x000fe20003f04270 */
[----:B------:R-:W-:Y:S01]  /*4bb0*/  MUFU.EX2 R5, R5 ;  /* 0x0000000500057308 */ /* 0x000fe20000000800 */
[----:B-1----:R-:W-:Y:S01]  /*4bc0*/  FSEL R83, R49, -INF , P2 ;  /* 0xff80000031537808 */ /* 0x002fe20001000000 */
[----:B------:R-:W-:Y:S01]  /*4bd0*/  FFMA.FTZ R49, R81, UR59, -R4 ;  /* 0x0000003b51317c23 */ /* 0x000fe20008010804 */
[----:B------:R-:W-:Y:S02]  /*4be0*/  FMNMX.FTZ R88, R85, R88, !PT ;  /* 0x0000005855587209 */ /* 0x000fe40007810000 */
[----:B------:R-:W-:-:S02]  /*4bf0*/  ISETP.GT.AND P2, PT, R115, 0x98, PT ;  /* 0x000000987300780c */ /* 0x000fc40003f44270 */
[----:B--2---:R-:W-:Y:S01]  /*4c00*/  FSEL R93, R50, -INF , P0 ;  /* 0xff800000325d7808 */ /* 0x004fe20000000000 */
[----:B------:R-:W0:Y:S01]  /*4c10*/  MUFU.EX2 R6, R6 ;  /* 0x0000000600067308 */ /* 0x000e220000000800 */
[----:B------:R-:W-:Y:S01]  /*4c20*/  FMNMX.FTZ R88, R83, R88, !PT ;  /* 0x0000005853587209 */ /* 0x000fe20007810000 */
[--C-:B------:R-:W-:Y:S01]  /*4c30*/  FFMA.FTZ R50, R79, UR59, -R4.reuse ;  /* 0x0000003b4f327c23 */ /* 0x100fe20008010804 */
[----:B------:R-:W-:Y:S02]  /*4c40*/  ISETP.GT.AND P0, PT, R115, 0x99, PT ;  /* 0x000000997300780c */ /* 0x000fe40003f04270 */
[----:B---3--:R-:W-:Y:S01]  /*4c50*/  FSEL R81, R52, -INF , P2 ;  /* 0xff80000034517808 */ /* 0x008fe20001000000 */
[----:B------:R-:W-:-:S01]  /*4c60*/  FFMA.FTZ R52, R67, UR59, -R4 ;  /* 0x0000003b43347c23 */ /* 0x000fc20008010804 */
[----:B------:R-:W-:Y:S01]  /*4c70*/  FMNMX.FTZ R88, R93, R88, !PT ;  /* 0x000000585d587209 */ /* 0x000fe20007810000 */
[----:B------:R-:W-:Y:S01]  /*4c80*/  MUFU.EX2 R24, R24 ;  /* 0x0000001800187308 */ /* 0x000fe20000000800 */
[----:B-----5:R-:W-:Y:S01]  /*4c90*/  FSEL R94, R36, -INF , P0 ;  /* 0xff800000245e7808 */ /* 0x020fe20000000000 */
[----:B------:R-:W-:Y:S01]  /*4ca0*/  FFMA.FTZ R36, R69, UR59, -R4 ;  /* 0x0000003b45247c23 */ /* 0x000fe20008010804 */
[----:B------:R-:W-:-:S04]  /*4cb0*/  FMNMX.FTZ R69, R81, R88, !PT ;  /* 0x0000005851457209 */ /* 0x000fc80007810000 */
[----:B------:R-:W-:Y:S01]  /*4cc0*/  FMNMX.FTZ R88, R94, R69, !PT ;  /* 0x000000455e587209 */ /* 0x000fe20007810000 */
[----:B------:R-:W-:-:S01]  /*4cd0*/  FFMA.FTZ R69, R71, UR59, -R4 ;  /* 0x0000003b47457c23 */ /* 0x000fc20008010804 */
[----:B------:R-:W1:Y:S01]  /*4ce0*/  MUFU.EX2 R25, R25 ;  /* 0x0000001900197308 */ /* 0x000e620000000800 */
[----:B0-----:R-:W-:-:S02]  /*4cf0*/  FADD.FTZ R79, R5, R6 ;  /* 0x00000006054f7221 */ /* 0x001fc40000010000 */
[----:B------:R-:W0:Y:S05]  /*4d00*/  SHFL.BFLY PT, R71, R88, 0x2, 0x1f ;  /* 0x0c401f0058477f89 */ /* 0x000e2a00000e0000 */
[----:B------:R-:W-:Y:S08]  /*4d10*/  MUFU.EX2 R26, R26 ;  /* 0x0000001a001a7308 */ /* 0x000ff00000000800 */
[----:B------:R-:W-:Y:S01]  /*4d20*/  MUFU.EX2 R7, R7 ;  /* 0x0000000700077308 */ /* 0x000fe20000000800 */
[----:B-1----:R-:W-:-:S04]  /*4d30*/  F2FP.SATFINITE.E4M3.F32.PACK_AB_MERGE_C R185, R25, R24, RZ ;  /* 0x0000001819b9723e */ /* 0x002fc800048070ff */
[----:B------:R-:W-:-:S03]  /*4d40*/  F2FP.SATFINITE.E4M3.F32.PACK_AB_MERGE_C R185, R6, R5, R185 ;  /* 0x0000000506b9723e */ /* 0x000fc600048070b9 */
[----:B------:R-:W-:Y:S01]  /*4d50*/  MUFU.EX2 R8, R8 ;  /* 0x0000000800087308 */ /* 0x000fe20000000800 */
[----:B0-----:R-:W-:-:S05]  /*4d60*/  FMNMX.FTZ R71, R88, R71, !PT ;  /* 0x0000004758477209 */ /* 0x001fca0007810000 */
[----:B------:R-:W0:Y:S02]  /*4d70*/  SHFL.BFLY PT, R88, R71, 0x1, 0x1f ;  /* 0x0c201f0047587f89 */ /* 0x000e2400000e0000 */
[----:B------:R-:W1:Y:S08]  /*4d80*/  MUFU.EX2 R11, R11 ;  /* 0x0000000b000b7308 */ /* 0x000e700000000800 */
[----:B------:R-:W-:Y:S08]  /*4d90*/  MUFU.EX2 R9, R9 ;  /* 0x0000000900097308 */ /* 0x000ff00000000800 */
[----:B------:R-:W-:Y:S01]  /*4da0*/  MUFU.EX2 R10, R111 ;  /* 0x0000006f000a7308 */ /* 0x000fe20000000800 */
[----:B-1----:R-:W-:-:S04]  /*4db0*/  F2FP.SATFINITE.E4M3.F32.PACK_AB_MERGE_C R187, R11, R8, RZ ;  /* 0x000000080bbb723e */ /* 0x002fc800048070ff */
[----:B------:R-:W-:Y:S02]  /*4dc0*/  F2FP.SATFINITE.E4M3.F32.PACK_AB_MERGE_C R187, R7, R26, R187 ;  /* 0x0000001a07bb723e */ /* 0x000fe400048070bb */
[----:B0-----:R-:W-:Y:S01]  /*4dd0*/  FMNMX.FTZ R88, R71, R88, !PT ;  /* 0x0000005847587209 */ /* 0x001fe20007810000 */
[----:B------:R-:W-:Y:S03]  /*4de0*/  MUFU.EX2 R15, R15 ;  /* 0x0000000f000f7308 */ /* 0x000fe60000000800 */
[C---:B------:R-:W-:Y:S01]  /*4df0*/  FSETP.NEU.FTZ.AND P0, PT, R88.reuse, -INF , PT ;  /* 0xff8000005800780b */ /* 0x040fe20003f1d000 */
[----:B------:R-:W-:-:S04]  /*4e00*/  FFMA.FTZ R39, R88, R39, -8 ;  /* 0xc100000058277423 */ /* 0x000fc80000010027 */
[----:B------:R-:W-:Y:S01]  /*4e10*/  MUFU.EX2 R66, R107 ;  /* 0x0000006b00427308 */ /* 0x000fe20000000800 */
[----:B------:R-:W-:Y:S02]  /*4e20*/  FSEL R39, R39, RZ, P0 ;  /* 0x000000ff27277208 */ /* 0x000fe40000000000 */
[----:B------:R-:W-:-:S03]  /*4e30*/  PLOP3.LUT P0, PT, PT, PT, UP0, 0x80, 0x0 ;  /* 0x000000000000781c */ /* 0x000fc60003f0f008 */
        /* <DEDUP_REMOVED lines=40> */
[----:B------:R-:W-:-:S06]  /*50c0*/  FFMA.FTZ R81, R81, UR59, -R39 ;  /* 0x0000003b51517c23 */ /* 0x000fcc0008010827 */
[----:B------:R1:W-:Y:S01]  /*50d0*/  MUFU.EX2 R71, R32 ;  /* 0x0000002000477308 */ /* 0x0003e20000000800 */
[----:B0-----:R-:W-:-:S04]  /*50e0*/  F2FP.SATFINITE.E4M3.F32.PACK_AB_MERGE_C R184, R67, R30, RZ ;  /* 0x0000001e43b8723e */ /* 0x001fc800048070ff */
[----:B------:R-:W-:-:S03]  /*50f0*/  F2FP.SATFINITE.E4M3.F32.PACK_AB_MERGE_C R184, R31, R28, R184 ;  /* 0x0000001c1fb8723e */ /* 0x000fc600048070b8 */
[----:B------:R-:W-:Y:S01]  /*5100*/  MUFU.EX2 R12, R12 ;  /* 0x0000000c000c7308 */ /* 0x000fe20000000800 */
[----:B-1----:R-:W-:-:S01]  /*5110*/  FFMA.FTZ R32, R77, UR59, -R39 ;  /* 0x0000003b4d207c23 */ /* 0x002fc20008010827 */
[----:B------:R-:W-:-:S04]  /*5120*/  FADD.FTZ R77, R28, R31 ;  /* 0x0000001f1c4d7221 */ /* 0x000fc80000010000 */
[----:B------:R-:W-:Y:S01]  /*5130*/  FADD.FTZ R68, R30, R77 ;  /* 0x0000004d1e447221 */ /* 0x000fe20000010000 */
[----:B------:R-:W-:Y:S01]  /*5140*/  CS2R R30, SRZ ;  /* 0x00000000001e7805 */ /* 0x000fe2000001ff00 */
[----:B------:R0:W1:Y:S02]  /*5150*/  MUFU.EX2 R104, R33 ;  /* 0x0000002100687308 */ /* 0x0000640000000800 */
[----:B------:R-:W-:-:S06]  /*5160*/  FADD.FTZ R68, R67, R68 ;  /* 0x0000004443447221 */ /* 0x000fcc0000010000 */
[----:B------:R-:W2:Y:S01]  /*5170*/  MUFU.EX2 R13, R13 ;  /* 0x0000000d000d7308 */ /* 0x000ea20000000800 */
[----:B0-----:R-:W-:-:S01]  /*5180*/  FFMA.FTZ R33, R74, UR59, -R39 ;  /* 0x0000003b4a217c23 */ /* 0x001fc20008010827 */
[----:B------:R-:W-:-:S04]  /*5190*/  FADD.FTZ R74, R24, R79 ;  /* 0x0000004f184a7221 */ /* 0x000fc80000010000 */
[----:B------:R-:W-:Y:S02]  /*51a0*/  FADD.FTZ R77, R25, R74 ;  /* 0x0000004a194d7221 */ /* 0x000fe40000010000 */
[----:B------:R-:W0:Y:S01]  /*51b0*/  MUFU.EX2 R14, R14 ;  /* 0x0000000e000e7308 */ /* 0x000e220000000800 */
[----:B-1----:R-:W-:Y:S01]  /*51c0*/  F2FP.SATFINITE.E4M3.F32.PACK_AB_MERGE_C R186, R104, R71, RZ ;  /* 0x0000004768ba723e */ /* 0x002fe200048070ff */
[----:B------:R-:W-:Y:S01]  /*51d0*/  FADD.FTZ R74, R26, R77 ;  /* 0x0000004d1a4a7221 */ /* 0x000fe20000010000 */
[----:B------:R-:W-:-:S02]  /*51e0*/  FADD.FTZ R77, R29, R68 ;  /* 0x000000441d4d7221 */ /* 0x000fc40000010000 */
[----:B------:R-:W-:Y:S01]  /*51f0*/  F2FP.SATFINITE.E4M3.F32.PACK_AB_MERGE_C R186, R12, R29, R186 ;  /* 0x0000001d0cba723e */ /* 0x000fe200048070ba */
[----:B------:R-:W-:-:S01]  /*5200*/  FADD.FTZ R79, R7, R74 ;  /* 0x0000004a074f7221 */ /* 0x000fc20000010000 */
[----:B------:R-:W-:Y:S01]  /*5210*/  FADD.FTZ R2, R12, R77 ;  /* 0x0000004d0c027221 */ /* 0x000fe20000010000 */
[----:B------:R-:W1:Y:S01]  /*5220*/  MUFU.EX2 R53, R53 ;  /* 0x0000003500357308 */ /* 0x000e620000000800 */
[----:B------:R-:W-:Y:S01]  /*5230*/  CS2R R28, SRZ ;  /* 0x00000000001c7805 */ /* 0x000fe2000001ff00 */
[----:B------:R-:W-:Y:S01]  /*5240*/  FADD.FTZ R4, R8, R79 ;  /* 0x0000004f08047221 */ /* 0x000fe20000010000 */
[----:B------:R-:W-:-:S01]  /*5250*/  FADD.FTZ R77, R71, R2 ;  /* 0x00000002474d7221 */ /* 0x000fc20000010000 */
[--C-:B------:R-:W-:Y:S01]  /*5260*/  FFMA.FTZ R2, R90, UR59, -R39.reuse ;  /* 0x0000003b5a027c23 */ /* 0x100fe20008010827 */
[----:B------:R-:W-:-:S03]  /*5270*/  FFMA.FTZ R39, R94, UR59, -R39 ;  /* 0x0000003b5e277c23 */ /* 0x000fc60008010827 */
[----:B------:R-:W-:Y:S08]  /*5280*/  MUFU.EX2 R59, R62 ;  /* 0x0000003e003b7308 */ /* 0x000ff00000000800 */
[----:B------:R3:W-:Y:S08]  /*5290*/  MUFU.EX2 R62, R64 ;  /* 0x00000040003e7308 */ /* 0x0007f00000000800 */
[----:B------:R-:W4:Y:S01]  /*52a0*/  MUFU.EX2 R72, R72 ;  /* 0x0000004800487308 */ /* 0x000f220000000800 */
[----:B---3--:R-:W-:-:S01]  /*52b0*/  FADD.FTZ R64, R11, R4 ;  /* 0x000000040b407221 */ /* 0x008fc20000010000 */
[----:B------:R-:W-:-:S03]  /*52c0*/  FADD.FTZ R4, R104, R77 ;  /* 0x0000004d68047221 */ /* 0x000fc60000010000 */
[----:B------:R-:W-:Y:S01]  /*52d0*/  FADD.FTZ R95, R9, R64 ;  /* 0x00000040095f7221 */ /* 0x000fe20000010000 */
[----:B--2---:R-:W-:-:S02]  /*52e0*/  FADD.FTZ R79, R13, R4 ;  /* 0x000000040d4f7221 */ /* 0x004fc40000010000 */
[----:B------:R-:W2:Y:S01]  /*52f0*/  MUFU.EX2 R21, R105 ;  /* 0x0000006900157308 */ /* 0x000ea20000000800 */
[----:B------:R-:W-:-:S01]  /*5300*/  FADD.FTZ R64, R10, R95 ;  /* 0x0000005f0a407221 */ /* 0x000fc20000010000 */
[----:B0-----:R-:W-:-:S03]  /*5310*/  FADD.FTZ R4, R14, R79 ;  /* 0x0000004f0e047221 */ /* 0x001fc60000010000 */
[----:B------:R-:W-:Y:S01]  /*5320*/  FADD.FTZ R95, R15, R64 ;  /* 0x000000400f5f7221 */ /* 0x000fe20000010000 */
[----:B-1----:R-:W-:-:S02]  /*5330*/  FADD.FTZ R79, R53, R4 ;  /* 0x00000004354f7221 */ /* 0x002fc40000010000 */
[----:B------:R-:W0:Y:S01]  /*5340*/  MUFU.EX2 R20, R20 ;  /* 0x0000001400147308 */ /* 0x000e220000000800 */
[----:B------:R-:W-:-:S01]  /*5350*/  FADD.FTZ R4, R66, R95 ;  /* 0x0000005f42047221 */ /* 0x000fc20000010000 */
[----:B----4-:R-:W-:Y:S01]  /*5360*/  FADD.FTZ R95, R72, R79 ;  /* 0x0000004f485f7221 */ /* 0x010fe20000010000 */
[----:B------:R-:W-:Y:S02]  /*5370*/  F2FP.SATFINITE.E4M3.F32.PACK_AB_MERGE_C R66, R66, R15, RZ ;  /* 0x0000000f4242723e */ /* 0x000fe400048070ff */
[----:B------:R-:W-:Y:S02]  /*5380*/  F2FP.SATFINITE.E4M3.F32.PACK_AB_MERGE_C R180, R72, R53, RZ ;  /* 0x0000003548b4723e */ /* 0x000fe400048070ff */
[----:B------:R-:W-:Y:S01]  /*5390*/  F2FP.SATFINITE.E4M3.F32.PACK_AB_MERGE_C R181, R10, R9, R66 ;  /* 0x000000090ab5723e */ /* 0x000fe20004807042 */
[----:B------:R-:W1:Y:S01]  /*53a0*/  MUFU.EX2 R56, R56 ;  /* 0x0000003800387308 */ /* 0x000e620000000800 */
[----:B------:R-:W-:-:S07]  /*53b0*/  F2FP.SATFINITE.E4M3.F32.PACK_AB_MERGE_C R180, R14, R13, R180 ;  /* 0x0000000d0eb4723e */ /* 0x000fce00048070b4 */
[----:B------:R-:W3:Y:S08]  /*53c0*/  MUFU.EX2 R33, R33 ;  /* 0x0000002100217308 */ /* 0x000ef00000000800 */
[----:B------:R-:W4:Y:S08]  /*53d0*/  MUFU.EX2 R57, R57 ;  /* 0x0000003900397308 */ /* 0x000f300000000800 */
[----:B------:R-:W5:Y:S08]  /*53e0*/  MUFU.EX2 R76, R76 ;  /* 0x0000004c004c7308 */ /* 0x000f700000000800 */
[----:B------:R-:W5:Y:S08]  /*53f0*/  MUFU.EX2 R60, R60 ;  /* 0x0000003c003c7308 */ /* 0x000f700000000800 */
[----:B------:R-:W5:Y:S08]  /*5400*/  MUFU.EX2 R75, R75 ;  /* 0x0000004b004b7308 */ /* 0x000f700000000800 */
[----:B------:R2:W5:Y:S08]  /*5410*/  MUFU.EX2 R40, R97 ;  /* 0x0000006100287308 */ /* 0x0005700000000800 */
[----:B------:R-:W5:Y:S01]  /*5420*/  MUFU.EX2 R32, R32 ;  /* 0x0000002000207308 */ /* 0x000f620000000800 */
[----:B--2---:R-:W-:-:S01]  /*5430*/  FADD.FTZ R97, R21, R4 ;  /* 0x0000000415617221 */ /* 0x004fc20000010000 */
[----:B0-----:R-:W-:-:S03]  /*5440*/  FADD.FTZ R4, R20, R95 ;  /* 0x0000005f14047221 */ /* 0x001fc60000010000 */
[----:B-1----:R-:W-:Y:S01]  /*5450*/  FADD.FTZ R64, R56, R97 ;  /* 0x0000006138407221 */ /* 0x002fe20000010000 */
[----:B---3--:R-:W-:-:S02]  /*5460*/  FADD.FTZ R95, R33, R4 ;  /* 0x00000004215f7221 */ /* 0x008fc40000010000 */
[----:B------:R-:W0:Y:S01]  /*5470*/  MUFU.EX2 R61, R61 ;  /* 0x0000003d003d7308 */ /* 0x000e220000000800 */
[----:B----4-:R-:W-:-:S01]  /*5480*/  FADD.FTZ R97, R57, R64 ;  /* 0x0000004039617221 */ /* 0x010fc20000010000 */
[----:B-----5:R-:W-:Y:S01]  /*5490*/  FADD.FTZ R4, R76, R95 ;  /* 0x0000005f4c047221 */ /* 0x020fe20000010000 */
[C---:B------:R-:W-:Y:S02]  /*54a0*/  F2FP.SATFINITE.E4M3.F32.PACK_AB_MERGE_C R57, R60.reuse, R57, RZ ;  /* 0x000000393c39723e */ /* 0x040fe400048070ff */
[----:B------:R-:W-:Y:S01]  /*54b0*/  FADD.FTZ R97, R60, R97 ;  /* 0x000000613c617221 */ /* 0x000fe20000010000 */
[----:B------:R-:W-:-:S01]  /*54c0*/  FADD.FTZ R25, R75, R4 ;  /* 0x000000044b197221 */ /* 0x000fc20000010000 */
[----:B------:R-:W-:Y:S01]  /*54d0*/  F2FP.SATFINITE.E4M3.F32.PACK_AB_MERGE_C R75, R75, R76, RZ ;  /* 0x0000004c4b4b723e */ /* 0x000fe200048070ff */
[----:B------:R-:W1:Y:S01]  /*54e0*/  MUFU.EX2 R37, R37 ;  /* 0x0000002500257308 */ /* 0x000e620000000800 */
[----:B------:R-:W-:-:S01]  /*54f0*/  FADD.FTZ R8, R40, R97 ;  /* 0x0000006128087221 */ /* 0x000fc20000010000 */
[----:B------:R-:W-:Y:S01]  /*5500*/  FADD.FTZ R4, R32, R25 ;  /* 0x0000001920047221 */ /* 0x000fe20000010000 */
[----:B------:R-:W-:-:S02]  /*5510*/  F2FP.SATFINITE.E4M3.F32.PACK_AB_MERGE_C R182, R33, R20, R75 ;  /* 0x0000001421b6723e */ /* 0x000fc4000480704b */
[----:B------:R-:W-:Y:S02]  /*5520*/  CS2R R74, SRZ ;  /* 0x00000000004a7805 */ /* 0x000fe4000001ff00 */
[----:B------:R-:W-:Y:S02]  /*5530*/  F2FP.SATFINITE.E4M3.F32.PACK_AB_MERGE_C R183, R56, R21, R57 ;  /* 0x0000001538b7723e */ /* 0x000fe40004807039 */
[----:B------:R-:W-:Y:S01]  /*5540*/  CS2R R56, SRZ ;  /* 0x0000000000387805 */ /* 0x000fe2000001ff00 */
[----:B------:R-:W2:Y:S01]  /*5550*/  MUFU.EX2 R80, R80 ;  /* 0x0000005000507308 */ /* 0x000ea20000000800 */
[----:B0-----:R-:W-:-:S04]  /*5560*/  FADD.FTZ R67, R61, R8 ;  /* 0x000000083d437221 */ /* 0x001fc80000010000 */
[----:B------:R-:W-:Y:S01]  /*5570*/  FADD.FTZ R8, R78, R67 ;  /* 0x000000434e087221 */ /* 0x000fe20000010000 */
[----:B------:R-:W-:Y:S02]  /*5580*/  CS2R R66, SRZ ;  /* 0x0000000000427805 */ /* 0x000fe4000001ff00 */
[----:B------:R-:W0:Y:S01]  /*5590*/  MUFU.EX2 R91, R91 ;  /* 0x0000005b005b7308 */ /* 0x000e220000000800 */
[----:B-1----:R-:W-:-:S07]  /*55a0*/  FADD.FTZ R25, R37, R4 ;  /* 0x0000000425197221 */ /* 0x002fce0000010000 */
[----:B------:R-:W1:Y:S01]  /*55b0*/  MUFU.EX2 R73, R51 ;  /* 0x0000003300497308 */ /* 0x000e620000000800 */
[----:B--2---:R-:W-:-:S07]  /*55c0*/  FADD.FTZ R4, R80, R25 ;  /* 0x0000001950047221 */ /* 0x004fce0000010000 */
[----:B------:R-:W2:Y:S01]  /*55d0*/  MUFU.EX2 R38, R38 ;  /* 0x0000002600267308 */ /* 0x000ea20000000800 */
[----:B0-----:R-:W-:-:S01]  /*55e0*/  FADD.FTZ R15, R91, R8 ;  /* 0x000000085b0f7221 */ /* 0x001fc20000010000 */
[----:B------:R-:W-:-:S04]  /*55f0*/  F2FP.SATFINITE.E4M3.F32.PACK_AB_MERGE_C R78, R91, R78, RZ ;  /* 0x0000004e5b4e723e */ /* 0x000fc800048070ff */
[----:B------:R-:W-:Y:S02]  /*5600*/  F2FP.SATFINITE.E4M3.F32.PACK_AB_MERGE_C R177, R61, R40, R78 ;  /* 0x000000283db1723e */ /* 0x000fe4000480704e */
[----:B------:R-:W-:Y:S01]  /*5610*/  CS2R R60, SRZ ;  /* 0x00000000003c7805 */ /* 0x000fe2000001ff00 */
[----:B------:R-:W0:Y:S01]  /*5620*/  MUFU.EX2 R43, R43 ;  /* 0x0000002b002b7308 */ /* 0x000e220000000800 */
[----:B-1----:R-:W-:-:S01]  /*5630*/  FADD.FTZ R4, R73, R4 ;  /* 0x0000000449047221 */ /* 0x002fc20000010000 */
[----:B------:R-:W-:-:S04]  /*5640*/  F2FP.SATFINITE.E4M3.F32.PACK_AB_MERGE_C R73, R73, R80, RZ ;  /* 0x000000504949723e */ /* 0x000fc800048070ff */
[----:B------:R-:W-:Y:S02]  /*5650*/  F2FP.SATFINITE.E4M3.F32.PACK_AB_MERGE_C R176, R37, R32, R73 ;  /* 0x0000002025b0723e */ /* 0x000fe40004807049 */
[----:B------:R-:W-:Y:S01]  /*5660*/  CS2R R32, SRZ ;  /* 0x0000000000207805 */ /* 0x000fe2000001ff00 */
[----:B------:R-:W1:Y:S01]  /*5670*/  MUFU.EX2 R45, R45 ;  /* 0x0000002d002d7308 */ /* 0x000e620000000800 */
[----:B--2---:R-:W-:-:S01]  /*5680*/  FADD.FTZ R8, R38, R15 ;  /* 0x0000000f26087221 */ /* 0x004fc20000010000 */
[----:B------:R-:W-:-:S06]  /*5690*/  CS2R R72, SRZ ;  /* 0x0000000000487805 */ /* 0x000fcc000001ff00 */
[----:B------:R-:W2:Y:S01]  /*56a0*/  MUFU.EX2 R58, R58 ;  /* 0x0000003a003a7308 */ /* 0x000ea20000000800 */
[----:B0-----:R-:W-:-:S07]  /*56b0*/  FADD.FTZ R15, R43, R4 ;  /* 0x000000042b0f7221 */ /* 0x001fce0000010000 */
[----:B------:R-:W0:Y:S01]  /*56c0*/  MUFU.EX2 R46, R46 ;  /* 0x0000002e002e7308 */ /* 0x000e220000000800 */
[----:B-1----:R-:W-:-:S07]  /*56d0*/  FADD.FTZ R25, R45, R8 ;  /* 0x000000082d197221 */ /* 0x002fce0000010000 */
[----:B------:R-:W1:Y:S01]  /*56e0*/  MUFU.EX2 R49, R49 ;  /* 0x0000003100317308 */ /* 0x000e620000000800 */
[----:B--2---:R-:W-:-:S04]  /*56f0*/  FADD.FTZ R4, R58, R15 ;  /* 0x0000000f3a047221 */ /* 0x004fc80000010000 */
[----:B------:R-:W-:-:S03]  /*5700*/  FADD.FTZ R5, R59, R4 ;  /* 0x000000043b057221 */ /* 0x000fc60000010000 */
[----:B------:R-:W2:Y:S01]  /*5710*/  MUFU.EX2 R84, R84 ;  /* 0x0000005400547308 */ /* 0x000ea20000000800 */
[----:B0-----:R-:W-:-:S01]  /*5720*/  FADD.FTZ R6, R46, R25 ;  /* 0x000000192e067221 */ /* 0x001fc20000010000 */
[----:B------:R-:W-:-:S06]  /*5730*/  CS2R R24, SRZ ;  /* 0x0000000000187805 */ /* 0x000fcc000001ff00 */
[----:B------:R-:W0:Y:S01]  /*5740*/  MUFU.EX2 R36, R36 ;  /* 0x0000002400247308 */ /* 0x000e220000000800 */
[C---:B-1----:R-:W-:Y:S01]  /*5750*/  F2FP.SATFINITE.E4M3.F32.PACK_AB_MERGE_C R46, R49.reuse, R46, RZ ;  /* 0x0000002e312e723e */ /* 0x042fe200048070ff */
[----:B------:R-:W-:-:S03]  /*5760*/  FADD.FTZ R49, R49, R6 ;  /* 0x0000000631317221 */ /* 0x000fc60000010000 */
[----:B------:R-:W-:-:S03]  /*5770*/  F2FP.SATFINITE.E4M3.F32.PACK_AB_MERGE_C R179, R45, R38, R46 ;  /* 0x000000262db3723e */ /* 0x000fc6000480702e */
[----:B------:R-:W1:Y:S01]  /*5780*/  MUFU.EX2 R51, R86 ;  /* 0x0000005600337308 */ /* 0x000e620000000800 */
[C---:B--2---:R-:W-:Y:S01]  /*5790*/  F2FP.SATFINITE.E4M3.F32.PACK_AB_MERGE_C R59, R84.reuse, R59, RZ ;  /* 0x0000003b543b723e */ /* 0x044fe200048070ff */
[----:B------:R-:W-:-:S03]  /*57a0*/  FADD.FTZ R84, R84, R5 ;  /* 0x0000000554547221 */ /* 0x000fc60000010000 */
[----:B------:R-:W-:Y:S02]  /*57b0*/  F2FP.SATFINITE.E4M3.F32.PACK_AB_MERGE_C R178, R58, R43, R59 ;  /* 0x0000002b3ab2723e */ /* 0x000fe4000480703b */
[----:B------:R-:W-:Y:S01]  /*57c0*/  CS2R R58, SRZ ;  /* 0x00000000003a7805 */ /* 0x000fe2000001ff00 */
[----:B------:R-:W2:Y:S01]  /*57d0*/  MUFU.EX2 R69, R69 ;  /* 0x0000004500457308 */ /* 0x000ea20000000800 */
[----:B0-----:R-:W-:-:S07]  /*57e0*/  FADD.FTZ R4, R36, R49 ;  /* 0x0000003124047221 */ /* 0x001fce0000010000 */
[----:B------:R-:W0:Y:S01]  /*57f0*/  MUFU.EX2 R50, R50 ;  /* 0x0000003200327308 */ /* 0x000e220000000800 */
[----:B-1----:R-:W-:-:S04]  /*5800*/  FADD.FTZ R5, R51, R84 ;  /* 0x0000005433057221 */ /* 0x002fc80000010000 */
[----:B------:R-:W-:-:S03]  /*5810*/  FADD.FTZ R5, R62, R5 ;  /* 0x000000053e057221 */ /* 0x000fc60000010000 */
[----:B------:R-:W1:Y:S01]  /*5820*/  MUFU.EX2 R54, R54 ;  /* 0x0000003600367308 */ /* 0x000e620000000800 */
[----:B--2---:R-:W-:-:S07]  /*5830*/  FADD.FTZ R7, R69, R4 ;  /* 0x0000000445077221 */ /* 0x004fce0000010000 */
[----:B------:R-:W2:Y:S01]  /*5840*/  MUFU.EX2 R65, R65 ;  /* 0x0000004100417308 */ /* 0x000ea20000000800 */
[----:B0-----:R-:W-:-:S07]  /*5850*/  FADD.FTZ R6, R50, R7 ;  /* 0x0000000732067221 */ /* 0x001fce0000010000 */
[----:B------:R0:W3:Y:S01]  /*5860*/  MUFU.EX2 R77, R70 ;  /* 0x00000046004d7308 */ /* 0x0000e20000000800 */
[----:B-1----:R-:W-:-:S07]  /*5870*/  FADD.FTZ R4, R54, R5 ;  /* 0x0000000536047221 */ /* 0x002fce0000010000 */
[----:B------:R-:W1:Y:S01]  /*5880*/  MUFU.EX2 R52, R52 ;  /* 0x0000003400347308 */ /* 0x000e620000000800 */
[C---:B--2---:R-:W-:Y:S01]  /*5890*/  F2FP.SATFINITE.E4M3.F32.PACK_AB_MERGE_C R50, R65.reuse, R50, RZ ;  /* 0x000000324132723e */ /* 0x044fe200048070ff */
[----:B------:R-:W-:Y:S01]  /*58a0*/  FADD.FTZ R65, R65, R6 ;  /* 0x0000000641417221 */ /* 0x000fe20000010000 */
[----:B0-----:R-:W-:Y:S02]  /*58b0*/  CS2R R70, SRZ ;  /* 0x0000000000467805 */ /* 0x001fe4000001ff00 */
[----:B------:R-:W-:Y:S02]  /*58c0*/  F2FP.SATFINITE.E4M3.F32.PACK_AB_MERGE_C R173, R69, R36, R50 ;  /* 0x0000002445ad723e */ /* 0x000fe40004807032 */
[----:B------:R-:W-:Y:S02]  /*58d0*/  CS2R R36, SRZ ;  /* 0x0000000000247805 */ /* 0x000fe4000001ff00 */
[----:B------:R-:W-:Y:S01]  /*58e0*/  CS2R R68, SRZ ;  /* 0x0000000000447805 */ /* 0x000fe2000001ff00 */
[----:B------:R-:W0:Y:S01]  /*58f0*/  MUFU.EX2 R2, R2 ;  /* 0x0000000200027308 */ /* 0x000e220000000800 */
[C---:B---3--:R-:W-:Y:S01]  /*5900*/  F2FP.SATFINITE.E4M3.F32.PACK_AB_MERGE_C R54, R77.reuse, R54, RZ ;  /* 0x000000364d36723e */ /* 0x048fe200048070ff */
[----:B------:R-:W-:-:S03]  /*5910*/  FADD.FTZ R77, R77, R4 ;  /* 0x000000044d4d7221 */ /* 0x000fc60000010000 */
[----:B------:R-:W-:Y:S02]  /*5920*/  F2FP.SATFINITE.E4M3.F32.PACK_AB_MERGE_C R172, R62, R51, R54 ;  /* 0x000000333eac723e */ /* 0x000fe40004807036 */
[----:B------:R-:W-:Y:S01]  /*5930*/  CS2R R50, SRZ ;  /* 0x0000000000327805 */ /* 0x000fe2000001ff00 */
[----:B------:R-:W2:Y:S01]  /*5940*/  MUFU.EX2 R63, R63 ;  /* 0x0000003f003f7308 */ /* 0x000ea20000000800 */
[----:B-1----:R-:W-:-:S01]  /*5950*/  FADD.FTZ R8, R52, R65 ;  /* 0x0000004134087221 */ /* 0x002fc20000010000 */
[----:B------:R-:W-:-:S06]  /*5960*/  CS2R R64, SRZ ;  /* 0x0000000000407805 */ /* 0x000fcc000001ff00 */
[----:B------:R-:W1:Y:S01]  /*5970*/  MUFU.EX2 R79, R34 ;  /* 0x00000022004f7308 */ /* 0x000e620000000800 */
[----:B0-----:R-:W-:-:S01]  /*5980*/  FADD.FTZ R6, R2, R77 ;  /* 0x0000004d02067221 */ /* 0x001fc20000010000 */
[----:B------:R-:W-:-:S06]  /*5990*/  CS2R R76, SRZ ;  /* 0x00000000004c7805 */ /* 0x000fcc000001ff00 */
        /* <DEDUP_REMOVED lines=9> */
[C---:B-1----:R-:W-:Y:S01]  /*5a30*/  F2FP.SATFINITE.E4M3.F32.PACK_AB_MERGE_C R55, R96.reuse, R55, RZ ;  /* 0x000000376037723e */ /* 0x042fe200048070ff */
[----:B------:R-:W-:-:S03]  /*5a40*/  FADD.FTZ R96, R96, R7 ;  /* 0x0000000760607221 */ /* 0x000fc60000010000 */
[----:B------:R-:W-:Y:S02]  /*5a50*/  F2FP.SATFINITE.E4M3.F32.PACK_AB_MERGE_C R175, R63, R52, R55 ;  /* 0x000000343faf723e */ /* 0x000fe40004807037 */
[----:B------:R-:W-:Y:S02]  /*5a60*/  CS2R R52, SRZ ;  /* 0x0000000000347805 */ /* 0x000fe4000001ff00 */
[----:B------:R-:W-:Y:S01]  /*5a70*/  CS2R R54, SRZ ;  /* 0x0000000000367805 */ /* 0x000fe2000001ff00 */
[----:B------:R-:W1:Y:S01]  /*5a80*/  MUFU.EX2 R87, R87 ;  /* 0x0000005700577308 */ /* 0x000e620000000800 */
[----:B0-----:R-:W-:-:S01]  /*5a90*/  FADD.FTZ R8, R11, R6 ;  /* 0x000000060b087221 */ /* 0x001fc20000010000 */
[----:B------:R-:W-:Y:S02]  /*5aa0*/  F2FP.SATFINITE.E4M3.F32.PACK_AB_MERGE_C R42, R11, R42, RZ ;  /* 0x0000002a0b2a723e */ /* 0x000fe400048070ff */
[----:B------:R-:W-:Y:S02]  /*5ab0*/  CS2R R62, SRZ ;  /* 0x00000000003e7805 */ /* 0x000fe4000001ff00 */
[----:B------:R-:W-:-:S02]  /*5ac0*/  F2FP.SATFINITE.E4M3.F32.PACK_AB_MERGE_C R174, R79, R2, R42 ;  /* 0x000000024fae723e */ /* 0x000fc4000480702a */
[----:B------:R-:W-:Y:S01]  /*5ad0*/  CS2R R42, SRZ ;  /* 0x00000000002a7805 */ /* 0x000fe2000001ff00 */
[----:B------:R-:W0:Y:S01]  /*5ae0*/  MUFU.EX2 R98, R98 ;  /* 0x0000006200627308 */ /* 0x000e220000000800 */
[----:B--2---:R-:W-:-:S01]  /*5af0*/  FADD.FTZ R7, R47, R96 ;  /* 0x000000602f077221 */ /* 0x004fc20000010000 */
[----:B------:R-:W-:-:S06]  /*5b00*/  CS2R R78, SRZ ;  /* 0x00000000004e7805 */ /* 0x000fcc000001ff00 */
        /* <DEDUP_REMOVED lines=11> */
[C---:B--2---:R-:W-:Y:S01]  /*5bc0*/  F2FP.SATFINITE.E4M3.F32.PACK_AB_MERGE_C R41, R100.reuse, R41, RZ ;  /* 0x000000296429723e */ /* 0x044fe200048070ff */
[----:B------:R-:W-:-:S03]  /*5bd0*/  FADD.FTZ R100, R100, R7 ;  /* 0x0000000764647221 */ /* 0x000fc60000010000 */
[----:B------:R-:W-:Y:S02]  /*5be0*/  F2FP.SATFINITE.E4M3.F32.PACK_AB_MERGE_C R169, R98, R47, R41 ;  /* 0x0000002f62a9723e */ /* 0x000fe40004807029 */
[----:B------:R-:W-:Y:S02]  /*5bf0*/  CS2R R40, SRZ ;  /* 0x0000000000287805 */ /* 0x000fe4000001ff00 */
[----:B------:R-:W-:Y:S01]  /*5c00*/  CS2R R46, SRZ ;  /* 0x00000000002e7805 */ /* 0x000fe2000001ff00 */
[----:B------:R-:W2:Y:S01]  /*5c10*/  MUFU.EX2 R83, R83 ;  /* 0x0000005300537308 */ /* 0x000ea20000000800 */
[----:B-1----:R-:W-:-:S01]  /*5c20*/  FADD.FTZ R10, R85, R10 ;  /* 0x0000000a550a7221 */ /* 0x002fc20000010000 */
[----:B------:R-:W-:Y:S02]  /*5c30*/  F2FP.SATFINITE.E4M3.F32.PACK_AB_MERGE_C R48, R85, R48, RZ ;  /* 0x000000305530723e */ /* 0x000fe400048070ff */
[----:B------:R-:W-:Y:S02]  /*5c40*/  CS2R R84, SRZ ;  /* 0x0000000000547805 */ /* 0x000fe4000001ff00 */
[----:B------:R-:W-:-:S02]  /*5c50*/  F2FP.SATFINITE.E4M3.F32.PACK_AB_MERGE_C R168, R44, R87, R48 ;  /* 0x000000572ca8723e */ /* 0x000fc40004807030 */
[----:B------:R-:W-:Y:S01]  /*5c60*/  CS2R R44, SRZ ;  /* 0x00000000002c7805 */ /* 0x000fe2000001ff00 */
[----:B------:R-:W1:Y:S01]  /*5c70*/  MUFU.EX2 R102, R102 ;  /* 0x0000006600667308 */ /* 0x000e620000000800 */
[----:B0-----:R-:W-:-:S01]  /*5c80*/  FADD.FTZ R5, R35, R100 ;  /* 0x0000006423057221 */ /* 0x001fc20000010000 */
[----:B------:R-:W-:Y:S02]  /*5c90*/  CS2R R48, SRZ ;  /* 0x0000000000307805 */ /* 0x000fe4000001ff00 */
[----:B------:R-:W-:-:S04]  /*5ca0*/  CS2R R86, SRZ ;  /* 0x0000000000567805 */ /* 0x000fc8000001ff00 */
[----:B------:R-:W0:Y:S08]  /*5cb0*/  MUFU.EX2 R4, R93 ;  /* 0x0000005d00047308 */ /* 0x000e300000000800 */
[----:B------:R-:W-:Y:S08]  /*5cc0*/  MUFU.EX2 R27, R27 ;  /* 0x0000001b001b7308 */ /* 0x000ff00000000800 */
[----:B------:R2:W3:Y:S08]  /*5cd0*/  MUFU.EX2 R8, R3 ;  /* 0x0000000300087308 */ /* 0x0004f00000000800 */
[----:B------:R-:W4:Y:S01]  /*5ce0*/  MUFU.EX2 R81, R81 ;  /* 0x0000005100517308 */ /* 0x000f220000000800 */
[----:B--2---:R-:W-:-:S01]  /*5cf0*/  FADD.FTZ R3, R83, R10 ;  /* 0x0000000a53037221 */ /* 0x004fc20000010000 */
[----:B-1----:R-:W-:-:S03]  /*5d00*/  FADD.FTZ R10, R102, R5 ;  /* 0x00000005660a7221 */ /* 0x002fc60000010000 */
[----:B0-----:R-:W-:-:S03]  /*5d10*/  FADD.FTZ R2, R4, R3 ;  /* 0x0000000304027221 */ /* 0x001fc60000010000 */
[----:B------:R0:W1:Y:S01]  /*5d20*/  MUFU.EX2 R6, R39 ;  /* 0x0000002700067308 */ /* 0x0000620000000800 */
[----:B---3--:R-:W-:Y:S01]  /*5d30*/  F2FP.SATFINITE.E4M3.F32.PACK_AB_MERGE_C R7, R8, R27, RZ ;  /* 0x0000001b0807723e */ /* 0x008fe200048070ff */
[----:B------:R-:W-:-:S03]  /*5d40*/  FADD.FTZ R27, R27, R10 ;  /* 0x0000000a1b1b7221 */ /* 0x000fc60000010000 */
[----:B------:R-:W-:Y:S02]  /*5d50*/  F2FP.SATFINITE.E4M3.F32.PACK_AB_MERGE_C R171, R102, R35, R7 ;  /* 0x0000002366ab723e */ /* 0x000fe40004807007 */
[----:B------:R-:W-:Y:S01]  /*5d60*/  CS2R R34, SRZ ;  /* 0x0000000000227805 */ /* 0x000fe2000001ff00 */
[----:B----4-:R-:W-:Y:S01]  /*5d70*/  FADD.FTZ R3, R81, R2 ;  /* 0x0000000251037221 */ /* 0x010fe20000010000 */
[----:B------:R-:W-:-:S01]  /*5d80*/  FADD.FTZ R2, R8, R27 ;  /* 0x0000001b08027221 */ /* 0x000fc20000010000 */
[----:B------:R-:W-:Y:S02]  /*5d90*/  CS2R R26, SRZ ;  /* 0x00000000001a7805 */ /* 0x000fe4000001ff00 */
[----:B0-----:R-:W-:Y:S02]  /*5da0*/  CS2R R38, SRZ ;  /* 0x0000000000267805 */ /* 0x001fe4000001ff00 */
[C---:B-1----:R-:W-:Y:S01]  /*5db0*/  F2FP.SATFINITE.E4M3.F32.PACK_AB_MERGE_C R5, R6.reuse, R81, RZ ;  /* 0x000000510605723e */ /* 0x042fe200048070ff */
[----:B------:R-:W-:-:S01]  /*5dc0*/  FADD.FTZ R3, R6, R3 ;  /* 0x0000000306037221 */ /* 0x000fc20000010000 */
[----:B------:R-:W-:-:S02]  /*5dd0*/  CS2R R80, SRZ ;  /* 0x0000000000507805 */ /* 0x000fc4000001ff00 */
[----:B------:R-:W-:Y:S02]  /*5de0*/  F2FP.SATFINITE.E4M3.F32.PACK_AB_MERGE_C R170, R4, R83, R5 ;  /* 0x0000005304aa723e */ /* 0x000fe40004807005 */
        /* <DEDUP_REMOVED lines=39> */
.L_x_2443:
[----:B------:R-:W-:Y:S01]  /*6060*/  ISETP.NE.AND P2, PT, RZ, UR49, PT ;  /* 0x00000031ff007c0c */ /* 0x000fe2000bf45270 */
[----:B------:R-:W-:-:S04]  /*6070*/  UISETP.NE.AND UP0, UPT, UR5, 0x1, UPT ;  /* 0x000000010500788c */ /* 0x000fc8000bf05270 */
[----:B------:R-:W-:-:S04]  /*6080*/  USEL UR44, URZ, 0x1, UP0 ;  /* 0x000000013f2c7887 */ /* 0x000fc80008000000 */
[----:B------:R-:W-:-:S04]  /*6090*/  ULOP3.LUT UR44, UR7, UR44, URZ, 0x3c, !UPT ;  /* 0x0000002c072c7292 */ /* 0x000fc8000f8e3c3f */
[----:B------:R-:W-:Y:S08]  /*60a0*/  @P2 BRA `(.L_x_2433) ;  /* 0x0000000000382947 */ /* 0x000ff00003800000 */
[----:B------:R-:W-:Y:S05]  /*60b0*/  @!P1 BRA `(.L_x_2434) ;  /* 0x0000000000049947 */ /* 0x000fea0003800000 */
[----:B------:R-:W-:Y:S01]  /*60c0*/  BPT.TRAP 0x1 ;  /* 0x000000040000795c */ /* 0x000fe20000300000 */
.L_x_2434:
        /* <DEDUP_REMOVED lines=9> */
.L_x_2435:
[----:B-1----:R-:W-:Y:S05]  /*6160*/  @P0 BRA `(.L_x_2433) ;  /* 0x0000000000080947 */ /* 0x002fea0003800000 */
[----:B------:R-:W1:Y:S02]  /*6170*/  SYNCS.PHASECHK.TRANS64.TRYWAIT P0, [UR6+0x29830], R6 ;  /* 0x02983006ff0075a7 */ /* 0x000e640008000146 */
[----:B-1----:R-:W-:Y:S05]  /*6180*/  @!P0 BRA `(.L_x_2436) ;  /* 0x0000013400248947 */ /* 0x002fea0003800000 */
.L_x_2433:
        /* <DEDUP_REMOVED lines=54> */
[----:B------:R-:W-:Y:S01]  /*64f0*/  QGMMA.64x32x32.F32.E4M3.E4M3 R88, gdesc[UR8], RZ, !UPT, gsb0 ;  /* 0x00600000085879f3 */ /* 0x000fe2000c0008ff */
        /* <DEDUP_REMOVED lines=136> */
.L_x_2438:
[----:B------:R-:W-:Y:S01]  /*6d80*/  ULEA UR6, UR5, UR39, 0x3 ;  /* 0x0000002705067291 */ /* 0x000fe2000f8e183f */
[----:B------:R-:W-:-:S05]  /*6d90*/  IMAD.U32 R6, RZ, RZ, UR7 ;  /* 0x00000007ff067e24 */ /* 0x000fca000f8e00ff */
[----:B------:R-:W-:-:S04]  /*6da0*/  SHF.L.U32 R6, R6, 0x1f, RZ ;  /* 0x0000001f06067819 */ /* 0x000fc800000006ff */
[----:B------:R0:W1:Y:S01]  /*6db0*/  SYNCS.PHASECHK.TRANS64.TRYWAIT P0, [UR6+0x29850], R6 ;  /* 0x02985006ff0075a7 */ /* 0x0000620008000146 */
[----:B------:R-:W-:Y:S05]  /*6dc0*/  @!P1 BRA `(.L_x_2439) ;  /* 0x0000000000049947 */ /* 0x000fea0003800000 */
[----:B------:R-:W-:Y:S01]  /*6dd0*/  BPT.TRAP 0x1 ;  /* 0x000000040000795c */ /* 0x000fe20000300000 */
.L_x_2439:
[----:B-1----:R-:W-:Y:S05]  /*6de0*/  @P0 BRA `(.L_x_2437) ;  /* 0x0000000000080947 */ /* 0x002fea0003800000 */
[----:B------:R-:W1:Y:S02]  /*6df0*/  SYNCS.PHASECHK.TRANS64.TRYWAIT P0, [UR6+0x29850], R6 ;  /* 0x02985006ff0075a7 */ /* 0x000e640008000146 */
[----:B-1----:R-:W-:Y:S05]  /*6e00*/  @!P0 BRA `(.L_x_2440) ;  /* 0x00000128001c8947 */ /* 0x002fea0003800000 */
.L_x_2437:
[----:B------:R-:W-:Y:S01]  /*6e10*/  UIADD3 UR6, UR39, 0x400, URZ ;  /* 0x0000040027067890 */ /* 0x000fe2000fffe03f */
[----:B------:R-:W-:Y:S01]  /*6e20*/  WARPGROUP.ARRIVE ;  /* 0x00000000000079c5 */ /* 0x000fe20000000000 */
[----:B------:R-:W-:-:S05]  /*6e30*/  UMOV UR7, 0xc0000010 ;  /* 0xc000001000077882 */ /* 0x000fca0000000000 */
[----:B-1----:R-:W1:Y:S01]  /*6e40*/  S2R R7, SR_TID.X ;  /* 0x0000000000077919 */ /* 0x002e620000002100 */
        /* <DEDUP_REMOVED lines=32> */
.L_x_2441:
        /* <DEDUP_REMOVED lines=9> */
[----:B------:R-:W-:Y:S01]  /*70e0*/  FMUL.FTZ R137, R0, R147 ;  /* 0x0000009300897220 */ /* 0x000fe20000410000 */
[----:B------:R-:W-:-:S02]  /*70f0*/  VIADD R124, R18, UR48 ;  /* 0x00000030127c7c36 */ /* 0x000fc40008000000 */
[C---:B------:R-:W-:Y:S01]  /*7100*/  FMUL.FTZ R147, R0.reuse, R120 ;  /* 0x0000007800937220 */ /* 0x040fe20000410000 */
[C---:B------:R-:W-:Y:S01]  /*7110*/  FMUL.FTZ R120, R0.reuse, R122 ;  /* 0x0000007a00787220 */ /* 0x040fe20000410000 */
[----:B------:R-:W-:Y:S01]  /*7120*/  @UP0 ULDC UR6, c[0x0][0x44c] ;  /* 0x0001130000060ab9 */ /* 0x000fe20000000800 */
[C---:B------:R-:W-:Y:S01]  /*7130*/  FMUL.FTZ R122, R0.reuse, R126 ;  /* 0x0000007e007a7220 */ /* 0x040fe20000410000 */
        /* <DEDUP_REMOVED lines=8> */
[C---:B------:R-:W-:Y:S01]  /*71c0*/  FMUL.FTZ R14, R0.reuse, R138 ;  /* 0x0000008a000e7220 */ /* 0x040fe20000410000 */
[----:B------:R-:W-:Y:S01]  /*71d0*/  @P2 SHF.R.U32.HI R124, RZ, UR6, R126 ;  /* 0x00000006ff7c2c19 */ /* 0x000fe2000801167e */
[----:B------:R-:W-:Y:S01]  /*71e0*/  UIMAD UR6, UR4, -0xa0, URZ ;  /* 0xffffff60040678a4 */ /* 0x000fe2000f8e023f */
[C---:B------:R-:W-:Y:S01]  /*71f0*/  FMUL.FTZ R138, R0.reuse, R150 ;  /* 0x00000096008a7220 */ /* 0x040fe20000410000 */
[C---:B------:R-:W-:Y:S01]  /*7200*/  FMUL.FTZ R150, R0.reuse, R129 ;  /* 0x0000008100967220 */ /* 0x040fe20000410000 */
[----:B------:R-:W-:Y:S01]  /*7210*/  FMUL.FTZ R152, R0, R153 ;  /* 0x0000009900987220 */ /* 0x000fe20000410000 */
[----:B------:R-:W1:Y:S01]  /*7220*/  SHFL.IDX PT, R161, R124, RZ, 0x1c1f ;  /* 0x001c1fff7ca17589 */ /* 0x000e6200000e0000 */
[----:B------:R-:W-:Y:S01]  /*7230*/  IMAD.U32 R129, RZ, RZ, UR45 ;  /* 0x0000002dff817e24 */ /* 0x000fe2000f8e00ff */
[----:B------:R-:W2:Y:S01]  /*7240*/  MUFU.TANH R168, R168 ;  /* 0x000000a800a87308 */ /* 0x000ea20000002400 */
[----:B------:R-:W-:-:S02]  /*7250*/  IMAD.U32 R128, RZ, RZ, UR6 ;  /* 0x00000006ff807e24 */ /* 0x000fc4000f8e00ff */
[C---:B------:R-:W-:Y:S01]  /*7260*/  FMUL.FTZ R153, R0.reuse, R156 ;  /* 0x0000009c00997220 */ /* 0x040fe20000410000 */
[C---:B0-----:R-:W-:Y:S01]  /*7270*/  FMUL.FTZ R6, R0.reuse, R154 ;  /* 0x0000009a00067220 */ /* 0x041fe20000410000 */
[C---:B------:R-:W-:Y:S01]  /*7280*/  FMUL.FTZ R154, R0.reuse, R157 ;  /* 0x0000009d009a7220 */ /* 0x040fe20000410000 */
[C---:B------:R-:W-:Y:S01]  /*7290*/  FMUL.FTZ R156, R0.reuse, R160 ;  /* 0x000000a0009c7220 */ /* 0x040fe20000410000 */
[----:B------:R-:W-:Y:S01]  /*72a0*/  IADD3 R128, -R17, 0x1, R128 ;  /* 0x0000000111807810 */ /* 0x000fe20007ffe180 */
[C---:B------:R-:W-:Y:S01]  /*72b0*/  FMUL.FTZ R126, R0.reuse, R131 ;  /* 0x00000083007e7220 */ /* 0x040fe20000410000 */
[----:B------:R-:W0:Y:S01]  /*72c0*/  MUFU.TANH R152, R152 ;  /* 0x0000009800987308 */ /* 0x000e220000002400 */
[C---:B------:R-:W-:Y:S01]  /*72d0*/  FMUL.FTZ R8, R0.reuse, R158 ;  /* 0x0000009e00087220 */ /* 0x040fe20000410000 */
[----:B------:R-:W-:Y:S01]  /*72e0*/  IADD3 R128, -R129, UR50, R128 ;  /* 0x0000003281807c10 */ /* 0x000fe2000fffe180 */
[C---:B------:R-:W-:Y:S01]  /*72f0*/  FMUL.FTZ R158, R0.reuse, R164 ;  /* 0x000000a4009e7220 */ /* 0x040fe20000410000 */
[C---:B------:R-:W-:Y:S01]  /*7300*/  FMUL.FTZ R10, R0.reuse, R162 ;  /* 0x000000a2000a7220 */ /* 0x040fe20000410000 */
[C---:B------:R-:W-:Y:S01]  /*7310*/  FMUL.FTZ R162, R0.reuse, R133 ;  /* 0x0000008500a27220 */ /* 0x040fe20000410000 */
[C---:B------:R-:W-:Y:S01]  /*7320*/  FMUL.FTZ R164, R0.reuse, R104 ;  /* 0x0000006800a47220 */ /* 0x040fe20000410000 */
[C---:B------:R-:W-:Y:S01]  /*7330*/  FMUL.FTZ R157, R0.reuse, R165 ;  /* 0x000000a5009d7220 */ /* 0x040fe20000410000 */
[----:B------:R-:W3:Y:S01]  /*7340*/  MUFU.TANH R153, R153 ;  /* 0x0000009900997308 */ /* 0x000ee20000002400 */
[C---:B------:R-:W-:Y:S01]  /*7350*/  FMUL.FTZ R11, R0.reuse, R163 ;  /* 0x000000a3000b7220 */ /* 0x040fe20000410000 */
[C---:B------:R-:W-:Y:S01]  /*7360*/  FMUL.FTZ R20, R0.reuse, R142 ;  /* 0x0000008e00147220 */ /* 0x040fe20000410000 */
[C---:B------:R-:W-:Y:S01]  /*7370*/  FMUL.FTZ R163, R0.reuse, R132 ;  /* 0x0000008400a37220 */ /* 0x040fe20000410000 */
[C---:B------:R-:W-:Y:S01]  /*7380*/  FMUL.FTZ R142, R0.reuse, R145 ;  /* 0x00000091008e7220 */ /* 0x040fe20000410000 */
[----:B------:R-:W-:Y:S01]  /*7390*/  FMUL.FTZ R160, R0, R136 ;  /* 0x0000008800a07220 */ /* 0x000fe20000410000 */
[----:B-1----:R-:W-:-:S02]  /*73a0*/  IMAD.IADD R161, R128, 0x1, R161 ;  /* 0x0000000180a17824 */ /* 0x002fc400078e02a1 */
[C---:B------:R-:W-:Y:S01]  /*73b0*/  FMUL.FTZ R145, R0.reuse, R148 ;  /* 0x0000009400917220 */ /* 0x040fe20000410000 */
[----:B------:R-:W1:Y:S01]  /*73c0*/  MUFU.TANH R154, R154 ;  /* 0x0000009a009a7308 */ /* 0x000e620000002400 */
[C---:B------:R-:W-:Y:S01]  /*73d0*/  FMUL.FTZ R148, R0.reuse, R125 ;  /* 0x0000007d00947220 */ /* 0x040fe20000410000 */
[C---:B------:R-:W-:Y:S01]  /*73e0*/  FMUL.FTZ R125, R0.reuse, R130 ;  /* 0x00000082007d7220 */ /* 0x040fe20000410000 */
[C---:B------:R-:W-:Y:S01]  /*73f0*/  ISETP.GT.AND P0, PT, R161.reuse, RZ, PT ;  /* 0x000000ffa100720c */ /* 0x040fe20003f04270 */
[C---:B------:R-:W-:Y:S01]  /*7400*/  FMUL.FTZ R129, R0.reuse, R135 ;  /* 0x0000008700817220 */ /* 0x040fe20000410000 */
[C---:B------:R-:W-:Y:S01]  /*7410*/  ISETP.GT.AND P2, PT, R161.reuse, 0x1, PT ;  /* 0x00000001a100780c */ /* 0x040fe20003f44270 */
[----:B------:R-:W-:Y:S01]  /*7420*/  FMUL.FTZ R140, R0, R140 ;  /* 0x0000008c008c7220 */ /* 0x000fe20000410000 */
[----:B--2---:R-:W-:Y:S01]  /*7430*/  FSEL R131, R168, -INF , P0 ;  /* 0xff800000a8837808 */ /* 0x004fe20000000000 */
[----:B------:R-:W2:Y:S01]  /*7440*/  MUFU.TANH R156, R156 ;  /* 0x0000009c009c7308 */ /* 0x000ea20000002400 */
[----:B------:R-:W-:Y:S01]  /*7450*/  ISETP.GT.AND P0, PT, R161, 0x8, PT ;  /* 0x00000008a100780c */ /* 0x000fe20003f04270 */
[----:B------:R-:W-:Y:S01]  /*7460*/  FMUL.FTZ R136, R0, R146 ;  /* 0x0000009200887220 */ /* 0x000fe20000410000 */
[----:B0-----:R-:W-:Y:S01]  /*7470*/  FSEL R104, R152, -INF , P2 ;  /* 0xff80000098687808 */ /* 0x001fe20001000000 */
[C---:B------:R-:W-:Y:S01]  /*7480*/  FMUL.FTZ R152, R0.reuse, R105 ;  /* 0x0000006900987220 */ /* 0x040fe20000410000 */
[----:B------:R-:W-:Y:S01]  /*7490*/  FMNMX.FTZ R133, R131, R4, !PT ;  /* 0x0000000483857209 */ /* 0x000fe20007810000 */
[C---:B------:R-:W-:Y:S01]  /*74a0*/  FMUL.FTZ R146, R0.reuse, R121 ;  /* 0x0000007900927220 */ /* 0x040fe20000410000 */
[----:B------:R-:W-:Y:S01]  /*74b0*/  ISETP.GT.AND P2, PT, R161, 0x9, PT ;  /* 0x00000009a100780c */ /* 0x000fe20003f44270 */
[----:B------:R-:W0:Y:S01]  /*74c0*/  MUFU.TANH R155, R155 ;  /* 0x0000009b009b7308 */ /* 0x000e220000002400 */
[----:B---3--:R-:W-:Y:S01]  /*74d0*/  FSEL R105, R153, -INF , P0 ;  /* 0xff80000099697808 */ /* 0x008fe20000000000 */
[----:B------:R-:W-:Y:S01]  /*74e0*/  FMUL.FTZ R141, R0, R141 ;  /* 0x0000008d008d7220 */ /* 0x000fe20000410000 */
[----:B------:R-:W-:Y:S01]  /*74f0*/  FMNMX.FTZ R132, R104, R133, !PT ;  /* 0x0000008568847209 */ /* 0x000fe20007810000 */
[C---:B------:R-:W-:Y:S01]  /*7500*/  FMUL.FTZ R121, R0.reuse, R123 ;  /* 0x0000007b00797220 */ /* 0x040fe20000410000 */
[----:B------:R-:W-:Y:S01]  /*7510*/  ISETP.GT.AND P0, PT, R161, 0x10, PT ;  /* 0x00000010a100780c */ /* 0x000fe20003f04270 */
[----:B------:R-:W-:Y:S01]  /*7520*/  FMUL.FTZ R123, R0, R127 ;  /* 0x0000007f007b7220 */ /* 0x000fe20000410000 */
[----:B-1----:R-:W-:Y:S01]  /*7530*/  FSEL R130, R154, -INF , P2 ;  /* 0xff8000009a827808 */ /* 0x002fe20001000000 */
[----:B------:R-:W1:Y:S01]  /*7540*/  MUFU.TANH R158, R158 ;  /* 0x0000009e009e7308 */ /* 0x000e620000002400 */
[----:B------:R-:W-:Y:S01]  /*7550*/  FMNMX.FTZ R133, R105, R132, !PT ;  /* 0x0000008469857209 */ /* 0x000fe20007810000 */
[C---:B------:R-:W-:Y:S01]  /*7560*/  FMUL.FTZ R132, R0.reuse, R106 ;  /* 0x0000006a00847220 */ /* 0x040fe20000410000 */
[C---:B------:R-:W-:Y:S01]  /*7570*/  ISETP.GT.AND P2, PT, R161.reuse, 0x11, PT ;  /* 0x00000011a100780c */ /* 0x040fe20003f44270 */
[----:B------:R-:W-:Y:S01]  /*7580*/  FMUL.FTZ R127, R0, R134 ;  /* 0x00000086007f7220 */ /* 0x000fe20000410000 */
[----:B--2---:R-:W-:Y:S01]  /*7590*/  FSEL R106, R156, -INF , P0 ;  /* 0xff8000009c6a7808 */ /* 0x004fe20000000000 */
[----:B------:R-:W-:Y:S01]  /*75a0*/  FMUL.FTZ R134, R0, R107 ;  /* 0x0000006b00867220 */ /* 0x000fe20000410000 */
[----:B------:R-:W-:Y:S01]  /*75b0*/  FMNMX.FTZ R135, R130, R133, !PT ;  /* 0x0000008582877209 */ /* 0x000fe20007810000 */
[----:B------:R-:W2:Y:S01]  /*75c0*/  MUFU.TANH R157, R157 ;  /* 0x0000009d009d7308 */ /* 0x000ea20000002400 */
[----:B------:R-:W-:Y:S01]  /*75d0*/  ISETP.GT.AND P0, PT, R161, 0x18, PT ;  /* 0x00000018a100780c */ /* 0x000fe20003f04270 */
[C---:B------:R-:W-:Y:S01]  /*75e0*/  FMUL.FTZ R153, R0.reuse, R108 ;  /* 0x0000006c00997220 */ /* 0x040fe20000410000 */
[----:B0-----:R-:W-:Y:S01]  /*75f0*/  FSEL R133, R155, -INF , P2 ;  /* 0xff8000009b857808 */ /* 0x001fe20001000000 */
[----:B------:R-:W-:Y:S01]  /*7600*/  FMUL.FTZ R88, R0, R88 ;  /* 0x0000005800587220 */ /* 0x000fe20000410000 */
[----:B------:R-:W-:Y:S01]  /*7610*/  FMNMX.FTZ R154, R106, R135, !PT ;  /* 0x000000876a9a7209 */ /* 0x000fe20007810000 */
[----:B------:R-:W-:Y:S01]  /*7620*/  FMUL.FTZ R12, R0, R166 ;  /* 0x000000a6000c7220 */ /* 0x000fe20000410000 */
[----:B------:R-:W-:Y:S01]  /*7630*/  ISETP.GT.AND P2, PT, R161, 0x19, PT ;  /* 0x00000019a100780c */ /* 0x000fe20003f44270 */
[----:B------:R-:W0:Y:S01]  /*7640*/  MUFU.TANH R160, R160 ;  /* 0x000000a000a07308 */ /* 0x000e220000002400 */
[----:B-1----:R-:W-:Y:S01]  /*7650*/  FSEL R107, R158, -INF , P0 ;  /* 0xff8000009e6b7808 */ /* 0x002fe20000000000 */
[C---:B------:R-:W-:Y:S01]  /*7660*/  FMUL.FTZ R13, R0.reuse, R167 ;  /* 0x000000a7000d7220 */ /* 0x040fe20000410000 */
[----:B------:R-:W-:Y:S01]  /*7670*/  FMNMX.FTZ R154, R133, R154, !PT ;  /* 0x0000009a859a7209 */ /* 0x000fe20007810000 */
[C---:B------:R-:W-:Y:S01]  /*7680*/  FMUL.FTZ R114, R0.reuse, R114 ;  /* 0x0000007200727220 */ /* 0x040fe20000410000 */
[----:B------:R-:W-:Y:S01]  /*7690*/  ISETP.GT.AND P0, PT, R161, 0x20, PT ;  /* 0x00000020a100780c */ /* 0x000fe20003f04270 */
[C---:B------:R-:W-:Y:S01]  /*76a0*/  FMUL.FTZ R115, R0.reuse, R115 ;  /* 0x0000007300737220 */ /* 0x040fe20000410000 */
[----:B------:R-:W-:Y:S01]  /*76b0*/  FMNMX.FTZ R154, R107, R154, !PT ;  /* 0x0000009a6b9a7209 */ /* 0x000fe20007810000 */
        /* <DEDUP_REMOVED lines=8> */
[----:B------:R-:W2:Y:S01]  /*7740*/  MUFU.TANH R140, R140 ;  /* 0x0000008c008c7308 */ /* 0x000ea20000002400 */
[----:B0-----:R-:W-:Y:S01]  /*7750*/  FSEL R108, R160, -INF , P0 ;  /* 0xff800000a06c7808 */ /* 0x001fe20000000000 */
[C---:B------:R-:W-:Y:S01]  /*7760*/  FMUL.FTZ R91, R0.reuse, R91 ;  /* 0x0000005b005b7220 */ /* 0x040fe20000410000 */
[----:B------:R-:W-:Y:S01]  /*7770*/  ISETP.GT.AND P0, PT, R161, 0x28, PT ;  /* 0x00000028a100780c */ /* 0x000fe20003f04270 */
[----:B------:R-:W-:Y:S01]  /*7780*/  FMUL.FTZ R94, R0, R94 ;  /* 0x0000005e005e7220 */ /* 0x000fe20000410000 */
[----:B------:R-:W-:Y:S01]  /*7790*/  FMNMX.FTZ R156, R108, R155, !PT ;  /* 0x0000009b6c9c7209 */ /* 0x000fe20007810000 */
[C---:B------:R-:W-:Y:S01]  /*77a0*/  FMUL.FTZ R155, R0.reuse, R112 ;  /* 0x00000070009b7220 */ /* 0x040fe20000410000 */
[C---:B------:R-:W-:Y:S01]  /*77b0*/  FMUL.FTZ R95, R0.reuse, R95 ;  /* 0x0000005f005f7220 */ /* 0x040fe20000410000 */
[----:B------:R-:W0:Y:S01]  /*77c0*/  MUFU.TANH R141, R141 ;  /* 0x0000008d008d7308 */ /* 0x000e220000002400 */
[----:B-1----:R-:W-:Y:S01]  /*77d0*/  FSEL R135, R159, -INF , P2 ;  /* 0xff8000009f877808 */ /* 0x002fe20001000000 */
[C---:B------:R-:W-:Y:S01]  /*77e0*/  FMUL.FTZ R159, R0.reuse, R117 ;  /* 0x00000075009f7220 */ /* 0x040fe20000410000 */
[----:B------:R-:W-:Y:S01]  /*77f0*/  ISETP.GT.AND P2, PT, R161, 0x29, PT ;  /* 0x00000029a100780c */ /* 0x000fe20003f44270 */
[C---:B------:R-:W-:Y:S01]  /*7800*/  FMUL.FTZ R98, R0.reuse, R98 ;  /* 0x0000006200627220 */ /* 0x040fe20000410000 */
[----:B------:R-:W-:Y:S01]  /*7810*/  FMNMX.FTZ R156, R135, R156, !PT ;  /* 0x0000009c879c7209 */ /* 0x000fe20007810000 */
[C---:B------:R-:W-:Y:S01]  /*7820*/  FMUL.FTZ R99, R0.reuse, R99 ;  /* 0x0000006300637220 */ /* 0x040fe20000410000 */
[----:B------:R-:W-:Y:S01]  /*7830*/  FMUL.FTZ R103, R0, R103 ;  /* 0x0000006700677220 */ /* 0x000fe20000410000 */
[----:B------:R-:W1:Y:S01]  /*7840*/  MUFU.TANH R143, R143 ;  /* 0x0000008f008f7308 */ /* 0x000e620000002400 */
[----:B--2---:R-:W-:Y:S01]  /*7850*/  FSEL R109, R140, -INF , P0 ;  /* 0xff8000008c6d7808 */ /* 0x004fe20000000000 */
[----:B------:R-:W-:Y:S01]  /*7860*/  ULEA UR6, UR38, UR39, 0x3 ;  /* 0x0000002726067291 */ /* 0x000fe2000f8e183f */
[----:B------:R-:W-:-:S03]  /*7870*/  ISETP.GT.AND P0, PT, R161, 0x30, PT ;  /* 0x00000030a100780c */ /* 0x000fc60003f04270 */
[----:B------:R-:W-:Y:S02]  /*7880*/  UIADD3 UR6, UR6, 0x29840, URZ ;  /* 0x0002984006067890 */ /* 0x000fe4000fffe03f */
[----:B------:R-:W2:Y:S01]  /*7890*/  MUFU.TANH R142, R142 ;  /* 0x0000008e008e7308 */ /* 0x000ea20000002400 */
[----:B0-----:R-:W-:Y:S01]  /*78a0*/  FSEL R140, R141, -INF , P2 ;  /* 0xff8000008d8c7808 */ /* 0x001fe20001000000 */
[----:B------:R-:W-:Y:S01]  /*78b0*/  UPRMT UR6, UR55, 0x654, UR6 ;  /* 0x0000065437067896 */ /* 0x000fe20008000006 */
[----:B------:R-:W-:Y:S01]  /*78c0*/  FMNMX.FTZ R141, R109, R156, !PT ;  /* 0x0000009c6d8d7209 */ /* 0x000fe20007810000 */
[----:B------:R-:W-:Y:S01]  /*78d0*/  FMUL.FTZ R156, R0, R113 ;  /* 0x00000071009c7220 */ /* 0x000fe20000410000 */
[----:B------:R-:W-:-:S03]  /*78e0*/  ISETP.GT.AND P2, PT, R161, 0x31, PT ;  /* 0x00000031a100780c */ /* 0x000fc60003f44270 */
[----:B------:R-:W0:Y:S01]  /*78f0*/  MUFU.TANH R145, R145 ;  /* 0x0000009100917308 */ /* 0x000e220000002400 */
[----:B-1----:R-:W-:Y:S02]  /*7900*/  FSEL R112, R143, -INF , P0 ;  /* 0xff8000008f707808 */ /* 0x002fe40000000000 */
[----:B------:R-:W-:Y:S01]  /*7910*/  FMNMX.FTZ R143, R140, R141, !PT ;  /* 0x0000008d8c8f7209 */ /* 0x000fe20007810000 */
[----:B------:R-:W-:Y:S01]  /*7920*/  SYNCS.ARRIVE.TRANS64.RED.A1T0 RZ, [UR6], RZ ;  /* 0x000000ffffff79a7 */ /* 0x000fe20008100406 */
[----:B------:R-:W-:-:S03]  /*7930*/  ISETP.GT.AND P0, PT, R161, 0x38, PT ;  /* 0x00000038a100780c */ /* 0x000fc60003f04270 */
[----:B------:R-:W1:Y:S01]  /*7940*/  MUFU.TANH R144, R144 ;  /* 0x0000009000907308 */ /* 0x000e620000002400 */
[----:B--2---:R-:W-:Y:S02]  /*7950*/  FSEL R141, R142, -INF , P2 ;  /* 0xff8000008e8d7808 */ /* 0x004fe40001000000 */
[----:B------:R-:W-:Y:S02]  /*7960*/  FMNMX.FTZ R142, R112, R143, !PT ;  /* 0x0000008f708e7209 */ /* 0x000fe40007810000 */
[----:B------:R-:W-:Y:S02]  /*7970*/  ISETP.GT.AND P2, PT, R161, 0x39, PT ;  /* 0x00000039a100780c */ /* 0x000fe40003f44270 */
[----:B------:R-:W-:Y:S01]  /*7980*/  FMNMX.FTZ R158, R141, R142, !PT ;  /* 0x0000008e8d9e7209 */ /* 0x000fe20007810000 */
[----:B------:R-:W2:Y:S01]  /*7990*/  MUFU.TANH R147, R147 ;  /* 0x0000009300937308 */ /* 0x000ea20000002400 */
[----:B0-----:R-:W-:Y:S02]  /*79a0*/  FSEL R113, R145, -INF , P0 ;  /* 0xff80000091717808 */ /* 0x001fe40000000000 */
[----:B------:R-:W-:-:S02]  /*79b0*/  ISETP.GT.AND P0, PT, R161, 0x40, PT ;  /* 0x00000040a100780c */ /* 0x000fc40003f04270 */
[----:B------:R-:W-:Y:S01]  /*79c0*/  FMNMX.FTZ R143, R113, R158, !PT ;  /* 0x0000009e718f7209 */ /* 0x000fe20007810000 */
[----:B------:R-:W-:Y:S02]  /*79d0*/  FMUL.FTZ R158, R0, R116 ;  /* 0x00000074009e7220 */ /* 0x000fe40000410000 */
        /* <DEDUP_REMOVED lines=13> */
[----:B-1----:R-:W-:Y:S01]  /*7ab0*/  FSEL R117, R149, -INF , P0 ;  /* 0xff80000095757808 */ /* 0x002fe20000000000 */
[----:B------:R-:W-:Y:S01]  /*7ac0*/  FMUL.FTZ R149, R0, R89 ;  /* 0x0000005900957220 */ /* 0x000fe20000410000 */
        /* <DEDUP_REMOVED lines=31> */
[----:B------:R4:W-:Y:S08]  /*7cc0*/  MUFU.TANH R160, R149 ;  /* 0x0000009500a07308 */ /* 0x0009f00000002400 */
[----:B------:R-:W5:Y:S01]  /*7cd0*/  MUFU.TANH R158, R158 ;  /* 0x0000009e009e7308 */ /* 0x000f620000002400 */
[----:B----4-:R-:W-:Y:S01]  /*7ce0*/  FMNMX.FTZ R149, R92, R151, !PT ;  /* 0x000000975c957209 */ /* 0x010fe20007810000 */
[----:B------:R-:W-:Y:S01]  /*7cf0*/  FMUL.FTZ R151, R0, R93 ;  /* 0x0000005d00977220 */ /* 0x000fe20000410000 */
[----:B0-----:R-:W-:-:S02]  /*7d00*/  FSEL R93, R153, -INF , P0 ;  /* 0xff800000995d7808 */ /* 0x001fc40000000000 */
[----:B------:R-:W-:Y:S02]  /*7d10*/  FMNMX.FTZ R152, R148, R149, !PT ;  /* 0x0000009594987209 */ /* 0x000fe40007810000 */
[C---:B------:R-:W-:Y:S01]  /*7d20*/  ISETP.GT.AND P0, PT, R161.reuse, 0x70, PT ;  /* 0x00000070a100780c */ /* 0x040fe20003f04270 */
[----:B------:R-:W0:Y:S01]  /*7d30*/  MUFU.TANH R159, R159 ;  /* 0x0000009f009f7308 */ /* 0x000e220000002400 */
[----:B-1----:R-:W-:Y:S02]  /*7d40*/  FSEL R149, R154, -INF , P2 ;  /* 0xff8000009a957808 */ /* 0x002fe40001000000 */
[----:B------:R-:W-:-:S05]  /*7d50*/  ISETP.GT.AND P2, PT, R161, 0x71, PT ;  /* 0x00000071a100780c */ /* 0x000fca0003f44270 */
[----:B------:R1:W-:Y:S08]  /*7d60*/  MUFU.TANH R162, R150 ;  /* 0x0000009600a27308 */ /* 0x0003f00000002400 */
[----:B------:R-:W4:Y:S01]  /*7d70*/  MUFU.TANH R88, R88 ;  /* 0x0000005800587308 */ /* 0x000f220000002400 */
[----:B-1----:R-:W-:Y:S01]  /*7d80*/  FMNMX.FTZ R150, R93, R152, !PT ;  /* 0x000000985d967209 */ /* 0x002fe20007810000 */
[----:B------:R-:W-:Y:S01]  /*7d90*/  FMUL.FTZ R152, R0, R96 ;  /* 0x0000006000987220 */ /* 0x000fe20000410000 */
[----:B--2---:R-:W-:-:S02]  /*7da0*/  FSEL R96, R155, -INF , P0 ;  /* 0xff8000009b607808 */ /* 0x004fc40000000000 */
[----:B------:R-:W-:Y:S02]  /*7db0*/  FMNMX.FTZ R153, R149, R150, !PT ;  /* 0x0000009695997209 */ /* 0x000fe40007810000 */
[C---:B------:R-:W-:Y:S01]  /*7dc0*/  ISETP.GT.AND P0, PT, R161.reuse, 0x78, PT ;  /* 0x00000078a100780c */ /* 0x040fe20003f04270 */
[----:B------:R1:W2:Y:S01]  /*7dd0*/  MUFU.TANH R163, R151 ;  /* 0x0000009700a37308 */ /* 0x0002a20000002400 */
[----:B---3--:R-:W-:Y:S02]  /*7de0*/  FSEL R150, R156, -INF , P2 ;  /* 0xff8000009c967808 */ /* 0x008fe40001000000 */
[----:B------:R-:W-:-:S05]  /*7df0*/  ISETP.GT.AND P2, PT, R161, 0x79, PT ;  /* 0x00000079a100780c */ /* 0x000fca0003f44270 */
[----:B------:R3:W2:Y:S01]  /*7e00*/  MUFU.TANH R164, R152 ;  /* 0x0000009800a47308 */ /* 0x0006a20000002400 */
[----:B-1----:R-:W-:Y:S01]  /*7e10*/  FMNMX.FTZ R151, R96, R153, !PT ;  /* 0x0000009960977209 */ /* 0x002fe20007810000 */
[----:B------:R-:W-:Y:S01]  /*7e20*/  FMUL.FTZ R153, R0, R97 ;  /* 0x0000006100997220 */ /* 0x000fe20000410000 */
[----:B-----5:R-:W-:Y:S02]  /*7e30*/  FSEL R97, R158, -INF , P0 ;  /* 0xff8000009e617808 */ /* 0x020fe40000000000 */
[----:B------:R-:W-:Y:S02]  /*7e40*/  FMNMX.FTZ R154, R150, R151, !PT ;  /* 0x00000097969a7209 */ /* 0x000fe40007810000 */
[----:B------:R-:W-:Y:S01]  /*7e50*/  ISETP.GT.AND P0, PT, R161, 0x80, PT ;  /* 0x00000080a100780c */ /* 0x000fe20003f04270 */
[----:B------:R-:W1:Y:S01]  /*7e60*/  MUFU.TANH R158, R153 ;  /* 0x00000099009e7308 */ /* 0x000e620000002400 */
[----:B0-----:R-:W-:Y:S02]  /*7e70*/  FSEL R151, R159, -INF , P2 ;  /* 0xff8000009f977808 */ /* 0x001fe40001000000 */
[----:B---3--:R-:W-:Y:S01]  /*7e80*/  FMNMX.FTZ R152, R97, R154, !PT ;  /* 0x0000009a61987209 */ /* 0x008fe20007810000 */
[----:B------:R-:W-:Y:S01]  /*7e90*/  FMUL.FTZ R154, R0, R100 ;  /* 0x00000064009a7220 */ /* 0x000fe20000410000 */
[----:B------:R-:W-:-:S02]  /*7ea0*/  ISETP.GT.AND P2, PT, R161, 0x81, PT ;  /* 0x00000081a100780c */ /* 0x000fc40003f44270 */
[----:B----4-:R-:W-:Y:S01]  /*7eb0*/  FSEL R100, R88, -INF , P0 ;  /* 0xff80000058647808 */ /* 0x010fe20000000000 */
[----:B------:R-:W-:Y:S01]  /*7ec0*/  FMUL.FTZ R88, R0, R101 ;  /* 0x0000006500587220 */ /* 0x000fe20000410000 */
[----:B------:R-:W-:Y:S01]  /*7ed0*/  FMNMX.FTZ R155, R151, R152, !PT ;  /* 0x00000098979b7209 */ /* 0x000fe20007810000 */
[----:B------:R0:W3:Y:S01]  /*7ee0*/  MUFU.TANH R165, R154 ;  /* 0x0000009a00a57308 */ /* 0x0000e20000002400 */
[C---:B------:R-:W-:Y:S02]  /*7ef0*/  ISETP.GT.AND P0, PT, R161.reuse, 0x88, PT ;  /* 0x00000088a100780c */ /* 0x040fe40003f04270 */
[----:B------:R-:W-:Y:S02]  /*7f00*/  FSEL R152, R160, -INF , P2 ;  /* 0xff800000a0987808 */ /* 0x000fe40001000000 */
[----:B------:R-:W-:Y:S02]  /*7f10*/  FMNMX.FTZ R155, R100, R155, !PT ;  /* 0x0000009b649b7209 */ /* 0x000fe40007810000 */
[----:B------:R-:W-:Y:S01]  /*7f20*/  ISETP.GT.AND P2, PT, R161, 0x89, PT ;  /* 0x00000089a100780c */ /* 0x000fe20003f44270 */
[----:B------:R-:W4:Y:S01]  /*7f30*/  MUFU.TANH R88, R88 ;  /* 0x0000005800587308 */ /* 0x000f220000002400 */
[----:B------:R-:W-:Y:S01]  /*7f40*/  FSEL R101, R162, -INF , P0 ;  /* 0xff800000a2657808 */ /* 0x000fe20000000000 */
[----:B0-----:R-:W-:Y:S01]  /*7f50*/  FMUL.FTZ R154, R0, R110 ;  /* 0x0000006e009a7220 */ /* 0x001fe20000410000 */
[----:B------:R-:W-:-:S02]  /*7f60*/  FMNMX.FTZ R156, R152, R155, !PT ;  /* 0x0000009b989c7209 */ /* 0x000fc40007810000 */
[----:B------:R-:W-:Y:S02]  /*7f70*/  ISETP.GT.AND P0, PT, R161, 0x90, PT ;  /* 0x00000090a100780c */ /* 0x000fe40003f04270 */
[----:B--2---:R-:W-:Y:S01]  /*7f80*/  FSEL R153, R163, -INF , P2 ;  /* 0xff800000a3997808 */ /* 0x004fe20001000000 */
[----:B------:R-:W0:Y:S01]  /*7f90*/  MUFU.TANH R6, R6 ;  /* 0x0000000600067308 */ /* 0x000e220000002400 */
[----:B------:R-:W-:Y:S02]  /*7fa0*/  FMNMX.FTZ R156, R101, R156, !PT ;  /* 0x0000009c659c7209 */ /* 0x000fe40007810000 */
[----:B------:R-:W-:Y:S02]  /*7fb0*/  ISETP.GT.AND P2, PT, R161, 0x91, PT ;  /* 0x00000091a100780c */ /* 0x000fe40003f44270 */
[----:B------:R-:W-:Y:S02]  /*7fc0*/  FSEL R155, R164, -INF , P0 ;  /* 0xff800000a49b7808 */ /* 0x000fe40000000000 */
[----:B------:R-:W-:Y:S01]  /*7fd0*/  FMNMX.FTZ R156, R153, R156, !PT ;  /* 0x0000009c999c7209 */ /* 0x000fe20007810000 */
[----:B------:R-:W2:Y:S01]  /*7fe0*/  MUFU.TANH R7, R7 ;  /* 0x0000000700077308 */ /* 0x000ea20000002400 */
[----:B------:R-:W-:-:S02]  /*7ff0*/  ISETP.GT.AND P0, PT, R161, 0x98, PT ;  /* 0x00000098a100780c */ /* 0x000fc40003f04270 */
[----:B-1----:R-:W-:Y:S01]  /*8000*/  FSEL R110, R158, -INF , P2 ;  /* 0xff8000009e6e7808 */ /* 0x002fe20001000000 */
[----:B------:R-:W-:Y:S01]  /*8010*/  FMUL.FTZ R158, R0, R111 ;  /* 0x0000006f009e7220 */ /* 0x000fe20000410000 */
[----:B------:R-:W-:Y:S02]  /*8020*/  FMNMX.FTZ R159, R155, R156, !PT ;  /* 0x0000009c9b9f7209 */ /* 0x000fe40007810000 */
[----:B------:R-:W-:Y:S01]  /*8030*/  ISETP.GT.AND P2, PT, R161, 0x99, PT ;  /* 0x00000099a100780c */ /* 0x000fe20003f44270 */
[----:B------:R-:W-:Y:S01]  /*8040*/  IMAD.U32 R161, RZ, RZ, UR59 ;  /* 0x0000003bffa17e24 */ /* 0x000fe2000f8e00ff */
[----:B---3--:R-:W-:Y:S01]  /*8050*/  FSEL R156, R165, -INF , P0 ;  /* 0xff800000a59c7808 */ /* 0x008fe20000000000 */
[----:B------:R-:W1:Y:S01]  /*8060*/  MUFU.TANH R8, R8 ;  /* 0x0000000800087308 */ /* 0x000e620000002400 */
[----:B------:R-:W-:Y:S02]  /*8070*/  FMNMX.FTZ R159, R110, R159, !PT ;  /* 0x0000009f6e9f7209 */ /* 0x000fe40007810000 */
[----:B----4-:R-:W-:-:S02]  /*8080*/  FSEL R111, R88, -INF , P2 ;  /* 0xff800000586f7808 */ /* 0x010fc40001000000 */
[----:B------:R-:W-:-:S03]  /*8090*/  FMNMX.FTZ R88, R156, R159, !PT ;  /* 0x0000009f9c587209 */ /* 0x000fc60007810000 */
[----:B------:R-:W3:Y:S01]  /*80a0*/  MUFU.TANH R9, R9 ;  /* 0x0000000900097308 */ /* 0x000ee20000002400 */
[----:B------:R-:W-:-:S05]  /*80b0*/  FMNMX.FTZ R88, R111, R88, !PT ;  /* 0x000000586f587209 */ /* 0x000fca0007810000 */
[----:B------:R-:W4:Y:S02]  /*80c0*/  SHFL.BFLY PT, R159, R88, 0x2, 0x1f ;  /* 0x0c401f00589f7f89 */ /* 0x000f2400000e0000 */
[----:B------:R-:W5:Y:S08]  /*80d0*/  MUFU.TANH R10, R10 ;  /* 0x0000000a000a7308 */ /* 0x000f700000002400 */
[----:B------:R-:W5:Y:S08]  /*80e0*/  MUFU.TANH R11, R11 ;  /* 0x0000000b000b7308 */ /* 0x000f700000002400 */
[----:B------:R-:W5:Y:S01]  /*80f0*/  MUFU.TANH R12, R12 ;  /* 0x0000000c000c7308 */ /* 0x000f620000002400 */
[----:B----4-:R-:W-:-:S07]  /*8100*/  FMNMX.FTZ R159, R88, R159, !PT ;  /* 0x0000009f589f7209 */ /* 0x010fce0007810000 */
[----:B------:R-:W4:Y:S01]  /*8110*/  MUFU.TANH R13, R13 ;  /* 0x0000000d000d7308 */ /* 0x000f220000002400 */
[----:B------:R-:W0:Y:S07]  /*8120*/  SHFL.BFLY PT, R88, R159, 0x1, 0x1f ;  /* 0x0c201f009f587f89 */ /* 0x000e2e00000e0000 */
[----:B------:R-:W4:Y:S08]  /*8130*/  MUFU.TANH R14, R14 ;  /* 0x0000000e000e7308 */ /* 0x000f300000002400 */
[----:B------:R-:W4:Y:S08]  /*8140*/  MUFU.TANH R15, R15 ;  /* 0x0000000f000f7308 */ /* 0x000f300000002400 */
[----:B------:R-:W4:Y:S01]  /*8150*/  MUFU.TANH R20, R20 ;  /* 0x0000001400147308 */ /* 0x000f220000002400 */
[----:B0-----:R-:W-:Y:S01]  /*8160*/  FMNMX.FTZ R88, R159, R88, !PT ;  /* 0x000000589f587209 */ /* 0x001fe20007810000 */
[----:B------:R-:W-:-:S03]  /*8170*/  FMUL.FTZ R159, R0, R102 ;  /* 0x00000066009f7220 */ /* 0x000fc60000410000 */
[C---:B------:R-:W-:Y:S01]  /*8180*/  FSETP.NEU.FTZ.AND P0, PT, R88.reuse, -INF , PT ;  /* 0xff8000005800780b */ /* 0x040fe20003f1d000 */
[----:B------:R-:W-:-:S02]  /*8190*/  FFMA.FTZ R102, R88, R161, -8 ;  /* 0xc100000058667423 */ /* 0x000fc400000100a1 */
[----:B------:R-:W0:Y:S01]  /*81a0*/  MUFU.TANH R21, R21 ;  /* 0x0000001500157308 */ /* 0x000e220000002400 */
[----:B------:R-:W2:Y:S02]  /*81b0*/  SHFL.IDX PT, R161, R124, 0x1, 0x1c1f ;  /* 0x003c1f007ca17f89 */ /* 0x000ea400000e0000 */
[----:B------:R-:W-:-:S05]  /*81c0*/  FSEL R102, R102, RZ, P0 ;  /* 0x000000ff66667208 */ /* 0x000fca0000000000 */
[----:B------:R-:W0:Y:S01]  /*81d0*/  MUFU.TANH R136, R136 ;  /* 0x0000008800887308 */ /* 0x000e220000002400 */
[----:B------:R-:W-:-:S01]  /*81e0*/  FFMA.FTZ R160, R131, UR59, -R102 ;  /* 0x0000003b83a07c23 */ /* 0x000fc20008010866 */
[--C-:B------:R-:W-:Y:S01]  /*81f0*/  FFMA.FTZ R131, R104, UR59, -R102.reuse ;  /* 0x0000003b68837c23 */ /* 0x100fe20008010866 */
[----:B------:R-:W-:-:S01]  /*8200*/  FFMA.FTZ R104, R105, UR59, -R102 ;  /* 0x0000003b69687c23 */ /* 0x000fc20008010866 */
[--C-:B------:R-:W-:Y:S01]  /*8210*/  FFMA.FTZ R105, R130, UR59, -R102.reuse ;  /* 0x0000003b82697c23 */ /* 0x100fe20008010866 */
[----:B------:R-:W-:-:S01]  /*8220*/  FFMA.FTZ R130, R107, UR59, -R102 ;  /* 0x0000003b6b827c23 */ /* 0x000fc20008010866 */
[--C-:B------:R-:W-:Y:S01]  /*8230*/  FFMA.FTZ R162, R145, UR59, -R102.reuse ;  /* 0x0000003b91a27c23 */ /* 0x100fe20008010866 */
[----:B------:R-:W-:-:S01]  /*8240*/  FFMA.FTZ R144, R144, UR59, -R102 ;  /* 0x0000003b90907c23 */ /* 0x000fc20008010866 */
        /* <DEDUP_REMOVED lines=9> */
[----:B--2---:R-:W-:-:S02]  /*82e0*/  IMAD.IADD R128, R128, 0x1, R161 ;  /* 0x0000000180807824 */ /* 0x004fc400078e02a1 */
[--C-:B------:R-:W-:Y:S01]  /*82f0*/  FFMA.FTZ R113, R113, UR59, -R102.reuse ;  /* 0x0000003b71717c23 */ /* 0x100fe20008010866 */
[----:B------:R-:W-:-:S01]  /*8300*/  FFMA.FTZ R116, R116, UR59, -R102 ;  /* 0x0000003b74747c23 */ /* 0x000fc20008010866 */
[--C-:B------:R-:W-:Y:S01]  /*8310*/  FFMA.FTZ R143, R143, UR59, -R102.reuse ;  /* 0x0000003b8f8f7c23 */ /* 0x100fe20008010866 */
[----:B------:R-:W-:-:S01]  /*8320*/  FFMA.FTZ R117, R117, UR59, -R102 ;  /* 0x0000003b75757c23 */ /* 0x000fc20008010866 */
[----:B------:R-:W-:Y:S01]  /*8330*/  ISETP.GT.AND P2, PT, R128, RZ, PT ;  /* 0x000000ff8000720c */ /* 0x000fe20003f44270 */
[----:B------:R-:W-:-:S01]  /*8340*/  FFMA.FTZ R147, R147, UR59, -R102 ;  /* 0x0000003b93937c23 */ /* 0x000fc20008010866 */
[----:B------:R-:W-:Y:S01]  /*8350*/  ISETP.GT.AND P3, PT, R128, 0x1, PT ;  /* 0x000000018000780c */ /* 0x000fe20003f64270 */
[----:B------:R-:W2:Y:S01]  /*8360*/  MUFU.TANH R139, R139 ;  /* 0x0000008b008b7308 */ /* 0x000ea20000002400 */
[----:B------:R-:W-:Y:S01]  /*8370*/  FSEL R6, R6, -INF , P2 ;  /* 0xff80000006067808 */ /* 0x000fe20001000000 */
[--C-:B------:R-:W-:Y:S01]  /*8380*/  FFMA.FTZ R92, R92, UR59, -R102.reuse ;  /* 0x0000003b5c5c7c23 */ /* 0x100fe20008010866 */
[----:B------:R-:W-:Y:S01]  /*8390*/  ISETP.GT.AND P2, PT, R128, 0x8, PT ;  /* 0x000000088000780c */ /* 0x000fe20003f44270 */
[--C-:B------:R-:W-:Y:S01]  /*83a0*/  FFMA.FTZ R93, R93, UR59, -R102.reuse ;  /* 0x0000003b5d5d7c23 */ /* 0x100fe20008010866 */
[----:B------:R-:W-:Y:S01]  /*83b0*/  FSEL R7, R7, -INF , P3 ;  /* 0xff80000007077808 */ /* 0x000fe20001800000 */
[--C-:B------:R-:W-:Y:S01]  /*83c0*/  FFMA.FTZ R96, R96, UR59, -R102.reuse ;  /* 0x0000003b60607c23 */ /* 0x100fe20008010866 */
[----:B------:R-:W-:Y:S01]  /*83d0*/  FMNMX.FTZ R124, R6, R5, !PT ;  /* 0x00000005067c7209 */ /* 0x000fe20007810000 */
[----:B------:R-:W2:Y:S01]  /*83e0*/  MUFU.TANH R120, R120 ;  /* 0x0000007800787308 */ /* 0x000ea20000002400 */
[----:B------:R-:W-:Y:S01]  /*83f0*/  ISETP.GT.AND P3, PT, R128, 0x9, PT ;  /* 0x000000098000780c */ /* 0x000fe20003f64270 */
[--C-:B------:R-:W-:Y:S01]  /*8400*/  FFMA.FTZ R97, R97, UR59, -R102.reuse ;  /* 0x0000003b61617c23 */ /* 0x100fe20008010866 */
[----:B-1----:R-:W-:Y:S01]  /*8410*/  FSEL R107, R8, -INF , P2 ;  /* 0xff800000086b7808 */ /* 0x002fe20001000000 */
[--C-:B------:R-:W-:Y:S01]  /*8420*/  FFMA.FTZ R100, R100, UR59, -R102.reuse ;  /* 0x0000003b64647c23 */ /* 0x100fe20008010866 */
[----:B------:R-:W-:Y:S01]  /*8430*/  FMNMX.FTZ R124, R7, R124, !PT ;  /* 0x0000007c077c7209 */ /* 0x000fe20007810000 */
[--C-:B------:R-:W-:Y:S01]  /*8440*/  FFMA.FTZ R101, R101, UR59, -R102.reuse ;  /* 0x0000003b65657c23 */ /* 0x100fe20008010866 */
[C---:B------:R-:W-:Y:S01]  /*8450*/  ISETP.GT.AND P2, PT, R128.reuse, 0x10, PT ;  /* 0x000000108000780c */ /* 0x040fe20003f44270 */
[----:B------:R1:W-:Y:S01]  /*8460*/  MUFU.EX2 R8, R130 ;  /* 0x0000008200087308 */ /* 0x0003e20000000800 */
[----:B---3--:R-:W-:Y:S01]  /*8470*/  FSEL R9, R9, -INF , P3 ;  /* 0xff80000009097808 */ /* 0x008fe20001800000 */
[--C-:B------:R-:W-:Y:S01]  /*8480*/  FFMA.FTZ R155, R155, UR59, -R102.reuse ;  /* 0x0000003b9b9b7c23 */ /* 0x100fe20008010866 */
[----:B------:R-:W-:Y:S01]  /*8490*/  FMNMX.FTZ R124, R107, R124, !PT ;  /* 0x0000007c6b7c7209 */ /* 0x000fe20007810000 */
[----:B------:R-:W-:Y:S01]  /*84a0*/  FFMA.FTZ R111, R111, UR59, -R102 ;  /* 0x0000003b6f6f7c23 */ /* 0x000fe20008010866 */
[----:B------:R-:W-:-:S02]  /*84b0*/  ISETP.GT.AND P3, PT, R128, 0x11, PT ;  /* 0x000000118000780c */ /* 0x000fc40003f64270 */
[----:B-----5:R-:W-:Y:S01]  /*84c0*/  FSEL R10, R10, -INF , P2 ;  /* 0xff8000000a0a7808 */ /* 0x020fe20001000000 */
[----:B------:R-:W3:Y:S01]  /*84d0*/  MUFU.TANH R121, R121 ;  /* 0x0000007900797308 */ /* 0x000ee20000002400 */
[----:B------:R-:W-:Y:S01]  /*84e0*/  FMNMX.FTZ R161, R9, R124, !PT ;  /* 0x0000007c09a17209 */ /* 0x000fe20007810000 */
[----:B-1----:R-:W-:Y:S01]  /*84f0*/  FFMA.FTZ R130, R108, UR59, -R102 ;  /* 0x0000003b6c827c23 */ /* 0x002fe20008010866 */
[----:B------:R-:W-:Y:S02]  /*8500*/  ISETP.GT.AND P2, PT, R128, 0x18, PT ;  /* 0x000000188000780c */ /* 0x000fe40003f44270 */
[----:B------:R-:W-:Y:S02]  /*8510*/  FSEL R11, R11, -INF , P3 ;  /* 0xff8000000b0b7808 */ /* 0x000fe40001800000 */
[----:B------:R-:W-:Y:S01]  /*8520*/  FMNMX.FTZ R124, R10, R161, !PT ;  /* 0x000000a10a7c7209 */ /* 0x000fe20007810000 */
[----:B------:R-:W1:Y:S01]  /*8530*/  MUFU.TANH R122, R122 ;  /* 0x0000007a007a7308 */ /* 0x000e620000002400 */
[----:B------:R-:W-:-:S02]  /*8540*/  ISETP.GT.AND P3, PT, R128, 0x19, PT ;  /* 0x000000198000780c */ /* 0x000fc40003f64270 */
[----:B------:R-:W-:Y:S02]  /*8550*/  FSEL R108, R12, -INF , P2 ;  /* 0xff8000000c6c7808 */ /* 0x000fe40001000000 */
[----:B------:R-:W-:Y:S02]  /*8560*/  FMNMX.FTZ R161, R11, R124, !PT ;  /* 0x0000007c0ba17209 */ /* 0x000fe40007810000 */
[----:B------:R-:W-:Y:S01]  /*8570*/  ISETP.GT.AND P2, PT, R128, 0x20, PT ;  /* 0x000000208000780c */ /* 0x000fe20003f44270 */
[----:B------:R5:W-:Y:S01]  /*8580*/  MUFU.EX2 R12, R130 ;  /* 0x00000082000c7308 */ /* 0x000be20000000800 */
[----:B----4-:R-:W-:Y:S02]  /*8590*/  FSEL R13, R13, -INF , P3 ;  /* 0xff8000000d0d7808 */ /* 0x010fe40001800000 */
[----:B------:R-:W-:Y:S02]  /*85a0*/  FMNMX.FTZ R124, R108, R161, !PT ;  /* 0x000000a16c7c7209 */ /* 0x000fe40007810000 */
[----:B------:R-:W-:-:S02]  /*85b0*/  ISETP.GT.AND P3, PT, R128, 0x21, PT ;  /* 0x000000218000780c */ /* 0x000fc40003f64270 */
[----:B------:R-:W-:Y:S01]  /*85c0*/  FSEL R14, R14, -INF , P2 ;  /* 0xff8000000e0e7808 */ /* 0x000fe20001000000 */
[----:B------:R-:W4:Y:S01]  /*85d0*/  MUFU.TANH R123, R123 ;  /* 0x0000007b007b7308 */ /* 0x000f220000002400 */
[----:B------:R-:W-:Y:S01]  /*85e0*/  FMNMX.FTZ R161, R13, R124, !PT ;  /* 0x0000007c0da17209 */ /* 0x000fe20007810000 */
[--C-:B-----5:R-:W-:Y:S01]  /*85f0*/  FFMA.FTZ R130, R109, UR59, -R102.reuse ;  /* 0x0000003b6d827c23 */ /* 0x120fe20008010866 */
[----:B------:R-:W-:Y:S02]  /*8600*/  ISETP.GT.AND P2, PT, R128, 0x28, PT ;  /* 0x000000288000780c */ /* 0x000fe40003f44270 */
[----:B------:R-:W-:Y:S02]  /*8610*/  FSEL R15, R15, -INF , P3 ;  /* 0xff8000000f0f7808 */ /* 0x000fe40001800000 */
[----:B------:R-:W-:Y:S01]  /*8620*/  FMNMX.FTZ R124, R14, R161, !PT ;  /* 0x000000a10e7c7209 */ /* 0x000fe20007810000 */
[----:B------:R-:W5:Y:S01]  /*8630*/  MUFU.TANH R125, R125 ;  /* 0x0000007d007d7308 */ /* 0x000f620000002400 */
[----:B------:R-:W-:Y:S01]  /*8640*/  ISETP.GT.AND P3, PT, R128, 0x29, PT ;  /* 0x000000298000780c */ /* 0x000fe20003f64270 */
[----:B------:R-:W-:Y:S01]  /*8650*/  FFMA.FTZ R161, R140, UR59, -R102 ;  /* 0x0000003b8ca17c23 */ /* 0x000fe20008010866 */
[----:B------:R-:W-:-:S02]  /*8660*/  FSEL R109, R20, -INF , P2 ;  /* 0xff800000146d7808 */ /* 0x000fc40001000000 */
[----:B------:R-:W-:Y:S02]  /*8670*/  FMNMX.FTZ R124, R15, R124, !PT ;  /* 0x0000007c0f7c7209 */ /* 0x000fe40007810000 */
[C---:B------:R-:W-:Y:S01]  /*8680*/  ISETP.GT.AND P2, PT, R128.reuse, 0x30, PT ;  /* 0x000000308000780c */ /* 0x040fe20003f44270 */
[----:B------:R-:W5:Y:S01]  /*8690*/  MUFU.TANH R126, R126 ;  /* 0x0000007e007e7308 */ /* 0x000f620000002400 */
[----:B0-----:R-:W-:Y:S02]  /*86a0*/  FSEL R21, R21, -INF , P3 ;  /* 0xff80000015157808 */ /* 0x001fe40001800000 */
[----:B------:R-:W-:Y:S02]  /*86b0*/  FMNMX.FTZ R124, R109, R124, !PT ;  /* 0x0000007c6d7c7209 */ /* 0x000fe40007810000 */
[----:B------:R-:W-:Y:S02]  /*86c0*/  ISETP.GT.AND P3, PT, R128, 0x31, PT ;  /* 0x000000318000780c */ /* 0x000fe40003f64270 */
[----:B------:R-:W-:Y:S01]  /*86d0*/  FSEL R136, R136, -INF , P2 ;  /* 0xff80000088887808 */ /* 0x000fe20001000000 */
[----:B------:R-:W0:Y:S01]  /*86e0*/  MUFU.TANH R127, R127 ;  /* 0x0000007f007f7308 */ /* 0x000e220000002400 */
[----:B------:R-:W-:-:S02]  /*86f0*/  FMNMX.FTZ R163, R21, R124, !PT ;  /* 0x0000007c15a37209 */ /* 0x000fc40007810000 */
[----:B------:R-:W-:Y:S02]  /*8700*/  ISETP.GT.AND P2, PT, R128, 0x38, PT ;  /* 0x000000388000780c */ /* 0x000fe40003f44270 */
[----:B------:R-:W-:Y:S02]  /*8710*/  FSEL R137, R137, -INF , P3 ;  /* 0xff80000089897808 */ /* 0x000fe40001800000 */
[----:B------:R-:W-:Y:S01]  /*8720*/  FMNMX.FTZ R124, R136, R163, !PT ;  /* 0x000000a3887c7209 */ /* 0x000fe20007810000 */
[----:B------:R-:W0:Y:S01]  /*8730*/  MUFU.TANH R129, R129 ;  /* 0x0000008100817308 */ /* 0x000e220000002400 */
[----:B------:R-:W-:Y:S02]  /*8740*/  ISETP.GT.AND P3, PT, R128, 0x39, PT ;  /* 0x000000398000780c */ /* 0x000fe40003f64270 */
[----:B------:R-:W-:Y:S02]  /*8750*/  FSEL R138, R138, -INF , P2 ;  /* 0xff8000008a8a7808 */ /* 0x000fe40001000000 */
[----:B------:R-:W-:-:S02]  /*8760*/  FMNMX.FTZ R163, R137, R124, !PT ;  /* 0x0000007c89a37209 */ /* 0x000fc40007810000 */
[----:B------:R-:W-:Y:S01]  /*8770*/  ISETP.GT.AND P2, PT, R128, 0x40, PT ;  /* 0x000000408000780c */ /* 0x000fe20003f44270 */
[----:B------:R5:W-:Y:S01]  /*8780*/  MUFU.EX2 R20, R130 ;  /* 0x0000008200147308 */ /* 0x000be20000000800 */
[----:B--2---:R-:W-:Y:S02]  /*8790*/  FSEL R139, R139, -INF , P3 ;  /* 0xff8000008b8b7808 */ /* 0x004fe40001800000 */
[----:B------:R-:W-:Y:S02]  /*87a0*/  FMNMX.FTZ R124, R138, R163, !PT ;  /* 0x000000a38a7c7209 */ /* 0x000fe40007810000 */
[----:B------:R-:W-:Y:S02]  /*87b0*/  ISETP.GT.AND P3, PT, R128, 0x41, PT ;  /* 0x000000418000780c */ /* 0x000fe40003f64270 */
[----:B------:R-:W-:Y:S01]  /*87c0*/  FSEL R120, R120, -INF , P2 ;  /* 0xff80000078787808 */ /* 0x000fe20001000000 */
[----:B------:R-:W2:Y:S01]  /*87d0*/  MUFU.TANH R132, R132 ;  /* 0x0000008400847308 */ /* 0x000ea20000002400 */
[----:B------:R-:W-:-:S02]  /*87e0*/  FMNMX.FTZ R163, R139, R124, !PT ;  /* 0x0000007c8ba37209 */ /* 0x000fc40007810000 */
[----:B------:R-:W-:Y:S02]  /*87f0*/  ISETP.GT.AND P2, PT, R128, 0x48, PT ;  /* 0x000000488000780c */ /* 0x000fe40003f44270 */
[----:B---3--:R-:W-:Y:S02]  /*8800*/  FSEL R121, R121, -INF , P3 ;  /* 0xff80000079797808 */ /* 0x008fe40001800000 */
[----:B------:R-:W-:Y:S01]  /*8810*/  FMNMX.FTZ R124, R120, R163, !PT ;  /* 0x000000a3787c7209 */ /* 0x000fe20007810000 */
[----:B------:R-:W3:Y:S01]  /*8820*/  MUFU.TANH R134, R134 ;  /* 0x0000008600867308 */ /* 0x000ee20000002400 */
[----:B------:R-:W-:Y:S02]  /*8830*/  ISETP.GT.AND P3, PT, R128, 0x49, PT ;  /* 0x000000498000780c */ /* 0x000fe40003f64270 */
[----:B-1----:R-:W-:Y:S02]  /*8840*/  FSEL R122, R122, -INF , P2 ;  /* 0xff8000007a7a7808 */ /* 0x002fe40001000000 */
[----:B------:R-:W-:Y:S01]  /*8850*/  FMNMX.FTZ R163, R121, R124, !PT ;  /* 0x0000007c79a37209 */ /* 0x000fe20007810000 */
[----:B------:R-:W-:Y:S01]  /*8860*/  FFMA.FTZ R124, R142, UR59, -R102 ;  /* 0x0000003b8e7c7c23 */ /* 0x000fe20008010866 */
[----:B------:R-:W-:Y:S01]  /*8870*/  ISETP.GT.AND P2, PT, R128, 0x50, PT ;  /* 0x000000508000780c */ /* 0x000fe20003f44270 */
[----:B------:R-:W1:Y:S01]  /*8880*/  MUFU.TANH R154, R154 ;  /* 0x0000009a009a7308 */ /* 0x000e620000002400 */
[----:B----4-:R-:W-:-:S02]  /*8890*/  FSEL R123, R123, -INF , P3 ;  /* 0xff8000007b7b7808 */ /* 0x010fc40001800000 */
[----:B-----5:R-:W-:Y:S02]  /*88a0*/  FMNMX.FTZ R130, R122, R163, !PT ;  /* 0x000000a37a827209 */ /* 0x020fe40007810000 */
[C---:B------:R-:W-:Y:S02]  /*88b0*/  ISETP.GT.AND P3, PT, R128.reuse, 0x51, PT ;  /* 0x000000518000780c */ /* 0x040fe40003f64270 */
[----:B------:R-:W-:Y:S01]  /*88c0*/  FSEL R125, R125, -INF , P2 ;  /* 0xff8000007d7d7808 */ /* 0x000fe20001000000 */
[----:B------:R-:W4:Y:S01]  /*88d0*/  MUFU.TANH R158, R158 ;  /* 0x0000009e009e7308 */ /* 0x000f220000002400 */
[----:B------:R-:W-:Y:S02]  /*88e0*/  FMNMX.FTZ R130, R123, R130, !PT ;  /* 0x000000827b827209 */ /* 0x000fe40007810000 */
[----:B------:R-:W-:Y:S02]  /*88f0*/  ISETP.GT.AND P2, PT, R128, 0x58, PT ;  /* 0x000000588000780c */ /* 0x000fe40003f44270 */
[----:B------:R-:W-:-:S02]  /*8900*/  FSEL R126, R126, -INF , P3 ;  /* 0xff8000007e7e7808 */ /* 0x000fc40001800000 */
[----:B------:R-:W-:Y:S01]  /*8910*/  FMNMX.FTZ R163, R125, R130, !PT ;  /* 0x000000827da37209 */ /* 0x000fe20007810000 */
[----:B------:R-:W5:Y:S01]  /*8920*/  MUFU.TANH R114, R114 ;  /* 0x0000007200727308 */ /* 0x000f620000002400 */
[----:B------:R-:W-:Y:S02]  /*8930*/  ISETP.GT.AND P3, PT, R128, 0x59, PT ;  /* 0x000000598000780c */ /* 0x000fe40003f64270 */
[----:B0-----:R-:W-:Y:S02]  /*8940*/  FSEL R127, R127, -INF , P2 ;  /* 0xff8000007f7f7808 */ /* 0x001fe40001000000 */
[----:B------:R-:W-:Y:S02]  /*8950*/  FMNMX.FTZ R130, R126, R163, !PT ;  /* 0x000000a37e827209 */ /* 0x000fe40007810000 */
[----:B------:R-:W-:Y:S01]  /*8960*/  ISETP.GT.AND P2, PT, R128, 0x60, PT ;  /* 0x000000608000780c */ /* 0x000fe20003f44270 */
[----:B------:R-:W0:Y:S01]  /*8970*/  MUFU.TANH R115, R115 ;  /* 0x0000007300737308 */ /* 0x000e220000002400 */
[----:B------:R-:W-:-:S02]  /*8980*/  FSEL R129, R129, -INF , P3 ;  /* 0xff80000081817808 */ /* 0x000fc40001800000 */
[----:B------:R-:W-:Y:S02]  /*8990*/  FMNMX.FTZ R130, R127, R130, !PT ;  /* 0x000000827f827209 */ /* 0x000fe40007810000 */
[----:B------:R-:W-:Y:S02]  /*89a0*/  ISETP.GT.AND P3, PT, R128, 0x61, PT ;  /* 0x000000618000780c */ /* 0x000fe40003f64270 */
[----:B--2---:R-:W-:Y:S01]  /*89b0*/  FSEL R132, R132, -INF , P2 ;  /* 0xff80000084847808 */ /* 0x004fe20001000000 */
[----:B------:R-:W2:Y:S01]  /*89c0*/  MUFU.TANH R118, R118 ;  /* 0x0000007600767308 */ /* 0x000ea20000002400 */
[----:B------:R-:W-:Y:S02]  /*89d0*/  FMNMX.FTZ R163, R129, R130, !PT ;  /* 0x0000008281a37209 */ /* 0x000fe40007810000 */
[----:B------:R-:W-:Y:S02]  /*89e0*/  ISETP.GT.AND P2, PT, R128, 0x68, PT ;  /* 0x000000688000780c */ /* 0x000fe40003f44270 */
[----:B---3--:R-:W-:-:S02]  /*89f0*/  FSEL R134, R134, -INF , P3 ;  /* 0xff80000086867808 */ /* 0x008fc40001800000 */
[----:B------:R-:W-:Y:S01]  /*8a00*/  FMNMX.FTZ R163, R132, R163, !PT ;  /* 0x000000a384a37209 */ /* 0x000fe20007810000 */
[----:B------:R-:W3:Y:S01]  /*8a10*/  MUFU.TANH R119, R119 ;  /* 0x0000007700777308 */ /* 0x000ee20000002400 */
        /* <DEDUP_REMOVED lines=8> */
[----:B-----5:R-:W-:Y:S01]  /*8aa0*/  FSEL R130, R114, -INF , P2 ;  /* 0xff80000072827808 */ /* 0x020fe20001000000 */
[----:B------:R-:W4:Y:S01]  /*8ab0*/  MUFU.TANH R91, R91 ;  /* 0x0000005b005b7308 */ /* 0x000f220000002400 */
[----:B------:R-:W-:Y:S02]  /*8ac0*/  FMNMX.FTZ R163, R158, R163, !PT ;  /* 0x000000a39ea37209 */ /* 0x000fe40007810000 */
[----:B------:R-:W-:Y:S02]  /*8ad0*/  ISETP.GT.AND P2, PT, R128, 0x78, PT ;  /* 0x000000788000780c */ /* 0x000fe40003f44270 */
[----:B0-----:R-:W-:-:S02]  /*8ae0*/  FSEL R115, R115, -INF , P3 ;  /* 0xff80000073737808 */ /* 0x001fc40001800000 */
[----:B------:R-:W-:Y:S01]  /*8af0*/  FMNMX.FTZ R142, R130, R163, !PT ;  /* 0x000000a3828e7209 */ /* 0x000fe20007810000 */
[----:B------:R-:W0:Y:S01]  /*8b00*/  MUFU.TANH R94, R94 ;  /* 0x0000005e005e7308 */ /* 0x000e220000002400 */
[----:B------:R-:W-:Y:S02]  /*8b10*/  ISETP.GT.AND P3, PT, R128, 0x79, PT ;  /* 0x000000798000780c */ /* 0x000fe40003f64270 */
[----:B--2---:R-:W-:Y:S02]  /*8b20*/  FSEL R140, R118, -INF , P2 ;  /* 0xff800000768c7808 */ /* 0x004fe40001000000 */
[----:B------:R-:W-:Y:S02]  /*8b30*/  FMNMX.FTZ R145, R115, R142, !PT ;  /* 0x0000008e73917209 */ /* 0x000fe40007810000 */
[----:B------:R-:W-:Y:S01]  /*8b40*/  ISETP.GT.AND P2, PT, R128, 0x80, PT ;  /* 0x000000808000780c */ /* 0x000fe20003f44270 */
[----:B------:R-:W2:Y:S01]  /*8b50*/  MUFU.TANH R95, R95 ;  /* 0x0000005f005f7308 */ /* 0x000ea20000002400 */
[----:B---3--:R-:W-:-:S02]  /*8b60*/  FSEL R119, R119, -INF , P3 ;  /* 0xff80000077777808 */ /* 0x008fc40001800000 */
[----:B------:R-:W-:Y:S02]  /*8b70*/  FMNMX.FTZ R142, R140, R145, !PT ;  /* 0x000000918c8e7209 */ /* 0x000fe40007810000 */
[----:B------:R-:W-:Y:S02]  /*8b80*/  ISETP.GT.AND P3, PT, R128, 0x81, PT ;  /* 0x000000818000780c */ /* 0x000fe40003f64270 */
[----:B-1----:R-:W-:Y:S01]  /*8b90*/  FSEL R90, R90, -INF , P2 ;  /* 0xff8000005a5a7808 */ /* 0x002fe20001000000 */
[----:B------:R-:W1:Y:S01]  /*8ba0*/  MUFU.TANH R98, R98 ;  /* 0x0000006200627308 */ /* 0x000e620000002400 */
[----:B------:R-:W-:Y:S02]  /*8bb0*/  FMNMX.FTZ R163, R119, R142, !PT ;  /* 0x0000008e77a37209 */ /* 0x000fe40007810000 */
[----:B------:R-:W-:Y:S02]  /*8bc0*/  ISETP.GT.AND P2, PT, R128, 0x88, PT ;  /* 0x000000888000780c */ /* 0x000fe40003f44270 */
[----:B----4-:R-:W-:-:S02]  /*8bd0*/  FSEL R91, R91, -INF , P3 ;  /* 0xff8000005b5b7808 */ /* 0x010fc40001800000 */
[----:B------:R-:W-:Y:S01]  /*8be0*/  ISETP.GT.AND P3, PT, R128, 0x89, PT ;  /* 0x000000898000780c */ /* 0x000fe20003f64270 */
[----:B------:R-:W3:Y:S01]  /*8bf0*/  MUFU.TANH R99, R99 ;  /* 0x0000006300637308 */ /* 0x000ee20000002400 */
[----:B0-----:R-:W-:Y:S02]  /*8c00*/  FSEL R142, R94, -INF , P2 ;  /* 0xff8000005e8e7808 */ /* 0x001fe40001000000 */
[C---:B------:R-:W-:Y:S02]  /*8c10*/  ISETP.GT.AND P2, PT, R128.reuse, 0x90, PT ;  /* 0x000000908000780c */ /* 0x040fe40003f44270 */
[----:B--2---:R-:W-:Y:S02]  /*8c20*/  FSEL R95, R95, -INF , P3 ;  /* 0xff8000005f5f7808 */ /* 0x004fe40001800000 */
[----:B------:R-:W-:Y:S01]  /*8c30*/  ISETP.GT.AND P3, PT, R128, 0x91, PT ;  /* 0x000000918000780c */ /* 0x000fe20003f64270 */
[----:B------:R0:W-:Y:S01]  /*8c40*/  MUFU.EX2 R114, R144 ;  /* 0x0000009000727308 */ /* 0x0001e20000000800 */
[----:B-1----:R-:W-:-:S02]  /*8c50*/  FSEL R98, R98, -INF , P2 ;  /* 0xff80000062627808 */ /* 0x002fc40001000000 */
[----:B------:R-:W-:-:S05]  /*8c60*/  ISETP.GT.AND P2, PT, R128, 0x98, PT ;  /* 0x000000988000780c */ /* 0x000fca0003f44270 */
[----:B------:R1:W-:Y:S01]  /*8c70*/  MUFU.EX2 R118, R162 ;  /* 0x000000a200767308 */ /* 0x0003e20000000800 */
[----:B0-----:R-:W-:Y:S01]  /*8c80*/  FMNMX.FTZ R144, R90, R163, !PT ;  /* 0x000000a35a907209 */ /* 0x001fe20007810000 */
[--C-:B------:R-:W-:Y:S01]  /*8c90*/  FFMA.FTZ R163, R148, UR59, -R102.reuse ;  /* 0x0000003b94a37c23 */ /* 0x100fe20008010866 */
[----:B---3--:R-:W-:Y:S01]  /*8ca0*/  FSEL R99, R99, -INF , P3 ;  /* 0xff80000063637808 */ /* 0x008fe20001800000 */
[--C-:B------:R-:W-:Y:S01]  /*8cb0*/  FFMA.FTZ R148, R151, UR59, -R102.reuse ;  /* 0x0000003b97947c23 */ /* 0x100fe20008010866 */
[----:B------:R-:W-:Y:S01]  /*8cc0*/  ISETP.GT.AND P3, PT, R128, 0x99, PT ;  /* 0x000000998000780c */ /* 0x000fe20003f64270 */
[--C-:B------:R-:W-:Y:S01]  /*8cd0*/  FFMA.FTZ R128, R149, UR59, -R102.reuse ;  /* 0x0000003b95807c23 */ /* 0x100fe20008010866 */
[----:B------:R-:W-:-:S01]  /*8ce0*/  FFMA.FTZ R149, R150, UR59, -R102 ;  /* 0x0000003b96957c23 */ /* 0x000fc20008010866 */
[----:B------:R-:W0:Y:S01]  /*8cf0*/  MUFU.TANH R159, R159 ;  /* 0x0000009f009f7308 */ /* 0x000e220000002400 */
[----:B-1----:R-:W-:-:S01]  /*8d00*/  FFMA.FTZ R162, R89, UR59, -R102 ;  /* 0x0000003b59a27c23 */ /* 0x002fc20008010866 */
[----:B------:R-:W-:Y:S01]  /*8d10*/  FMNMX.FTZ R89, R91, R144, !PT ;  /* 0x000000905b597209 */ /* 0x000fe20007810000 */
[----:B------:R-:W-:-:S03]  /*8d20*/  FFMA.FTZ R151, R152, UR59, -R102 ;  /* 0x0000003b98977c23 */ /* 0x000fc60008010866 */
[----:B------:R-:W-:Y:S02]  /*8d30*/  FMNMX.FTZ R144, R142, R89, !PT ;  /* 0x000000598e907209 */ /* 0x000fe40007810000 */
[----:B------:R-:W1:Y:S02]  /*8d40*/  MUFU.TANH R103, R103 ;  /* 0x0000006700677308 */ /* 0x000e640000002400 */
[----:B------:R-:W-:-:S04]  /*8d50*/  FMNMX.FTZ R89, R95, R144, !PT ;  /* 0x000000905f597209 */ /* 0x000fc80007810000 */
[----:B------:R-:W-:Y:S02]  /*8d60*/  FMNMX.FTZ R144, R98, R89, !PT ;  /* 0x0000005962907209 */ /* 0x000fe40007810000 */
[----:B------:R2:W-:Y:S01]  /*8d70*/  MUFU.EX2 R145, R146 ;  /* 0x0000009200917308 */ /* 0x0005e20000000800 */
[----:B0-----:R-:W-:Y:S02]  /*8d80*/  FSEL R159, R159, -INF , P2 ;  /* 0xff8000009f9f7808 */ /* 0x001fe40001000000 */
[----:B------:R-:W-:-:S04]  /*8d90*/  FMNMX.FTZ R144, R99, R144, !PT ;  /* 0x0000009063907209 */ /* 0x000fc80007810000 */
[----:B------:R-:W-:Y:S01]  /*8da0*/  FMNMX.FTZ R144, R159, R144, !PT ;  /* 0x000000909f907209 */ /* 0x000fe20007810000 */
[----:B------:R-:W-:Y:S01]  /*8db0*/  MUFU.EX2 R160, R160 ;  /* 0x000000a000a07308 */ /* 0x000fe20000000800 */
[----:B-1----:R-:W-:Y:S01]  /*8dc0*/  FSEL R103, R103, -INF , P3 ;  /* 0xff80000067677808 */ /* 0x002fe20001800000 */
[--C-:B--2---:R-:W-:Y:S01]  /*8dd0*/  FFMA.FTZ R146, R153, UR59, -R102.reuse ;  /* 0x0000003b99927c23 */ /* 0x104fe20008010866 */
[----:B------:R-:W-:-:S01]  /*8de0*/  FFMA.FTZ R153, R110, UR59, -R102 ;  /* 0x0000003b6e997c23 */ /* 0x000fc20008010866 */
[----:B------:R-:W-:Y:S01]  /*8df0*/  FFMA.FTZ R110, R156, UR59, -R102 ;  /* 0x0000003b9c6e7c23 */ /* 0x000fe20008010866 */
[----:B------:R-:W-:-:S03]  /*8e00*/  FMNMX.FTZ R144, R103, R144, !PT ;  /* 0x0000009067907209 */ /* 0x000fc60007810000 */
[----:B------:R-:W-:Y:S02]  /*8e10*/  MUFU.EX2 R131, R131 ;  /* 0x0000008300837308 */ /* 0x000fe40000000800 */
[----:B------:R-:W0:Y:S06]  /*8e20*/  SHFL.BFLY PT, R89, R144, 0x2, 0x1f ;  /* 0x0c401f0090597f89 */ /* 0x000e2c00000e0000 */
[----:B------:R-:W-:Y:S08]  /*8e30*/  MUFU.EX2 R104, R104 ;  /* 0x0000006800687308 */ /* 0x000ff00000000800 */
[----:B------:R-:W-:Y:S08]  /*8e40*/  MUFU.EX2 R105, R105 ;  /* 0x0000006900697308 */ /* 0x000ff00000000800 */
[----:B------:R-:W-:Y:S01]  /*8e50*/  MUFU.EX2 R106, R106 ;  /* 0x0000006a006a7308 */ /* 0x000fe20000000800 */
[----:B0-----:R-:W-:-:S05]  /*8e60*/  FMNMX.FTZ R150, R144, R89, !PT ;  /* 0x0000005990967209 */ /* 0x001fca0007810000 */
[----:B------:R-:W0:Y:S02]  /*8e70*/  SHFL.BFLY PT, R89, R150, 0x1, 0x1f ;  /* 0x0c201f0096597f89 */ /* 0x000e2400000e0000 */
[----:B------:R-:W-:Y:S08]  /*8e80*/  MUFU.EX2 R144, R148 ;  /* 0x0000009400907308 */ /* 0x000ff00000000800 */
[----:B------:R1:W-:Y:S08]  /*8e90*/  MUFU.EX2 R148, R155 ;  /* 0x0000009b00947308 */ /* 0x0003f00000000800 */
[----:B------:R-:W-:Y:S01]  /*8ea0*/  MUFU.EX2 R133, R133 ;  /* 0x0000008500857308 */ /* 0x000fe20000000800 */
[----:B0-----:R-:W-:Y:S01]  /*8eb0*/  FMNMX.FTZ R89, R150, R89, !PT ;  /* 0x0000005996597209 */ /* 0x001fe20007810000 */
[----:B------:R-:W-:-:S06]  /*8ec0*/  IMAD.U32 R150, RZ, RZ, UR59 ;  /* 0x0000003bff967e24 */ /* 0x000fcc000f8e00ff */
[----:B------:R-:W-:Y:S01]  /*8ed0*/  MUFU.EX2 R94, R162 ;  /* 0x000000a2005e7308 */ /* 0x000fe20000000800 */
[C---:B------:R-:W-:Y:S01]  /*8ee0*/  FSETP.NEU.FTZ.AND P2, PT, R89.reuse, -INF , PT ;  /* 0xff8000005900780b */ /* 0x040fe20003f5d000 */
[----:B------:R-:W-:-:S05]  /*8ef0*/  FFMA.FTZ R150, R89, R150, -8 ;  /* 0xc100000059967423 */ /* 0x000fca0000010096 */
[----:B------:R-:W-:Y:S01]  /*8f00*/  FSEL R102, R150, RZ, P2 ;  /* 0x000000ff96667208 */ /* 0x000fe20001000000 */
[----:B------:R-:W-:Y:S04]  /*8f10*/  MUFU.EX2 R157, R157 ;  /* 0x0000009d009d7308 */ /* 0x000fe80000000800 */
[----:B------:R-:W-:-:S01]  /*8f20*/  FFMA.FTZ R152, R21, UR59, -R102 ;  /* 0x0000003b15987c23 */ /* 0x000fc20008010866 */
[--C-:B------:R-:W-:Y:S01]  /*8f30*/  FFMA.FTZ R21, R136, UR59, -R102.reuse ;  /* 0x0000003b88157c23 */ /* 0x100fe20008010866 */
[----:B------:R-:W-:-:S01]  /*8f40*/  FFMA.FTZ R136, R137, UR59, -R102 ;  /* 0x0000003b89887c23 */ /* 0x000fc20008010866 */
[----:B------:R-:W-:Y:S01]  /*8f50*/  FSEL R137, R88, RZ, P0 ;  /* 0x000000ff58897208 */ /* 0x000fe20000000000 */
[----:B-1----:R-:W-:-:S01]  /*8f60*/  FFMA.FTZ R155, R6, UR59, -R102 ;  /* 0x0000003b069b7c23 */ /* 0x002fc20008010866 */
[--C-:B------:R-:W-:Y:S01]  /*8f70*/  FFMA.FTZ R6, R7, UR59, -R102.reuse ;  /* 0x0000003b07067c23 */ /* 0x100fe20008010866 */
[----:B------:R-:W-:-:S01]  /*8f80*/  FFMA.FTZ R7, R107, UR59, -R102 ;  /* 0x0000003b6b077c23 */ /* 0x000fc20008010866 */
[----:B------:R-:W-:Y:S01]  /*8f90*/  FFMA.FTZ R150, R9, UR59, -R102 ;  /* 0x0000003b09967c23 */ /* 0x000fe20008010866 */
[----:B------:R-:W-:-:S01]  /*8fa0*/  FADD.FTZ R137, -R137, R4 ;  /* 0x0000000489897221 */ /* 0x000fc20000010100 */
[--C-:B------:R-:W-:Y:S01]  /*8fb0*/  FFMA.FTZ R4, R122, UR59, -R102.reuse ;  /* 0x0000003b7a047c23 */ /* 0x100fe20008010866 */
[----:B------:R-:W-:Y:S01]  /*8fc0*/  FSEL R122, R89, RZ, P2 ;  /* 0x000000ff597a7208 */ /* 0x000fe20001000000 */
[----:B------:R-:W-:Y:S01]  /*8fd0*/  MUFU.EX2 R155, R155 ;  /* 0x0000009b009b7308 */ /* 0x000fe20000000800 */
[----:B------:R-:W-:Y:S01]  /*8fe0*/  FMUL.FTZ R137, R137, UR59 ;  /* 0x0000003b89897c20 */ /* 0x000fe20008410000 */
[--C-:B------:R-:W-:Y:S01]  /*8ff0*/  FFMA.FTZ R9, R10, UR59, -R102.reuse ;  /* 0x0000003b0a097c23 */ /* 0x100fe20008010866 */
[----:B------:R-:W-:-:S01]  /*9000*/  FFMA.FTZ R10, R11, UR59, -R102 ;  /* 0x0000003b0b0a7c23 */ /* 0x000fc20008010866 */
[----:B------:R-:W-:Y:S01]  /*9010*/  FADD.FTZ R122, -R122, R5 ;  /* 0x000000057a7a7221 */ /* 0x000fe20000010100 */
[----:B------:R-:W-:-:S01]  /*9020*/  FFMA.FTZ R11, R108, UR59, -R102 ;  /* 0x0000003b6c0b7c23 */ /* 0x000fc20008010866 */
[--C-:B------:R-:W-:Y:S01]  /*9030*/  FFMA.FTZ R108, R13, UR59, -R102.reuse ;  /* 0x0000003b0d6c7c23 */ /* 0x100fe20008010866 */
[----:B------:R-:W-:-:S01]  /*9040*/  FFMA.FTZ R13, R14, UR59, -R102 ;  /* 0x0000003b0e0d7c23 */ /* 0x000fc20008010866 */
[----:B------:R-:W-:Y:S01]  /*9050*/  FMUL.FTZ R122, R122, UR59 ;  /* 0x0000003b7a7a7c20 */ /* 0x000fe20008410000 */
        /* <DEDUP_REMOVED lines=17> */
[----:B0-----:R-:W-:-:S04]  /*9170*/  FFMA.FTZ R156, R5, R3, R160 ;  /* 0x00000003059c7223 */ /* 0x001fc800000100a0 */
[----:B------:R-:W-:Y:S01]  /*9180*/  FADD.FTZ R127, R131, R156 ;  /* 0x0000009c837f7221 */ /* 0x000fe20000010000 */
[----:B------:R-:W-:-:S02]  /*9190*/  FFMA.FTZ R156, R129, UR59, -R102 ;  /* 0x0000003b819c7c23 */ /* 0x000fc40008010866 */
[----:B------:R-:W0:Y:S01]  /*91a0*/  MUFU.EX2 R7, R7 ;  /* 0x0000000700077308 */ /* 0x000e220000000800 */
[----:B-1----:R-:W-:-:S01]  /*91b0*/  FFMA.FTZ R3, R122, R2, R155 ;  /* 0x000000027a037223 */ /* 0x002fc2000001009b */
[----:B------:R-:W-:Y:S01]  /*91c0*/  FADD.FTZ R162, R104, R127 ;  /* 0x0000007f68a27221 */ /* 0x000fe20000010000 */
[----:B------:R-:W-:-:S03]  /*91d0*/  FFMA.FTZ R127, R132, UR59, -R102 ;  /* 0x0000003b847f7c23 */ /* 0x000fc60008010866 */
[----:B------:R-:W-:Y:S02]  /*91e0*/  FADD.FTZ R129, R105, R162 ;  /* 0x000000a269817221 */ /* 0x000fe40000010000 */
[----:B------:R-:W1:Y:S01]  /*91f0*/  MUFU.EX2 R150, R150 ;  /* 0x0000009600967308 */ /* 0x000e620000000800 */
[----:B--2---:R-:W-:-:S01]  /*9200*/  FADD.FTZ R2, R6, R3 ;  /* 0x0000000306027221 */ /* 0x004fc20000010000 */
[----:B------:R-:W-:-:S04]  /*9210*/  FADD.FTZ R132, R106, R129 ;  /* 0x000000816a847221 */ /* 0x000fc80000010000 */
[----:B------:R-:W-:Y:S01]  /*9220*/  FADD.FTZ R129, R133, R132 ;  /* 0x0000008485817221 */ /* 0x000fe20000010000 */
[----:B------:R-:W-:-:S01]  /*9230*/  FFMA.FTZ R132, R134, UR59, -R102 ;  /* 0x0000003b86847c23 */ /* 0x000fc20008010866 */
[----:B------:R-:W2:Y:S01]  /*9240*/  MUFU.EX2 R9, R9 ;  /* 0x0000000900097308 */ /* 0x000ea20000000800 */
[----:B0-----:R-:W-:-:S01]  /*9250*/  FADD.FTZ R3, R7, R2 ;  /* 0x0000000207037221 */ /* 0x001fc20000010000 */
[----:B------:R-:W-:Y:S01]  /*9260*/  FADD.FTZ R134, R8, R129 ;  /* 0x0000008108867221 */ /* 0x000fe20000010000 */
[----:B------:R-:W-:-:S03]  /*9270*/  FFMA.FTZ R129, R154, UR59, -R102 ;  /* 0x0000003b9a817c23 */ /* 0x000fc60008010866 */
        /* <DEDUP_REMOVED lines=16> */
[----:B------:R-:W-:-:S03]  /*9380*/  FFMA.FTZ R134, R158, UR59, -R102 ;  /* 0x0000003b9e867c23 */ /* 0x000fc60008010866 */
[----:B------:R-:W-:-:S03]  /*9390*/  FADD.FTZ R154, R20, R137 ;  /* 0x00000089149a7221 */ /* 0x000fc60000010000 */
        /* <DEDUP_REMOVED lines=24> */
[----:B------:R-:W-:-:S06]  /*9520*/  FFMA.FTZ R137, R140, UR59, -R102 ;  /* 0x0000003b8c897c23 */ /* 0x000fcc0008010866 */
        /* <DEDUP_REMOVED lines=10> */
[----:B0-----:R-:W-:-:S04]  /*95d0*/  FADD.FTZ R119, R117, R2 ;  /* 0x0000000275777221 */ /* 0x001fc80000010000 */
[----:B------:R-:W-:-:S03]  /*95e0*/  FADD.FTZ R119, R114, R119 ;  /* 0x0000007772777221 */ /* 0x000fc60000010000 */
[----:B------:R-:W0:Y:S01]  /*95f0*/  MUFU.EX2 R123, R123 ;  /* 0x0000007b007b7308 */ /* 0x000e220000000800 */
[----:B-1----:R-:W-:-:S01]  /*9600*/  FADD.FTZ R2, R4, R3 ;  /* 0x0000000304027221 */ /* 0x002fc20000010000 */
[----:B------:R-:W-:-:S04]  /*9610*/  FADD.FTZ R154, R118, R119 ;  /* 0x00000077769a7221 */ /* 0x000fc80000010000 */
[----:B------:R-:W-:Y:S02]  /*9620*/  FADD.FTZ R119, R145, R154 ;  /* 0x0000009a91777221 */ /* 0x000fe40000010000 */
[----:B------:R-:W1:Y:S01]  /*9630*/  MUFU.EX2 R126, R126 ;  /* 0x0000007e007e7308 */ /* 0x000e620000000800 */
[----:B--2---:R-:W-:-:S01]  /*9640*/  FADD.FTZ R2, R121, R2 ;  /* 0x0000000279027221 */ /* 0x004fc20000010000 */
[----:B------:R-:W-:Y:S01]  /*9650*/  FADD.FTZ R154, R94, R119 ;  /* 0x000000775e9a7221 */ /* 0x000fe20000010000 */
[----:B------:R-:W-:-:S05]  /*9660*/  FFMA.FTZ R119, R142, UR59, -R102 ;  /* 0x0000003b8e777c23 */ /* 0x000fca0008010866 */
        /* <DEDUP_REMOVED lines=38> */
[----:B--2---:R-:W-:-:S04]  /*98d0*/  FADD.FTZ R3, R97, R2 ;  /* 0x0000000261037221 */ /* 0x004fc80000010000 */
[----:B------:R-:W-:-:S03]  /*98e0*/  FADD.FTZ R3, R144, R3 ;  /* 0x0000000390037221 */ /* 0x000fc60000010000 */
[----:B------:R-:W2:Y:S01]  /*98f0*/  MUFU.EX2 R100, R100 ;  /* 0x0000006400647308 */ /* 0x000ea20000000800 */
[----:B0-----:R-:W-:-:S07]  /*9900*/  FADD.FTZ R99, R137, R154 ;  /* 0x0000009a89637221 */ /* 0x001fce0000010000 */
[----:B------:R-:W0:Y:S01]  /*9910*/  MUFU.EX2 R90, R90 ;  /* 0x0000005a005a7308 */ /* 0x000e220000000800 */
[----:B-1----:R-:W-:-:S01]  /*9920*/  FADD.FTZ R139, R140, R99 ;  /* 0x000000638c8b7221 */ /* 0x002fc20000010000 */
[--C-:B------:R-:W-:Y:S01]  /*9930*/  FFMA.FTZ R99, R159, UR59, -R102.reuse ;  /* 0x0000003b9f637c23 */ /* 0x100fe20008010866 */
[----:B------:R-:W-:-:S05]  /*9940*/  FFMA.FTZ R102, R103, UR59, -R102 ;  /* 0x0000003b67667c23 */ /* 0x000fca0008010866 */
        /* <DEDUP_REMOVED lines=31> */
.L_x_2442:
        /* <DEDUP_REMOVED lines=16> */
[----:B------:R-:W-:Y:S01]  /*9c40*/  FMUL.FTZ R28, R28, R5 ;  /* 0x000000051c1c7220 */ /* 0x000fe20000410000 */
[----:B------:R-:W-:Y:S01]  /*9c50*/  F2FP.SATFINITE.E4M3.F32.PACK_AB_MERGE_C R113, R124, R113, RZ ;  /* 0x000000717c71723e */ /* 0x000fe200048070ff */
[----:B------:R-:W-:Y:S01]  /*9c60*/  SYNCS.ARRIVE.TRANS64.RED.A1T0 RZ, [UR5], RZ ;  /* 0x000000ffffff79a7 */ /* 0x000fe20008100405 */
[----:B------:R-:W-:Y:S01]  /*9c70*/  F2FP.SATFINITE.E4M3.F32.PACK_AB_MERGE_C R107, R138, R107, RZ ;  /* 0x0000006b8a6b723e */ /* 0x000fe200048070ff */
        /* <DEDUP_REMOVED lines=96> */
.L_x_2432:
[----:B------:R-:W-:-:S06]  /*a280*/  UISETP.GE.AND UP0, UPT, UR4, UR52, UPT ;  /* 0x000000340400728c */ /* 0x000fcc000bf06270 */
[----:B------:R-:W-:-:S13]  /*a290*/  PLOP3.LUT P0, PT, PT, PT, UP0, 0x80, 0x0 ;  /* 0x000000000000781c */ /* 0x000fda0003f0f008 */
[----:B------:R-:W-:Y:S05]  /*a2a0*/  @!P0 BRA `(.L_x_2444) ;  /* 0x0000003400b48947 */ /* 0x000fea0003800000 */
[----:B------:R-:W-:Y:S01]  /*a2b0*/  IMAD.MOV.U32 R4, RZ, RZ, R89 ;  /* 0x000000ffff047224 */ /* 0x000fe200078e0059 */
[----:B------:R-:W-:Y:S01]  /*a2c0*/  UMOV UR7, UR44 ;  /* 0x0000002c00077c82 */ /* 0x000fe20008000000 */
[----:B------:R-:W-:Y:S01]  /*a2d0*/  IMAD.MOV.U32 R5, RZ, RZ, R88 ;  /* 0x000000ffff057224 */ /* 0x000fe200078e0058 */
[----:B------:R-:W-:Y:S01]  /*a2e0*/  UMOV UR5, UR38 ;  /* 0x0000002600057c82 */ /* 0x000fe20008000000 */
[----:B------:R-:W-:-:S05]  /*a2f0*/  ULDC UR45, c[0x0][0x988] ;  /* 0x00026200002d7ab9 */ /* 0x000fca0000000800 */
.L_x_2455:
        /* <DEDUP_REMOVED lines=9> */
.L_x_2446:
[----:B------:R-:W-:Y:S01]  /*a390*/  ULEA UR6, UR38, UR39, 0x3 ;  /* 0x0000002726067291 */ /* 0x000fe2000f8e183f */
[----:B------:R-:W-:-:S05]  /*a3a0*/  IMAD.U32 R6, RZ, RZ, UR44 ;  /* 0x0000002cff067e24 */ /* 0x000fca000f8e00ff */
[----:B------:R-:W-:-:S04]  /*a3b0*/  SHF.L.U32 R6, R6, 0x1f, RZ ;  /* 0x0000001f06067819 */ /* 0x000fc800000006ff */
[----:B------:R0:W1:Y:S01]  /*a3c0*/  SYNCS.PHASECHK.TRANS64.TRYWAIT P0, [UR6+0x29830], R6 ;  /* 0x02983006ff0075a7 */ /* 0x0000620008000146 */
[----:B------:R-:W-:Y:S05]  /*a3d0*/  @!P1 BRA `(.L_x_2447) ;  /* 0x0000000000049947 */ /* 0x000fea0003800000 */
[----:B------:R-:W-:Y:S01]  /*a3e0*/  BPT.TRAP 0x1 ;  /* 0x000000040000795c */ /* 0x000fe20000300000 */
.L_x_2447:
[----:B-1----:R-:W-:Y:S05]  /*a3f0*/  @P0 BRA `(.L_x_2445) ;  /* 0x0000000000080947 */ /* 0x002fea0003800000 */
[----:B------:R-:W1:Y:S02]  /*a400*/  SYNCS.PHASECHK.TRANS64.TRYWAIT P0, [UR6+0x29830], R6 ;  /* 0x02983006ff0075a7 */ /* 0x000e640008000146 */
[----:B-1----:R-:W-:Y:S05]  /*a410*/  @!P0 BRA `(.L_x_2448) ;  /* 0x000000f000b08947 */ /* 0x002fea0003800000 */
.L_x_2445:
[----:B-1----:R-:W1:Y:S01]  /*a420*/  S2R R7, SR_TID.X ;  /* 0x0000000000077919 */ /* 0x002e620000002100 */
[----:B------:R-:W-:Y:S01]  /*a430*/  UIMAD UR6, UR38, 0x780, UR47 ;  /* 0x00000780260678a4 */ /* 0x000fe2000f8e022f */
[----:B------:R-:W-:Y:S01]  /*a440*/  UMOV UR11, 0x80000020 ;  /* 0x80000020000b7882 */ /* 0x000fe20000000000 */
[----:B------:R-:W-:Y:S02]  /*a450*/  UMOV UR32, UR8 ;  /* 0x0000000800207c82 */ /* 0x000fe40008000000 */
[----:B------:R-:W-:Y:S01]  /*a460*/  UIADD3 UR34, UR6, 0x80, URZ ;  /* 0x0000008006227890 */ /* 0x000fe2000fffe03f */
[----:B------:R-:W-:Y:S02]  /*a470*/  UMOV UR33, UR9 ;  /* 0x0000000900217c82 */ /* 0x000fe40008000000 */
[----:B------:R-:W-:Y:S01]  /*a480*/  UMOV UR10, UR6 ;  /* 0x00000006000a7c82 */ /* 0x000fe20008000000 */
[----:B------:R-:W-:Y:S01]  /*a490*/  UMOV UR35, 0x80000020 ;  /* 0x8000002000237882 */ /* 0x000fe20000000000 */
        /* <DEDUP_REMOVED lines=180> */
.L_x_2450:
[----:B------:R-:W-:Y:S01]  /*afe0*/  ULEA UR6, UR5, UR39, 0x3 ;  /* 0x0000002705067291 */ /* 0x000fe2000f8e183f */
[----:B------:R-:W-:-:S05]  /*aff0*/  IMAD.U32 R6, RZ, RZ, UR7 ;  /* 0x00000007ff067e24 */ /* 0x000fca000f8e00ff */
[----:B------:R-:W-:-:S04]  /*b000*/  SHF.L.U32 R6, R6, 0x1f, RZ ;  /* 0x0000001f06067819 */ /* 0x000fc800000006ff */
[----:B------:R0:W1:Y:S01]  /*b010*/  SYNCS.PHASECHK.TRANS64.TRYWAIT P0, [UR6+0x29850], R6 ;  /* 0x02985006ff0075a7 */ /* 0x0000620008000146 */
[----:B------:R-:W-:Y:S05]  /*b020*/  @!P1 BRA `(.L_x_2451) ;  /* 0x0000000000049947 */ /* 0x000fea0003800000 */
[----:B------:R-:W-:Y:S01]  /*b030*/  BPT.TRAP 0x1 ;  /* 0x000000040000795c */ /* 0x000fe20000300000 */
.L_x_2451:
[----:B-1----:R-:W-:Y:S05]  /*b040*/  @P0 BRA `(.L_x_2449) ;  /* 0x0000000000080947 */ /* 0x002fea0003800000 */
[----:B------:R-:W1:Y:S02]  /*b050*/  SYNCS.PHASECHK.TRANS64.TRYWAIT P0, [UR6+0x29850], R6 ;  /* 0x02985006ff0075a7 */ /* 0x000e640008000146 */
[----:B-1----:R-:W-:Y:S05]  /*b060*/  @!P0 BRA `(.L_x_2452) ;  /* 0x000000e400b48947 */ /* 0x002fea0003800000 */
.L_x_2449:
        /* <DEDUP_REMOVED lines=36> */
.L_x_2453:
[C---:B0-----:R-:W-:Y:S01]  /*b2b0*/  FMUL.FTZ R6, R0.reuse, R152 ;  /* 0x0000009800067220 */ /* 0x041fe20000410000 */
        /* <DEDUP_REMOVED lines=110> */
[----:B0-----:R-:W-:Y:S01]  /*b9a0*/  FMNMX.FTZ R88, R152, R157, !PT ;  /* 0x0000009d98587209 */ /* 0x001fe20007810000 */
[----:B------:R-:W-:Y:S02]  /*b9b0*/  FMUL.FTZ R157, R0, R89 ;  /* 0x00000059009d7220 */ /* 0x000fe40000410000 */
[----:B------:R-:W-:Y:S04]  /*b9c0*/  SYNCS.ARRIVE.TRANS64.RED.A1T0 RZ, [UR6], RZ ;  /* 0x000000ffffff79a7 */ /* 0x000fe80008100406 */
        /* <DEDUP_REMOVED lines=129> */
[----:B--2---:R-:W-:Y:S02]  /*c1e0*/  FMNMX.FTZ R158, R102, R159, !PT ;  /* 0x0000009f669e7209 */ /* 0x004fe40007810000 */
[----:B0-----:R-:W-:-:S05]  /*c1f0*/  FMNMX.FTZ R159, R101, R88, !PT ;  /* 0x00000058659f7209 */ /* 0x001fca0007810000 */
[----:B------:R-:W0:Y:S01]  /*c200*/  SHFL.BFLY PT, R88, R159, 0x2, 0x1f ;  /* 0x0c401f009f587f89 */ /* 0x000e2200000e0000 */
[----:B-1----:R-:W-:-:S05]  /*c210*/  FMNMX.FTZ R158, R103, R158, !PT ;  /* 0x0000009e679e7209 */ /* 0x002fca0007810000 */
[----:B------:R-:W1:Y:S01]  /*c220*/  SHFL.BFLY PT, R89, R158, 0x2, 0x1f ;  /* 0x0c401f009e597f89 */ /* 0x000e6200000e0000 */
[----:B0-----:R-:W-:Y:S02]  /*c230*/  FMNMX.FTZ R160, R159, R88, !PT ;  /* 0x000000589fa07209 */ /* 0x001fe40007810000 */
[----:B-1----:R-:W-:-:S03]  /*c240*/  FMNMX.FTZ R161, R158, R89, !PT ;  /* 0x000000599ea17209 */ /* 0x002fc60007810000 */
[----:B------:R-:W0:Y:S04]  /*c250*/  SHFL.BFLY PT, R89, R160, 0x1, 0x1f ;  /* 0x0c201f00a0597f89 */ /* 0x000e2800000e0000 */
[----:B------:R-:W1:Y:S01]  /*c260*/  SHFL.BFLY PT, R162, R161, 0x1, 0x1f ;  /* 0x0c201f00a1a27f89 */ /* 0x000e6200000e0000 */
[----:B0-----:R-:W-:Y:S01]  /*c270*/  FMNMX.FTZ R88, R160, R89, !PT ;  /* 0x00000059a0587209 */ /* 0x001fe20007810000 */
[----:B------:R-:W-:Y:S01]  /*c280*/  IMAD.U32 R160, RZ, RZ, UR59 ;  /* 0x0000003bffa07e24 */ /* 0x000fe2000f8e00ff */
        /* <DEDUP_REMOVED lines=13> */
[----:B------:R-:W-:Y:S01]  /*c360*/  FFMA.FTZ R156, R157, UR59, -R158 ;  /* 0x0000003b9d9c7c23 */ /* 0x000fe2000801089e */
[----:B------:R-:W-:-:S01]  /*c370*/  FADD.FTZ R5, -R89, R4 ;  /* 0x0000000459057221 */ /* 0x000fc20000010100 */
        /* <DEDUP_REMOVED lines=79> */
[----:B------:R-:W-:-:S03]  /*c870*/  FFMA.FTZ R103, R103, UR59, -R157 ;  /* 0x0000003b67677c23 */ /* 0x000fc6000801089d */
        /* <DEDUP_REMOVED lines=152> */
[----:B--2---:R-:W-:-:S03]  /*d200*/  FADD.FTZ R3, R101, R2 ;  /* 0x0000000265037221 */ /* 0x004fc60000010000 */
[----:B-1----:R-:W-:Y:S01]  /*d210*/  FADD.FTZ R2, R103, R157 ;  /* 0x0000009d67027221 */ /* 0x002fe20000010000 */
[----:B------:R-:W-:Y:S06]  /*d220*/  @!P1 BRA `(.L_x_2454) ;  /* 0x0000000000049947 */ /* 0x000fec0003800000 */
[----:B------:R-:W-:Y:S01]  /*d230*/  BPT.TRAP 0x1 ;  /* 0x000000040000795c */ /* 0x000fe20000300000 */
.L_x_2454:
        /* <DEDUP_REMOVED lines=116> */
.L_x_2444:
[----:B------:R-:W-:Y:S06]  /*d980*/  BAR.ARV 0x8, 0x180 ;  /* 0x0206000000007b1d */ /* 0x000fec0000002000 */
[----:B------:R-:W-:Y:S05]  /*d990*/  @!P1 BRA `(.L_x_2456) ;  /* 0x0000000000049947 */ /* 0x000fea0003800000 */
[----:B------:R-:W-:Y:S01]  /*d9a0*/  BPT.TRAP 0x1 ;  /* 0x000000040000795c */ /* 0x000fe20000300000 */
.L_x_2456:
[----:B------:R-:W-:Y:S01]  /*d9b0*/  ULEA UR5, UR38, UR39, 0x3 ;  /* 0x0000002726057291 */ /* 0x000fe2000f8e183f */
[----:B------:R-:W-:-:S05]  /*d9c0*/  IMAD.U32 R0, RZ, RZ, UR44 ;  /* 0x0000002cff007e24 */ /* 0x000fca000f8e00ff */
[----:B------:R-:W-:-:S04]  /*d9d0*/  SHF.L.U32 R0, R0, 0x1f, RZ ;  /* 0x0000001f00007819 */ /* 0x000fc800000006ff */
[----:B------:R0:W1:Y:S01]  /*d9e0*/  SYNCS.PHASECHK.TRANS64.TRYWAIT P0, [UR5+0x29850], R0 ;  /* 0x02985000ff0075a7 */ /* 0x0000620008000145 */
[----:B------:R-:W-:Y:S05]  /*d9f0*/  @!P1 BRA `(.L_x_2457) ;  /* 0x0000000000049947 */ /* 0x000fea0003800000 */
[----:B------:R-:W-:Y:S01]  /*da00*/  BPT.TRAP 0x1 ;  /* 0x000000040000795c */ /* 0x000fe20000300000 */
.L_x_2457:
[----:B-1----:R-:W-:Y:S05]  /*da10*/  @P0 BRA `(.L_x_2458) ;  /* 0x0000000000080947 */ /* 0x002fea0003800000 */
[----:B------:R-:W1:Y:S02]  /*da20*/  SYNCS.PHASECHK.TRANS64.TRYWAIT P0, [UR5+0x29850], R0 ;  /* 0x02985000ff0075a7 */ /* 0x000e640008000145 */
[----:B-1----:R-:W-:Y:S05]  /*da30*/  @!P0 BRA `(.L_x_2459) ;  /* 0x000000bc00588947 */ /* 0x002fea0003800000 */
.L_x_2458:
        /* <DEDUP_REMOVED lines=14> */
[----:B------:R-:W-:Y:S02]  /*db20*/  ULDC.64 UR6, c[0x0][0x9a0] ;  /* 0x0002680000067ab9 */ /* 0x000fe40000000a00 */
[----:B------:R-:W-:-:S04]  /*db30*/  ISETP.NE.U32.AND P0, PT, RZ, UR6, PT ;  /* 0x00000006ff007c0c */ /* 0x000fc8000bf05070 */
[----:B------:R-:W-:-:S13]  /*db40*/  ISETP.NE.AND.EX P0, PT, RZ, UR7, PT, P0 ;  /* 0x00000007ff007c0c */ /* 0x000fda000bf05300 */
[----:B------:R-:W0:Y:S08]  /*db50*/  @P0 LDC.64 R6, c[0x0][0x9c8] ;  /* 0x00027200ff060b82 */ /* 0x000e300000000a00 */
[----:B------:R-:W2:Y:S01]  /*db60*/  @P0 LDC.64 R8, c[0x0][0x9d0] ;  /* 0x00027400ff080b82 */ /* 0x000ea20000000a00 */
[C---:B01----:R-:W-:Y:S02]  /*db70*/  @P0 IMAD R0, R6.reuse, UR57, RZ ;  /* 0x0000003906000c24 */ /* 0x043fe4000f8e02ff */
[----:B------:R-:W-:-:S04]  /*db80*/  @P0 IMAD.WIDE.U32 R4, R6, UR53, RZ ;  /* 0x0000003506040c25 */ /* 0x000fc8000f8e00ff */
[----:B------:R-:W-:-:S04]  /*db90*/  @P0 IMAD R7, R7, UR53, R0 ;  /* 0x0000003507070c24 */ /* 0x000fc8000f8e0200 */
[----:B------:R-:W-:Y:S02]  /*dba0*/  @P0 IMAD.IADD R5, R5, 0x1, R7 ;  /* 0x0000000105050824 */ /* 0x000fe400078e0207 */
[----:B--2---:R-:W-:-:S04]  /*dbb0*/  @P0 IMAD.WIDE.U32 R4, R8, UR54, R4 ;  /* 0x0000003608040c25 */ /* 0x004fc8000f8e0004 */
[----:B------:R-:W-:Y:S01]  /*dbc0*/  @P0 IMAD R5, R9, UR54, R5 ;  /* 0x0000003609050c24 */ /* 0x000fe2000f8e0205 */
[----:B------:R-:W-:Y:S01]  /*dbd0*/  @P0 LEA R6, P2, R4, UR6, 0x2 ;  /* 0x0000000604060c11 */ /* 0x000fe2000f8410ff */
[----:B------:R-:W-:-:S03]  /*dbe0*/  UIADD3 UR6, UR4, 0x200, URZ ;  /* 0x0000020004067890 */ /* 0x000fc6000fffe03f */
[----:B------:R-:W-:Y:S01]  /*dbf0*/  @P0 LEA.HI.X R7, R4, UR7, R5, 0x2, P2 ;  /* 0x0000000704070c11 */ /* 0x000fe200090f1405 */
[----:B------:R-:W-:Y:S01]  /*dc00*/  UMOV UR7, 0xc0000010 ;  /* 0xc000001000077882 */ /* 0x000fe20000000000 */
[----:B------:R-:W-:-:S06]  /*dc10*/  IMAD.MOV.U32 R4, RZ, RZ, 0x3f800000 ;  /* 0x3f800000ff047424 */ /* 0x000fcc00078e00ff */
[----:B------:R0:W2:Y:S01]  /*dc20*/  @P0 LDG.E R4, desc[UR36][R6.64] ;  /* 0x0000002406040981 */ /* 0x0000a2000c1e1900 */
[----:B------:R-:W-:Y:S02]  /*dc30*/  WARPGROUP.DEPBAR.LE gsb0, 0x0 ;  /* 0x00008000000079c5 */ /* 0x000fe40000010000 */
[----:B------:R-:W-:-:S06]  /*dc40*/  WARPGROUP.ARRIVE ;  /* 0x00000000000079c5 */ /* 0x000fcc0000000000 */
[----:B------:R-:W-:Y:S01]  /*dc50*/  QGMMA.64x128x32.F32.E4M3.E4M3 R24, R176, gdesc[UR4], R24, gsb0 ;  /* 0x01e00004b0187df3 */ /* 0x000fe20008000818 */
[----:B------:R-:W-:Y:S01]  /*dc60*/  UIADD3 UR6, UR4, 0x300, URZ ;  /* 0x0000030004067890 */ /* 0x000fe2000fffe03f */
[----:B------:R-:W-:Y:S01]  /*dc70*/  UMOV UR7, 0xc0000010 ;  /* 0xc000001000077882 */ /* 0x000fe20000000000 */
[----:B------:R-:W1:Y:S04]  /*dc80*/  SHFL.BFLY PT, R0, R3, 0x2, 0x1f ;  /* 0x0c401f0003007f89 */ /* 0x000e6800000e0000 */
[----:B------:R-:W3:Y:S01]  /*dc90*/  SHFL.BFLY PT, R9, R2, 0x2, 0x1f ;  /* 0x0c401f0002097f89 */ /* 0x000ee200000e0000 */
[----:B------:R-:W-:Y:S02]  /*dca0*/  WARPGROUP.DEPBAR.LE gsb0, 0x0 ;  /* 0x00008000000079c5 */ /* 0x000fe40000010000 */
[----:B------:R-:W-:-:S06]  /*dcb0*/  WARPGROUP.ARRIVE ;  /* 0x00000000000079c5 */ /* 0x000fcc0000000000 */
[----:B------:R-:W-:Y:S01]  /*dcc0*/  QGMMA.64x128x32.F32.E4M3.E4M3 R24, R172, gdesc[UR4], R24, gsb0 ;  /* 0x01e00004ac187df3 */ /* 0x000fe20008000818 */
[----:B------:R-:W-:Y:S01]  /*dcd0*/  UIADD3 UR6, UR4, 0x400, URZ ;  /* 0x0000040004067890 */ /* 0x000fe2000fffe03f */
[----:B------:R-:W-:Y:S01]  /*dce0*/  UMOV UR7, 0xc0000010 ;  /* 0xc000001000077882 */ /* 0x000fe20000000000 */
[----:B-1----:R-:W-:-:S01]  /*dcf0*/  FADD.FTZ R0, R0, R3 ;  /* 0x0000000300007221 */ /* 0x002fc20000010000 */
[----:B---3--:R-:W-:-:S04]  /*dd00*/  FADD.FTZ R9, R9, R2 ;  /* 0x0000000209097221 */ /* 0x008fc80000010000 */
[----:B------:R-:W1:Y:S04]  /*dd10*/  SHFL.BFLY PT, R5, R0, 0x1, 0x1f ;  /* 0x0c201f0000057f89 */ /* 0x000e6800000e0000 */
[----:B0-----:R-:W0:Y:S01]  /*dd20*/  SHFL.BFLY PT, R6, R9, 0x1, 0x1f ;  /* 0x0c201f0009067f89 */ /* 0x001e2200000e0000 */
        /* <DEDUP_REMOVED lines=32> */
.L_x_2460:
        /* <DEDUP_REMOVED lines=74> */
.L_x_2424:
        /* <DEDUP_REMOVED lines=50> */
[----:B------:R-:W-:-:S02]  /*e6f0*/  SEL R52, R67, R66, P0 ;  /* 0x0000004243347207 */ /* 0x000fc40000000000 */
[C---:B------:R-:W-:Y:S02]  /*e700*/  IADD3 R63, P6, R10.reuse, 0x20, RZ ;  /* 0x000000200a3f7810 */ /* 0x040fe40007fde0ff */
[----:B------:R-:W-:Y:S02]  /*e710*/  IADD3 R67, P1, R10, 0x40, RZ ;  /* 0x000000400a437810 */ /* 0x000fe40007f3e0ff */
[----:B------:R-:W-:Y:S01]  /*e720*/  SEL R61, R6, R9, P0 ;  /* 0x00000009063d7207 */ /* 0x000fe20000000000 */
[----:B------:R-:W-:Y:S01]  /*e730*/  IMAD.X R101, RZ, RZ, R11, P6 ;  /* 0x000000ffff657224 */ /* 0x000fe200030e060b */
[----:B------:R-:W-:Y:S02]  /*e740*/  SEL R27, R9, R6, P0 ;  /* 0x00000006091b7207 */ /* 0x000fe40000000000 */
[----:B------:R-:W-:Y:S02]  /*e750*/  SEL R103, R49, R48, P0 ;  /* 0x0000003031677207 */ /* 0x000fe40000000000 */
[----:B------:R-:W-:-:S02]  /*e760*/  SEL R141, R32, R33, P0 ;  /* 0x00000021208d7207 */ /* 0x000fc40000000000 */
[----:B------:R-:W-:Y:S02]  /*e770*/  SEL R26, R33, R32, P0 ;  /* 0x00000020211a7207 */ /* 0x000fe40000000000 */
[----:B------:R-:W-:Y:S02]  /*e780*/  SEL R119, R84, R85, P0 ;  /* 0x0000005554777207 */ /* 0x000fe40000000000 */
[----:B------:R-:W-:Y:S02]  /*e790*/  SEL R42, R85, R84, P0 ;  /* 0x00000054552a7207 */ /* 0x000fe40000000000 */
[----:B------:R-:W-:Y:S02]  /*e7a0*/  SEL R49, R48, R49, P0 ;  /* 0x0000003130317207 */ /* 0x000fe40000000000 */
[----:B------:R-:W-:Y:S02]  /*e7b0*/  LOP3.LUT R4, R63, 0x380, RZ, 0xc0, !PT ;  /* 0x000003803f047812 */ /* 0x000fe400078ec0ff */
[----:B------:R-:W-:-:S02]  /*e7c0*/  LOP3.LUT R6, R67, 0x380, RZ, 0xc0, !PT ;  /* 0x0000038043067812 */ /* 0x000fc400078ec0ff */
        /* <DEDUP_REMOVED lines=24> */
[----:B------:R-:W-:Y:S02]  /*e950*/  IADD3 R71, P2, R10, 0x60, RZ ;  /* 0x000000600a477810 */ /* 0x000fe40007f5e0ff */
[----:B------:R-:W-:Y:S02]  /*e960*/  SHF.R.U64 R4, R4, 0x3, RZ ;  /* 0x0000000304047819 */ /* 0x000fe400000012ff */
[----:B------:R-:W-:Y:S02]  /*e970*/  SHF.R.U64 R6, R6, 0x3, RZ ;  /* 0x0000000306067819 */ /* 0x000fe400000012ff */
[----:B------:R-:W-:Y:S02]  /*e980*/  SEL R65, R86, R87, P0 ;  /* 0x0000005756417207 */ /* 0x000fe40000000000 */
[----:B------:R-:W-:Y:S02]  /*e990*/  SEL R75, R87, R86, P0 ;  /* 0x00000056574b7207 */ /* 0x000fe40000000000 */
[----:B------:R-:W-:-:S02]  /*e9a0*/  IADD3 R79, P3, R10, 0x4000, RZ ;  /* 0x000040000a4f7810 */ /* 0x000fc40007f7e0ff */
[C---:B------:R-:W-:Y:S02]  /*e9b0*/  IADD3 R83, P4, R10.reuse, 0x4020, RZ ;  /* 0x000040200a537810 */ /* 0x040fe40007f9e0ff */
[----:B------:R-:W-:Y:S01]  /*e9c0*/  SEL R111, R47, R14, P0 ;  /* 0x0000000e2f6f7207 */ /* 0x000fe20000000000 */
[--C-:B------:R-:W-:Y:S01]  /*e9d0*/  IMAD.X R95, RZ, RZ, R11.reuse, P3 ;  /* 0x000000ffff5f7224 */ /* 0x100fe200018e060b */
[----:B------:R-:W-:Y:S01]  /*e9e0*/  IADD3 R87, P5, R10, 0x4040, RZ ;  /* 0x000040400a577810 */ /* 0x000fe20007fbe0ff */
[--C-:B------:R-:W-:Y:S01]  /*e9f0*/  IMAD.X R9, RZ, RZ, R11.reuse, P4 ;  /* 0x000000ffff097224 */ /* 0x100fe200020e060b */
[----:B------:R-:W-:Y:S02]  /*ea00*/  SEL R59, R7, R8, P0 ;  /* 0x00000008073b7207 */ /* 0x000fe40000000000 */
[----:B------:R-:W-:Y:S01]  /*ea10*/  SEL R25, R8, R7, P0 ;  /* 0x0000000708197207 */ /* 0x000fe20000000000 */
[----:B------:R-:W-:Y:S01]  /*ea20*/  IMAD.X R7, RZ, RZ, R11, P5 ;  /* 0x000000ffff077224 */ /* 0x000fe200028e060b */
[----:B------:R-:W-:-:S02]  /*ea30*/  SEL R47, R14, R47, P0 ;  /* 0x0000002f0e2f7207 */ /* 0x000fc40000000000 */
[----:B------:R-:W-:Y:S02]  /*ea40*/  LOP3.LUT R8, R71, 0x380, RZ, 0xc0, !PT ;  /* 0x0000038047087812 */ /* 0x000fe400078ec0ff */
[----:B------:R-:W-:Y:S02]  /*ea50*/  LOP3.LUT R100, R4, R63, RZ, 0x3c, !PT ;  /* 0x0000003f04647212 */ /* 0x000fe400078e3cff */
[----:B------:R-:W-:Y:S02]  /*ea60*/  LOP3.LUT R14, R6, R67, RZ, 0x3c, !PT ;  /* 0x00000043060e7212 */ /* 0x000fe400078e3cff */
[----:B------:R-:W-:Y:S02]  /*ea70*/  LOP3.LUT R4, R79, 0x380, RZ, 0xc0, !PT ;  /* 0x000003804f047812 */ /* 0x000fe400078ec0ff */
[----:B------:R-:W-:Y:S02]  /*ea80*/  LOP3.LUT R6, R83, 0x380, RZ, 0xc0, !PT ;  /* 0x0000038053067812 */ /* 0x000fe400078ec0ff */
[----:B------:R-:W-:-:S02]  /*ea90*/  LOP3.LUT R30, R87, 0x380, RZ, 0xc0, !PT ;  /* 0x00000380571e7812 */ /* 0x000fc400078ec0ff */
[----:B------:R-:W-:Y:S02]  /*eaa0*/  SHF.R.U64 R8, R8, 0x3, RZ ;  /* 0x0000000308087819 */ /* 0x000fe400000012ff */
[----:B------:R-:W-:Y:S02]  /*eab0*/  SHF.R.U64 R4, R4, 0x3, RZ ;  /* 0x0000000304047819 */ /* 0x000fe400000012ff */
[----:B------:R-:W-:Y:S02]  /*eac0*/  SHF.R.U64 R6, R6, 0x3, RZ ;  /* 0x0000000306067819 */ /* 0x000fe400000012ff */
[----:B------:R-:W-:Y:S02]  /*ead0*/  SHF.R.U64 R30, R30, 0x3, RZ ;  /* 0x000000031e1e7819 */ /* 0x000fe400000012ff */
[----:B------:R-:W-:Y:S02]  /*eae0*/  SEL R107, R12, R13, P0 ;  /* 0x0000000d0c6b7207 */ /* 0x000fe40000000000 */
[----:B------:R-:W-:Y:S01]  /*eaf0*/  SEL R43, R13, R12, P0 ;  /* 0x0000000c0d2b7207 */ /* 0x000fe20000000000 */
[----:B------:R-:W-:Y:S01]  /*eb00*/  IMAD.X R13, RZ, RZ, R11, P2 ;  /* 0x000000ffff0d7224 */ /* 0x000fe200010e060b */
[----:B------:R-:W-:-:S02]  /*eb10*/  IADD3 R97, P6, R10, 0x4060, RZ ;  /* 0x000040600a617810 */ /* 0x000fc40007fde0ff */
[----:B------:R-:W-:Y:S02]  /*eb20*/  LOP3.LUT R12, R8, R71, RZ, 0x3c, !PT ;  /* 0x00000047080c7212 */ /* 0x000fe400078e3cff */
[----:B------:R-:W-:Y:S02]  /*eb30*/  LOP3.LUT R94, R4, R79, RZ, 0x3c, !PT ;  /* 0x0000004f045e7212 */ /* 0x000fe400078e3cff */
[----:B------:R-:W-:Y:S02]  /*eb40*/  LOP3.LUT R8, R6, R83, RZ, 0x3c, !PT ;  /* 0x0000005306087212 */ /* 0x000fe400078e3cff */
[----:B------:R-:W-:Y:S02]  /*eb50*/  LOP3.LUT R5, R10, 0x380, RZ, 0xc0, !PT ;  /* 0x000003800a057812 */ /* 0x000fe400078ec0ff */
[----:B------:R-:W-:Y:S02]  /*eb60*/  LOP3.LUT R6, R30, R87, RZ, 0x3c, !PT ;  /* 0x000000571e067212 */ /* 0x000fe400078e3cff */
[----:B------:R-:W-:-:S02]  /*eb70*/  LOP3.LUT R58, R97, 0x380, RZ, 0xc0, !PT ;  /* 0x00000380613a7812 */ /* 0x000fc400078ec0ff */
[----:B------:R-:W-:Y:S02]  /*eb80*/  MOV R94, R94 ;  /* 0x0000005e005e7202 */ /* 0x000fe40000000f00 */
[----:B------:R-:W-:Y:S02]  /*eb90*/  SHF.R.U64 R5, R5, 0x3, RZ ;  /* 0x0000000305057819 */ /* 0x000fe400000012ff */
[----:B------:R-:W-:Y:S02]  /*eba0*/  MOV R95, R6 ;  /* 0x00000006005f7202 */ /* 0x000fe40000000f00 */
[----:B------:R-:W-:Y:S02]  /*ebb0*/  SHF.R.U64 R58, R58, 0x3, RZ ;  /* 0x000000033a3a7819 */ /* 0x000fe400000012ff */
[----:B------:R-:W-:Y:S01]  /*ebc0*/  LOP3.LUT R10, R5, R10, RZ, 0x3c, !PT ;  /* 0x0000000a050a7212 */ /* 0x000fe200078e3cff */
[----:B------:R-:W-:Y:S01]  /*ebd0*/  IMAD.X R5, RZ, RZ, R11, P6 ;  /* 0x000000ffff057224 */ /* 0x000fe200030e060b */
[----:B------:R-:W-:-:S02]  /*ebe0*/  SEL R139, R15, R88, P0 ;  /* 0x000000580f8b7207 */ /* 0x000fc40000000000 */
[----:B------:R-:W-:Y:S01]  /*ebf0*/  SEL R33, R88, R15, P0 ;  /* 0x0000000f58217207 */ /* 0x000fe20000000000 */
[----:B------:R-:W-:Y:S01]  /*ec00*/  IMAD.X R15, RZ, RZ, R11, P1 ;  /* 0x000000ffff0f7224 */ /* 0x000fe200008e060b */
[----:B------:R-:W-:Y:S02]  /*ec10*/  LOP3.LUT R4, R58, R97, RZ, 0x3c, !PT ;  /* 0x000000613a047212 */ /* 0x000fe400078e3cff */
[----:B------:R-:W-:Y:S02]  /*ec20*/  MOV R98, R12 ;  /* 0x0000000c00627202 */ /* 0x000fe40000000f00 */
[----:B------:R-:W-:Y:S02]  /*ec30*/  MOV R30, R8 ;  /* 0x00000008001e7202 */ /* 0x000fe40000000f00 */
[----:B------:R-:W-:Y:S02]  /*ec40*/  MOV R99, R10 ;  /* 0x0000000a00637202 */ /* 0x000fe40000000f00 */
[----:B------:R-:W-:-:S02]  /*ec50*/  MOV R97, R14 ;  /* 0x0000000e00617202 */ /* 0x000fc40000000f00 */
[----:B------:R-:W-:Y:S02]  /*ec60*/  MOV R96, R4 ;  /* 0x0000000400607202 */ /* 0x000fe40000000f00 */
[----:B------:R-:W-:Y:S02]  /*ec70*/  MOV R100, R100 ;  /* 0x0000006400647202 */ /* 0x000fe40000000f00 */
        /* <DEDUP_REMOVED lines=13> */
[----:B------:R-:W1:Y:S04]  /*ed50*/  SHFL.IDX PT, R80, R25, R6, 0x1c1f ;  /* 0x001c1f0619507589 */ /* 0x000e6800000e0000 */
[----:B------:R-:W-:Y:S04]  /*ed60*/  SHFL.IDX PT, R75, R75, R6, 0x1c1f ;  /* 0x001c1f064b4b7589 */ /* 0x000fe800000e0000 */
[----:B------:R-:W2:Y:S01]  /*ed70*/  SHFL.IDX PT, R45, R45, R6, 0x1c1f ;  /* 0x001c1f062d2d7589 */ /* 0x000ea200000e0000 */
[----:B0-----:R-:W-:-:S02]  /*ed80*/  SEL R78, R76, R77, P0 ;  /* 0x0000004d4c4e7207 */ /* 0x001fc40000000000 */
[----:B------:R-:W-:Y:S01]  /*ed90*/  SEL R76, R77, R76, P0 ;  /* 0x0000004c4d4c7207 */ /* 0x000fe20000000000 */
[----:B------:R-:W-:Y:S04]  /*eda0*/  SHFL.IDX PT, R26, R43, R6, 0x1c1f ;  /* 0x001c1f062b1a7589 */ /* 0x000fe800000e0000 */
[----:B------:R-:W-:Y:S04]  /*edb0*/  SHFL.IDX PT, R53, R53, R6, 0x1c1f ;  /* 0x001c1f0635357589 */ /* 0x000fe800000e0000 */
[----:B------:R-:W-:Y:S04]  /*edc0*/  SHFL.IDX PT, R61, R61, R24, 0x1c1f ;  /* 0x001c1f183d3d7589 */ /* 0x000fe800000e0000 */
[----:B------:R-:W-:Y:S01]  /*edd0*/  SHFL.IDX PT, R72, R137, R24, 0x1c1f ;  /* 0x001c1f1889487589 */ /* 0x000fe200000e0000 */
[----:B-1----:R-:W-:-:S02]  /*ede0*/  SEL R82, R59, R80, P0 ;  /* 0x000000503b527207 */ /* 0x002fc40000000000 */
[----:B------:R-:W-:Y:S01]  /*edf0*/  SEL R80, R80, R59, P0 ;  /* 0x0000003b50507207 */ /* 0x000fe20000000000 */
        /* <DEDUP_REMOVED lines=8> */
[----:B------:R2:W-:Y:S04]  /*ee80*/  SHFL.IDX PT, R58, R37, R6, 0x1c1f ;  /* 0x001c1f06253a7589 */ /* 0x0005e800000e0000 */
[----:B------:R-:W1:Y:S04]  /*ee90*/  SHFL.IDX PT, R44, R44, R6, 0x1c1f ;  /* 0x001c1f062c2c7589 */ /* 0x000e6800000e0000 */
[----:B------:R-:W3:Y:S01]  /*eea0*/  SHFL.IDX PT, R49, R49, R6, 0x1c1f ;  /* 0x001c1f0631317589 */ /* 0x000ee200000e0000 */
[----:B--2---:R-:W-:-:S03]  /*eeb0*/  SEL R37, R45, R62, P0 ;  /* 0x0000003e2d257207 */ /* 0x004fc60000000000 */
[----:B------:R-:W-:Y:S04]  /*eec0*/  SHFL.IDX PT, R7, R143, R24, 0x1c1f ;  /* 0x001c1f188f077589 */ /* 0x000fe800000e0000 */
[----:B------:R-:W-:Y:S01]  /*eed0*/  SHFL.IDX PT, R68, R133, R24, 0x1c1f ;  /* 0x001c1f1885447589 */ /* 0x000fe200000e0000 */
[----:B0-----:R-:W-:-:S03]  /*eee0*/  SEL R83, R61, R8, P0 ;  /* 0x000000083d537207 */ /* 0x001fc60000000000 */
[----:B------:R-:W-:Y:S04]  /*eef0*/  SHFL.IDX PT, R84, R121, R24, 0x1c1f ;  /* 0x001c1f1879547589 */ /* 0x000fe800000e0000 */
[----:B------:R-:W-:Y:S04]  /*ef00*/  SHFL.IDX PT, R92, R117, R24, 0x1c1f ;  /* 0x001c1f18755c7589 */ /* 0x000fe800000e0000 */
[----:B------:R0:W2:Y:S01]  /*ef10*/  SHFL.IDX PT, R10, R29, R6, 0x1c1f ;  /* 0x001c1f061d0a7589 */ /* 0x0000a200000e0000 */
[----:B-1----:R-:W-:-:S03]  /*ef20*/  SEL R34, R63, R44, P0 ;  /* 0x0000002c3f227207 */ /* 0x002fc60000000000 */
[----:B------:R-:W-:Y:S01]  /*ef30*/  SHFL.IDX PT, R69, R32, R6, 0x1c1f ;  /* 0x001c1f0620457589 */ /* 0x000fe200000e0000 */
[----:B---3--:R-:W-:-:S03]  /*ef40*/  SEL R43, R70, R49, P0 ;  /* 0x00000031462b7207 */ /* 0x008fc60000000000 */
[----:B------:R1:W-:Y:S01]  /*ef50*/  SHFL.IDX PT, R85, R38, R6, 0x1c1f ;  /* 0x001c1f0626557589 */ /* 0x0003e200000e0000 */
[----:B0-----:R-:W-:-:S03]  /*ef60*/  SEL R29, R74, R75, P0 ;  /* 0x0000004b4a1d7207 */ /* 0x001fc60000000000 */
[----:B------:R0:W-:Y:S04]  /*ef70*/  SHFL.IDX PT, R93, R39, R6, 0x1c1f ;  /* 0x001c1f06275d7589 */ /* 0x0001e800000e0000 */
[----:B------:R-:W-:Y:S01]  /*ef80*/  SHFL.IDX PT, R9, R139, R24, 0x1c1f ;  /* 0x001c1f188b097589 */ /* 0x000fe200000e0000 */
[----:B-1----:R-:W-:-:S03]  /*ef90*/  SEL R38, R67, R26, P0 ;  /* 0x0000001a43267207 */ /* 0x002fc60000000000 */
[----:B------:R-:W-:Y:S01]  /*efa0*/  SHFL.IDX PT, R87, R89, R24, 0x1c1f ;  /* 0x001c1f1859577589 */ /* 0x000fe200000e0000 */
[----:B0-----:R-:W-:-:S03]  /*efb0*/  SEL R39, R66, R47, P0 ;  /* 0x0000002f42277207 */ /* 0x001fc60000000000 */
[----:B------:R-:W-:Y:S01]  /*efc0*/  SHFL.IDX PT, R91, R91, R24, 0x1c1f ;  /* 0x001c1f185b5b7589 */ /* 0x000fe200000e0000 */
[----:B--2---:R-:W-:Y:S02]  /*efd0*/  SEL R79, R7, R10, P0 ;  /* 0x0000000a074f7207 */ /* 0x004fe40000000000 */
[----:B------:R-:W-:Y:S01]  /*efe0*/  SEL R77, R10, R7, P0 ;  /* 0x000000070a4d7207 */ /* 0x000fe20000000000 */
[----:B------:R0:W1:Y:S03]  /*eff0*/  SHFL.IDX PT, R12, R33, R6, 0x1c1f ;  /* 0x001c1f06210c7589 */ /* 0x00006600000e0000 */
[----:B------:R-:W-:Y:S01]  /*f000*/  F2FP.BF16.F32.PACK_AB R10, R77, R76 ;  /* 0x0000004c4d0a723e */ /* 0x000fe200000010ff */
[----:B------:R-:W-:Y:S04]  /*f010*/  SHFL.IDX PT, R46, R46, R6, 0x1c1f ;  /* 0x001c1f062e2e7589 */ /* 0x000fe800000e0000 */
[----:B------:R-:W2:Y:S01]  /*f020*/  SHFL.IDX PT, R32, R50, R6, 0x1c1f ;  /* 0x001c1f0632207589 */ /* 0x000ea200000e0000 */
[----:B0-----:R-:W-:-:S03]  /*f030*/  SEL R33, R75, R74, P0 ;  /* 0x0000004a4b217207 */ /* 0x001fc60000000000 */
[----:B------:R-:W-:Y:S01]  /*f040*/  SHFL.IDX PT, R11, R135, R24, 0x1c1f ;  /* 0x001c1f18870b7589 */ /* 0x000fe200000e0000 */
[----:B------:R-:W-:Y:S02]  /*f050*/  SEL R74, R72, R73, P0 ;  /* 0x00000049484a7207 */ /* 0x000fe40000000000 */
[----:B------:R-:W-:Y:S01]  /*f060*/  SEL R72, R73, R72, P0 ;  /* 0x0000004849487207 */ /* 0x000fe20000000000 */
[----:B------:R-:W-:Y:S04]  /*f070*/  SHFL.IDX PT, R5, R123, R24, 0x1c1f ;  /* 0x001c1f187b057589 */ /* 0x000fe800000e0000 */
[----:B------:R-:W-:Y:S04]  /*f080*/  SHFL.IDX PT, R4, R119, R24, 0x1c1f ;  /* 0x001c1f1877047589 */ /* 0x000fe800000e0000 */
[----:B------:R0:W3:Y:S01]  /*f090*/  SHFL.IDX PT, R14, R35, R6, 0x1c1f ;  /* 0x001c1f06230e7589 */ /* 0x0000e200000e0000 */
[----:B-1----:R-:W-:-:S02]  /*f0a0*/  SEL R75, R9, R12, P0 ;  /* 0x0000000c094b7207 */ /* 0x002fc40000000000 */
[----:B------:R-:W-:Y:S01]  /*f0b0*/  SEL R73, R12, R9, P0 ;  /* 0x000000090c497207 */ /* 0x000fe20000000000 */
[----:B------:R1:W-:Y:S01]  /*f0c0*/  SHFL.IDX PT, R86, R41, R6, 0x1c1f ;  /* 0x001c1f0629567589 */ /* 0x0003e200000e0000 */
[----:B------:R-:W-:Y:S02]  /*f0d0*/  F2FP.BF16.F32.PACK_AB R9, R39, R38 ;  /* 0x000000262709723e */ /* 0x000fe400000010ff */
[----:B------:R-:W-:Y:S01]  /*f0e0*/  F2FP.BF16.F32.PACK_AB R12, R75, R74 ;  /* 0x0000004a4b0c723e */ /* 0x000fe200000010ff */
[----:B------:R-:W-:Y:S01]  /*f0f0*/  SHFL.IDX PT, R27, R42, R6, 0x1c1f ;  /* 0x001c1f062a1b7589 */ /* 0x000fe200000e0000 */
[----:B--2---:R-:W-:Y:S02]  /*f100*/  SEL R50, R91, R32, P0 ;  /* 0x000000205b327207 */ /* 0x004fe40000000000 */
[----:B0-----:R-:W-:Y:S01]  /*f110*/  SEL R35, R62, R45, P0 ;  /* 0x0000002d3e237207 */ /* 0x001fe20000000000 */
[----:B------:R0:W-:Y:S01]  /*f120*/  SHFL.IDX PT, R28, R51, R6, 0x1c1f ;  /* 0x001c1f06331c7589 */ /* 0x0001e200000e0000 */
[----:B------:R-:W-:-:S02]  /*f130*/  SEL R45, R49, R70, P0 ;  /* 0x00000046312d7207 */ /* 0x000fc40000000000 */
[----:B-1----:R-:W-:Y:S01]  /*f140*/  SEL R41, R47, R66, P0 ;  /* 0x000000422f297207 */ /* 0x002fe20000000000 */
[----:B------:R-:W1:Y:S01]  /*f150*/  SHFL.IDX PT, R89, R48, R6, 0x1c1f ;  /* 0x001c1f0630597589 */ /* 0x000e6200000e0000 */
[----:B------:R-:W-:Y:S02]  /*f160*/  SEL R66, R64, R65, P0 ;  /* 0x0000004140427207 */ /* 0x000fe40000000000 */
[----:B------:R-:W-:Y:S01]  /*f170*/  SEL R64, R65, R64, P0 ;  /* 0x0000004041407207 */ /* 0x000fe20000000000 */
[----:B------:R-:W-:Y:S01]  /*f180*/  SHFL.IDX PT, R60, R125, R24, 0x1c1f ;  /* 0x001c1f187d3c7589 */ /* 0x000fe200000e0000 */
[----:B------:R-:W-:Y:S02]  /*f190*/  SEL R65, R58, R13, P0 ;  /* 0x0000000d3a417207 */ /* 0x000fe40000000000 */
[----:B0-----:R-:W-:Y:S01]  /*f1a0*/  SEL R51, R90, R53, P0 ;  /* 0x000000355a337207 */ /* 0x001fe20000000000 */
[----:B------:R-:W-:Y:S01]  /*f1b0*/  SHFL.IDX PT, R15, R127, R24, 0x1c1f ;  /* 0x001c1f187f0f7589 */ /* 0x000fe200000e0000 */
[----:B------:R-:W-:-:S02]  /*f1c0*/  SEL R53, R53, R90, P0 ;  /* 0x0000005a35357207 */ /* 0x000fc40000000000 */
[----:B------:R-:W-:Y:S01]  /*f1d0*/  SEL R70, R68, R69, P0 ;  /* 0x0000004544467207 */ /* 0x000fe20000000000 */
[----:B------:R0:W-:Y:S01]  /*f1e0*/  SHFL.IDX PT, R101, R81, R24, 0x1c1f ;  /* 0x001c1f1851657589 */ /* 0x0001e200000e0000 */
[----:B------:R-:W-:Y:S02]  /*f1f0*/  SEL R90, R92, R93, P0 ;  /* 0x0000005d5c5a7207 */ /* 0x000fe40000000000 */
[----:B------:R-:W-:Y:S01]  /*f200*/  SEL R42, R71, R46, P0 ;  /* 0x0000002e472a7207 */ /* 0x000fe20000000000 */
[----:B------:R-:W-:Y:S01]  /*f210*/  SHFL.IDX PT, R105, R105, R24, 0x1c1f ;  /* 0x001c1f1869697589 */ /* 0x000fe200000e0000 */
[----:B------:R-:W-:Y:S02]  /*f220*/  SEL R68, R69, R68, P0 ;  /* 0x0000004445447207 */ /* 0x000fe40000000000 */
[----:B------:R-:W-:Y:S01]  /*f230*/  SEL R92, R93, R92, P0 ;  /* 0x0000005c5d5c7207 */ /* 0x000fe20000000000 */
[----:B------:R-:W-:Y:S01]  /*f240*/  SHFL.IDX PT, R109, R109, R24, 0x1c1f ;  /* 0x001c1f186d6d7589 */ /* 0x000fe200000e0000 */
[----:B---3--:R-:W-:-:S02]  /*f250*/  SEL R69, R14, R11, P0 ;  /* 0x0000000b0e457207 */ /* 0x008fc40000000000 */
[----:B0-----:R-:W-:Y:S01]  /*f260*/  SEL R81, R8, R61, P0 ;  /* 0x0000003d08517207 */ /* 0x001fe20000000000 */
[----:B------:R0:W-:Y:S01]  /*f270*/  SHFL.IDX PT, R24, R40, R6, 0x1c1f ;  /* 0x001c1f0628187589 */ /* 0x0001e200000e0000 */
[----:B-1----:R-:W-:Y:S02]  /*f280*/  SEL R48, R89, R88, P0 ;  /* 0x0000005859307207 */ /* 0x002fe40000000000 */
[----:B------:R-:W-:Y:S01]  /*f290*/  SEL R47, R87, R28, P0 ;  /* 0x0000001c572f7207 */ /* 0x000fe20000000000 */
[----:B------:R1:W2:Y:S01]  /*f2a0*/  SHFL.IDX PT, R25, R36, R6, 0x1c1f ;  /* 0x001c1f0624197589 */ /* 0x0002a200000e0000 */
[----:B------:R-:W-:Y:S02]  /*f2b0*/  SEL R49, R28, R87, P0 ;  /* 0x000000571c317207 */ /* 0x000fe40000000000 */
[----:B------:R-:W-:Y:S01]  /*f2c0*/  SEL R59, R5, R86, P0 ;  /* 0x00000056053b7207 */ /* 0x000fe20000000000 */
[----:B------:R-:W-:Y:S01]  /*f2d0*/  SHFL.IDX PT, R104, R55, R6, 0x1c1f ;  /* 0x001c1f0637687589 */ /* 0x000fe200000e0000 */
[----:B------:R-:W-:-:S02]  /*f2e0*/  SEL R93, R27, R4, P0 ;  /* 0x000000041b5d7207 */ /* 0x000fc40000000000 */
[----:B0-----:R-:W-:Y:S01]  /*f2f0*/  SEL R40, R26, R67, P0 ;  /* 0x000000431a287207 */ /* 0x001fe20000000000 */
[----:B------:R0:W3:Y:S01]  /*f300*/  SHFL.IDX PT, R103, R52, R6, 0x1c1f ;  /* 0x001c1f0634677589 */ /* 0x0000e200000e0000 */
[----:B------:R-:W-:Y:S02]  /*f310*/  SEL R67, R13, R58, P0 ;  /* 0x0000003a0d437207 */ /* 0x000fe40000000000 */
[----:B-1----:R-:W-:Y:S01]  /*f320*/  SEL R36, R44, R63, P0 ;  /* 0x0000003f2c247207 */ /* 0x002fe20000000000 */
[----:B------:R-:W-:Y:S01]  /*f330*/  SHFL.IDX PT, R108, R56, R6, 0x1c1f ;  /* 0x001c1f06386c7589 */ /* 0x000fe200000e0000 */
[----:B------:R-:W-:Y:S02]  /*f340*/  SEL R58, R84, R85, P0 ;  /* 0x00000055543a7207 */ /* 0x000fe40000000000 */
[----:B------:R-:W-:Y:S01]  /*f350*/  SEL R44, R46, R71, P0 ;  /* 0x000000472e2c7207 */ /* 0x000fe20000000000 */
[----:B------:R-:W1:Y:S01]  /*f360*/  SHFL.IDX PT, R107, R54, R6, 0x1c1f ;  /* 0x001c1f06366b7589 */ /* 0x000e6200000e0000 */
[----:B------:R-:W-:-:S02]  /*f370*/  SEL R84, R85, R84, P0 ;  /* 0x0000005455547207 */ /* 0x000fc40000000000 */
[----:B0-----:R-:W-:Y:S01]  /*f380*/  SEL R52, R32, R91, P0 ;  /* 0x0000005b20347207 */ /* 0x001fe20000000000 */
[----:B------:R0:W4:Y:S01]  /*f390*/  SHFL.IDX PT, R110, R57, R6, 0x1c1f ;  /* 0x001c1f06396e7589 */ /* 0x00012200000e0000 */
[----:B------:R-:W-:Y:S02]  /*f3a0*/  SEL R71, R11, R14, P0 ;  /* 0x0000000e0b477207 */ /* 0x000fe40000000000 */
[----:B------:R-:W-:Y:S02]  /*f3b0*/  SEL R46, R88, R89, P0 ;  /* 0x00000059582e7207 */ /* 0x000fe40000000000 */
[----:B------:R-:W-:Y:S02]  /*f3c0*/  SEL R85, R86, R5, P0 ;  /* 0x0000000556557207 */ /* 0x000fe40000000000 */
[----:B------:R-:W-:Y:S02]  /*f3d0*/  SEL R91, R4, R27, P0 ;  /* 0x0000001b045b7207 */ /* 0x000fe40000000000 */
[----:B------:R-:W-:-:S02]  /*f3e0*/  F2FP.BF16.F32.PACK_AB R4, R83, R82 ;  /* 0x000000525304723e */ /* 0x000fc400000010ff */
[----:B------:R-:W-:Y:S02]  /*f3f0*/  F2FP.BF16.F32.PACK_AB R5, R35, R34 ;  /* 0x000000222305723e */ /* 0x000fe400000010ff */
[----:B0-----:R-:W-:Y:S02]  /*f400*/  F2FP.BF16.F32.PACK_AB R6, R81, R80 ;  /* 0x000000505106723e */ /* 0x001fe400000010ff */
[----:B------:R-:W-:Y:S02]  /*f410*/  F2FP.BF16.F32.PACK_AB R7, R37, R36 ;  /* 0x000000242507723e */ /* 0x000fe400000010ff */
[----:B--2---:R-:W-:Y:S02]  /*f420*/  SEL R62, R60, R25, P0 ;  /* 0x000000193c3e7207 */ /* 0x004fe40000000000 */
[----:B------:R-:W-:Y:S01]  /*f430*/  SEL R63, R15, R24, P0 ;  /* 0x000000180f3f7207 */ /* 0x000fe20000000000 */
[----:B------:R0:W-:Y:S01]  /*f440*/  STSM.16.M88.4 [R99], R4 ;  /* 0x0000000463007844 */ /* 0x0001e20000000200 */
[----:B------:R-:W-:-:S02]  /*f450*/  SEL R61, R24, R15, P0 ;  /* 0x0000000f183d7207 */ /* 0x000fc40000000000 */
[----:B------:R-:W-:Y:S02]  /*f460*/  F2FP.BF16.F32.PACK_AB R8, R79, R78 ;  /* 0x0000004e4f08723e */ /* 0x000fe400000010ff */
[----:B------:R-:W-:Y:S02]  /*f470*/  F2FP.BF16.F32.PACK_AB R11, R41, R40 ;  /* 0x00000028290b723e */ /* 0x000fe400000010ff */
[----:B------:R-:W-:Y:S02]  /*f480*/  SEL R60, R25, R60, P0 ;  /* 0x0000003c193c7207 */ /* 0x000fe40000000000 */
[----:B------:R-:W-:Y:S01]  /*f490*/  F2FP.BF16.F32.PACK_AB R13, R43, R42 ;  /* 0x0000002a2b0d723e */ /* 0x000fe200000010ff */
[----:B------:R-:W-:Y:S01]  /*f4a0*/  STSM.16.M88.4 [R100], R8 ;  /* 0x0000000864007844 */ /* 0x000fe20000000200 */
[----:B------:R-:W-:Y:S02]  /*f4b0*/  F2FP.BF16.F32.PACK_AB R14, R73, R72 ;  /* 0x00000048490e723e */ /* 0x000fe400000010ff */
[----:B------:R-:W-:-:S02]  /*f4c0*/  F2FP.BF16.F32.PACK_AB R15, R45, R44 ;  /* 0x0000002c2d0f723e */ /* 0x000fc400000010ff */
[----:B---3--:R-:W-:Y:S01]  /*f4d0*/  SEL R54, R102, R103, P0 ;  /* 0x0000006766367207 */ /* 0x008fe20000000000 */
[----:B0-----:R-:W-:Y:S01]  /*f4e0*/  IMAD.U32 R99, RZ, RZ, UR9 ;  /* 0x00000009ff637e24 */ /* 0x001fe2000f8e00ff */
[----:B------:R-:W-:Y:S01]  /*f4f0*/  SEL R56, R103, R102, P0 ;  /* 0x0000006667387207 */ /* 0x000fe20000000000 */
[----:B------:R-:W-:Y:S01]  /*f500*/  STSM.16.M88.4 [R97], R12 ;  /* 0x0000000c61007844 */ /* 0x000fe20000000200 */
[----:B------:R-:W-:Y:S02]  /*f510*/  SEL R55, R101, R104, P0 ;  /* 0x0000006865377207 */ /* 0x000fe40000000000 */
[----:B------:R-:W-:Y:S02]  /*f520*/  SEL R57, R104, R101, P0 ;  /* 0x0000006568397207 */ /* 0x000fe40000000000 */
[----:B------:R-:W-:Y:S02]  /*f530*/  F2FP.BF16.F32.PACK_AB R24, R71, R70 ;  /* 0x000000464718723e */ /* 0x000fe400000010ff */
[----:B------:R-:W-:-:S02]  /*f540*/  F2FP.BF16.F32.PACK_AB R25, R47, R46 ;  /* 0x0000002e2f19723e */ /* 0x000fc400000010ff */
[----:B------:R-:W-:Y:S02]  /*f550*/  F2FP.BF16.F32.PACK_AB R26, R69, R68 ;  /* 0x00000044451a723e */ /* 0x000fe400000010ff */
[----:B------:R-:W-:Y:S02]  /*f560*/  F2FP.BF16.F32.PACK_AB R27, R49, R48 ;  /* 0x00000030311b723e */ /* 0x000fe400000010ff */
[----:B-1----:R-:W-:Y:S02]  /*f570*/  SEL R86, R106, R107, P0 ;  /* 0x0000006b6a567207 */ /* 0x002fe40000000000 */
[----:B------:R-:W-:Y:S01]  /*f580*/  SEL R88, R107, R106, P0 ;  /* 0x0000006a6b587207 */ /* 0x000fe20000000000 */
[----:B------:R0:W-:Y:S01]  /*f590*/  STSM.16.M88.4 [R98], R24 ;  /* 0x0000001862007844 */ /* 0x0001e20000000200 */
[----:B------:R-:W-:Y:S02]  /*f5a0*/  SEL R87, R105, R108, P0 ;  /* 0x0000006c69577207 */ /* 0x000fe40000000000 */
[----:B------:R-:W-:-:S02]  /*f5b0*/  SEL R89, R108, R105, P0 ;  /* 0x000000696c597207 */ /* 0x000fc40000000000 */
[----:B----4-:R-:W-:Y:S02]  /*f5c0*/  SEL R28, R109, R110, P0 ;  /* 0x0000006e6d1c7207 */ /* 0x010fe40000000000 */
[----:B------:R-:W-:Y:S02]  /*f5d0*/  SEL R32, R110, R109, P0 ;  /* 0x0000006d6e207207 */ /* 0x000fe40000000000 */
[----:B------:R-:W-:Y:S02]  /*f5e0*/  F2FP.BF16.F32.PACK_AB R4, R67, R66 ;  /* 0x000000424304723e */ /* 0x000fe400000010ff */
[----:B------:R-:W-:Y:S02]  /*f5f0*/  F2FP.BF16.F32.PACK_AB R5, R51, R50 ;  /* 0x000000323305723e */ /* 0x000fe400000010ff */
[----:B------:R-:W-:Y:S02]  /*f600*/  F2FP.BF16.F32.PACK_AB R6, R65, R64 ;  /* 0x000000404106723e */ /* 0x000fe400000010ff */
[----:B------:R-:W-:Y:S01]  /*f610*/  F2FP.BF16.F32.PACK_AB R7, R53, R52 ;  /* 0x000000343507723e */ /* 0x000fe200000010ff */
[----:B0-----:R-:W-:Y:S01]  /*f620*/  IMAD.U32 R98, RZ, RZ, UR8 ;  /* 0x00000008ff627e24 */ /* 0x001fe2000f8e00ff */
[----:B------:R-:W-:Y:S01]  /*f630*/  F2FP.BF16.F32.PACK_AB R8, R63, R62 ;  /* 0x0000003e3f08723e */ /* 0x000fe200000010ff */
[----:B------:R-:W-:Y:S01]  /*f640*/  ULDC.64 UR8, c[0x0][0xc08] ;  /* 0x0003020000087ab9 */ /* 0x000fe20000000a00 */
[----:B------:R-:W-:Y:S01]  /*f650*/  F2FP.BF16.F32.PACK_AB R9, R55, R54 ;  /* 0x000000363709723e */ /* 0x000fe200000010ff */
[----:B------:R0:W-:Y:S01]  /*f660*/  STSM.16.M88.4 [R94], R4 ;  /* 0x000000045e007844 */ /* 0x0001e20000000200 */
        /* <DEDUP_REMOVED lines=10> */
[----:B------:R-:W-:Y:S01]  /*f710*/  F2FP.BF16.F32.PACK_AB R26, R93, R92 ;  /* 0x0000005c5d1a723e */ /* 0x000fe200000010ff */
[----:B0-----:R-:W0:Y:S01]  /*f720*/  LDC R94, c[0x0][0xbe8] ;  /* 0x0002fa00ff5e7b82 */ /* 0x001e220000000800 */
[----:B------:R-:W-:Y:S02]  /*f730*/  F2FP.BF16.F32.PACK_AB R27, R33, R32 ;  /* 0x00000020211b723e */ /* 0x000fe400000010ff */
[----:B------:R-:W-:-:S03]  /*f740*/  ISETP.NE.U32.AND P0, PT, RZ, UR10, PT ;  /* 0x0000000aff007c0c */ /* 0x000fc6000bf05070 */
[----:B------:R3:W-:Y:S02]  /*f750*/  STSM.16.M88.4 [R96], R24 ;  /* 0x0000001860007844 */ /* 0x0007e40000000200 */
[----:B------:R-:W-:Y:S01]  /*f760*/  BAR.SYNC.DEFER_BLOCKING 0x1, 0x100 ;  /* 0x0044000000007b1d */ /* 0x000fe20000010000 */
[----:B------:R-:W-:-:S13]  /*f770*/  ISETP.NE.AND.EX P0, PT, RZ, UR11, PT, P0 ;  /* 0x0000000bff007c0c */ /* 0x000fda000bf05300 */
[----:B------:R-:W4:Y:S01]  /*f780*/  @P0 LDG.E R97, desc[UR36][R98.64] ;  /* 0x0000002462610981 */ /* 0x000f22000c1e1900 */
[----:B------:R-:W-:Y:S01]  /*f790*/  UISETP.NE.U32.AND UP0, UPT, UR8, URZ, UPT ;  /* 0x0000003f0800728c */ /* 0x000fe2000bf05070 */
[----:B0-----:R-:W-:Y:S01]  /*f7a0*/  ISETP.NE.AND P1, PT, R94, 0x1, PT ;  /* 0x000000015e00780c */ /* 0x001fe20003f25270 */
[----:B------:R-:W-:Y:S02]  /*f7b0*/  ULDC UR4, c[0x0][0xa88] ;  /* 0x0002a20000047ab9 */ /* 0x000fe40000000800 */
[----:B------:R-:W-:Y:S01]  /*f7c0*/  UISETP.NE.AND.EX UP0, UPT, UR9, URZ, UPT, UP0 ;  /* 0x0000003f0900728c */ /* 0x000fe2000bf05300 */
[----:B-1----:R-:W-:Y:S01]  /*f7d0*/  IMAD.U32 R9, RZ, RZ, UR4 ;  /* 0x00000004ff097e24 */ /* 0x002fe2000f8e00ff */
[----:B------:R-:W-:-:S04]  /*f7e0*/  UMOV UR16, 0x9b8 ;  /* 0x000009b800107882 */ /* 0x000fc80000000000 */
[----:B------:R-:W-:-:S04]  /*f7f0*/  PLOP3.LUT P4, PT, PT, PT, UP0, 0x80, 0x0 ;  /* 0x000000000000781c */ /* 0x000fc80003f8f008 */
[----:B------:R-:W0:Y:S01]  /*f800*/  @P1 LDC R6, c[0x0][0xbec] ;  /* 0x0002fb00ff061b82 */ /* 0x000e220000000800 */
[----:B------:R-:W-:-:S04]  /*f810*/  @UP0 ULEA UR8, UP1, UR53, UR8, 0x2 ;  /* 0x0000000835080291 */ /* 0x000fc8000f82103f */
[----:B------:R-:W-:Y:S02]  /*f820*/  @UP0 ULEA.HI.X UR9, UR53, UR9, UR57, 0x2, UP1 ;  /* 0x0000000935090291 */ /* 0x000fe400088f1439 */
[----:B------:R-:W-:Y:S01]  /*f830*/  UISETP.GT.AND UP1, UPT, UR56, 0x1, UPT ;  /* 0x000000013800788c */ /* 0x000fe2000bf24270 */
[----:B------:R-:W1:Y:S01]  /*f840*/  @P1 LDC R11, c[0x0][0xbf0] ;  /* 0x0002fc00ff0b1b82 */ /* 0x000e620000000800 */
[----:B------:R-:W-:Y:S02]  /*f850*/  IMAD.U32 R4, RZ, RZ, UR8 ;  /* 0x00000008ff047e24 */ /* 0x000fe4000f8e00ff */
[----:B------:R-:W-:Y:S01]  /*f860*/  USEL UR16, UR16, 0x978, UP1 ;  /* 0x0000097810107887 */ /* 0x000fe20008800000 */
[----:B------:R-:W-:Y:S01]  /*f870*/  IMAD.U32 R5, RZ, RZ, UR9 ;  /* 0x00000009ff057e24 */ /* 0x000fe2000f8e00ff */
[----:B------:R-:W-:Y:S01]  /*f880*/  UISETP.NE.U32.AND UP0, UPT, UR10, URZ, UPT ;  /* 0x0000003f0a00728c */ /* 0x000fe2000bf05070 */
[----:B--2---:R-:W-:Y:S01]  /*f890*/  VIADD R13, R18, UR48 ;  /* 0x00000030120d7c36 */ /* 0x004fe20008000000 */
[----:B------:R-:W-:-:S02]  /*f8a0*/  UMOV UR4, URZ ;  /* 0x0000003f00047c82 */ /* 0x000fc40008000000 */
[----:B------:R-:W-:Y:S01]  /*f8b0*/  UISETP.NE.AND.EX UP0, UPT, UR11, URZ, UPT, UP0 ;  /* 0x0000003f0b00728c */ /* 0x000fe2000bf05300 */
[----:B------:R0:W5:Y:S01]  /*f8c0*/  @P4 LDG.E R9, desc[UR36][R4.64] ;  /* 0x0000002404094981 */ /* 0x000162000c1e1900 */
[----:B------:R-:W-:Y:S01]  /*f8d0*/  USEL UR7, UR58, URZ, UP1 ;  /* 0x0000003f3a077287 */ /* 0x000fe20008800000 */
[----:B------:R-:W-:Y:S01]  /*f8e0*/  IMAD.MOV.U32 R7, RZ, RZ, R13 ;  /* 0x000000ffff077224 */ /* 0x000fe200078e000d */
[----:B------:R-:W-:Y:S02]  /*f8f0*/  USEL UR53, UR53, URZ, !UP0 ;  /* 0x0000003f35357287 */ /* 0x000fe4000c000000 */
[----:B------:R-:W-:Y:S01]  /*f900*/  ULDC.64 UR10, c[0x0][UR16+0x218] ;  /* 0x00008600100a7abb */ /* 0x000fe20008000a00 */
[----:B------:R-:W-:Y:S01]  /*f910*/  ULDC.64 UR14, c[0x0][UR16+0x228] ;  /* 0x00008a00100e7abb */ /* 0x000fe20008000a00 */
[----:B------:R-:W-:Y:S01]  /*f920*/  ULDC.64 UR12, c[0x0][UR16+0x220] ;  /* 0x00008800100c7abb */ /* 0x000fe20008000a00 */
[----:B------:R-:W-:Y:S02]  /*f930*/  UIMAD.WIDE.U32 UR8, UR10, UR54, URZ ;  /* 0x000000360a0872a5 */ /* 0x000fe4000f8e003f */
[----:B------:R-:W-:Y:S01]  /*f940*/  UIMAD.WIDE.U32 UR18, UR14, UR7, URZ ;  /* 0x000000070e1272a5 */ /* 0x000fe2000f8e003f */
[----:B0-----:R-:W-:Y:S01]  /*f950*/  @P1 IMAD.HI.U32 R4, R13, R6, RZ ;  /* 0x000000060d041227 */ /* 0x001fe200078e00ff */
[----:B------:R-:W-:-:S02]  /*f960*/  UIMAD UR10, UR11, UR54, URZ ;  /* 0x000000360b0a72a4 */ /* 0x000fc4000f8e023f */
[----:B------:R-:W-:Y:S02]  /*f970*/  UIMAD UR14, UR15, UR7, URZ ;  /* 0x000000070f0e72a4 */ /* 0x000fe4000f8e023f */
[----:B------:R-:W-:Y:S01]  /*f980*/  USEL UR57, UR57, URZ, !UP0 ;  /* 0x0000003f39397287 */ /* 0x000fe2000c000000 */
[----:B-1----:R-:W-:Y:S01]  /*f990*/  @P1 SHF.R.U32.HI R7, RZ, R11, R4 ;  /* 0x0000000bff071219 */ /* 0x002fe20000011604 */
[----:B------:R-:W-:Y:S01]  /*f9a0*/  UIMAD UR7, UR13, UR53, URZ ;  /* 0x000000350d0772a4 */ /* 0x000fe2000f8e023f */
[----:B------:R-:W-:Y:S01]  /*f9b0*/  IMAD.U32 R4, RZ, RZ, UR18 ;  /* 0x00000012ff047e24 */ /* 0x000fe2000f8e00ff */
[----:B------:R-:W-:Y:S01]  /*f9c0*/  UIADD3 UR9, UR9, UR10, URZ ;  /* 0x0000000a09097290 */ /* 0x000fe2000fffe03f */
[----:B------:R-:W-:Y:S01]  /*f9d0*/  IMAD.U32 R5, RZ, RZ, UR19 ;  /* 0x00000013ff057e24 */ /* 0x000fe2000f8e00ff */
[----:B------:R-:W-:Y:S01]  /*f9e0*/  UIMAD.WIDE.U32 UR10, UR12, UR53, URZ ;  /* 0x000000350c0a72a5 */ /* 0x000fe2000f8e003f */
[--C-:B------:R-:W-:Y:S01]  /*f9f0*/  IMAD.MOV R11, RZ, RZ, -R7.reuse ;  /* 0x000000ffff0b7224 */ /* 0x100fe200078e0a07 */
[----:B------:R-:W-:Y:S01]  /*fa00*/  UIMAD UR7, UR12, UR57, UR7 ;  /* 0x000000390c0772a4 */ /* 0x000fe2000f8e0207 */
[----:B------:R-:W-:Y:S01]  /*fa10*/  SHF.R.S32.HI R5, RZ, 0x1f, R7 ;  /* 0x0000001fff057819 */ /* 0x000fe20000011407 */
[----:B------:R-:W-:Y:S01]  /*fa20*/  UIADD3 UR14, UR19, UR14, URZ ;  /* 0x0000000e130e7290 */ /* 0x000fe2000fffe03f */
[----:B------:R-:W-:Y:S01]  /*fa30*/  IMAD R11, R94, R11, R13 ;  /* 0x0000000b5e0b7224 */ /* 0x000fe200078e020d */
[----:B------:R-:W-:-:S04]  /*fa40*/  UIADD3 UR7, UR11, UR7, URZ ;  /* 0x000000070b077290 */ /* 0x000fc8000fffe03f */
[----:B------:R-:W-:Y:S01]  /*fa50*/  IMAD.U32 R8, RZ, RZ, UR14 ;  /* 0x0000000eff087e24 */ /* 0x000fe2000f8e00ff */
        /* <DEDUP_REMOVED lines=22> */
.L_x_2463:
        /* <DEDUP_REMOVED lines=63> */
[----:B------:R-:W-:Y:S01]  /*ffb0*/  IMAD R0, R22, 0x20, R202 ;  /* 0x0000002016007824 */ /* 0x000fe200078e02ca */
[----:B------:R-:W-:-:S02]  /*ffc0*/  ULDC.64 UR10, c[0x0][0xae8] ;  /* 0x0002ba00000a7ab9 */ /* 0x000fc40000000a00 */
[----:B------:R-:W5:Y:S04]  /*ffd0*/  LD.E.128 R12, desc[UR36][R12.64] ;  /* 0x000000240c0c7980 */ /* 0x000f68000c101d00 */
[----:B------:R-:W5:Y:S01]  /*ffe0*/  LD.E.128 R24, desc[UR36][R24.64] ;  /* 0x0000002418187980 */ /* 0x000f62000c101d00 */
[----:B-1----:R-:W1:Y:S01]  /*fff0*/  @P1 LDC R21, c[0x0][0xbec] ;  /* 0x0002fb00ff151b82 */ /* 0x002e620000000800 */
[----:B------:R-:W-:Y:S01]  /*10000*/  UIADD3 UR9, UR9, UR7, URZ ;  /* 0x0000000709097290 */ /* 0x000fe2000fffe03f */
[----:B------:R-:W-:Y:S01]  /*10010*/  VIADD R2, R0, UR48 ;  /* 0x0000003000027c36 */ /* 0x000fe20008000000 */
[----:B------:R-:W5:Y:S02]  /*10020*/  LD.E.128 R32, desc[UR36][R32.64] ;  /* 0x0000002420207980 */ /* 0x000f64000c101d00 */
[----:B------:R-:W-:-:S02]  /*10030*/  UIMAD.WIDE.U32 UR8, UR54, UR10, UR8 ;  /* 0x0000000a360872a5 */ /* 0x000fc4000f8e0008 */
[----:B------:R-:W-:Y:S01]  /*10040*/  USHF.R.S32.HI UR4, URZ, 0x1f, UR53 ;  /* 0x0000001f3f047899 */ /* 0x000fe20008011435 */
[----:B------:R-:W5:Y:S01]  /*10050*/  LD.E.128 R36, desc[UR36][R36.64] ;  /* 0x0000002424247980 */ /* 0x000f62000c101d00 */
[----:B------:R-:W-:-:S03]  /*10060*/  UIMAD UR9, UR54, UR11, UR9 ;  /* 0x0000000b360972a4 */ /* 0x000fc6000f8e0209 */
[----:B------:R-:W-:Y:S01]  /*10070*/  ULDC.64 UR10, c[0x0][0xaf0] ;  /* 0x0002bc00000a7ab9 */ /* 0x000fe20000000a00 */
[----:B------:R-:W5:Y:S01]  /*10080*/  LD.E.128 R40, desc[UR36][R40.64] ;  /* 0x0000002428287980 */ /* 0x000f62000c101d00 */
[----:B------:R-:W-:Y:S01]  /*10090*/  UIMAD UR4, UR4, UR10, URZ ;  /* 0x0000000a040472a4 */ /* 0x000fe2000f8e023f */
[----:B------:R-:W-:Y:S01]  /*100a0*/  IMAD.MOV.U32 R29, RZ, RZ, R2 ;  /* 0x000000ffff1d7224 */ /* 0x000fe200078e0002 */
[----:B------:R-:W-:Y:S01]  /*100b0*/  UIMAD.WIDE.U32 UR8, UR53, UR10, UR8 ;  /* 0x0000000a350872a5 */ /* 0x000fe2000f8e0008 */
[----:B------:R-:W5:Y:S01]  /*100c0*/  LD.E.128 R44, desc[UR36][R44.64] ;  /* 0x000000242c2c7980 */ /* 0x000f62000c101d00 */
[----:B------:R-:W-:-:S03]  /*100d0*/  UIMAD UR4, UR53, UR11, UR4 ;  /* 0x0000000b350472a4 */ /* 0x000fc6000f8e0204 */
[----:B------:R-:W-:Y:S01]  /*100e0*/  ULDC.64 UR10, c[0x0][0xae0] ;  /* 0x0002b800000a7ab9 */ /* 0x000fe20000000a00 */
[----:B-1----:R-:W-:Y:S01]  /*100f0*/  @P1 IMAD.HI.U32 R0, R2, R21, RZ ;  /* 0x0000001502001227 */ /* 0x002fe200078e00ff */
[----:B------:R-:W-:Y:S01]  /*10100*/  @!PT LDS RZ, [RZ] ;  /* 0x00000000fffff984 */ /* 0x000fe20000000800 */
[----:B------:R-:W-:Y:S01]  /*10110*/  @!PT LDS RZ, [RZ] ;  /* 0x00000000fffff984 */ /* 0x000fe20000000800 */
[----:B------:R-:W-:Y:S01]  /*10120*/  @!PT LDS RZ, [RZ] ;  /* 0x00000000fffff984 */ /* 0x000fe20000000800 */
[----:B------:R-:W-:Y:S01]  /*10130*/  @!PT LDS RZ, [RZ] ;  /* 0x00000000fffff984 */ /* 0x000fe20000000800 */
[----:B------:R1:W-:Y:S06]  /*10140*/  MEMBAR.ALL.CTA ;  /* 0x0000000000007992 */ /* 0x0003ec0000008000 */
[----:B-1----:R-:W1:Y:S01]  /*10150*/  FENCE.VIEW.ASYNC.S ;  /* 0x00000000000073c6 */ /* 0x002e620000000000 */
        /* <DEDUP_REMOVED lines=43> */
.L_x_2466:
[----:B------:R-:W-:Y:S05]  /*10410*/  BSYNC B1 ;  /* 0x0000000000017941 */ /* 0x000fea0003800000 */
.L_x_2465:
        /* <DEDUP_REMOVED lines=13> */
.L_x_2468:
[----:B------:R-:W-:Y:S05]  /*104f0*/  BSYNC B1 ;  /* 0x0000000000017941 */ /* 0x000fea0003800000 */
.L_x_2467:
        /* <DEDUP_REMOVED lines=13> */
.L_x_2470:
[----:B------:R-:W-:Y:S05]  /*105d0*/  BSYNC B1 ;  /* 0x0000000000017941 */ /* 0x000fea0003800000 */
.L_x_2469:
        /* <DEDUP_REMOVED lines=16> */
.L_x_2464:
        /* <DEDUP_REMOVED lines=17> */
[----:B------:R-:W-:Y:S02]  /*107f0*/  UIMAD UR4, UR4, UR10, URZ ;  /* 0x0000000a040472a4 */ /* 0x000fe4000f8e023f */
[----:B------:R-:W-:Y:S01]  /*10800*/  UIMAD.WIDE.U32 UR8, UR53, UR10, UR8 ;  /* 0x0000000a350872a5 */ /* 0x000fe2000f8e0008 */
[----:B0-----:R-:W-:Y:S01]  /*10810*/  @P1 IMAD.HI.U32 R0, R13, R0, RZ ;  /* 0x000000000d001227 */ /* 0x001fe200078e00ff */
        /* <DEDUP_REMOVED lines=8> */
[----:B------:R-:W-:Y:S01]  /*108a0*/  IMAD.U32 R5, RZ, RZ, UR9 ;  /* 0x00000009ff057e24 */ /* 0x000fe2000f8e00ff */
[----:B------:R-:W-:Y:S01]  /*108b0*/  ULDC.64 UR10, c[0x0][0xb30] ;  /* 0x0002cc00000a7ab9 */ /* 0x000fe20000000a00 */
[----:B------:R-:W-:Y:S02]  /*108c0*/  IMAD R9, R94, R9, R13 ;  /* 0x000000095e097224 */ /* 0x000fe400078e020d */
        /* <DEDUP_REMOVED lines=14> */
[----:B------:R-:W-:Y:S02]  /*109b0*/  LEA.HI.X R14, R4, UR9, R3, 0x2, P1 ;  /* 0x00000009040e7c11 */ /* 0x000fe400088f1403 */
        /* <DEDUP_REMOVED lines=8> */
[----:B012---:R-:W-:Y:S02]  /*10a40*/  @!P1 IMAD.WIDE R2, R17, 0x4, R4 ;  /* 0x0000000411029825 */ /* 0x007fe400078e0204 */
        /* <DEDUP_REMOVED lines=21> */
[----:B--2---:R-:W-:Y:S01]  /*10ba0*/  @!P2 LEA R8, P5, R195, R4, 0x2 ;  /* 0x00000004c308a211 */ /* 0x004fe200078a10ff */
[----:B------:R1:W-:Y:S01]  /*10bb0*/  @!P4 ST.E.64 desc[UR36][R2.64], R72 ;  /* 0x000000480200c985 */ /* 0x0003e2000c101b24 */
[----:B------:R-:W-:-:S02]  /*10bc0*/  @!P3 LEA.HI.X R7, R196, R5, R213, 0x2, P6 ;  /* 0x00000005c407b211 */ /* 0x000fc400030f14d5 */
[----:B------:R-:W-:Y:S02]  /*10bd0*/  ISETP.GE.AND P4, PT, R193, UR4, PT ;  /* 0x00000004c1007c0c */ /* 0x000fe4000bf86270 */
        /* <DEDUP_REMOVED lines=33> */
.L_x_2473:
[----:B------:R-:W-:Y:S05]  /*10df0*/  BSYNC B1 ;  /* 0x0000000000017941 */ /* 0x000fea0003800000 */
.L_x_2472:
[----:B-1--4-:R1:W3:Y:S04]  /*10e00*/  SHFL.IDX PT, R5, R14, 0x1, 0x1c1f ;  /* 0x003c1f000e057f89 */ /* 0x0122e800000e0000 */
        /* <DEDUP_REMOVED lines=8> */
[-C--:B0-----:R-:W-:Y:S02]  /*10e90*/  @!P1 LEA R6, P4, R201, R4.reuse, 0x2 ;  /* 0x00000004c9069211 */ /* 0x081fe400078810ff */
[----:B--23--:R-:W-:Y:S02]  /*10ea0*/  @!P6 IMAD.WIDE R2, R17, 0x4, R4 ;  /* 0x000000041102e825 */ /* 0x00cfe400078e0204 */
        /* <DEDUP_REMOVED lines=13> */
[----:B-1----:R-:W-:Y:S01]  /*10f80*/  @!P4 LEA R14, P5, R197, R4, 0x2 ;  /* 0x00000004c50ec211 */ /* 0x002fe200078a10ff */
[----:B------:R1:W-:Y:S01]  /*10f90*/  @!P2 ST.E.64 desc[UR36][R10.64], R40 ;  /* 0x000000280a00a985 */ /* 0x0003e2000c101b24 */
[----:B------:R-:W-:-:S02]  /*10fa0*/  ISETP.GE.AND P2, PT, R194, UR4, PT ;  /* 0x00000004c2007c0c */ /* 0x000fc4000bf46270 */
[-C--:B------:R-:W-:Y:S01]  /*10fb0*/  @!P4 LEA.HI.X R15, R197, R5.reuse, R214, 0x2, P5 ;  /* 0x00000005c50fc211 */ /* 0x080fe200028f14d6 */
[----:B------:R4:W-:Y:S02]  /*10fc0*/  @!P3 ST.E.64 desc[UR36][R12.64], R42 ;  /* 0x0000002a0c00b985 */ /* 0x0009e4000c101b24 */
[CC--:B0-----:R-:W-:Y:S02]  /*10fd0*/  @!P0 LEA R2, P3, R196.reuse, R4.reuse, 0x2 ;  /* 0x00000004c4028211 */ /* 0x0c1fe400078610ff */
[----:B------:R-:W-:Y:S01]  /*10fe0*/  @!P4 ST.E.64 desc[UR36][R14.64], R44 ;  /* 0x0000002c0e00c985 */ /* 0x000fe2000c101b24 */
[----:B------:R-:W-:Y:S02]  /*10ff0*/  ISETP.GE.AND P4, PT, R193, UR4, PT ;  /* 0x00000004c1007c0c */ /* 0x000fe4000bf86270 */
[----:B--2---:R-:W-:Y:S02]  /*11000*/  @!P1 LEA R6, P5, R195, R4, 0x2 ;  /* 0x00000004c3069211 */ /* 0x004fe400078a10ff */
[----:B------:R-:W-:-:S02]  /*11010*/  @!P0 LEA.HI.X R3, R196, R5, R213, 0x2, P3 ;  /* 0x00000005c4038211 */ /* 0x000fc400018f14d5 */
[----:B------:R-:W-:Y:S02]  /*11020*/  ISETP.GE.AND P3, PT, R192, UR4, PT ;  /* 0x00000004c0007c0c */ /* 0x000fe4000bf66270 */
[CC--:B---3--:R-:W-:Y:S01]  /*11030*/  @!P2 LEA R8, P6, R194.reuse, R4.reuse, 0x2 ;  /* 0x00000004c208a211 */ /* 0x0c8fe200078c10ff */
[----:B------:R0:W-:Y:S01]  /*11040*/  @!P0 ST.E.64 desc[UR36][R2.64], R46 ;  /* 0x0000002e02008985 */ /* 0x0001e2000c101b24 */
[-C--:B------:R-:W-:Y:S02]  /*11050*/  @!P1 LEA.HI.X R7, R195, R5.reuse, R212, 0x2, P5 ;  /* 0x00000005c3079211 */ /* 0x080fe400028f14d4 */
[----:B------:R-:W-:Y:S02]  /*11060*/  @!P2 LEA.HI.X R9, R194, R5, R211, 0x2, P6 ;  /* 0x00000005c209a211 */ /* 0x000fe400030f14d3 */
[----:B------:R-:W-:Y:S01]  /*11070*/  ISETP.GE.AND P0, PT, R191, UR4, PT ;  /* 0x00000004bf007c0c */ /* 0x000fe2000bf06270 */
[----:B------:R2:W-:Y:S01]  /*11080*/  @!P1 ST.E.64 desc[UR36][R6.64], R48 ;  /* 0x0000003006009985 */ /* 0x0005e2000c101b24 */
[----:B-1----:R-:W-:-:S02]  /*11090*/  @!P4 LEA R10, P1, R193, R4, 0x2 ;  /* 0x00000004c10ac211 */ /* 0x002fc400078210ff */
[----:B------:R-:W-:Y:S01]  /*110a0*/  ISETP.GE.AND P5, PT, R190, UR4, PT ;  /* 0x00000004be007c0c */ /* 0x000fe2000bfa6270 */
[----:B------:R1:W-:Y:S01]  /*110b0*/  @!P2 ST.E.64 desc[UR36][R8.64], R50 ;  /* 0x000000320800a985 */ /* 0x0003e2000c101b24 */
[----:B------:R-:W-:Y:S02]  /*110c0*/  @!P4 LEA.HI.X R11, R193, R5, R210, 0x2, P1 ;  /* 0x00000005c10bc211 */ /* 0x000fe400008f14d2 */
[----:B------:R-:W-:Y:S02]  /*110d0*/  ISETP.GE.AND P2, PT, R189, UR4, PT ;  /* 0x00000004bd007c0c */ /* 0x000fe4000bf46270 */
[----:B------:R-:W-:Y:S01]  /*110e0*/  ISETP.GE.AND P1, PT, R188, UR4, PT ;  /* 0x00000004bc007c0c */ /* 0x000fe2000bf26270 */
[----:B------:R3:W-:Y:S01]  /*110f0*/  @!P4 ST.E.64 desc[UR36][R10.64], R52 ;  /* 0x000000340a00c985 */ /* 0x0007e2000c101b24 */
[-C--:B----4-:R-:W-:Y:S02]  /*11100*/  @!P3 LEA R12, P6, R192, R4.reuse, 0x2 ;  /* 0x00000004c00cb211 */ /* 0x090fe400078c10ff */
[----:B0-----:R-:W-:-:S02]  /*11110*/  @!P0 LEA R2, P4, R191, R4, 0x2 ;  /* 0x00000004bf028211 */ /* 0x001fc400078810ff */
[-C--:B------:R-:W-:Y:S02]  /*11120*/  @!P3 LEA.HI.X R13, R192, R5.reuse, R209, 0x2, P6 ;  /* 0x00000005c00db211 */ /* 0x080fe400030f14d1 */
[----:B------:R-:W-:-:S03]  /*11130*/  @!P0 LEA.HI.X R3, R191, R5, R208, 0x2, P4 ;  /* 0x00000005bf038211 */ /* 0x000fc600020f14d0 */
[----:B------:R3:W-:Y:S01]  /*11140*/  @!P3 ST.E.64 desc[UR36][R12.64], R54 ;  /* 0x000000360c00b985 */ /* 0x0007e2000c101b24 */
[-C--:B--2---:R-:W-:Y:S02]  /*11150*/  @!P5 LEA R6, P3, R190, R4.reuse, 0x2 ;  /* 0x00000004be06d211 */ /* 0x084fe400078610ff */
        /* <DEDUP_REMOVED lines=11> */
[----:B---3--:R-:W-:-:S04]  /*11210*/  LEA R2, P0, R23, R4, 0x2 ;  /* 0x0000000417027211 */ /* 0x008fc800078010ff */
[----:B------:R-:W-:-:S05]  /*11220*/  LEA.HI.X R3, R23, R5, R204, 0x2, P0 ;  /* 0x0000000517037211 */ /* 0x000fca00000f14cc */
[----:B------:R4:W-:Y:S01]  /*11230*/  ST.E.64 desc[UR36][R2.64], R32 ;  /* 0x0000002002007985 */ /* 0x0009e2000c101b24 */
[----:B------:R-:W-:Y:S05]  /*11240*/  BRA `(.L_x_2471) ;  /* 0x0000000c000c7947 */ /* 0x000fea0003800000 */
.L_x_2462:
        /* <DEDUP_REMOVED lines=9> */
[----:B------:R-:W-:-:S03]  /*112e0*/  UISETP.NE.U32.AND UP1, UPT, UR8, URZ, UPT ;  /* 0x0000003f0800728c */ /* 0x000fc6000bf25070 */
[----:B------:R-:W2:Y:S01]  /*112f0*/  @P1 LDG.E R6, desc[UR36][R2.64] ;  /* 0x0000002402061981 */ /* 0x000ea2000c1e1900 */
[----:B------:R-:W-:Y:S01]  /*11300*/  UISETP.NE.AND.EX UP1, UPT, UR9, URZ, UPT, UP1 ;  /* 0x0000003f0900728c */ /* 0x000fe2000bf25310 */
[----:B------:R-:W-:Y:S02]  /*11310*/  ULDC UR4, c[0x0][0xa88] ;  /* 0x0002a20000047ab9 */ /* 0x000fe40000000800 */
[----:B------:R-:W-:-:S03]  /*11320*/  IMAD.U32 R0, RZ, RZ, UR4 ;  /* 0x00000004ff007e24 */ /* 0x000fc6000f8e00ff */
        /* <DEDUP_REMOVED lines=15> */
.L_x_2474:
[----:B------:R-:W-:Y:S01]  /*11420*/  USEL UR53, UR53, URZ, !UP0 ;  /* 0x0000003f35357287 */ /* 0x000fe2000c000000 */
[----:B------:R-:W-:Y:S01]  /*11430*/  BSSY B1, `(.L_x_2475) ;  /* 0x0000038000017945 */ /* 0x000fe20003800000 */
[----:B------:R-:W-:-:S03]  /*11440*/  USEL UR57, UR57, URZ, !UP0 ;  /* 0x0000003f39397287 */ /* 0x000fc6000c000000 */
[----:B------:R-:W-:Y:S09]  /*11450*/  @P0 BRA `(.L_x_2476) ;  /* 0x0000000000d40947 */ /* 0x000ff20003800000 */
        /* <DEDUP_REMOVED lines=32> */
[----:B------:R-:W-:Y:S01]  /*11660*/  UIADD3.X UR7, UR7, UR11, UR16, UP0, UP1 ;  /* 0x0000000b07077290 */ /* 0x000fe200087e2410 */
[----:B-1----:R-:W-:Y:S01]  /*11670*/  @P0 SHF.R.U32.HI R5, RZ, R7, R2 ;  /* 0x00000007ff050219 */ /* 0x002fe20000011602 */
[----:B------:R-:W-:Y:S01]  /*11680*/  IMAD.U32 R2, RZ, RZ, UR20 ;  /* 0x00000014ff027e24 */ /* 0x000fe2000f8e00ff */
[----:B------:R-:W-:Y:S01]  /*11690*/  ULDC.64 UR8, c[0x0][UR17+0x210] ;  /* 0x0000840011087abb */ /* 0x000fe20008000a00 */
[----:B------:R-:W-:Y:S01]  /*116a0*/  ULDC.64 UR10, c[0x0][0xba8] ;  /* 0x0002ea00000a7ab9 */ /* 0x000fe20000000a00 */
[----:B------:R-:W-:Y:S01]  /*116b0*/  @!UP2 ULDC UR10, c[0x0][0xb50] ;  /* 0x0002d400000aaab9 */ /* 0x000fe20000000800 */
[--C-:B------:R-:W-:Y:S01]  /*116c0*/  IMAD.MOV R7, RZ, RZ, -R5.reuse ;  /* 0x000000ffff077224 */ /* 0x100fe200078e0a05 */
[----:B------:R-:W-:Y:S01]  /*116d0*/  IADD3 R2, P0, P1, R5, UR14, R2 ;  /* 0x0000000e05027c10 */ /* 0x000fe2000f91e002 */
[----:B------:R-:W-:Y:S01]  /*116e0*/  @!UP2 ULDC UR11, c[0x0][0xb54] ;  /* 0x0002d500000baab9 */ /* 0x000fe20000000800 */
[----:B------:R-:W-:Y:S01]  /*116f0*/  SHF.R.S32.HI R5, RZ, 0x1f, R5 ;  /* 0x0000001fff057819 */ /* 0x000fe20000011405 */
[----:B------:R-:W-:-:S03]  /*11700*/  IMAD R7, R9, R7, R4 ;  /* 0x0000000709077224 */ /* 0x000fc600078e0204 */
[----:B------:R-:W-:Y:S01]  /*11710*/  IADD3.X R3, R5, UR7, R6, P0, P1 ;  /* 0x0000000705037c10 */ /* 0x000fe200087e2406 */
        /* <DEDUP_REMOVED lines=9> */
.L_x_2476:
[----:B------:R-:W-:Y:S05]  /*117b0*/  BSYNC B1 ;  /* 0x0000000000017941 */ /* 0x000fea0003800000 */
.L_x_2475:
        /* <DEDUP_REMOVED lines=11> */
[----:B------:R-:W-:Y:S01]  /*11870*/  ULDC.64 UR10, c[0x0][0xae8] ;  /* 0x0002ba00000a7ab9 */ /* 0x000fe20000000a00 */
[----:B------:R-:W-:Y:S01]  /*11880*/  UIADD3 UR9, UR9, UR7, URZ ;  /* 0x0000000709097290 */ /* 0x000fe2000fffe03f */
[----:B0-----:R-:W-:-:S03]  /*11890*/  IMAD.MOV.U32 R5, RZ, RZ, R6 ;  /* 0x000000ffff057224 */ /* 0x001fc600078e0006 */
        /* <DEDUP_REMOVED lines=51> */
.L_x_2478:
[----:B------:R-:W-:Y:S05]  /*11bd0*/  BSYNC B1 ;  /* 0x0000000000017941 */ /* 0x000fea0003800000 */
.L_x_2477:
        /* <DEDUP_REMOVED lines=13> */
.L_x_2480:
[----:B------:R-:W-:Y:S05]  /*11cb0*/  BSYNC B1 ;  /* 0x0000000000017941 */ /* 0x000fea0003800000 */
.L_x_2479:
        /* <DEDUP_REMOVED lines=13> */
.L_x_2482:
[----:B------:R-:W-:Y:S05]  /*11d90*/  BSYNC B1 ;  /* 0x0000000000017941 */ /* 0x000fea0003800000 */
.L_x_2481:
        /* <DEDUP_REMOVED lines=14> */
.L_x_2471:
[----:B------:R-:W-:Y:S05]  /*11e80*/  BSYNC B0 ;  /* 0x0000000000007941 */ /* 0x000fea0003800000 */
.L_x_2461:
[----:B------:R-:W-:Y:S02]  /*11e90*/  ULDC UR4, c[0x0][0xc3c] ;  /* 0x00030f0000047ab9 */ /* 0x000fe40000000800 */
[----:B------:R-:W-:-:S13]  /*11ea0*/  ISETP.GE.AND P0, PT, R31, UR4, PT ;  /* 0x000000041f007c0c */ /* 0x000fda000bf06270 */
[----:B------:R-:W-:Y:S05]  /*11eb0*/  @!P0 BRA `(.L_x_2483) ;  /* 0xfffffef0002c8947 */ /* 0x000fea000383ffff */
[----:B------:R-:W-:Y:S05]  /*11ec0*/  EXIT ;  /* 0x000000000000794d */ /* 0x000fea0003800000 */
.L_x_2418:
[----:B------:R-:W-:-:S08]  /*11ed0*/  NOP ;  /* 0x0000000000007918 */ /* 0x000fd00000000000 */
[----:B0-----:R-:W0:-:S00]  /*11ee0*/  USETMAXREG.DEALLOC.CTAPOOL 0x28 ;  /* 0x00000028000079c8 */ /* 0x001e0000080e0500 */
        /* <DEDUP_REMOVED lines=60> */
.L_x_2487:
        /* <DEDUP_REMOVED lines=36> */
.L_x_2485:
[----:B------:R-:W-:-:S04]  /*124f0*/  IMAD.IADD R8, R11, 0x1, -R8 ;  /* 0x000000010b087824 */ /* 0x000fc800078e0a08 */
[----:B------:R-:W-:-:S05]  /*12500*/  IMAD R3, R5, R4, R8 ;  /* 0x0000000405037224 */ /* 0x000fca00078e0208 */
[----:B------:R-:W-:Y:S01]  /*12510*/  ISETP.GT.AND P0, PT, R3, R6, PT ;  /* 0x000000060300720c */ /* 0x000fe20003f04270 */
[----:B------:R-:W-:-:S12]  /*12520*/  IMAD.MOV.U32 R3, RZ, RZ, RZ ;  /* 0x000000ffff037224 */ /* 0x000fd800078e00ff */
        /* <DEDUP_REMOVED lines=13> */
.L_x_2488:
[----:B01----:R-:W-:-:S04]  /*12600*/  IMAD R2, R3, R4, R8 ;  /* 0x0000000403027224 */ /* 0x003fc800078e0208 */
[----:B------:R-:W-:Y:S01]  /*12610*/  IMAD.IADD R5, R6, 0x1, -R2 ;  /* 0x0000000106057824 */ /* 0x000fe200078e0a02 */
[----:B------:R0:W-:Y:S01]  /*12620*/  STL [R1], R2 ;  /* 0x0000000201007387 */ /* 0x0001e20000100800 */
[----:B------:R-:W-:Y:S05]  /*12630*/  @!P1 BRA `(.L_x_2489) ;  /* 0x0000000000ec9947 */ /* 0x000fea0003800000 */
        /* <DEDUP_REMOVED lines=40> */
[----:B------:R-:W-:Y:S02]  /*128c0*/  IMAD R3, R2, R6, R3 ;  /* 0x0000000602037224 */ /* 0x000fe400078e0203 */
[----:B------:R-:W-:-:S03]  /*128d0*/  IMAD.MOV R6, RZ, RZ, -R8 ;  /* 0x000000ffff067224 */ /* 0x000fc600078e0a08 */
        /* <DEDUP_REMOVED lines=13> */
[----:B------:R-:W-:Y:S02]  /*129b0*/  IMAD R2, R0, R6, R5 ;  /* 0x0000000600027224 */ /* 0x000fe400078e0205 */
[----:B------:R-:W-:-:S05]  /*129c0*/  IMAD R3, R3, 0x10000, R4 ;  /* 0x0001000003037824 */ /* 0x000fca00078e0204 */
[----:B------:R1:W-:Y:S01]  /*129d0*/  STL [R1+0x8], R3 ;  /* 0x0000080301007387 */ /* 0x0003e20000100800 */
[----:B------:R-:W-:Y:S05]  /*129e0*/  BRA `(.L_x_2490) ;  /* 0x0000000400007947 */ /* 0x000fea0003800000 */
.L_x_2489:
        /* <DEDUP_REMOVED lines=36> */
[-C--:B------:R-:W-:Y:S02]  /*12c30*/  IABS R8, R13.reuse ;  /* 0x0000000d00087213 */ /* 0x080fe40000000000 */
[----:B------:R-:W-:Y:S02]  /*12c40*/  IABS R10, R13 ;  /* 0x0000000d000a7213 */ /* 0x000fe40000000000 */
[----:B------:R-:W0:Y:S08]  /*12c50*/  I2F.RP R4, R8 ;  /* 0x0000000800047306 */ /* 0x000e300000209400 */
[----:B0-----:R-:W0:Y:S02]  /*12c60*/  MUFU.RCP R4, R4 ;  /* 0x0000000400047308 */ /* 0x001e240000001000 */
[----:B0-----:R-:W-:-:S02]  /*12c70*/  VIADD R3, R4, 0xffffffe ;  /* 0x0ffffffe04037836 */ /* 0x001fc40000000000 */
[----:B------:R-:W-:-:S04]  /*12c80*/  IMAD.MOV R4, RZ, RZ, -R13 ;  /* 0x000000ffff047224 */ /* 0x000fc800078e0a0d */
        /* <DEDUP_REMOVED lines=20> */
[----:B------:R-:W-:-:S05]  /*12dd0*/  IMAD R3, R2, R4, R3 ;  /* 0x0000000402037224 */ /* 0x000fca00078e0203 */
[----:B------:R0:W-:Y:S02]  /*12de0*/  STL [R1+0x8], R3 ;  /* 0x0000080301007387 */ /* 0x0001e40000100800 */
.L_x_2490:
[----:B01----:R-:W-:-:S05]  /*12df0*/  LOP3.LUT R3, RZ, R2, RZ, 0x33, !PT ;  /* 0x00000002ff037212 */ /* 0x003fca00078e33ff */
[----:B------:R-:W-:-:S05]  /*12e00*/  IMAD.IADD R0, R0, 0x1, R3 ;  /* 0x0000000100007824 */ /* 0x000fca00078e0203 */
[----:B------:R1:W-:Y:S01]  /*12e10*/  STL [R1+0x4], R0 ;  /* 0x0000040001007387 */ /* 0x0003e20000100800 */
[----:B------:R-:W-:Y:S05]  /*12e20*/  BRA `(.L_x_2491) ;  /* 0x0000000000107947 */ /* 0x000fea0003800000 */
.L_x_2486:
[----:B------:R0:W-:Y:S01]  /*12e30*/  STL [R1], R6 ;  /* 0x0000000601007387 */ /* 0x0001e20000100800 */
[----:B------:R-:W-:-:S03]  /*12e40*/  ULDC UR41, c[0x0][0xc3c] ;  /* 0x00030f0000297ab9 */ /* 0x000fc60000000800 */
[----:B------:R0:W-:Y:S04]  /*12e50*/  STL [R1+0x4], RZ ;  /* 0x000004ff01007387 */ /* 0x0001e80000100800 */
[----:B------:R0:W-:Y:S02]  /*12e60*/  STL [R1+0x8], RZ ;  /* 0x000008ff01007387 */ /* 0x0001e40000100800 */
.L_x_2491:
[----:B------:R-:W2:Y:S04]  /*12e70*/  LDL R8, [R1] ;  /* 0x0000000001087983 */ /* 0x000ea80000100800 */
[----:B------:R-:W2:Y:S04]  /*12e80*/  LDL R9, [R1+0x4] ;  /* 0x0000040001097983 */ /* 0x000ea80000100800 */
[----:B------:R-:W2:Y:S01]  /*12e90*/  LDL R10, [R1+0x8] ;  /* 0x00000800010a7983 */ /* 0x000ea20000100800 */
[----:B------:R-:W-:Y:S01]  /*12ea0*/  ISETP.NE.AND P0, PT, R7, RZ, PT ;  /* 0x000000ff0700720c */ /* 0x000fe20003f05270 */
[----:B------:R-:W-:-:S12]  /*12eb0*/  IMAD.U32 R2, RZ, RZ, UR41 ;  /* 0x00000029ff027e24 */ /* 0x000fd8000f8e00ff */
[----:B------:R-:W3:Y:S01]  /*12ec0*/  @!P0 S2R R3, SR_CgaCtaId ;  /* 0x0000000000038919 */ /* 0x000ee20000008800 */
[----:B-1----:R-:W-:Y:S01]  /*12ed0*/  @!P0 MOV R0, 0x400 ;  /* 0x0000040000008802 */ /* 0x002fe20000000f00 */
[----:B------:R-:W-:-:S03]  /*12ee0*/  @!P0 IMAD.MOV.U32 R11, RZ, RZ, R2 ;  /* 0x000000ffff0b8224 */ /* 0x000fc600078e0002 */
[----:B---3--:R-:W-:-:S05]  /*12ef0*/  @!P0 LEA R0, R3, R0, 0x18 ;  /* 0x0000000003008211 */ /* 0x008fca00078ec0ff */
[----:B--2---:R1:W-:Y:S01]  /*12f00*/  @!P0 STS.128 [R0+0x298d0], R8 ;  /* 0x0298d00800008388 */ /* 0x0043e20000000c00 */
[----:B------:R-:W-:Y:S06]  /*12f10*/  BAR.ARV 0x5, 0x180 ;  /* 0x0146000000007b1d */ /* 0x000fec0000002000 */
.L_x_2484:
[----:B------:R-:W-:Y:S01]  /*12f20*/  ULDC UR4, c[0x0][0xc3c] ;  /* 0x00030f0000047ab9 */ /* 0x000fe20000000800 */
[----:B------:R2:W-:Y:S01]  /*12f30*/  STL [R1+0x28], RZ ;  /* 0x000028ff01007387 */ /* 0x0005e20000100800 */
[----:B------:R-:W-:Y:S01]  /*12f40*/  UISETP.GE.AND UP0, UPT, UR41, UR4, UPT ;  /* 0x000000042900728c */ /* 0x000fe2000bf06270 */
[----:B------:R-:W-:Y:S02]  /*12f50*/  IMAD.MOV.U32 R32, RZ, RZ, 0x1 ;  /* 0x00000001ff207424 */ /* 0x000fe400078e00ff */
[----:B------:R-:W-:-:S03]  /*12f60*/  IMAD.MOV.U32 R19, RZ, RZ, RZ ;  /* 0x000000ffff137224 */ /* 0x000fc600078e00ff */
[----:B------:R-:W-:-:S13]  /*12f70*/  PLOP3.LUT P0, PT, PT, PT, UP0, 0x80, 0x0 ;  /* 0x000000000000781c */ /* 0x000fda0003f0f008 */
[----:B--2---:R-:W-:Y:S05]  /*12f80*/  @P0 BRA `(.L_x_2492) ;  /* 0x0000006000680947 */ /* 0x004fea0003800000 */
[----:B-1----:R-:W2:Y:S01]  /*12f90*/  LDL R0, [R1+0x2c] ;  /* 0x00002c0001007983 */ /* 0x002ea20000100800 */
[----:B------:R-:W1:Y:S01]  /*12fa0*/  S2UR UR4, SR_CgaCtaId ;  /* 0x00000000000479c3 */ /* 0x000e620000008800 */
[----:B------:R-:W-:Y:S01]  /*12fb0*/  MOV R16, 0x400 ;  /* 0x0000040000107802 */ /* 0x000fe20000000f00 */
[----:B------:R-:W-:Y:S01]  /*12fc0*/  IMAD.MOV.U32 R34, RZ, RZ, 0x40 ;  /* 0x00000040ff227424 */ /* 0x000fe200078e00ff */
[----:B------:R-:W0:Y:S01]  /*12fd0*/  S2R R14, SR_TID.X ;  /* 0x00000000000e7919 */ /* 0x000e220000002100 */
[----:B------:R-:W-:Y:S01]  /*12fe0*/  IMAD.MOV.U32 R32, RZ, RZ, 0x1 ;  /* 0x00000001ff207424 */ /* 0x000fe200078e00ff */
[----:B------:R-:W-:Y:S01]  /*12ff0*/  ULDC UR46, c[0x0][0xc] ;  /* 0x00000300002e7ab9 */ /* 0x000fe20000000800 */
[----:B------:R-:W-:Y:S02]  /*13000*/  IMAD.MOV.U32 R19, RZ, RZ, RZ ;  /* 0x000000ffff137224 */ /* 0x000fe400078e00ff */
[C---:B0-----:R-:W-:Y:S01]  /*13010*/  IMAD.SHL.U32 R4, R14.reuse, 0x10, RZ ;  /* 0x000000100e047824 */ /* 0x041fe200078e00ff */
[C---:B------:R-:W-:Y:S01]  /*13020*/  LOP3.LUT R13, R14.reuse, 0x7f, RZ, 0xc0, !PT ;  /* 0x0000007f0e0d7812 */ /* 0x040fe200078ec0ff */
[C---:B------:R-:W-:Y:S01]  /*13030*/  IMAD.SHL.U32 R3, R14.reuse, 0x2, RZ ;  /* 0x000000020e037824 */ /* 0x040fe200078e00ff */
[C---:B------:R-:W-:Y:S01]  /*13040*/  R2P PR, R14.reuse, 0x14 ;  /* 0x000000140e007804 */ /* 0x040fe20000000000 */
[----:B------:R-:W-:Y:S01]  /*13050*/  IMAD.SHL.U32 R11, R14, 0x4, RZ ;  /* 0x000000040e0b7824 */ /* 0x000fe200078e00ff */
[----:B------:R-:W-:-:S02]  /*13060*/  SHF.R.U32.HI R2, RZ, 0x5, R13 ;  /* 0x00000005ff027819 */ /* 0x000fc4000001160d */
[----:B------:R-:W-:-:S03]  /*13070*/  LOP3.LUT R35, R4, 0x30, RZ, 0xc0, !PT ;  /* 0x0000003004237812 */ /* 0x000fc600078ec0ff */
[----:B------:R-:W-:Y:S01]  /*13080*/  IMAD.SHL.U32 R7, R2, 0x200, RZ ;  /* 0x0000020002077824 */ /* 0x000fe200078e00ff */
[----:B--2---:R-:W-:Y:S02]  /*13090*/  R2UR UR5, R0 ;  /* 0x00000000000572ca */ /* 0x004fe400000e0000 */
[----:B------:R-:W-:-:S04]  /*130a0*/  LOP3.LUT R0, R4, 0x1b0, RZ, 0xc0, !PT ;  /* 0x000001b004007812 */ /* 0x000fc800078ec0ff */
[----:B------:R-:W-:Y:S01]  /*130b0*/  LOP3.LUT R10, R0, 0x30, R3, 0x78, !PT ;  /* 0x00000030000a7812 */ /* 0x000fe200078e7803 */
[C---:B------:R-:W-:Y:S02]  /*130c0*/  IMAD.SHL.U32 R3, R14.reuse, 0x80, RZ ;  /* 0x000000800e037824 */ /* 0x040fe400078e00ff */
[----:B------:R-:W-:-:S03]  /*130d0*/  IMAD.SHL.U32 R0, R14, 0x20, RZ ;  /* 0x000000200e007824 */ /* 0x000fc600078e00ff */
[----:B------:R-:W-:Y:S01]  /*130e0*/  LOP3.LUT R5, R3, 0x380, RZ, 0xc0, !PT ;  /* 0x0000038003057812 */ /* 0x000fe200078ec0ff */
[----:B------:R-:W-:Y:S01]  /*130f0*/  ULOP3.LUT UR44, UR5, 0x2, URZ, 0xfc, !UPT ;  /* 0x00000002052c7892 */ /* 0x000fe2000f8efc3f */
[C---:B------:R-:W-:Y:S01]  /*13100*/  LOP3.LUT R6, R0.reuse, 0x80, RZ, 0xc0, !PT ;  /* 0x0000008000067812 */ /* 0x040fe200078ec0ff */
[----:B------:R-:W-:Y:S01]  /*13110*/  ULOP3.LUT UR45, UR5, 0x1, URZ, 0xfc, !UPT ;  /* 0x00000001052d7892 */ /* 0x000fe2000f8efc3f */
[----:B------:R-:W-:Y:S01]  /*13120*/  LOP3.LUT R9, R0, 0x380, RZ, 0xc0, !PT ;  /* 0x0000038000097812 */ /* 0x000fe200078ec0ff */
[----:B------:R-:W-:Y:S01]  /*13130*/  IMAD R5, R2, 0x10, R5 ;  /* 0x0000001002057824 */ /* 0x000fe200078e0205 */
[----:B------:R-:W-:Y:S01]  /*13140*/  LOP3.LUT R6, R6, 0x10, R14, 0xf8, !PT ;  /* 0x0000001006067812 */ /* 0x000fe200078ef80e */
[----:B------:R-:W-:Y:S01]  /*13150*/  IMAD.SHL.U32 R2, R2, 0x400, RZ ;  /* 0x0000040002027824 */ /* 0x000fe200078e00ff */
[----:B------:R-:W-:Y:S02]  /*13160*/  LOP3.LUT R33, R9, 0x30, R4, 0xf8, !PT ;  /* 0x0000003009217812 */ /* 0x000fe400078ef804 */
[----:B------:R-:W-:-:S02]  /*13170*/  LOP3.LUT R9, R7, 0x60, R0, 0xf8, !PT ;  /* 0x0000006007097812 */ /* 0x000fc400078ef800 */
[----:B------:R-:W-:Y:S02]  /*13180*/  LOP3.LUT R8, R6, 0x10, R11, 0x78, !PT ;  /* 0x0000001006087812 */ /* 0x000fe400078e780b */
[--C-:B------:R-:W-:Y:S02]  /*13190*/  LOP3.LUT R6, R5, 0x70, R4.reuse, 0x78, !PT ;  /* 0x0000007005067812 */ /* 0x100fe400078e7804 */
[----:B------:R-:W-:Y:S02]  /*131a0*/  LOP3.LUT R7, R7, 0x40, R4, 0xf8, !PT ;  /* 0x0000004007077812 */ /* 0x000fe400078ef804 */
[----:B------:R-:W-:Y:S02]  /*131b0*/  LOP3.LUT R9, R9, 0x100, R0, 0xf8, !PT ;  /* 0x0000010009097812 */ /* 0x000fe400078ef800 */
[----:B------:R-:W-:Y:S02]  /*131c0*/  LOP3.LUT R5, R6, 0xc00, R3, 0xf8, !PT ;  /* 0x00000c0006057812 */ /* 0x000fe400078ef803 */
[----:B------:R-:W-:-:S02]  /*131d0*/  LOP3.LUT R12, R7, R10, RZ, 0xfc, !PT ;  /* 0x0000000a070c7212 */ /* 0x000fc400078efcff */
[----:B------:R-:W-:Y:S01]  /*131e0*/  LOP3.LUT R3, R9, R8, RZ, 0xfc, !PT ;  /* 0x0000000809037212 */ /* 0x000fe200078efcff */
[----:B------:R0:W-:Y:S01]  /*131f0*/  STL [R1+0x1c], R5 ;  /* 0x00001c0501007387 */ /* 0x0001e20000100800 */
[----:B------:R-:W-:Y:S02]  /*13200*/  SHF.R.U32.HI R4, RZ, 0x2, R13 ;  /* 0x00000002ff047819 */ /* 0x000fe4000001160d */
[----:B------:R-:W-:Y:S01]  /*13210*/  LOP3.LUT R33, R33, 0x70, R11, 0x78, !PT ;  /* 0x0000007021217812 */ /* 0x000fe200078e780b */
[----:B------:R-:W-:Y:S01]  /*13220*/  STL [R1+0x14], R12 ;  /* 0x0000140c01007387 */ /* 0x000fe20000100800 */
[----:B------:R-:W-:Y:S02]  /*13230*/  LOP3.LUT R0, R4, 0x60, R0, 0xf8, !PT ;  /* 0x0000006004007812 */ /* 0x000fe400078ef800 */
[----:B------:R-:W-:Y:S01]  /*13240*/  LOP3.LUT R4, R35, 0x40, RZ, 0xfc, !PT ;  /* 0x0000004023047812 */ /* 0x000fe200078efcff */
[----:B------:R1:W-:Y:S01]  /*13250*/  STL [R1+0x18], R3 ;  /* 0x0000180301007387 */ /* 0x0003e20000100800 */
[----:B------:R-:W-:-:S02]  /*13260*/  LOP3.LUT R2, R0, 0x80, RZ, 0xfc, !PT ;  /* 0x0000008000027812 */ /* 0x000fc400078efcff */
[C---:B0-----:R-:W-:Y:S02]  /*13270*/  SEL R5, R34.reuse, 0xffffffc0, !P2 ;  /* 0xffffffc022057807 */ /* 0x041fe40005000000 */
[----:B------:R-:W-:-:S03]  /*13280*/  SEL R34, R34, 0xffffffc0, !P4 ;  /* 0xffffffc022227807 */ /* 0x000fc60006000000 */
[----:B------:R-:W-:Y:S01]  /*13290*/  STL [R1+0x20], R5 ;  /* 0x0000200501007387 */ /* 0x000fe20000100800 */
[----:B-1----:R-:W-:-:S05]  /*132a0*/  IMAD.U32 R3, RZ, RZ, UR4 ;  /* 0x00000004ff037e24 */ /* 0x002fca000f8e00ff */
[----:B------:R-:W-:Y:S01]  /*132b0*/  LEA R16, R3, R16, 0x18 ;  /* 0x0000001003107211 */ /* 0x000fe200078ec0ff */
[----:B------:R0:W-:Y:S04]  /*132c0*/  STL [R1+0x10], R3 ;  /* 0x0000100301007387 */ /* 0x0001e80000100800 */
[----:B------:R-:W-:Y:S01]  /*132d0*/  IMAD.IADD R0, R16, 0x1, R12 ;  /* 0x0000000110007824 */ /* 0x000fe200078e020c */
[----:B------:R1:W-:Y:S04]  /*132e0*/  STL [R1+0x28], RZ ;  /* 0x000028ff01007387 */ /* 0x0003e80000100800 */
[----:B------:R1:W-:Y:S01]  /*132f0*/  STL [R1+0x24], R0 ;  /* 0x0000240001007387 */ /* 0x0003e20000100800 */
[----:B0-----:R-:W-:-:S07]  /*13300*/  LOP3.LUT R3, R35, 0x80, RZ, 0xfc, !PT ;  /* 0x0000008023037812 */ /* 0x001fce00078efcff */
.L_x_2570:
[----:B------:R-:W-:Y:S01]  /*13310*/  ULDC.64 UR4, c[0x0][0xc88] ;  /* 0x0003220000047ab9 */ /* 0x000fe20000000a00 */
[----:B------:R-:W-:Y:S01]  /*13320*/  ULDC.64 UR6, c[0x0][0xa18] ;  /* 0x0002860000067ab9 */ /* 0x000fe20000000a00 */
[----:B------:R-:W-:Y:S01]  /*13330*/  UIMAD.WIDE UR4, UR41, 0x4, UR4 ;  /* 0x00000004290478a5 */ /* 0x000fe2000f8e0204 */
[----:B------:R-:W-:Y:S01]  /*13340*/  IMAD.MOV.U32 R36, RZ, RZ, RZ ;  /* 0x000000ffff247224 */ /* 0x000fe200078e00ff */
[----:B0--3--:R-:W0:Y:S04]  /*13350*/  LDC R7, c[0x0][0x424] ;  /* 0x00010900ff077b82 */ /* 0x009e280000000800 */
[----:B------:R-:W-:Y:S02]  /*13360*/  IMAD.U32 R2, RZ, RZ, UR4 ;  /* 0x00000004ff027e24 */ /* 0x000fe4000f8e00ff */
[----:B------:R-:W-:Y:S01]  /*13370*/  IMAD.U32 R3, RZ, RZ, UR5 ;  /* 0x00000005ff037e24 */ /* 0x000fe2000f8e00ff */
[----:B------:R-:W-:Y:S01]  /*13380*/  ULDC.64 UR4, c[0x0][0xa28] ;  /* 0x00028a0000047ab9 */ /* 0x000fe20000000a00 */
[----:B-1----:R-:W1:Y:S03]  /*13390*/  LDC R0, c[0x0][0x2f0] ;  /* 0x0000bc00ff007b82 */ /* 0x002e660000000800 */
[----:B------:R-:W2:Y:S01]  /*133a0*/  LDG.E R2, desc[UR36][R2.64] ;  /* 0x0000002402027981 */ /* 0x000ea2000c1e1900 */
[----:B------:R-:W-:-:S04]  /*133b0*/  UISETP.NE.U32.AND UP0, UPT, UR4, URZ, UPT ;  /* 0x0000003f0400728c */ /* 0x000fc8000bf05070 */
[----:B------:R-:W-:-:S06]  /*133c0*/  UISETP.NE.AND.EX UP0, UPT, UR5, URZ, UPT, UP0 ;  /* 0x0000003f0500728c */ /* 0x000fcc000bf05300 */
[----:B------:R-:W-:Y:S02]  /*133d0*/  PLOP3.LUT P0, PT, PT, PT, UP0, 0x80, 0x0 ;  /* 0x000000000000781c */ /* 0x000fe40003f0f008 */
[----:B--2---:R-:W-:-:S13]  /*133e0*/  R2UR UR43, R2 ;  /* 0x00000000022b72ca */ /* 0x004fda00000e0000 */
[----:B------:R-:W-:Y:S02]  /*133f0*/  USHF.R.S32.HI UR42, URZ, 0x1f, UR43 ;  /* 0x0000001f3f2a7899 */ /* 0x000fe4000801142b */
[----:B------:R-:W-:-:S04]  /*13400*/  @UP0 ULEA UR4, UP1, UR43, UR4, 0x2 ;  /* 0x000000042b040291 */ /* 0x000fc8000f82103f */
[----:B------:R-:W-:Y:S02]  /*13410*/  @UP0 ULEA.HI.X UR5, UR43, UR5, UR42, 0x2, UP1 ;  /* 0x000000052b050291 */ /* 0x000fe400088f142a */
[----:B------:R-:W-:-:S04]  /*13420*/  IMAD.U32 R2, RZ, RZ, UR4 ;  /* 0x00000004ff027e24 */ /* 0x000fc8000f8e00ff */
[----:B------:R-:W-:Y:S01]  /*13430*/  IMAD.U32 R3, RZ, RZ, UR5 ;  /* 0x00000005ff037e24 */ /* 0x000fe2000f8e00ff */
[----:B------:R-:W-:Y:S01]  /*13440*/  ULDC.64 UR4, c[0x0][0xa00] ;  /* 0x0002800000047ab9 */ /* 0x000fe20000000a00 */
[----:B------:R-:W-:Y:S02]  /*13450*/  USHF.L.U32 UR39, UR43, 0x2, URZ ;  /* 0x000000022b277899 */ /* 0x000fe4000800063f */
[----:B------:R-:W-:Y:S01]  /*13460*/  UISETP.NE.U32.AND UP0, UPT, UR4, URZ, UPT ;  /* 0x0000003f0400728c */ /* 0x000fe2000bf05070 */
[----:B------:R2:W5:Y:S01]  /*13470*/  @P0 LDG.E R36, desc[UR36][R2.64] ;  /* 0x0000002402240981 */ /* 0x000562000c1e1900 */
[----:B------:R-:W-:Y:S02]  /*13480*/  USHF.L.U64.HI UR38, UR43, 0x2, UR42 ;  /* 0x000000022b267899 */ /* 0x000fe4000801022a */
[----:B------:R-:W-:Y:S02]  /*13490*/  UISETP.NE.AND.EX UP2, UPT, UR5, URZ, UPT, UP0 ;  /* 0x0000003f0500728c */ /* 0x000fe4000bf45300 */
[----:B------:R-:W-:-:S02]  /*134a0*/  UIADD3 UR4, UP0, UR39, UR4, URZ ;  /* 0x0000000427047290 */ /* 0x000fc4000ff1e03f */
[----:B------:R-:W-:Y:S02]  /*134b0*/  UP2UR UR48, UPR, URZ, 0x4 ;  /* 0x000000043f307883 */ /* 0x000fe40008000000 */
[----:B------:R-:W-:Y:S01]  /*134c0*/  UIADD3.X UR5, UR38, UR5, URZ, UP0, !UPT ;  /* 0x0000000526057290 */ /* 0x000fe200087fe43f */
[----:B------:R-:W-:Y:S01]  /*134d0*/  PLOP3.LUT P0, PT, PT, PT, UP2, 0x80, 0x0 ;  /* 0x000000000000781c */ /* 0x000fe20003f0f028 */
[----:B------:R-:W-:Y:S01]  /*134e0*/  UISETP.NE.U32.AND UP0, UPT, UR6, URZ, UPT ;  /* 0x0000003f0600728c */ /* 0x000fe2000bf05070 */
[----:B--2---:R-:W-:-:S03]  /*134f0*/  IMAD.U32 R2, RZ, RZ, UR4 ;  /* 0x00000004ff027e24 */ /* 0x004fc6000f8e00ff */
[----:B------:R-:W-:Y:S01]  /*13500*/  UISETP.NE.AND.EX UP0, UPT, UR7, URZ, UPT, UP0 ;  /* 0x0000003f0700728c */ /* 0x000fe2000bf05300 */
[----:B------:R-:W-:-:S05]  /*13510*/  IMAD.U32 R3, RZ, RZ, UR5 ;  /* 0x00000005ff037e24 */ /* 0x000fca000f8e00ff */
[----:B------:R-:W-:Y:S02]  /*13520*/  PLOP3.LUT P1, PT, PT, PT, UP0, 0x80, 0x0 ;  /* 0x000000000000781c */ /* 0x000fe40003f2f008 */
[----:B------:R-:W5:Y:S03]  /*13530*/  @P0 LDG.E R6, desc[UR36][R2.64] ;  /* 0x0000002402060981 */ /* 0x000f66000c1e1900 */
[----:B------:R-:W-:-:S04]  /*13540*/  @UP0 UIADD3 UR4, UP1, UR39, UR6, URZ ;  /* 0x0000000627040290 */ /* 0x000fc8000ff3e03f */
[----:B------:R-:W-:Y:S02]  /*13550*/  @UP0 UIADD3.X UR5, UR38, UR7, URZ, UP1, !UPT ;  /* 0x0000000726050290 */ /* 0x000fe40008ffe43f */
[----:B------:R-:W-:-:S04]  /*13560*/  IMAD.U32 R4, RZ, RZ, UR4 ;  /* 0x00000004ff047e24 */ /* 0x000fc8000f8e00ff */
[----:B------:R-:W-:-:S05]  /*13570*/  IMAD.U32 R5, RZ, RZ, UR5 ;  /* 0x00000005ff057e24 */ /* 0x000fca000f8e00ff */
[----:B------:R2:W5:Y:S01]  /*13580*/  @P1 LDG.E R23, desc[UR36][R4.64] ;  /* 0x0000002404171981 */ /* 0x000562000c1e1900 */
[----:B------:R-:W-:Y:S01]  /*13590*/  PLOP3.LUT P2, PT, PT, PT, UP2, 0x80, 0x0 ;  /* 0x000000000000781c */ /* 0x000fe20003f4f028 */
[----:B--2---:R-:W2:Y:S02]  /*135a0*/  LDC.64 R4, c[0x0][0x418] ;  /* 0x00010600ff047b82 */ /* 0x004ea40000000a00 */
[----:B--2---:R-:W-:-:S04]  /*135b0*/  ISETP.NE.U32.AND P0, PT, R4, RZ, PT ;  /* 0x000000ff0400720c */ /* 0x004fc80003f05070 */
[----:B------:R-:W-:Y:S01]  /*135c0*/  ISETP.NE.AND.EX P0, PT, R5, RZ, PT, P0 ;  /* 0x000000ff0500720c */ /* 0x000fe20003f05300 */
[----:B01----:R-:W-:-:S12]  /*135d0*/  @P1 BRA `(.L_x_2493) ;  /* 0x00000000001c1947 */ /* 0x003fd80003800000 */
[----:B------:R-:W-:Y:S01]  /*135e0*/  UISETP.NE.AND UP0, UPT, UR48, URZ, UPT ;  /* 0x0000003f3000728c */ /* 0x000fe2000bf05270 */
[----:B-----5:R-:W0:Y:S05]  /*135f0*/  LDC R23, c[0x0][0x288] ;  /* 0x0000a200ff177b82 */ /* 0x020e2a0000000800 */
[----:B------:R-:W-:-:S13]  /*13600*/  PLOP3.LUT P1, PT, PT, PT, UP0, 0x40, 0x0 ;  /* 0x000000000000781c */ /* 0x000fda0003f2e808 */
[----:B------:R-:W-:Y:S05]  /*13610*/  @P1 BRA `(.L_x_2493) ;  /* 0x00000000000c1947 */ /* 0x000fea0003800000 */
[----:B------:R-:W2:Y:S04]  /*13620*/  LDG.E R4, desc[UR36][R2.64] ;  /* 0x0000002402047981 */ /* 0x000ea8000c1e1900 */
[----:B0-----:R-:W2:Y:S02]  /*13630*/  LDG.E R23, desc[UR36][R2.64+0x4] ;  /* 0x0000042402177981 */ /* 0x001ea4000c1e1900 */
[----:B--2---:R-:W-:-:S07]  /*13640*/  IMAD.IADD R23, R23, 0x1, -R4 ;  /* 0x0000000117177824 */ /* 0x004fce00078e0a04 */
.L_x_2493:
        /* <DEDUP_REMOVED lines=15> */
.L_x_2494:
[----:B------:R-:W-:Y:S02]  /*13740*/  ULDC.64 UR4, c[0x0][0xa08] ;  /* 0x0002820000047ab9 */ /* 0x000fe40000000a00 */
[----:B------:R-:W-:-:S04]  /*13750*/  ISETP.NE.U32.AND P0, PT, RZ, UR4, PT ;  /* 0x00000004ff007c0c */ /* 0x000fc8000bf05070 */
[----:B------:R-:W-:-:S13]  /*13760*/  ISETP.NE.AND.EX P0, PT, RZ, UR5, PT, P0 ;  /* 0x00000005ff007c0c */ /* 0x000fda000bf05300 */
[----:B------:R-:W-:Y:S05]  /*13770*/  @!P0 BRA `(.L_x_2495) ;  /* 0x0000000000148947 */ /* 0x000fea0003800000 */
[----:B------:R-:W1:Y:S02]  /*13780*/  LDC.64 R2, c[0x0][0xa08] ;  /* 0x00028200ff027b82 */ /* 0x000e640000000a00 */
[----:B-1----:R-:W-:-:S05]  /*13790*/  IMAD.WIDE R2, R31, 0x4, R2 ;  /* 0x000000041f027825 */ /* 0x002fca00078e0202 */
[----:B------:R-:W2:Y:S04]  /*137a0*/  LDG.E R5, desc[UR36][R2.64] ;  /* 0x0000002402057981 */ /* 0x000ea8000c1e1900 */
[----:B------:R-:W2:Y:S02]  /*137b0*/  LDG.E R0, desc[UR36][R2.64+0x4] ;  /* 0x0000042402007981 */ /* 0x000ea4000c1e1900 */
[----:B--2---:R-:W-:-:S07]  /*137c0*/  IMAD.IADD R5, R0, 0x1, -R5 ;  /* 0x0000000100057824 */ /* 0x004fce00078e0a05 */
.L_x_2495:
[----:B------:R-:W2:Y:S01]  /*137d0*/  LDL R0, [R1+0x4] ;  /* 0x0000040001007983 */ /* 0x000ea20000100800 */
[----:B------:R-:W3:Y:S03]  /*137e0*/  LDC R30, c[0x0][0x448] ;  /* 0x00011200ff1e7b82 */ /* 0x000ee60000000800 */
[----:B------:R-:W4:Y:S01]  /*137f0*/  LDL R18, [R1+0x8] ;  /* 0x0000080001127983 */ /* 0x000f220000100800 */
[----:B-----5:R-:W-:Y:S01]  /*13800*/  IMAD.IADD R22, R5, 0x1, -R36 ;  /* 0x0000000105167824 */ /* 0x020fe200078e0a24 */
[----:B------:R-:W-:Y:S02]  /*13810*/  LOP3.LUT R17, R17, 0xfffffdff, RZ, 0xc0, !PT ;  /* 0xfffffdff11117812 */ /* 0x000fe400078ec0ff */
[----:B---3--:R-:W-:-:S13]  /*13820*/  ISETP.NE.AND P0, PT, R30, 0x1, PT ;  /* 0x000000011e00780c */ /* 0x008fda0003f05270 */
[----:B-1----:R-:W1:Y:S01]  /*13830*/  @P0 LDC R3, c[0x0][0x44c] ;  /* 0x00011300ff030b82 */ /* 0x002e620000000800 */
[----:B------:R-:W-:-:S07]  /*13840*/  @P0 LOP3.LUT R17, R17, 0x200, RZ, 0xfc, !PT ;  /* 0x0000020011110812 */ /* 0x000fce00078efcff */
[----:B------:R-:W3:Y:S01]  /*13850*/  @P0 LDC R2, c[0x0][0x450] ;  /* 0x00011400ff020b82 */ /* 0x000ee20000000800 */
[----:B--2---:R-:W-:-:S04]  /*13860*/  IMAD.SHL.U32 R0, R0, 0x80, RZ ;  /* 0x0000008000007824 */ /* 0x004fc800078e00ff */
[----:B------:R-:W-:-:S04]  /*13870*/  VIADD R0, R0, 0x7f ;  /* 0x0000007f00007836 */ /* 0x000fc80000000000 */
[----:B-1----:R-:W-:-:S05]  /*13880*/  @P0 IMAD.HI.U32 R3, R0, R3, RZ ;  /* 0x0000000300030227 */ /* 0x002fca00078e00ff */
[----:B---3--:R-:W-:Y:S01]  /*13890*/  @P0 SHF.R.U32.HI R0, RZ, R2, R3 ;  /* 0x00000002ff000219 */ /* 0x008fe20000011603 */
[C---:B------:R-:W-:Y:S01]  /*138a0*/  VIADD R2, R22.reuse, 0x9f ;  /* 0x0000009f16027836 */ /* 0x040fe20000000000 */
[----:B0-----:R-:W-:-:S03]  /*138b0*/  IADD3 R3, R22, 0xa0, -R23 ;  /* 0x000000a016037810 */ /* 0x001fc60007ffe817 */
[----:B------:R-:W-:-:S04]  /*138c0*/  IMAD.HI R2, R2, 0x66666667, RZ ;  /* 0x6666666702027827 */ /* 0x000fc800078e02ff */
[----:B------:R-:W-:Y:S01]  /*138d0*/  IMAD.IADD R0, R3, 0x1, R0 ;  /* 0x0000000103007824 */ /* 0x000fe200078e0200 */
[----:B------:R-:W-:-:S03]  /*138e0*/  SHF.R.U32.HI R3, RZ, 0x1f, R2 ;  /* 0x0000001fff037819 */ /* 0x000fc60000011602 */
[----:B------:R-:W-:Y:S01]  /*138f0*/  IMAD.HI R4, R0, 0x66666667, RZ ;  /* 0x6666666700047827 */ /* 0x000fe200078e02ff */
[----:B------:R-:W-:Y:S02]  /*13900*/  LEA.HI.SX32 R0, R2, R3, 0x1a ;  /* 0x0000000302007211 */ /* 0x000fe400078fd2ff */
[----:B----4-:R-:W-:Y:S02]  /*13910*/  LOP3.LUT R2, R18, 0xff000000, RZ, 0xc0, !PT ;  /* 0xff00000012027812 */ /* 0x010fe400078ec0ff */
[----:B------:R-:W-:Y:S02]  /*13920*/  SHF.R.U32.HI R3, RZ, 0x1f, R4 ;  /* 0x0000001fff037819 */ /* 0x000fe40000011604 */
[----:B------:R-:W-:Y:S02]  /*13930*/  SHF.R.U32.HI R2, RZ, 0x8, R2 ;  /* 0x00000008ff027819 */ /* 0x000fe40000011602 */
[----:B------:R-:W-:-:S04]  /*13940*/  LEA.HI.SX32 R3, R4, R3, 0x1a ;  /* 0x0000000304037211 */ /* 0x000fc800078fd2ff */
[----:B------:R-:W-:Y:S02]  /*13950*/  VIMNMX R0, R0, R3, PT ;  /* 0x0000000300007248 */ /* 0x000fe40003fe0100 */
[----:B------:R-:W-:Y:S02]  /*13960*/  LOP3.LUT R3, R18, 0xff0000, RZ, 0xc0, !PT ;  /* 0x00ff000012037812 */ /* 0x000fe400078ec0ff */
[----:B------:R-:W-:Y:S02]  /*13970*/  ISETP.GE.AND P0, PT, R0, 0x1, PT ;  /* 0x000000010000780c */ /* 0x000fe40003f06270 */
[----:B------:R-:W-:Y:S01]  /*13980*/  LEA.HI R2, R3, R2, RZ, 0x10 ;  /* 0x0000000203027211 */ /* 0x000fe200078f80ff */
[----:B------:R-:W-:-:S03]  /*13990*/  IMAD.MOV.U32 R3, RZ, RZ, RZ ;  /* 0x000000ffff037224 */ /* 0x000fc600078e00ff */
[----:B------:R-:W-:-:S07]  /*139a0*/  LOP3.LUT R4, R2, 0xff, RZ, 0xc0, !PT ;  /* 0x000000ff02047812 */ /* 0x000fce00078ec0ff */
[----:B------:R-:W-:Y:S05]  /*139b0*/  @!P0 BRA `(.L_x_2496) ;  /* 0x0000000000748947 */ /* 0x000fea0003800000 */
[----:B------:R-:W-:-:S04]  /*139c0*/  SHF.R.U32.HI R5, RZ, 0x10, R2 ;  /* 0x00000010ff057819 */ /* 0x000fc80000011602 */
[----:B------:R-:W-:-:S13]  /*139d0*/  ISETP.NE.AND P0, PT, R5, RZ, PT ;  /* 0x000000ff0500720c */ /* 0x000fda0003f05270 */
[----:B------:R-:W0:Y:S02]  /*139e0*/  @!P0 LDC R5, c[0x0][0x9f0] ;  /* 0x00027c00ff058b82 */ /* 0x000e240000000800 */
[-C--:B0-----:R-:W-:Y:S02]  /*139f0*/  IABS R7, R5.reuse ;  /* 0x0000000500077213 */ /* 0x081fe40000000000 */
[----:B------:R-:W-:Y:S02]  /*13a00*/  IADD3 R6, R5, -0x1, R0 ;  /* 0xffffffff05067810 */ /* 0x000fe40007ffe000 */
[----:B------:R-:W0:Y:S02]  /*13a10*/  I2F.RP R9, R7 ;  /* 0x0000000700097306 */ /* 0x000e240000209400 */
[----:B------:R-:W-:-:S04]  /*13a20*/  LOP3.LUT R2, R6, R5, RZ, 0x3c, !PT ;  /* 0x0000000506027212 */ /* 0x000fc800078e3cff */
[----:B------:R-:W-:Y:S02]  /*13a30*/  ISETP.GE.AND P2, PT, R2, RZ, PT ;  /* 0x000000ff0200720c */ /* 0x000fe40003f46270 */
[----:B0-----:R-:W0:Y:S02]  /*13a40*/  MUFU.RCP R9, R9 ;  /* 0x0000000900097308 */ /* 0x001e240000001000 */
[----:B0-----:R-:W-:-:S06]  /*13a50*/  VIADD R10, R9, 0xffffffe ;  /* 0x0ffffffe090a7836 */ /* 0x001fcc0000000000 */
[----:B------:R-:W0:Y:S02]  /*13a60*/  F2I.FTZ.U32.TRUNC.NTZ R3, R10 ;  /* 0x0000000a00037305 */ /* 0x000e24000021f000 */
[----:B0-----:R-:W-:-:S04]  /*13a70*/  IMAD.MOV R2, RZ, RZ, -R3 ;  /* 0x000000ffff027224 */ /* 0x001fc800078e0a03 */
[----:B------:R-:W-:Y:S02]  /*13a80*/  IMAD R8, R2, R7, RZ ;  /* 0x0000000702087224 */ /* 0x000fe400078e02ff */
[----:B------:R-:W-:-:S04]  /*13a90*/  IMAD.MOV.U32 R2, RZ, RZ, RZ ;  /* 0x000000ffff027224 */ /* 0x000fc800078e00ff */
        /* <DEDUP_REMOVED lines=15> */
.L_x_2496:
        /* <DEDUP_REMOVED lines=25> */
.L_x_2498:
        /* <DEDUP_REMOVED lines=20> */
.L_x_2501:
[----:B------:R-:W-:Y:S05]  /*13e60*/  BSYNC B6 ;  /* 0x0000000000067941 */ /* 0x000fea0003800000 */
.L_x_2500:
        /* <DEDUP_REMOVED lines=22> */
.L_x_2503:
[----:B------:R-:W-:Y:S05]  /*13fd0*/  BSYNC B6 ;  /* 0x0000000000067941 */ /* 0x000fea0003800000 */
.L_x_2502:
        /* <DEDUP_REMOVED lines=20> */
.L_x_2505:
[----:B------:R-:W-:Y:S05]  /*14120*/  BSYNC B6 ;  /* 0x0000000000067941 */ /* 0x000fea0003800000 */
.L_x_2504:
        /* <DEDUP_REMOVED lines=19> */
.L_x_2507:
[----:B------:R-:W-:Y:S05]  /*14260*/  BSYNC B6 ;  /* 0x0000000000067941 */ /* 0x000fea0003800000 */
.L_x_2506:
        /* <DEDUP_REMOVED lines=8> */
[----:B------:R-:W-:Y:S02]  /*142f0*/  ULDC UR4, c[0x0][0x2f4] ;  /* 0x0000bd0000047ab9 */ /* 0x000fe40000000800 */
[C---:B------:R-:W-:Y:S01]  /*14300*/  ISETP.GE.AND P1, PT, R35.reuse, UR4, PT ;  /* 0x0000000423007c0c */ /* 0x040fe2000bf26270 */
[----:B------:R-:W-:Y:S01]  /*14310*/  IMAD.U32 R3, RZ, RZ, UR5 ;  /* 0x00000005ff037e24 */ /* 0x000fe2000f8e00ff */
[----:B------:R-:W-:Y:S01]  /*14320*/  LOP3.LUT R21, R35, 0x40, RZ, 0xfc, !PT ;  /* 0x0000004023157812 */ /* 0x000fe200078efcff */
[----:B------:R-:W-:Y:S01]  /*14330*/  ULDC UR5, c[0x0][0x320] ;  /* 0x0000c80000057ab9 */ /* 0x000fe20000000800 */
[----:B------:R-:W-:Y:S02]  /*14340*/  LOP3.LUT R17, R17, 0xffffffef, RZ, 0xc0, !PT ;  /* 0xffffffef11117812 */ /* 0x000fe400078ec0ff */
[----:B------:R1:W5:Y:S01]  /*14350*/  @P0 LDG.E R31, desc[UR36][R2.64] ;  /* 0x00000024021f0981 */ /* 0x000362000c1e1900 */
[----:B------:R-:W-:Y:S01]  /*14360*/  ISETP.GE.AND P0, PT, R21, UR4, PT ;  /* 0x0000000415007c0c */ /* 0x000fe2000bf06270 */
[----:B------:R-:W-:Y:S01]  /*14370*/  UMOV UR6, 0xffffffff ;  /* 0xffffffff00067882 */ /* 0x000fe20000000000 */
[----:B------:R-:W-:-:S04]  /*14380*/  LOP3.LUT R24, R35, 0x80, RZ, 0xfc, !PT ;  /* 0x0000008023187812 */ /* 0x000fc800078efcff */
[----:B------:R-:W-:Y:S02]  /*14390*/  @P1 LOP3.LUT R17, R17, 0x10, RZ, 0xfc, !PT ;  /* 0x0000001011111812 */ /* 0x000fe400078efcff */
[----:B------:R-:W-:Y:S02]  /*143a0*/  ISETP.GE.AND P2, PT, R24, UR4, PT ;  /* 0x0000000418007c0c */ /* 0x000fe4000bf46270 */
[----:B------:R-:W-:Y:S02]  /*143b0*/  LOP3.LUT R17, R17, 0xfffffff7, RZ, 0xc0, !PT ;  /* 0xfffffff711117812 */ /* 0x000fe400078ec0ff */
[----:B------:R-:W-:Y:S02]  /*143c0*/  ISETP.GE.AND P1, PT, R35, UR5, PT ;  /* 0x0000000523007c0c */ /* 0x000fe4000bf26270 */
[----:B------:R-:W-:Y:S02]  /*143d0*/  @P0 LOP3.LUT R17, R17, 0x8, RZ, 0xfc, !PT ;  /* 0x0000000811110812 */ /* 0x000fe400078efcff */
[----:B------:R-:W-:-:S02]  /*143e0*/  ISETP.GE.AND P0, PT, R21, UR5, PT ;  /* 0x0000000515007c0c */ /* 0x000fc4000bf06270 */
[----:B------:R-:W-:-:S04]  /*143f0*/  LOP3.LUT R17, R17, 0xfffffffb, RZ, 0xc0, !PT ;  /* 0xfffffffb11117812 */ /* 0x000fc800078ec0ff */
[----:B------:R-:W-:-:S04]  /*14400*/  @P2 LOP3.LUT R17, R17, 0x4, RZ, 0xfc, !PT ;  /* 0x0000000411112812 */ /* 0x000fc800078efcff */
[----:B------:R-:W-:-:S04]  /*14410*/  LOP3.LUT R17, R17, 0xfffffffe, RZ, 0xc0, !PT ;  /* 0xfffffffe11117812 */ /* 0x000fc800078ec0ff */
[----:B------:R-:W-:-:S04]  /*14420*/  LOP3.LUT R17, R17, 0xfffffffd, RZ, 0xc0, !PT ;  /* 0xfffffffd11117812 */ /* 0x000fc800078ec0ff */
[----:B------:R-:W-:-:S04]  /*14430*/  @P1 LOP3.LUT R17, R17, 0x2, RZ, 0xfc, !PT ;  /* 0x0000000211111812 */ /* 0x000fc800078efcff */
[----:B------:R-:W-:Y:S01]  /*14440*/  @P0 LOP3.LUT R17, R17, 0x1, RZ, 0xfc, !PT ;  /* 0x0000000111110812 */ /* 0x000fe200078efcff */
[----:B01----:R-:W-:Y:S06]  /*14450*/  BRA.DIV UR6, `(.L_x_2508) ;  /* 0x0000005206e87947 */ /* 0x003fec000b800000 */
.L_x_2590:
[----:B------:R-:W0:Y:S01]  /*14460*/  S2R R0, SR_TID.X ;  /* 0x0000000000007919 */ /* 0x000e220000002100 */
[----:B------:R-:W-:Y:S01]  /*14470*/  ISETP.NE.AND P2, PT, R20, 0x1, PT ;  /* 0x000000011400780c */ /* 0x000fe20003f45270 */
[----:B------:R-:W-:Y:S01]  /*14480*/  UMOV UR4, 0xa0 ;  /* 0x000000a000047882 */ /* 0x000fe20000000000 */
[----:B-----5:R-:W-:Y:S01]  /*14490*/  SHF.R.S32.HI R37, RZ, 0x1f, R31 ;  /* 0x0000001fff257819 */ /* 0x020fe2000001141f */
[----:B------:R-:W1:Y:S01]  /*144a0*/  S2R R10, SR_TID.X ;  /* 0x00000000000a7919 */ /* 0x000e620000002100 */
[----:B------:R-:W-:Y:S01]  /*144b0*/  UIMAD UR4, UR47, UR4, -0xa0 ;  /* 0xffffff602f0474a4 */ /* 0x000fe2000f8e0204 */
[----:B------:R-:W-:-:S08]  /*144c0*/  LOP3.LUT R17, R17, 0xffffff7f, RZ, 0xc0, !PT ;  /* 0xffffff7f11117812 */ /* 0x000fd000078ec0ff */
[----:B------:R-:W2:Y:S01]  /*144d0*/  @P2 LDC R5, c[0x0][0x434] ;  /* 0x00010d00ff052b82 */ /* 0x000ea20000000800 */
[----:B------:R-:W-:-:S07]  /*144e0*/  @P2 LOP3.LUT R17, R17, 0x80, RZ, 0xfc, !PT ;  /* 0x0000008011112812 */ /* 0x000fce00078efcff */
[----:B------:R-:W3:Y:S01]  /*144f0*/  @P2 LDC R4, c[0x0][0x438] ;  /* 0x00010e00ff042b82 */ /* 0x000ee20000000800 */
[----:B0-----:R-:W-:Y:S01]  /*14500*/  LOP3.LUT R0, R0, 0x7f, RZ, 0xc0, !PT ;  /* 0x0000007f00007812 */ /* 0x001fe200078ec0ff */
[----:B-1----:R-:W-:-:S03]  /*14510*/  IMAD.SHL.U32 R11, R10, 0x20, RZ ;  /* 0x000000200a0b7824 */ /* 0x002fc600078e00ff */
        /* <DEDUP_REMOVED lines=8> */
[----:B--2---:R-:W-:Y:S01]  /*145a0*/  @P2 IMAD.HI.U32 R5, R8, R5, RZ ;  /* 0x0000000508052227 */ /* 0x004fe200078e00ff */
        /* <DEDUP_REMOVED lines=31> */
[----:B------:R-:W-:-:S02]  /*147a0*/  LOP3.LUT R17, R17, 0xffffffbf, RZ, 0xc0, !PT ;  /* 0xffffffbf11117812 */ /* 0x000fc400078ec0ff */
[----:B0-----:R-:W-:-:S04]  /*147b0*/  @!P0 LEA R2, P1, R6, R2, 0x2 ;  /* 0x0000000206028211 */ /* 0x001fc800078210ff */
[----:B------:R-:W-:Y:S01]  /*147c0*/  @!P0 LEA.HI.X R3, R6, R3, R5, 0x2, P1 ;  /* 0x0000000306038211 */ /* 0x000fe200008f1405 */
[----:B------:R-:W-:Y:S02]  /*147d0*/  IMAD.MOV R5, RZ, RZ, -R0 ;  /* 0x000000ffff057224 */ /* 0x000fe400078e0a00 */
[----:B------:R-:W-:Y:S02]  /*147e0*/  IMAD.U32 R0, RZ, RZ, UR44 ;  /* 0x0000002cff007e24 */ /* 0x000fe4000f8e00ff */
[----:B------:R-:W-:-:S03]  /*147f0*/  IMAD.MOV.U32 R6, RZ, RZ, RZ ;  /* 0x000000ffff067224 */ /* 0x000fc600078e00ff */
[----:B------:R-:W-:-:S03]  /*14800*/  ISETP.NE.AND P2, PT, R0, 0x3, PT ;  /* 0x000000030000780c */ /* 0x000fc60003f45270 */
[----:B------:R0:W5:Y:S01]  /*14810*/  @!P0 LDG.E R6, desc[UR36][R2.64] ;  /* 0x0000002402068981 */ /* 0x000162000c1e1900 */
[----:B------:R-:W-:Y:S01]  /*14820*/  ISETP.GT.U32.AND P0, PT, R11, 0x9f, PT ;  /* 0x0000009f0b00780c */ /* 0x000fe20003f04070 */
[----:B------:R-:W-:Y:S01]  /*14830*/  IMAD.MOV R7, RZ, RZ, -R10 ;  /* 0x000000ffff077224 */ /* 0x000fe200078e0a0a */
[----:B------:R-:W-:Y:S01]  /*14840*/  LOP3.LUT R18, R18, 0xffff, RZ, 0xc0, !PT ;  /* 0x0000ffff12127812 */ /* 0x000fe200078ec0ff */
[----:B------:R-:W-:Y:S02]  /*14850*/  IMAD.U32 R10, RZ, RZ, UR47 ;  /* 0x0000002fff0a7e24 */ /* 0x000fe4000f8e00ff */
[C---:B------:R-:W-:Y:S02]  /*14860*/  IMAD R5, R20.reuse, R5, R8 ;  /* 0x0000000514057224 */ /* 0x040fe400078e0208 */
[----:B------:R-:W-:Y:S02]  /*14870*/  IMAD R7, R20, R7, R9 ;  /* 0x0000000714077224 */ /* 0x000fe400078e0209 */
[----:B------:R-:W-:Y:S01]  /*14880*/  @P2 LOP3.LUT R17, R17, 0x40, RZ, 0xfc, !PT ;  /* 0x0000004011112812 */ /* 0x000fe200078efcff */
[----:B------:R-:W-:-:S03]  /*14890*/  VIADD R10, R10, 0xffffffff ;  /* 0xffffffff0a0a7836 */ /* 0x000fc60000000000 */
[----:B------:R-:W-:-:S04]  /*148a0*/  LOP3.LUT R17, R17, 0xffffffdf, RZ, 0xc0, !PT ;  /* 0xffffffdf11117812 */ /* 0x000fc800078ec0ff */
[----:B------:R-:W-:Y:S01]  /*148b0*/  @P0 LOP3.LUT R17, R17, 0x20, RZ, 0xfc, !PT ;  /* 0x0000002011110812 */ /* 0x000fe200078efcff */
[----:B0-----:R-:W-:Y:S06]  /*148c0*/  @!P2 BRA `(.L_x_2509) ;  /* 0x000000000004a947 */ /* 0x001fec0003800000 */
[----:B------:R-:W-:Y:S01]  /*148d0*/  BPT.TRAP 0x1 ;  /* 0x000000040000795c */ /* 0x000fe20000300000 */
.L_x_2509:
[----:B------:R-:W-:Y:S01]  /*148e0*/  IMAD R0, R19, 0x8, R16 ;  /* 0x0000000813007824 */ /* 0x000fe200078e0210 */
[----:B------:R-:W-:Y:S01]  /*148f0*/  SHF.L.U32 R29, R32, 0x1f, RZ ;  /* 0x0000001f201d7819 */ /* 0x000fe200000006ff */
[----:B------:R-:W-:Y:S01]  /*14900*/  BSSY B0, `(.L_x_2510) ;  /* 0x0000004000007945 */ /* 0x000fe20003800000 */
[----:B------:R-:W-:Y:S02]  /*14910*/  SHF.R.S32.HI R25, RZ, 0x1f, R7 ;  /* 0x0000001fff197819 */ /* 0x000fe40000011407 */
[----:B------:R-:W0:Y:S02]  /*14920*/  SYNCS.PHASECHK.TRANS64.TRYWAIT P0, [R0+URZ+0x29880], R29 ;  /* 0x0298801d000075a7 */ /* 0x000e24000800017f */
[----:B0-----:R-:W-:Y:S05]  /*14930*/  @!P0 BRA `(.L_x_2511) ;  /* 0x0000004c00dc8947 */ /* 0x001fea0003800000 */
.L_x_2591:
[----:B------:R-:W-:Y:S05]  /*14940*/  BSYNC B0 ;  /* 0x0000000000007941 */ /* 0x000fea0003800000 */
.L_x_2510:
[----:B------:R-:W-:Y:S01]  /*14950*/  ULDC.64 UR4, c[0x0][0x328] ;  /* 0x0000ca0000047ab9 */ /* 0x000fe20000000a00 */
[----:B-----5:R-:W-:Y:S01]  /*14960*/  SHF.R.S32.HI R27, RZ, 0x1f, R6 ;  /* 0x0000001fff1b7819 */ /* 0x020fe20000011406 */
[----:B------:R-:W-:Y:S01]  /*14970*/  IMAD R8, R25, UR4, RZ ;  /* 0x0000000419087c24 */ /* 0x000fe2000f8e02ff */
[----:B------:R-:W1:Y:S01]  /*14980*/  S2R R13, SR_TID.X ;  /* 0x00000000000d7919 */ /* 0x000e620000002100 */
        /* <DEDUP_REMOVED lines=16> */
[----:B------:R-:W-:-:S03]  /*14a90*/  ULDC.64 UR4, c[0x0][0x330] ;  /* 0x0000cc0000047ab9 */ /* 0x000fc60000000a00 */
[----:B------:R-:W-:Y:S01]  /*14aa0*/  IMAD.IADD R3, R3, 0x1, R10 ;  /* 0x0000000103037824 */ /* 0x000fe200078e020a */
[----:B-1----:R-:W-:Y:S01]  /*14ab0*/  LOP3.LUT R13, R13, 0x7f, RZ, 0xc0, !PT ;  /* 0x0000007f0d0d7812 */ /* 0x002fe200078ec0ff */
[----:B------:R-:W-:Y:S02]  /*14ac0*/  IMAD R10, R28, UR6, RZ ;  /* 0x000000061c0a7c24 */ /* 0x000fe4000f8e02ff */
[C---:B------:R-:W-:Y:S01]  /*14ad0*/  IMAD.WIDE.U32 R2, R4.reuse, UR6, R2 ;  /* 0x0000000604027c25 */ /* 0x040fe2000f8e0002 */
[--C-:B------:R-:W-:Y:S02]  /*14ae0*/  SHF.R.U32.HI R14, RZ, 0x2, R13.reuse ;  /* 0x00000002ff0e7819 */ /* 0x100fe4000001160d */
[----:B------:R-:W-:Y:S01]  /*14af0*/  SHF.R.U32.HI R13, RZ, 0x5, R13 ;  /* 0x00000005ff0d7819 */ /* 0x000fe2000001160d */
[----:B------:R-:W-:Y:S01]  /*14b00*/  IMAD R10, R4, UR7, R10 ;  /* 0x00000007040a7c24 */ /* 0x000fe2000f8e020a */
[----:B------:R-:W-:Y:S01]  /*14b10*/  ULDC.64 UR6, c[0x0][0x318] ;  /* 0x0000c60000067ab9 */ /* 0x000fe20000000a00 */
[----:B------:R-:W-:-:S02]  /*14b20*/  IMAD R22, R18, UR5, RZ ;  /* 0x0000000512167c24 */ /* 0x000fc4000f8e02ff */
        /* <DEDUP_REMOVED lines=56> */
.L_x_2603:
        /* <DEDUP_REMOVED lines=12> */
.L_x_2513:
[----:B------:R-:W-:Y:S02]  /*14f70*/  PLOP3.LUT P1, PT, P1, P0, PT, 0xa2, 0x0 ;  /* 0x000000000000781c */ /* 0x000fe40000f21472 */
[----:B------:R-:W-:-:S08]  /*14f80*/  @P0 R2UR P1, UR4, R0 ;  /* 0x00000000000402ca */ /* 0x000fd00000020000 */
[----:B------:R-:W-:-:S05]  /*14f90*/  @P0 PLOP3.LUT P0, PT, P1, PT, PT, 0x80, 0x0 ;  /* 0x000000000000081c */ /* 0x000fca0000f0f070 */
[----:B------:R-:W-:Y:S01]  /*14fa0*/  @!P1 SYNCS.ARRIVE.TRANS64.RED.A0T1 RZ, [UR4+0x29870], RZ ;  /* 0x029870ffffff99a7 */ /* 0x000fe20008200404 */
[----:B------:R-:W-:Y:S07]  /*14fb0*/  @!P1 ARRIVES.LDGSTSBAR.64.TRANSCNT [UR4+0x29870] ;  /* 0x02987000ff0099b0 */ /* 0x000fee0008000a84 */
[----:B------:R-:W-:Y:S05]  /*14fc0*/  @P0 BRA.U.ANY `(.L_x_2513) ;  /* 0xfffffffd00e80947 */ /* 0x000fea000393ffff */
[----:B------:R-:W-:Y:S01]  /*14fd0*/  NOP ;  /* 0x0000000000007918 */ /* 0x000fe20000000000 */
[----:B------:R-:W-:-:S13]  /*14fe0*/  LOP3.LUT P6, RZ, R17, 0x40, RZ, 0xc0, !PT ;  /* 0x0000004011ff7812 */ /* 0x000fda00078cc0ff */
[----:B------:R-:W-:Y:S05]  /*14ff0*/  @!P6 BRA `(.L_x_2514) ;  /* 0x000000000004e947 */ /* 0x000fea0003800000 */
[----:B------:R-:W-:Y:S01]  /*15000*/  BPT.TRAP 0x1 ;  /* 0x000000040000795c */ /* 0x000fe20000300000 */
.L_x_2514:
[----:B------:R3:W-:Y:S01]  /*15010*/  SYNCS.ARRIVE.TRANS64.A1T0 RZ, [R0+URZ+0x29870], RZ ;  /* 0x029870ff00ff79a7 */ /* 0x0007e2000810003f */
[----:B------:R-:W-:Y:S05]  /*15020*/  @!P6 BRA `(.L_x_2515) ;  /* 0x000000000004e947 */ /* 0x000fea0003800000 */
[----:B------:R-:W-:Y:S01]  /*15030*/  BPT.TRAP 0x1 ;  /* 0x000000040000795c */ /* 0x000fe20000300000 */
.L_x_2515:
[----:B------:R-:W4:Y:S01]  /*15040*/  SYNCS.PHASECHK.TRANS64.TRYWAIT P0, [R0+URZ+0x29840], R29 ;  /* 0x0298401d000075a7 */ /* 0x000f22000800017f */
[----:B------:R-:W-:Y:S04]  /*15050*/  BSSY B0, `(.L_x_2516) ;  /* 0x0000002000007945 */ /* 0x000fe80003800000 */
[----:B----4-:R-:W-:Y:S05]  /*15060*/  @!P0 BRA `(.L_x_2517) ;  /* 0x0000004c00d48947 */ /* 0x010fea0003800000 */
.L_x_2604:
[----:B------:R-:W-:Y:S05]  /*15070*/  BSYNC B0 ;  /* 0x0000000000007941 */ /* 0x000fea0003800000 */
.L_x_2516:
[----:B--2---:R-:W2:Y:S01]  /*15080*/  LDL R9, [R1+0x14] ;  /* 0x0000140001097983 */ /* 0x004ea20000100800 */
        /* <DEDUP_REMOVED lines=29> */
[----:B--2---:R-:W-:Y:S01]  /*15260*/  IMAD R4, R19, 0x7800, R9 ;  /* 0x0000780013047824 */ /* 0x004fe200078e0209 */
[----:B------:R-:W-:Y:S07]  /*15270*/  BRA.DIV UR4, `(.L_x_2518) ;  /* 0x0000004e04647947 */ /* 0x000fee000b800000 */
[----:B------:R-:W2:Y:S01]  /*15280*/  SHFL.IDX PT, R3, R5, RZ, 0x1c1f ;  /* 0x001c1fff05037589 */ /* 0x000ea200000e0000 */
[C---:B------:R-:W-:Y:S01]  /*15290*/  LOP3.LUT P6, RZ, R17.reuse, 0x8, RZ, 0xc0, !PT ;  /* 0x0000000811ff7812 */ /* 0x040fe200078cc0ff */
[C-C-:B------:R-:W-:Y:S01]  /*152a0*/  @P5 IMAD.IADD R9, R16.reuse, 0x1, R4.reuse ;  /* 0x0000000110095824 */ /* 0x140fe200078e0204 */
[----:B------:R-:W-:Y:S01]  /*152b0*/  LOP3.LUT P1, RZ, R17, 0x4, RZ, 0xc0, !PT ;  /* 0x0000000411ff7812 */ /* 0x000fe2000782c0ff */
[----:B------:R-:W5:Y:S01]  /*152c0*/  SHFL.IDX PT, R2, R6, RZ, 0x1c1f ;  /* 0x001c1fff06027589 */ /* 0x000f6200000e0000 */
[----:B------:R-:W-:-:S03]  /*152d0*/  @P4 IMAD.IADD R21, R16, 0x1, R4 ;  /* 0x0000000110154824 */ /* 0x000fc600078e0204 */
[----:B------:R-:W-:Y:S01]  /*152e0*/  SHFL.IDX PT, R7, R7, RZ, 0x1c1f ;  /* 0x001c1fff07077589 */ /* 0x000fe200000e0000 */
[----:B--2---:R-:W-:-:S05]  /*152f0*/  @P5 IADD3 R3, P0, R35, R3, RZ ;  /* 0x0000000323035210 */ /* 0x004fca0007f1e0ff */
        /* <DEDUP_REMOVED lines=9> */
[----:B--2---:R-:W2:Y:S01]  /*15390*/  SHFL.IDX PT, R3, R5, 0x1, 0x1c1f ;  /* 0x003c1f0005037f89 */ /* 0x004ea200000e0000 */
[----:B------:R-:W-:-:S03]  /*153a0*/  @P3 IMAD.IADD R9, R16, 0x1, R4 ;  /* 0x0000000110093824 */ /* 0x000fc600078e0204 */
[----:B------:R-:W5:Y:S01]  /*153b0*/  SHFL.IDX PT, R2, R6, 0x1, 0x1c1f ;  /* 0x003c1f0006027f89 */ /* 0x000f6200000e0000 */
[----:B--2---:R-:W-:-:S05]  /*153c0*/  @P4 IADD3 R3, P0, R35, R3, RZ ;  /* 0x0000000323034210 */ /* 0x004fca0007f1e0ff */
[----:B-----5:R-:W-:-:S05]  /*153d0*/  @P4 IMAD.X R2, RZ, RZ, R2, P0 ;  /* 0x000000ffff024224 */ /* 0x020fca00000e0602 */
[----:B------:R-:W-:-:S04]  /*153e0*/  @P4 LOP3.LUT R3, R3, R2, RZ, 0x3c, !PT ;  /* 0x0000000203034212 */ /* 0x000fc800078e3cff */
[----:B------:R-:W-:-:S04]  /*153f0*/  @P4 LOP3.LUT R2, R3, R2, RZ, 0x3c, !PT ;  /* 0x0000000203024212 */ /* 0x000fc800078e3cff */
[----:B------:R-:W-:-:S05]  /*15400*/  @P4 LOP3.LUT R3, R3, R2, RZ, 0x3c, !PT ;  /* 0x0000000203034212 */ /* 0x000fca00078e3cff */
[----:B------:R-:W-:Y:S04]  /*15410*/  @P4 LDGSTS.E.BYPASS.LTC128B.128 [R21+0x1ac00], desc[UR36][R2.64], !P5 ;  /* 0x1ac0000002154fae */ /* 0x000fe8000e901d64 */
[----:B------:R-:W-:Y:S04]  /*15420*/  @P4 LDGSTS.E.BYPASS.LTC128B.128 [R21+0x1d400], desc[UR36][R2.64+0x40], !P6 ;  /* 0x1d40004002154fae */ /* 0x000fe8000f101d64 */
[----:B------:R2:W-:Y:S04]  /*15430*/  @P4 LDGSTS.E.BYPASS.LTC128B.128 [R21+0x1fc00], desc[UR36][R2.64+0x80], !P1 ;  /* 0x1fc0008002154fae */ /* 0x0005e8000c901d64 */
[----:B--2---:R-:W2:Y:S01]  /*15440*/  SHFL.IDX PT, R3, R5, 0x2, 0x1c1f ;  /* 0x005c1f0005037f89 */ /* 0x004ea200000e0000 */
[----:B------:R-:W-:-:S03]  /*15450*/  @P2 IMAD.IADD R21, R16, 0x1, R4 ;  /* 0x0000000110152824 */ /* 0x000fc600078e0204 */
[----:B------:R-:W5:Y:S04]  /*15460*/  SHFL.IDX PT, R2, R6, 0x2, 0x1c1f ;  /* 0x005c1f0006027f89 */ /* 0x000f6800000e0000 */
[----:B------:R-:W-:Y:S01]  /*15470*/  SHFL.IDX PT, R6, R6, 0x3, 0x1c1f ;  /* 0x007c1f0006067f89 */ /* 0x000fe200000e0000 */
        /* <DEDUP_REMOVED lines=8> */
[----:B--2---:R-:W2:Y:S02]  /*15500*/  SHFL.IDX PT, R2, R5, 0x3, 0x1c1f ;  /* 0x007c1f0005027f89 */ /* 0x004ea400000e0000 */
[----:B--2---:R-:W-:-:S05]  /*15510*/  @P2 IADD3 R2, P0, R35, R2, RZ ;  /* 0x0000000223022210 */ /* 0x004fca0007f1e0ff */
[----:B------:R-:W-:-:S05]  /*15520*/  @P2 IMAD.X R3, RZ, RZ, R6, P0 ;  /* 0x000000ffff032224 */ /* 0x000fca00000e0606 */
[----:B------:R-:W-:Y:S04]  /*15530*/  @P2 LDGSTS.E.BYPASS.LTC128B.128 [R21+0x1bc00], desc[UR36][R2.64], !P5 ;  /* 0x1bc0000002152fae */ /* 0x000fe8000e901d64 */
[----:B------:R-:W-:Y:S04]  /*15540*/  @P2 LDGSTS.E.BYPASS.LTC128B.128 [R21+0x1e400], desc[UR36][R2.64+0x40], !P6 ;  /* 0x1e40004002152fae */ /* 0x000fe8000f101d64 */
[----:B------:R2:W-:Y:S04]  /*15550*/  @P2 LDGSTS.E.BYPASS.LTC128B.128 [R21+0x20c00], desc[UR36][R2.64+0x80], !P1 ;  /* 0x20c0008002152fae */ /* 0x0005e8000c901d64 */
[----:B--2---:R2:W0:Y:S02]  /*15560*/  SHFL.IDX PT, R2, R8, RZ, 0x1c1f ;  /* 0x001c1fff08027589 */ /* 0x00442400000e0000 */
.L_x_2616:
[----:B------:R-:W-:Y:S01]  /*15570*/  LOP3.LUT P0, RZ, R17, 0x100, RZ, 0xc0, !PT ;  /* 0x0000010011ff7812 */ /* 0x000fe2000780c0ff */
[----:B------:R-:W-:-:S12]  /*15580*/  BSSY B0, `(.L_x_2519) ;  /* 0x000000e000007945 */ /* 0x000fd80003800000 */
[----:B------:R-:W-:Y:S05]  /*15590*/  @!P0 BRA `(.L_x_2520) ;  /* 0x0000000000308947 */ /* 0x000fea0003800000 */
[C---:B------:R-:W-:Y:S01]  /*155a0*/  LOP3.LUT P3, RZ, R17.reuse, 0x10, RZ, 0xc0, !PT ;  /* 0x0000001011ff7812 */ /* 0x040fe2000786c0ff */
[----:B------:R-:W-:Y:S01]  /*155b0*/  IMAD.IADD R4, R16, 0x1, R4 ;  /* 0x0000000110047824 */ /* 0x000fe200078e0204 */
[C---:B------:R-:W-:Y:S02]  /*155c0*/  LOP3.LUT P2, RZ, R17.reuse, 0x8, RZ, 0xc0, !PT ;  /* 0x0000000811ff7812 */ /* 0x040fe4000784c0ff */
[----:B------:R-:W-:Y:S02]  /*155d0*/  LOP3.LUT P1, RZ, R17, 0x4, RZ, 0xc0, !PT ;  /* 0x0000000411ff7812 */ /* 0x000fe4000782c0ff */
[----:B0-----:R-:W-:-:S05]  /*155e0*/  IADD3 R2, P0, R35, R2, RZ ;  /* 0x0000000223027210 */ /* 0x001fca0007f1e0ff */
[----:B------:R-:W-:-:S05]  /*155f0*/  IMAD.X R3, RZ, RZ, R7, P0 ;  /* 0x000000ffff037224 */ /* 0x000fca00000e0607 */
[----:B------:R-:W-:Y:S01]  /*15600*/  @!PT LDS RZ, [RZ] ;  /* 0x00000000fffff984 */ /* 0x000fe20000000800 */
[----:B------:R-:W-:Y:S01]  /*15610*/  @!PT LDS RZ, [RZ] ;  /* 0x00000000fffff984 */ /* 0x000fe20000000800 */
[----:B------:R-:W-:Y:S01]  /*15620*/  @!PT LDS RZ, [RZ] ;  /* 0x00000000fffff984 */ /* 0x000fe20000000800 */
[----:B------:R0:W-:Y:S04]  /*15630*/  LDGSTS.E.BYPASS.LTC128B.128 [R4+0x1c400], desc[UR36][R2.64], !P3 ;  /* 0x1c40000002047fae */ /* 0x0001e8000d901d64 */
[----:B------:R0:W-:Y:S04]  /*15640*/  LDGSTS.E.BYPASS.LTC128B.128 [R4+0x1ec00], desc[UR36][R2.64+0x40], !P2 ;  /* 0x1ec0004002047fae */ /* 0x0001e8000d101d64 */
[----:B------:R0:W-:Y:S02]  /*15650*/  LDGSTS.E.BYPASS.LTC128B.128 [R4+0x21400], desc[UR36][R2.64+0x80], !P1 ;  /* 0x2140008002047fae */ /* 0x0001e4000c901d64 */
.L_x_2520:
[----:B------:R-:W-:Y:S05]  /*15660*/  BSYNC B0 ;  /* 0x0000000000007941 */ /* 0x000fea0003800000 */
.L_x_2519:
[----:B------:R-:W-:Y:S01]  /*15670*/  NOP ;  /* 0x0000000000007918 */ /* 0x000fe20000000000 */
[----:B------:R-:W-:-:S13]  /*15680*/  PLOP3.LUT P0, PT, PT, PT, PT, 0x80, 0x0 ;  /* 0x000000000000781c */ /* 0x000fda0003f0f070 */
.L_x_2521:
        /* <DEDUP_REMOVED lines=10> */
.L_x_2522:
[----:B------:R0:W-:Y:S02]  /*15730*/  SYNCS.ARRIVE.TRANS64.A1T0 RZ, [R0+URZ+0x29830], RZ ;  /* 0x029830ff00ff79a7 */ /* 0x0001e4000810003f */
[----:B------:R-:W-:Y:S05]  /*15740*/  WARPSYNC.ALL ;  /* 0x0000000000007948 */ /* 0x000fea0003800000 */
[----:B0--34-:R-:W-:Y:S01]  /*15750*/  VIADD R0, R16, 0x14400 ;  /* 0x0001440010007836 */ /* 0x019fe20000000000 */
[----:B------:R-:W-:Y:S01]  /*15760*/  USHF.R.S32.HI UR4, URZ, 0x1f, UR40 ;  /* 0x0000001f3f047899 */ /* 0x000fe20008011428 */
[----:B------:R-:W-:Y:S01]  /*15770*/  BAR.SYNC.DEFER_BLOCKING 0x8, 0x180 ;  /* 0x0206000000007b1d */ /* 0x000fe20000010000 */
[----:B------:R-:W-:Y:S02]  /*15780*/  UISETP.NE.AND UP0, UPT, UR48, URZ, UPT ;  /* 0x0000003f3000728c */ /* 0x000fe4000bf05270 */
[----:B------:R-:W-:-:S02]  /*15790*/  LOP3.LUT P0, RZ, R0, 0x1bf, RZ, 0xc0, !PT ;  /* 0x000001bf00ff7812 */ /* 0x000fc4000780c0ff */
[----:B------:R-:W-:Y:S01]  /*157a0*/  USEL UR42, UR42, URZ, !UP0 ;  /* 0x0000003f2a2a7287 */ /* 0x000fe2000c000000 */
[----:B------:R-:W-:Y:S01]  /*157b0*/  BSSY B6, `(.L_x_2523) ;  /* 0x0000018000067945 */ /* 0x000fe20003800000 */
[----:B------:R-:W-:Y:S02]  /*157c0*/  ULDC.64 UR6, c[0x0][0x298] ;  /* 0x0000a60000067ab9 */ /* 0x000fe40000000a00 */
[----:B------:R-:W-:Y:S02]  /*157d0*/  UIMAD UR4, UR4, UR6, URZ ;  /* 0x00000006040472a4 */ /* 0x000fe4000f8e023f */
[----:B------:R-:W-:Y:S02]  /*157e0*/  UIMAD.WIDE.U32 UR38, UR40, UR6, URZ ;  /* 0x00000006282672a5 */ /* 0x000fe4000f8e003f */
[----:B------:R-:W-:Y:S02]  /*157f0*/  UIMAD UR4, UR40, UR7, UR4 ;  /* 0x00000007280472a4 */ /* 0x000fe4000f8e0204 */
[----:B------:R-:W-:-:S02]  /*15800*/  USEL UR40, UR43, URZ, !UP0 ;  /* 0x0000003f2b287287 */ /* 0x000fc4000c000000 */
        /* <DEDUP_REMOVED lines=13> */
[----:B--2---:R-:W-:Y:S02]  /*158e0*/  IMAD.MOV.U32 R8, RZ, RZ, 0x70 ;  /* 0x00000070ff087424 */ /* 0x004fe400078e00ff */
[----:B------:R-:W-:Y:S02]  /*158f0*/  IMAD.MOV.U32 R12, RZ, RZ, 0x1 ;  /* 0x00000001ff0c7424 */ /* 0x000fe400078e00ff */
[----:B------:R-:W-:-:S07]  /*15900*/  IMAD.MOV.U32 R13, RZ, RZ, RZ ;  /* 0x000000ffff0d7224 */ /* 0x000fce00078e00ff */
[----:B------:R-:W-:-:S07]  /*15910*/  LEPC R20, `(.L_x_2524) ;  /* 0x000000001014794e */ /* 0x000fce0000000000 */
[----:B01----:R-:W-:Y:S05]  /*15920*/  CALL.ABS.NOINC R2 ;  /* 0x0000000002007343 */ /* 0x003fea0003c00000 */
.L_x_2524:
[----:B------:R-:W-:Y:S05]  /*15930*/  BSYNC B6 ;  /* 0x0000000000067941 */ /* 0x000fea0003800000 */
.L_x_2523:
[----:B------:R-:W0:Y:S01]  /*15940*/  S2R R2, SR_TID.X ;  /* 0x0000000000027919 */ /* 0x000e220000002100 */
[----:B--2---:R2:W5:Y:S01]  /*15950*/  LDL R8, [R1+0x24] ;  /* 0x0000240001087983 */ /* 0x0045620000100800 */
[----:B------:R-:W-:Y:S01]  /*15960*/  ISETP.NE.AND P6, PT, R30, 0x1, PT ;  /* 0x000000011e00780c */ /* 0x000fe20003fc5270 */
[----:B------:R-:W-:-:S12]  /*15970*/  ULDC.64 UR6, c[0x0][0x2d8] ;  /* 0x0000b60000067ab9 */ /* 0x000fd80000000a00 */
[----:B------:R-:W3:Y:S01]  /*15980*/  @P6 LDC R5, c[0x0][0x44c] ;  /* 0x00011300ff056b82 */ /* 0x000ee20000000800 */
[----:B------:R-:W-:-:S07]  /*15990*/  R2UR UR8, R18 ;  /* 0x00000000120872ca */ /* 0x000fce00000e0000 */
[----:B------:R-:W4:Y:S01]  /*159a0*/  @P6 LDC R3, c[0x0][0x450] ;  /* 0x00011400ff036b82 */ /* 0x000f220000000800 */
[----:B0-----:R-:W-:-:S04]  /*159b0*/  LOP3.LUT R20, R2, 0x7f, RZ, 0xc0, !PT ;  /* 0x0000007f02147812 */ /* 0x001fc800078ec0ff */
[----:B------:R-:W-:Y:S02]  /*159c0*/  SHF.R.U32.HI R21, RZ, 0x2, R20 ;  /* 0x00000002ff157819 */ /* 0x000fe40000011614 */
[----:B------:R-:W2:Y:S01]  /*159d0*/  LDL R20, [R1+0x4] ;  /* 0x0000040001147983 */ /* 0x000ea20000100800 */
[----:B------:R-:W-:-:S05]  /*159e0*/  IMAD.SHL.U32 R2, R2, 0x20, RZ ;  /* 0x0000002002027824 */ /* 0x000fca00078e00ff */
[----:B------:R-:W-:Y:S02]  /*159f0*/  LOP3.LUT R2, R21, 0x60, R2, 0xf8, !PT ;  /* 0x0000006015027812 */ /* 0x000fe400078ef802 */
[----:B------:R-:W-:Y:S01]  /*15a00*/  R2UR UR9, R18 ;  /* 0x00000000120972ca */ /* 0x000fe200000e0000 */
[----:B------:R-:W-:Y:S01]  /*15a10*/  UMOV UR4, UR38 ;  /* 0x0000002600047c82 */ /* 0x000fe20008000000 */
[----:B------:R-:W-:Y:S02]  /*15a20*/  UMOV UR5, UR43 ;  /* 0x0000002b00057c82 */ /* 0x000fe40008000000 */
[----:B------:R-:W-:Y:S01]  /*15a30*/  UIMAD.WIDE.U32 UR4, UR8, UR6, UR4 ;  /* 0x00000006080472a5 */ /* 0x000fe2000f8e0004 */
[----:B------:R-:W0:Y:S08]  /*15a40*/  S2R R21, SR_TID.X ;  /* 0x0000000000157919 */ /* 0x000e300000002100 */
[----:B------:R-:W-:-:S03]  /*15a50*/  UIMAD UR5, UR9, UR7, UR5 ;  /* 0x00000007090572a4 */ /* 0x000fc6000f8e0205 */
[----:B------:R-:W-:Y:S02]  /*15a60*/  ULDC.64 UR8, c[0x0][0x2e0] ;  /* 0x0000b80000087ab9 */ /* 0x000fe40000000a00 */
[----:B------:R-:W-:Y:S02]  /*15a70*/  UIMAD UR6, UR42, UR8, URZ ;  /* 0x000000082a0672a4 */ /* 0x000fe4000f8e023f */
[----:B------:R-:W-:Y:S02]  /*15a80*/  UIMAD.WIDE.U32 UR4, UR40, UR8, UR4 ;  /* 0x00000008280472a5 */ /* 0x000fe4000f8e0004 */
[----:B------:R-:W-:-:S03]  /*15a90*/  UIMAD UR6, UR40, UR9, UR6 ;  /* 0x00000009280672a4 */ /* 0x000fc6000f8e0206 */
[----:B------:R-:W-:Y:S01]  /*15aa0*/  ULDC.64 UR8, c[0x0][0x2d0] ;  /* 0x0000b40000087ab9 */ /* 0x000fe20000000a00 */
[----:B------:R-:W-:Y:S01]  /*15ab0*/  UIADD3 UR5, UR5, UR6, URZ ;  /* 0x0000000605057290 */ /* 0x000fe2000fffe03f */
[C---:B------:R-:W-:Y:S02]  /*15ac0*/  LOP3.LUT R7, R35.reuse, 0x40, RZ, 0xfc, !PT ;  /* 0x0000004023077812 */ /* 0x040fe400078efcff */
[----:B------:R-:W-:Y:S02]  /*15ad0*/  LOP3.LUT R6, R35, 0x80, RZ, 0xfc, !PT ;  /* 0x0000008023067812 */ /* 0x000fe400078efcff */
[----:B0-----:R-:W-:-:S04]  /*15ae0*/  LOP3.LUT R21, R21, 0x7f, RZ, 0xc0, !PT ;  /* 0x0000007f15157812 */ /* 0x001fc800078ec0ff */
[----:B------:R-:W-:Y:S01]  /*15af0*/  SHF.R.U32.HI R9, RZ, 0x2, R21 ;  /* 0x00000002ff097819 */ /* 0x000fe20000011615 */
[----:B--2---:R-:W-:-:S04]  /*15b00*/  IMAD R0, R20, 0x80, R2 ;  /* 0x0000008014007824 */ /* 0x004fc800078e0202 */
[----:B---3--:R-:W-:Y:S02]  /*15b10*/  @P6 IMAD.HI.U32 R4, R0, R5, RZ ;  /* 0x0000000500046227 */ /* 0x008fe400078e00ff */
[----:B------:R-:W0:Y:S02]  /*15b20*/  LDC R5, c[0x0][0x448] ;  /* 0x00011200ff057b82 */ /* 0x000e240000000800 */
[----:B------:R-:W-:Y:S01]  /*15b30*/  IMAD.MOV.U32 R2, RZ, RZ, R0 ;  /* 0x000000ffff027224 */ /* 0x000fe200078e0000 */
[----:B----4-:R-:W-:-:S04]  /*15b40*/  @P6 SHF.R.U32.HI R2, RZ, R3, R4 ;  /* 0x00000003ff026219 */ /* 0x010fc80000011604 */
[--C-:B------:R-:W-:Y:S01]  /*15b50*/  SHF.R.S32.HI R4, RZ, 0x1f, R2.reuse ;  /* 0x0000001fff047819 */ /* 0x100fe20000011402 */
[----:B------:R-:W-:-:S04]  /*15b60*/  IMAD.MOV R3, RZ, RZ, -R2 ;  /* 0x000000ffff037224 */ /* 0x000fc800078e0a02 */
[----:B------:R-:W-:-:S04]  /*15b70*/  IMAD R4, R4, UR8, RZ ;  /* 0x0000000804047c24 */ /* 0x000fc8000f8e02ff */
[----:B------:R-:W-:Y:S02]  /*15b80*/  IMAD R4, R2, UR9, R4 ;  /* 0x0000000902047c24 */ /* 0x000fe4000f8e0204 */
[----:B0-----:R-:W-:Y:S02]  /*15b90*/  IMAD R0, R5, R3, R0 ;  /* 0x0000000305007224 */ /* 0x001fe400078e0200 */
[----:B------:R-:W-:-:S04]  /*15ba0*/  IMAD.U32 R3, RZ, RZ, UR8 ;  /* 0x00000008ff037e24 */ /* 0x000fc8000f8e00ff */
[----:B------:R-:W-:Y:S01]  /*15bb0*/  IMAD.WIDE.U32 R2, R2, R3, UR4 ;  /* 0x0000000402027e25 */ /* 0x000fe2000f8e0003 */
[----:B------:R-:W-:-:S03]  /*15bc0*/  ULDC.64 UR4, c[0x0][0x2c8] ;  /* 0x0000b20000047ab9 */ /* 0x000fc60000000a00 */
[----:B------:R-:W-:Y:S01]  /*15bd0*/  IMAD.IADD R3, R3, 0x1, R4 ;  /* 0x0000000103037824 */ /* 0x000fe200078e0204 */
[----:B------:R-:W-:Y:S01]  /*15be0*/  SHF.R.S32.HI R4, RZ, 0x1f, R0 ;  /* 0x0000001fff047819 */ /* 0x000fe20000011400 */
[----:B------:R-:W-:-:S04]  /*15bf0*/  IMAD.WIDE.U32 R2, R0, UR4, R2 ;  /* 0x0000000400027c25 */ /* 0x000fc8000f8e0002 */
[----:B------:R-:W-:-:S04]  /*15c00*/  IMAD R4, R4, UR4, RZ ;  /* 0x0000000404047c24 */ /* 0x000fc8000f8e02ff */
[----:B------:R-:W-:Y:S01]  /*15c10*/  IMAD R4, R0, UR5, R4 ;  /* 0x0000000500047c24 */ /* 0x000fe2000f8e0204 */
[----:B------:R-:W-:Y:S02]  /*15c20*/  ULDC.64 UR4, c[0x0][0x280] ;  /* 0x0000a00000047ab9 */ /* 0x000fe40000000a00 */
[----:B------:R-:W-:Y:S01]  /*15c30*/  IADD3 R0, P0, R2, UR4, RZ ;  /* 0x0000000402007c10 */ /* 0x000fe2000ff1e0ff */
[----:B------:R-:W-:-:S03]  /*15c40*/  ULDC UR4, c[0x0][0x2b8] ;  /* 0x0000ae0000047ab9 */ /* 0x000fc60000000800 */
[----:B------:R-:W-:Y:S01]  /*15c50*/  IADD3.X R4, R3, UR5, R4, P0, !PT ;  /* 0x0000000503047c10 */ /* 0x000fe200087fe404 */
[----:B------:R-:W-:Y:S01]  /*15c60*/  UMOV UR5, 0xffffffff ;  /* 0xffffffff00057882 */ /* 0x000fe20000000000 */
[----:B------:R-:W-:Y:S02]  /*15c70*/  ISETP.GE.AND P3, PT, R35, UR4, PT ;  /* 0x0000000423007c0c */ /* 0x000fe4000bf66270 */
[----:B------:R-:W-:Y:S02]  /*15c80*/  ISETP.GE.AND P2, PT, R7, UR4, PT ;  /* 0x0000000407007c0c */ /* 0x000fe4000bf46270 */
[----:B------:R-:W-:Y:S01]  /*15c90*/  ISETP.GE.AND P1, PT, R6, UR4, PT ;  /* 0x0000000406007c0c */ /* 0x000fe2000bf26270 */
[----:B------:R-:W-:-:S12]  /*15ca0*/  BRA.DIV UR5, `(.L_x_2525) ;  /* 0x0000004a05b87947 */ /* 0x000fd8000b800000 */
[----:B------:R-:W0:Y:S01]  /*15cb0*/  SHFL.IDX PT, R3, R0, RZ, 0x1c1f ;  /* 0x001c1fff00037589 */ /* 0x000e2200000e0000 */
[----:B------:R-:W-:Y:S02]  /*15cc0*/  IMAD R23, R23, R5, RZ ;  /* 0x0000000517177224 */ /* 0x000fe400078e02ff */
[----:B------:R-:W-:Y:S01]  /*15cd0*/  IMAD R5, R20, 0x80, R9 ;  /* 0x0000008014057824 */ /* 0x000fe200078e0209 */
[----:B------:R-:W2:Y:S04]  /*15ce0*/  SHFL.IDX PT, R2, R4, RZ, 0x1c1f ;  /* 0x001c1fff04027589 */ /* 0x000ea800000e0000 */
[----:B------:R-:W-:Y:S01]  /*15cf0*/  ISETP.GE.AND P0, PT, R5, R23, PT ;  /* 0x000000170500720c */ /* 0x000fe20003f06270 */
[----:B------:R-:W3:-:S12]  /*15d00*/  SHFL.IDX PT, R14, R0, 0x1, 0x1c1f ;  /* 0x003c1f00000e7f89 */ /* 0x000ed800000e0000 */
[----:B0-----:R-:W-:-:S05]  /*15d10*/  @!P0 IADD3 R6, P4, R35, R3, RZ ;  /* 0x0000000323068210 */ /* 0x001fca0007f9e0ff */
[----:B--2---:R-:W-:Y:S02]  /*15d20*/  @!P0 IMAD.X R3, RZ, RZ, R2, P4 ;  /* 0x000000ffff038224 */ /* 0x004fe400020e0602 */
[----:B------:R-:W-:Y:S02]  /*15d30*/  @!P0 IMAD.MOV.U32 R2, RZ, RZ, R6 ;  /* 0x000000ffff028224 */ /* 0x000fe400078e0006 */
[----:B------:R-:W-:-:S03]  /*15d40*/  VIADD R6, R5, 0x20 ;  /* 0x0000002005067836 */ /* 0x000fc60000000000 */
        /* <DEDUP_REMOVED lines=16> */
[----:B--2---:R-:W-:Y:S01]  /*15e50*/  @!P0 IADD3 R6, P4, R35, R14, RZ ;  /* 0x0000000e23068210 */ /* 0x004fe20007f9e0ff */
[----:B------:R-:W2:Y:S04]  /*15e60*/  SHFL.IDX PT, R4, R4, 0x3, 0x1c1f ;  /* 0x007c1f0004047f89 */ /* 0x000ea800000e0000 */
[----:B------:R3:W4:Y:S01]  /*15e70*/  SHFL.IDX PT, R14, R0, 0x3, 0x1c1f ;  /* 0x007c1f00000e7f89 */ /* 0x00072200000e0000 */
[----:B0-----:R-:W-:-:S02]  /*15e80*/  @!P0 IMAD.X R7, RZ, RZ, R2, P4 ;  /* 0x000000ffff078224 */ /* 0x001fc400020e0602 */
[----:B------:R-:W-:Y:S02]  /*15e90*/  @!P0 IMAD.MOV.U32 R2, RZ, RZ, R6 ;  /* 0x000000ffff028224 */ /* 0x000fe400078e0006 */
[----:B------:R-:W-:-:S05]  /*15ea0*/  @!P0 IMAD.MOV.U32 R3, RZ, RZ, R7 ;  /* 0x000000ffff038224 */ /* 0x000fca00078e0007 */
[----:B------:R3:W-:Y:S04]  /*15eb0*/  @!P0 LDGSTS.E.BYPASS.LTC128B.128 [R8+0x15400], desc[UR36][R2.64], !P3 ;  /* 0x1540000002088fae */ /* 0x0007e8000d901d64 */
[----:B------:R3:W-:Y:S04]  /*15ec0*/  @!P0 LDGSTS.E.BYPASS.LTC128B.128 [R8+0x17400], desc[UR36][R2.64+0x40], !P2 ;  /* 0x1740004002088fae */ /* 0x0007e8000d101d64 */
[----:B--2-4-:R3:W-:Y:S02]  /*15ed0*/  @!P0 LDGSTS.E.BYPASS.LTC128B.128 [R8+0x19400], desc[UR36][R2.64+0x80], !P1 ;  /* 0x1940008002088fae */ /* 0x0147e4000c901d64 */
.L_x_2625:
[----:B---3--:R-:W-:Y:S01]  /*15ee0*/  VIADD R0, R5, 0x60 ;  /* 0x0000006005007836 */ /* 0x008fe20000000000 */
        /* <DEDUP_REMOVED lines=11> */
.L_x_2527:
[----:B------:R-:W-:Y:S05]  /*15fa0*/  BSYNC B0 ;  /* 0x0000000000007941 */ /* 0x000fea0003800000 */
.L_x_2526:
[----:B------:R-:W-:Y:S01]  /*15fb0*/  NOP ;  /* 0x0000000000007918 */ /* 0x000fe20000000000 */
[----:B------:R-:W-:-:S13]  /*15fc0*/  PLOP3.LUT P0, PT, PT, PT, PT, 0x80, 0x0 ;  /* 0x000000000000781c */ /* 0x000fda0003f0f070 */
.L_x_2528:
[----:B------:R-:W-:Y:S02]  /*15fd0*/  PLOP3.LUT P1, PT, P1, P0, PT, 0xa2, 0x0 ;  /* 0x000000000000781c */ /* 0x000fe40000f21472 */
[----:B------:R-:W-:-:S08]  /*15fe0*/  @P0 R2UR P1, UR4, R16 ;  /* 0x00000000100402ca */ /* 0x000fd00000020000 */
[----:B------:R-:W-:-:S05]  /*15ff0*/  @P0 PLOP3.LUT P0, PT, P1, PT, PT, 0x80, 0x0 ;  /* 0x000000000000081c */ /* 0x000fca0000f0f070 */
[----:B------:R-:W-:Y:S01]  /*16000*/  @!P1 SYNCS.ARRIVE.TRANS64.RED.A0T1 RZ, [UR4+0x29800], RZ ;  /* 0x029800ffffff99a7 */ /* 0x000fe20008200404 */
[----:B------:R-:W-:Y:S07]  /*16010*/  @!P1 ARRIVES.LDGSTSBAR.64.TRANSCNT [UR4+0x29800] ;  /* 0x02980000ff0099b0 */ /* 0x000fee0008000a84 */
[----:B------:R-:W-:Y:S05]  /*16020*/  @P0 BRA.U.ANY `(.L_x_2528) ;  /* 0xfffffffd00e80947 */ /* 0x000fea000393ffff */
[----:B0-----:R-:W2:Y:S02]  /*16030*/  LDL.LU R2, [R1+0x28] ;  /* 0x0000280001027983 */ /* 0x001ea40000300800 */
        /* <DEDUP_REMOVED lines=11> */
.L_x_2626:
[----:B------:R-:W-:Y:S05]  /*160f0*/  BSYNC B0 ;  /* 0x0000000000007941 */ /* 0x000fea0003800000 */
.L_x_2529:
[----:B------:R-:W2:Y:S01]  /*16100*/  LDL R0, [R1+0xc] ;  /* 0x00000c0001007983 */ /* 0x000ea20000100800 */
[----:B------:R-:W-:Y:S01]  /*16110*/  UIADD3 UR4, UR47, -0x2, URZ ;  /* 0xfffffffe2f047890 */ /* 0x000fe2000fffe03f */
[----:B--2---:R-:W-:-:S13]  /*16120*/  R2UR UR5, R0 ;  /* 0x00000000000572ca */ /* 0x004fda00000e0000 */
[----:B------:R-:W-:-:S06]  /*16130*/  UISETP.GE.AND UP0, UPT, UR4, UR5, UPT ;  /* 0x000000050400728c */ /* 0x000fcc000bf06270 */
[----:B------:R-:W-:-:S13]  /*16140*/  PLOP3.LUT P0, PT, PT, PT, UP0, 0x40, 0x0 ;  /* 0x000000000000781c */ /* 0x000fda0003f0e808 */
[----:B------:R-:W-:Y:S05]  /*16150*/  @P0 BRA `(.L_x_2531) ;  /* 0x0000001400b00947 */ /* 0x000fea0003800000 */
[----:B------:R-:W-:Y:S02]  /*16160*/  IMAD.MOV.U32 R20, RZ, RZ, R32 ;  /* 0x000000ffff147224 */ /* 0x000fe400078e0020 */
[----:B------:R-:W-:Y:S02]  /*16170*/  IMAD.MOV.U32 R10, RZ, RZ, R19 ;  /* 0x000000ffff0a7224 */ /* 0x000fe400078e0013 */
[----:B------:R-:W-:-:S07]  /*16180*/  IMAD.U32 R30, RZ, RZ, UR4 ;  /* 0x00000004ff1e7e24 */ /* 0x000fce000f8e00ff */
.L_x_2551:
        /* <DEDUP_REMOVED lines=50> */
[----:B------:R-:W-:Y:S01]  /*164b0*/  LOP3.LUT P1, RZ, R17, 0x40, RZ, 0xc0, !PT ;  /* 0x0000004011ff7812 */ /* 0x000fe2000782c0ff */
[----:B------:R-:W-:-:S05]  /*164c0*/  VIADD R19, R10, 0x1 ;  /* 0x000000010a137836 */ /* 0x000fca0000000000 */
[----:B------:R-:W-:Y:S01]  /*164d0*/  ISETP.NE.AND P0, PT, R19, 0x2, PT ;  /* 0x000000021300780c */ /* 0x000fe20003f05270 */
[----:B0-----:R-:W-:Y:S02]  /*164e0*/  IMAD.MOV R7, RZ, RZ, -R11 ;  /* 0x000000ffff077224 */ /* 0x001fe400078e0a0b */
[----:B------:R-:W-:Y:S02]  /*164f0*/  IMAD.MOV.U32 R6, RZ, RZ, RZ ;  /* 0x000000ffff067224 */ /* 0x000fe400078e00ff */
[----:B------:R-:W-:Y:S01]  /*16500*/  IMAD R7, R7, UR4, R0 ;  /* 0x0000000407077c24 */ /* 0x000fe2000f8e0200 */
[----:B------:R-:W-:Y:S01]  /*16510*/  SEL R32, RZ, 0x1, P0 ;  /* 0x00000001ff207807 */ /* 0x000fe20000000000 */
[----:B------:R-:W-:Y:S01]  /*16520*/  IMAD.MOV.U32 R0, RZ, RZ, R30 ;  /* 0x000000ffff007224 */ /* 0x000fe200078e001e */
[----:B------:R-:W-:Y:S01]  /*16530*/  SEL R19, R19, RZ, P0 ;  /* 0x000000ff13137207 */ /* 0x000fe20000000000 */
[----:B------:R0:W5:Y:S01]  /*16540*/  @!P2 LDG.E R6, desc[UR36][R8.64] ;  /* 0x000000240806a981 */ /* 0x000162000c1e1900 */
[----:B------:R-:W-:Y:S01]  /*16550*/  VIADD R30, R30, 0xffffffff ;  /* 0xffffffff1e1e7836 */ /* 0x000fe20000000000 */
[----:B------:R-:W-:-:S02]  /*16560*/  LOP3.LUT R32, R20, R32, RZ, 0x3c, !PT ;  /* 0x0000002014207212 */ /* 0x000fc400078e3cff */
[----:B------:R-:W-:Y:S02]  /*16570*/  ISETP.GT.AND P2, PT, R0, R12, PT ;  /* 0x0000000c0000720c */ /* 0x000fe40003f44270 */
[----:B--2---:R-:W-:Y:S01]  /*16580*/  SHF.R.S32.HI R28, RZ, 0x1f, R5 ;  /* 0x0000001fff1c7819 */ /* 0x004fe20000011405 */
[----:B0-----:R-:W-:Y:S10]  /*16590*/  @!P1 BRA `(.L_x_2532) ;  /* 0x0000000000049947 */ /* 0x001ff40003800000 */
[----:B------:R-:W-:Y:S01]  /*165a0*/  BPT.TRAP 0x1 ;  /* 0x000000040000795c */ /* 0x000fe20000300000 */
.L_x_2532:
[----:B------:R-:W-:Y:S01]  /*165b0*/  IMAD R0, R19, 0x8, R16 ;  /* 0x0000000813007824 */ /* 0x000fe200078e0210 */
[----:B------:R-:W-:Y:S01]  /*165c0*/  SHF.L.U32 R29, R32, 0x1f, RZ ;  /* 0x0000001f201d7819 */ /* 0x000fe200000006ff */
[----:B------:R-:W-:Y:S01]  /*165d0*/  BSSY B0, `(.L_x_2533) ;  /* 0x0000004000007945 */ /* 0x000fe20003800000 */
[----:B------:R-:W-:Y:S02]  /*165e0*/  SHF.R.S32.HI R25, RZ, 0x1f, R4 ;  /* 0x0000001fff197819 */ /* 0x000fe40000011404 */
[----:B------:R-:W0:Y:S02]  /*165f0*/  SYNCS.PHASECHK.TRANS64.TRYWAIT P0, [R0+URZ+0x29880], R29 ;  /* 0x0298801d000075a7 */ /* 0x000e24000800017f */
[----:B0-----:R-:W-:Y:S05]  /*16600*/  @!P0 BRA `(.L_x_2534) ;  /* 0x0000004400b48947 */ /* 0x001fea0003800000 */
.L_x_2627:
[----:B------:R-:W-:Y:S05]  /*16610*/  BSYNC B0 ;  /* 0x0000000000007941 */ /* 0x000fea0003800000 */
.L_x_2533:
        /* <DEDUP_REMOVED lines=33> */
[----:B-1----:R-:W-:Y:S01]  /*16830*/  IADD3.X R22, R23, UR7, R9, P0, !PT ;  /* 0x0000000717167c10 */ /* 0x002fe200087fe409 */
        /* <DEDUP_REMOVED lines=33> */
.L_x_2639:
        /* <DEDUP_REMOVED lines=9> */
.L_x_2536:
        /* <DEDUP_REMOVED lines=10> */
.L_x_2537:
[----:B------:R3:W-:Y:S01]  /*16b80*/  SYNCS.ARRIVE.TRANS64.A1T0 RZ, [R0+URZ+0x29870], RZ ;  /* 0x029870ff00ff79a7 */ /* 0x0007e2000810003f */
[----:B------:R-:W-:Y:S05]  /*16b90*/  @!P3 BRA `(.L_x_2538) ;  /* 0x000000000004b947 */ /* 0x000fea0003800000 */
[----:B------:R-:W-:Y:S01]  /*16ba0*/  BPT.TRAP 0x1 ;  /* 0x000000040000795c */ /* 0x000fe20000300000 */
.L_x_2538:
[----:B------:R-:W4:Y:S01]  /*16bb0*/  SYNCS.PHASECHK.TRANS64.TRYWAIT P0, [R0+URZ+0x29840], R29 ;  /* 0x0298401d000075a7 */ /* 0x000f22000800017f */
[----:B------:R-:W-:Y:S04]  /*16bc0*/  BSSY B0, `(.L_x_2539) ;  /* 0x0000002000007945 */ /* 0x000fe80003800000 */
[----:B----4-:R-:W-:Y:S05]  /*16bd0*/  @!P0 BRA `(.L_x_2540) ;  /* 0x0000004400c88947 */ /* 0x010fea0003800000 */
.L_x_2640:
[----:B------:R-:W-:Y:S05]  /*16be0*/  BSYNC B0 ;  /* 0x0000000000007941 */ /* 0x000fea0003800000 */
.L_x_2539:
[----:B------:R-:W5:Y:S01]  /*16bf0*/  LDL R11, [R1+0x14] ;  /* 0x00001400010b7983 */ /* 0x000f620000100800 */
[----:B------:R-:W-:Y:S01]  /*16c00*/  ULDC.64 UR4, c[0x0][0x300] ;  /* 0x0000c00000047ab9 */ /* 0x000fe20000000a00 */
[----:B------:R-:W-:Y:S01]  /*16c10*/  ULDC.64 UR6, c[0x0][0x310] ;  /* 0x0000c40000067ab9 */ /* 0x000fe20000000a00 */
[----:B------:R-:W-:Y:S01]  /*16c20*/  IMAD R8, R25, UR4, RZ ;  /* 0x0000000419087c24 */ /* 0x000fe2000f8e02ff */
[C---:B------:R-:W-:Y:S01]  /*16c30*/  LOP3.LUT P4, RZ, R17.reuse, 0x10, RZ, 0xc0, !PT ;  /* 0x0000001011ff7812 */ /* 0x040fe2000788c0ff */
[C---:B--2---:R-:W-:Y:S01]  /*16c40*/  IMAD.WIDE.U32 R2, R4.reuse, UR4, RZ ;  /* 0x0000000404027c25 */ /* 0x044fe2000f8e00ff */
        /* <DEDUP_REMOVED lines=28> */
[----:B-----5:R-:W-:Y:S01]  /*16e10*/  IMAD R7, R19, 0x7800, R11 ;  /* 0x0000780013077824 */ /* 0x020fe200078e020b */
[----:B------:R-:W-:Y:S07]  /*16e20*/  BRA.DIV UR4, `(.L_x_2541) ;  /* 0x0000004604487947 */ /* 0x000fee000b800000 */
[----:B------:R-:W2:Y:S01]  /*16e30*/  SHFL.IDX PT, R2, R4, RZ, 0x1c1f ;  /* 0x001c1fff04027589 */ /* 0x000ea200000e0000 */
[----:B------:R-:W-:-:S03]  /*16e40*/  IMAD.IADD R7, R16, 0x1, R7 ;  /* 0x0000000110077824 */ /* 0x000fc600078e0207 */
[----:B------:R-:W5:Y:S04]  /*16e50*/  SHFL.IDX PT, R3, R5, RZ, 0x1c1f ;  /* 0x001c1fff05037589 */ /* 0x000f6800000e0000 */
[----:B------:R-:W-:Y:S04]  /*16e60*/  SHFL.IDX PT, R9, R5, 0x2, 0x1c1f ;  /* 0x005c1f0005097f89 */ /* 0x000fe800000e0000 */
[----:B------:R-:W-:Y:S01]  /*16e70*/  SHFL.IDX PT, R8, R8, RZ, 0x1c1f ;  /* 0x001c1fff08087589 */ /* 0x000fe200000e0000 */
[----:B--2---:R-:W-:-:S05]  /*16e80*/  IADD3 R2, P0, R35, R2, RZ ;  /* 0x0000000223027210 */ /* 0x004fca0007f1e0ff */
[----:B-----5:R-:W-:-:S05]  /*16e90*/  IMAD.X R3, RZ, RZ, R3, P0 ;  /* 0x000000ffff037224 */ /* 0x020fca00000e0603 */
[----:B------:R-:W-:Y:S04]  /*16ea0*/  LDGSTS.E.BYPASS.LTC128B.128 [R7+0x1a400], desc[UR36][R2.64], !P4 ;  /* 0x1a40000002077fae */ /* 0x000fe8000e101d64 */
[----:B------:R-:W-:Y:S04]  /*16eb0*/  LDGSTS.E.BYPASS.LTC128B.128 [R7+0x1cc00], desc[UR36][R2.64+0x40], !P3 ;  /* 0x1cc0004002077fae */ /* 0x000fe8000d901d64 */
[----:B------:R2:W-:Y:S04]  /*16ec0*/  LDGSTS.E.BYPASS.LTC128B.128 [R7+0x1f400], desc[UR36][R2.64+0x80], !P1 ;  /* 0x1f40008002077fae */ /* 0x0005e8000c901d64 */
[----:B--2---:R-:W2:Y:S04]  /*16ed0*/  SHFL.IDX PT, R2, R4, 0x1, 0x1c1f ;  /* 0x003c1f0004027f89 */ /* 0x004ea800000e0000 */
[----:B------:R-:W5:Y:S01]  /*16ee0*/  SHFL.IDX PT, R3, R5, 0x1, 0x1c1f ;  /* 0x003c1f0005037f89 */ /* 0x000f6200000e0000 */
[----:B--2---:R-:W-:-:S05]  /*16ef0*/  IADD3 R2, P0, R35, R2, RZ ;  /* 0x0000000223027210 */ /* 0x004fca0007f1e0ff */
[----:B-----5:R-:W-:-:S05]  /*16f00*/  IMAD.X R3, RZ, RZ, R3, P0 ;  /* 0x000000ffff037224 */ /* 0x020fca00000e0603 */
[----:B------:R-:W-:Y:S04]  /*16f10*/  LDGSTS.E.BYPASS.LTC128B.128 [R7+0x1ac00], desc[UR36][R2.64], !P4 ;  /* 0x1ac0000002077fae */ /* 0x000fe8000e101d64 */
[----:B------:R-:W-:Y:S04]  /*16f20*/  LDGSTS.E.BYPASS.LTC128B.128 [R7+0x1d400], desc[UR36][R2.64+0x40], !P3 ;  /* 0x1d40004002077fae */ /* 0x000fe8000d901d64 */
[----:B------:R2:W-:Y:S04]  /*16f30*/  LDGSTS.E.BYPASS.LTC128B.128 [R7+0x1fc00], desc[UR36][R2.64+0x80], !P1 ;  /* 0x1fc0008002077fae */ /* 0x0005e8000c901d64 */
[----:B--2---:R-:W2:Y:S02]  /*16f40*/  SHFL.IDX PT, R2, R4, 0x2, 0x1c1f ;  /* 0x005c1f0004027f89 */ /* 0x004ea400000e0000 */
[----:B--2---:R-:W-:-:S05]  /*16f50*/  IADD3 R2, P0, R35, R2, RZ ;  /* 0x0000000223027210 */ /* 0x004fca0007f1e0ff */
[----:B------:R-:W-:Y:S02]  /*16f60*/  IMAD.X R3, RZ, RZ, R9, P0 ;  /* 0x000000ffff037224 */ /* 0x000fe400000e0609 */
[----:B------:R-:W-:Y:S04]  /*16f70*/  SHFL.IDX PT, R9, R5, 0x3, 0x1c1f ;  /* 0x007c1f0005097f89 */ /* 0x000fe800000e0000 */
[----:B------:R-:W-:Y:S04]  /*16f80*/  LDGSTS.E.BYPASS.LTC128B.128 [R7+0x1b400], desc[UR36][R2.64], !P4 ;  /* 0x1b40000002077fae */ /* 0x000fe8000e101d64 */
[----:B------:R-:W-:Y:S04]  /*16f90*/  LDGSTS.E.BYPASS.LTC128B.128 [R7+0x1dc00], desc[UR36][R2.64+0x40], !P3 ;  /* 0x1dc0004002077fae */ /* 0x000fe8000d901d64 */
[----:B------:R2:W-:Y:S04]  /*16fa0*/  LDGSTS.E.BYPASS.LTC128B.128 [R7+0x20400], desc[UR36][R2.64+0x80], !P1 ;  /* 0x2040008002077fae */ /* 0x0005e8000c901d64 */
[----:B--2---:R-:W2:Y:S02]  /*16fb0*/  SHFL.IDX PT, R2, R4, 0x3, 0x1c1f ;  /* 0x007c1f0004027f89 */ /* 0x004ea400000e0000 */
[----:B--2---:R-:W-:-:S05]  /*16fc0*/  IADD3 R2, P0, R35, R2, RZ ;  /* 0x0000000223027210 */ /* 0x004fca0007f1e0ff */
[----:B------:R-:W-:-:S05]  /*16fd0*/  IMAD.X R3, RZ, RZ, R9, P0 ;  /* 0x000000ffff037224 */ /* 0x000fca00000e0609 */
[----:B------:R-:W-:Y:S04]  /*16fe0*/  LDGSTS.E.BYPASS.LTC128B.128 [R7+0x1bc00], desc[UR36][R2.64], !P4 ;  /* 0x1bc0000002077fae */ /* 0x000fe8000e101d64 */
[----:B------:R-:W-:Y:S04]  /*16ff0*/  LDGSTS.E.BYPASS.LTC128B.128 [R7+0x1e400], desc[UR36][R2.64+0x40], !P3 ;  /* 0x1e40004002077fae */ /* 0x000fe8000d901d64 */
[----:B------:R2:W-:Y:S04]  /*17000*/  LDGSTS.E.BYPASS.LTC128B.128 [R7+0x20c00], desc[UR36][R2.64+0x80], !P1 ;  /* 0x20c0008002077fae */ /* 0x0005e8000c901d64 */
[----:B--2---:R2:W0:Y:S02]  /*17010*/  SHFL.IDX PT, R2, R6, RZ, 0x1c1f ;  /* 0x001c1fff06027589 */ /* 0x00442400000e0000 */
.L_x_2652:
        /* <DEDUP_REMOVED lines=10> */
.L_x_2542:
        /* <DEDUP_REMOVED lines=10> */
.L_x_2543:
[----:B------:R3:W-:Y:S02]  /*17160*/  SYNCS.ARRIVE.TRANS64.A1T0 RZ, [R0+URZ+0x29830], RZ ;  /* 0x029830ff00ff79a7 */ /* 0x0007e4000810003f */
[----:B---34-:R-:W-:-:S05]  /*17170*/  IMAD.U32 R0, RZ, RZ, UR45 ;  /* 0x0000002dff007e24 */ /* 0x018fca000f8e00ff */
[----:B------:R-:W-:-:S13]  /*17180*/  ISETP.NE.AND P0, PT, R0, 0x3, PT ;  /* 0x000000030000780c */ /* 0x000fda0003f05270 */
[----:B------:R-:W-:Y:S05]  /*17190*/  @!P0 BRA `(.L_x_2544) ;  /* 0x0000000000048947 */ /* 0x000fea0003800000 */
[----:B------:R-:W-:Y:S01]  /*171a0*/  BPT.TRAP 0x1 ;  /* 0x000000040000795c */ /* 0x000fe20000300000 */
.L_x_2544:
[----:B0-----:R-:W-:Y:S01]  /*171b0*/  LOP3.LUT R3, R20, 0x1, RZ, 0x3c, !PT ;  /* 0x0000000114037812 */ /* 0x001fe200078e3cff */
[----:B------:R-:W-:Y:S01]  /*171c0*/  IMAD R0, R10, 0x8, R16 ;  /* 0x000000080a007824 */ /* 0x000fe200078e0210 */
[----:B------:R-:W-:Y:S02]  /*171d0*/  BSSY B0, `(.L_x_2545) ;  /* 0x0000004000007945 */ /* 0x000fe40003800000 */
[----:B------:R-:W-:-:S04]  /*171e0*/  SHF.L.U32 R3, R3, 0x1f, RZ ;  /* 0x0000001f03037819 */ /* 0x000fc800000006ff */
[----:B------:R-:W0:Y:S02]  /*171f0*/  SYNCS.PHASECHK.TRANS64.TRYWAIT P1, [R0+URZ+0x29870], R3 ;  /* 0x02987003000075a7 */ /* 0x000e24000802017f */
[----:B0-----:R-:W-:Y:S05]  /*17200*/  @!P1 BRA `(.L_x_2546) ;  /* 0x0000004400d09947 */ /* 0x001fea0003800000 */
.L_x_2653:
[----:B------:R-:W-:Y:S05]  /*17210*/  BSYNC B0 ;  /* 0x0000000000007941 */ /* 0x000fea0003800000 */
.L_x_2545:
[----:B------:R-:W-:-:S13]  /*17220*/  LOP3.LUT P1, RZ, R17, 0x40, RZ, 0xc0, !PT ;  /* 0x0000004011ff7812 */ /* 0x000fda000782c0ff */
[----:B------:R-:W-:Y:S05]  /*17230*/  @!P1 BRA `(.L_x_2547) ;  /* 0x0000000000049947 */ /* 0x000fea0003800000 */
[----:B------:R-:W-:Y:S01]  /*17240*/  BPT.TRAP 0x1 ;  /* 0x000000040000795c */ /* 0x000fe20000300000 */
.L_x_2547:
[----:B0-----:R-:W-:Y:S01]  /*17250*/  SHF.L.U32 R3, R20, 0x1f, RZ ;  /* 0x0000001f14037819 */ /* 0x001fe200000006ff */
[----:B------:R-:W-:-:S03]  /*17260*/  IMAD R12, R10, 0x5000, RZ ;  /* 0x000050000a0c7824 */ /* 0x000fc600078e02ff */
[----:B------:R-:W0:Y:S02]  /*17270*/  SYNCS.PHASECHK.TRANS64.TRYWAIT P1, [R0+URZ+0x29860], R3 ;  /* 0x02986003000075a7 */ /* 0x000e24000802017f */
[----:B0-----:R-:W-:Y:S05]  /*17280*/  @!P1 BRA `(.L_x_2548) ;  /* 0x0000004400c49947 */ /* 0x001fea0003800000 */
.L_x_2654:
[----:B------:R-:W0:Y:S04]  /*17290*/  LDL R4, [R1+0x1c] ;  /* 0x00001c0001047983 */ /* 0x000e280000100800 */
[----:B------:R-:W3:Y:S04]  /*172a0*/  LDL R2, [R1+0x20] ;  /* 0x0000200001027983 */ /* 0x000ee80000100800 */
[----:B------:R-:W1:Y:S01]  /*172b0*/  LDL R13, [R1+0x18] ;  /* 0x00001800010d7983 */ /* 0x000e620000100800 */
[----:B------:R-:W-:Y:S05]  /*172c0*/  WARPSYNC.ALL ;  /* 0x0000000000007948 */ /* 0x000fea0003800000 */
[----:B------:R-:W-:-:S02]  /*172d0*/  LOP3.LUT P1, RZ, R17, 0x40, RZ, 0xc0, !PT ;  /* 0x0000004011ff7812 */ /* 0x000fc4000782c0ff */
[----:B0-----:R-:W-:-:S05]  /*172e0*/  LOP3.LUT R3, R12, R4, RZ, 0xfc, !PT ;  /* 0x000000040c037212 */ /* 0x001fca00078efcff */
[----:B------:R-:W-:Y:S01]  /*172f0*/  IMAD.IADD R3, R16, 0x1, R3 ;  /* 0x0000000110037824 */ /* 0x000fe200078e0203 */
[----:B-1----:R-:W-:-:S03]  /*17300*/  LOP3.LUT R24, R12, R13, RZ, 0xfc, !PT ;  /* 0x0000000d0c187212 */ /* 0x002fc600078efcff */
[----:B---3--:R-:W-:Y:S01]  /*17310*/  IMAD.IADD R2, R2, 0x1, R3 ;  /* 0x0000000102027824 */ /* 0x008fe200078e0203 */
[----:B--2---:R-:W0:Y:S01]  /*17320*/  LDSM.16.MT88.4 R4, [R3+0xa400] ;  /* 0x00a400000304783b */ /* 0x004e220000004200 */
        /* <DEDUP_REMOVED lines=68> */
.L_x_2549:
[----:B-1----:R1:W-:Y:S01]  /*17770*/  SYNCS.ARRIVE.TRANS64.A1T0 RZ, [R0+URZ+0x29850], RZ ;  /* 0x029850ff00ff79a7 */ /* 0x0023e2000810003f */
[----:B------:R-:W-:Y:S06]  /*17780*/  BAR.SYNC.DEFER_BLOCKING 0x2, 0x80 ;  /* 0x0082000000007b1d */ /* 0x000fec0000010000 */
[----:B------:R-:W-:Y:S05]  /*17790*/  @!P0 BRA `(.L_x_2550) ;  /* 0x0000000000048947 */ /* 0x000fea0003800000 */
[----:B------:R-:W-:Y:S01]  /*177a0*/  BPT.TRAP 0x1 ;  /* 0x000000040000795c */ /* 0x000fe20000300000 */
.L_x_2550:
[----:B------:R-:W2:Y:S01]  /*177b0*/  LDL R2, [R1+0x10] ;  /* 0x0000100001027983 */ /* 0x000ea20000100800 */
[----:B-1----:R-:W-:Y:S02]  /*177c0*/  VIADD R0, R0, 0x29880 ;  /* 0x0002988000007836 */ /* 0x002fe40000000000 */
[----:B------:R-:W-:Y:S02]  /*177d0*/  IMAD.MOV.U32 R20, RZ, RZ, R32 ;  /* 0x000000ffff147224 */ /* 0x000fe400078e0020 */
[----:B0-----:R-:W-:Y:S01]  /*177e0*/  IMAD.MOV.U32 R10, RZ, RZ, R19 ;  /* 0x000000ffff0a7224 */ /* 0x001fe200078e0013 */
[----:B--2---:R-:W-:-:S04]  /*177f0*/  PRMT R0, R2, 0x654, R0 ;  /* 0x0000065402007816 */ /* 0x004fc80000000000 */
[----:B------:R2:W-:Y:S01]  /*17800*/  SYNCS.ARRIVE.TRANS64.RED.A1T0 RZ, [R0+URZ], RZ ;  /* 0x000000ff00ff79a7 */ /* 0x0005e2000810043f */
[----:B------:R-:W-:Y:S05]  /*17810*/  @P2 BRA `(.L_x_2551) ;  /* 0xffffffe8005c2947 */ /* 0x000fea000383ffff */
.L_x_2531:
        /* <DEDUP_REMOVED lines=20> */
.L_x_2553:
[----:B------:R-:W-:Y:S05]  /*17960*/  BSYNC B0 ;  /* 0x0000000000007941 */ /* 0x000fea0003800000 */
.L_x_2552:
[----:B------:R-:W-:Y:S05]  /*17970*/  @!P0 BRA `(.L_x_2554) ;  /* 0x0000000000048947 */ /* 0x000fea0003800000 */
[----:B------:R-:W-:Y:S01]  /*17980*/  BPT.TRAP 0x1 ;  /* 0x000000040000795c */ /* 0x000fe20000300000 */
.L_x_2554:
[----:B0-----:R-:W-:Y:S01]  /*17990*/  LOP3.LUT R3, R32, 0x1, RZ, 0x3c, !PT ;  /* 0x0000000120037812 */ /* 0x001fe200078e3cff */
[----:B------:R-:W-:Y:S01]  /*179a0*/  IMAD R18, R19, 0x8, R16 ;  /* 0x0000000813127824 */ /* 0x000fe200078e0210 */
[----:B------:R-:W-:Y:S02]  /*179b0*/  BSSY B0, `(.L_x_2555) ;  /* 0x0000004000007945 */ /* 0x000fe40003800000 */
[----:B------:R-:W-:-:S04]  /*179c0*/  SHF.L.U32 R3, R3, 0x1f, RZ ;  /* 0x0000001f03037819 */ /* 0x000fc800000006ff */
[----:B------:R-:W0:Y:S02]  /*179d0*/  SYNCS.PHASECHK.TRANS64.TRYWAIT P1, [R18+URZ+0x29870], R3 ;  /* 0x02987003120075a7 */ /* 0x000e24000802017f */
[----:B0-----:R-:W-:Y:S05]  /*179e0*/  @!P1 BRA `(.L_x_2556) ;  /* 0x0000004000009947 */ /* 0x001fea0003800000 */
.L_x_2655:
[----:B------:R-:W-:Y:S05]  /*179f0*/  BSYNC B0 ;  /* 0x0000000000007941 */ /* 0x000fea0003800000 */
.L_x_2555:
[----:B------:R-:W-:-:S13]  /*17a00*/  LOP3.LUT P1, RZ, R17, 0x40, RZ, 0xc0, !PT ;  /* 0x0000004011ff7812 */ /* 0x000fda000782c0ff */
[----:B------:R-:W-:Y:S05]  /*17a10*/  @!P1 BRA `(.L_x_2557) ;  /* 0x0000000000049947 */ /* 0x000fea0003800000 */
[----:B------:R-:W-:Y:S01]  /*17a20*/  BPT.TRAP 0x1 ;  /* 0x000000040000795c */ /* 0x000fe20000300000 */
.L_x_2557:
[----:B0-----:R-:W-:-:S04]  /*17a30*/  SHF.L.U32 R3, R32, 0x1f, RZ ;  /* 0x0000001f20037819 */ /* 0x001fc800000006ff */
[----:B------:R-:W0:Y:S02]  /*17a40*/  SYNCS.PHASECHK.TRANS64.TRYWAIT P1, [R18+URZ+0x29860], R3 ;  /* 0x02986003120075a7 */ /* 0x000e24000802017f */
[----:B0-----:R-:W-:Y:S05]  /*17a50*/  @!P1 BRA `(.L_x_2558) ;  /* 0x0000003c00f89947 */ /* 0x001fea0003800000 */
.L_x_2656:
[----:B------:R-:W0:Y:S04]  /*17a60*/  LDL R2, [R1+0x1c] ;  /* 0x00001c0001027983 */ /* 0x000e280000100800 */
[----:B------:R-:W3:Y:S04]  /*17a70*/  LDL R13, [R1+0x20] ;  /* 0x00002000010d7983 */ /* 0x000ee80000100800 */
[----:B------:R-:W4:Y:S01]  /*17a80*/  LDL R12, [R1+0x18] ;  /* 0x00001800010c7983 */ /* 0x000f220000100800 */
[----:B--2---:R-:W-:Y:S01]  /*17a90*/  IMAD R0, R19, 0x5000, RZ ;  /* 0x0000500013007824 */ /* 0x004fe200078e02ff */
[----:B------:R-:W-:Y:S05]  /*17aa0*/  WARPSYNC.ALL ;  /* 0x0000000000007948 */ /* 0x000fea0003800000 */
[----:B------:R-:W-:-:S02]  /*17ab0*/  LOP3.LUT P1, RZ, R17, 0x40, RZ, 0xc0, !PT ;  /* 0x0000004011ff7812 */ /* 0x000fc4000782c0ff */
[----:B0-----:R-:W-:-:S05]  /*17ac0*/  LOP3.LUT R3, R0, R2, RZ, 0xfc, !PT ;  /* 0x0000000200037212 */ /* 0x001fca00078efcff */
[----:B------:R-:W-:-:S04]  /*17ad0*/  IMAD.IADD R2, R16, 0x1, R3 ;  /* 0x0000000110027824 */ /* 0x000fc800078e0203 */
[----:B---3--:R-:W-:Y:S01]  /*17ae0*/  IMAD.IADD R3, R13, 0x1, R2 ;  /* 0x000000010d037824 */ /* 0x008fe200078e0202 */
[----:B------:R-:W0:Y:S01]  /*17af0*/  LDSM.16.MT88.4 R8, [R2+0xa400] ;  /* 0x00a400000208783b */ /* 0x000e220000004200 */
[----:B----4-:R-:W-:-:S05]  /*17b00*/  LOP3.LUT R13, R0, R12, RZ, 0xfc, !PT ;  /* 0x0000000c000d7212 */ /* 0x010fca00078efcff */
        /* <DEDUP_REMOVED lines=68> */
.L_x_2559:
[----:B-1----:R1:W-:Y:S01]  /*17f50*/  SYNCS.ARRIVE.TRANS64.A1T0 RZ, [R18+URZ+0x29850], RZ ;  /* 0x029850ff12ff79a7 */ /* 0x0023e2000810003f */
[----:B------:R-:W-:Y:S06]  /*17f60*/  BAR.SYNC.DEFER_BLOCKING 0x2, 0x80 ;  /* 0x0082000000007b1d */ /* 0x000fec0000010000 */
[----:B------:R-:W-:Y:S05]  /*17f70*/  @!P0 BRA `(.L_x_2560) ;  /* 0x0000000000048947 */ /* 0x000fea0003800000 */
[----:B------:R-:W-:Y:S01]  /*17f80*/  BPT.TRAP 0x1 ;  /* 0x000000040000795c */ /* 0x000fe20000300000 */
.L_x_2560:
        /* <DEDUP_REMOVED lines=9> */
.L_x_2499:
[----:B------:R-:W-:Y:S05]  /*18020*/  BSYNC B7 ;  /* 0x0000000000077941 */ /* 0x000fea0003800000 */
.L_x_2497:
[----:B------:R-:W-:-:S13]  /*18030*/  LOP3.LUT P0, RZ, R17, 0x400, RZ, 0xc0, !PT ;  /* 0x0000040011ff7812 */ /* 0x000fda000780c0ff */
[----:B------:R-:W-:Y:S05]  /*18040*/  @!P0 BRA `(.L_x_2561) ;  /* 0x0000000000348947 */ /* 0x000fea0003800000 */
[----:B------:R-:W1:Y:S08]  /*18050*/  S2UR UR4, SR_CgaCtaId ;  /* 0x00000000000479c3 */ /* 0x000e700000008800 */
[----:B------:R-:W-:Y:S01]  /*18060*/  BAR.SYNC.DEFER_BLOCKING 0x5, 0x180 ;  /* 0x0146000000007b1d */ /* 0x000fe20000010000 */
[----:B------:R-:W-:Y:S01]  /*18070*/  MOV R16, 0x400 ;  /* 0x0000040000107802 */ /* 0x000fe20000000f00 */
[----:B-1----:R-:W-:-:S05]  /*18080*/  IMAD.U32 R0, RZ, RZ, UR4 ;  /* 0x00000004ff007e24 */ /* 0x002fca000f8e00ff */
[----:B------:R-:W-:Y:S01]  /*18090*/  LEA R16, R0, R16, 0x18 ;  /* 0x0000001000107211 */ /* 0x000fe200078ec0ff */
[----:B------:R-:W-:Y:S04]  /*180a0*/  STL [R1+0x10], R0 ;  /* 0x0000100001007387 */ /* 0x000fe80000100800 */
[----:B------:R-:W1:Y:S04]  /*180b0*/  LDS.128 R4, [R16+0x298d0] ;  /* 0x0298d00010047984 */ /* 0x000e680000000c00 */
[----:B-1----:R1:W-:Y:S01]  /*180c0*/  STL.64 [R1], R4 ;  /* 0x0000000401007387 */ /* 0x0023e20000100a00 */
[----:B------:R-:W-:-:S03]  /*180d0*/  IMAD.MOV.U32 R0, RZ, RZ, R7 ;  /* 0x000000ffff007224 */ /* 0x000fc600078e0007 */
[----:B------:R1:W-:Y:S02]  /*180e0*/  STL [R1+0x8], R6 ;  /* 0x0000080601007387 */ /* 0x0003e40000100800 */
[----:B------:R-:W-:Y:S01]  /*180f0*/  R2UR UR41, R0 ;  /* 0x00000000002972ca */ /* 0x000fe200000e0000 */
[----:B------:R-:W-:Y:S06]  /*18100*/  BAR.ARV 0x4, 0x180 ;  /* 0x0106000000007b1d */ /* 0x000fec0000002000 */
[----:B------:R-:W-:Y:S08]  /*18110*/  BRA `(.L_x_2562) ;  /* 0x0000000c00f47947 */ /* 0x000ff00003800000 */
.L_x_2561:
[----:B-1----:R-:W2:Y:S01]  /*18120*/  LDL.LU R0, [R1] ;  /* 0x0000000001007983 */ /* 0x002ea20000300800 */
[----:B------:R-:W-:Y:S01]  /*18130*/  ULDC UR4, c[0x0][0xc3c] ;  /* 0x00030f0000047ab9 */ /* 0x000fe20000000800 */
[----:B------:R-:W1:Y:S02]  /*18140*/  S2R R2, SR_TID.X ;  /* 0x0000000000027919 */ /* 0x000e640000002100 */
[----:B-1----:R-:W-:-:S04]  /*18150*/  LOP3.LUT R9, R2, 0x1f, RZ, 0xc0, !PT ;  /* 0x0000001f02097812 */ /* 0x002fc800078ec0ff */
[C---:B------:R-:W-:Y:S01]  /*18160*/  ISETP.NE.AND P0, PT, R9.reuse, 0x1f, PT ;  /* 0x0000001f0900780c */ /* 0x040fe20003f05270 */
[----:B------:R-:W-:-:S05]  /*18170*/  VIADD R7, R9, UR41 ;  /* 0x0000002909077c36 */ /* 0x000fca0008000000 */
[----:B------:R-:W-:Y:S01]  /*18180*/  ISETP.GE.OR P1, PT, R7, UR4, !P0 ;  /* 0x0000000407007c0c */ /* 0x000fe2000c726670 */
[----:B------:R-:W-:-:S12]  /*18190*/  ULDC UR4, c[0x0][0xc3c] ;  /* 0x00030f0000047ab9 */ /* 0x000fd80000000800 */
[----:B------:R-:W1:Y:S08]  /*181a0*/  @!P1 LDC.64 R2, c[0x0][0xc80] ;  /* 0x00032000ff029b82 */ /* 0x000e700000000a00 */
[----:B------:R-:W3:Y:S01]  /*181b0*/  @!P1 LDC.64 R4, c[0x0][0xc78] ;  /* 0x00031e00ff049b82 */ /* 0x000ee20000000a00 */
[----:B-1----:R-:W-:-:S04]  /*181c0*/  @!P1 IMAD.WIDE R2, R7, 0x4, R2 ;  /* 0x0000000407029825 */ /* 0x002fc800078e0202 */
        /* <DEDUP_REMOVED lines=21> */
[----:B------:R-:W-:Y:S02]  /*18320*/  IMAD.IADD R2, R6, 0x1, R3 ;  /* 0x0000000106027824 */ /* 0x000fe400078e0203 */
[----:B------:R-:W-:Y:S04]  /*18330*/  SHFL.IDX PT, R6, R10, RZ, 0x1f ;  /* 0x00001fff0a067589 */ /* 0x000fe800000e0000 */
[----:B------:R-:W1:Y:S02]  /*18340*/  SHFL.UP PT, R3, R2, 0x8, RZ ;  /* 0x0500000002037989 */ /* 0x000e6400000e00ff */
[----:B-1----:R-:W-:-:S05]  /*18350*/  SEL R3, R3, RZ, P4 ;  /* 0x000000ff03037207 */ /* 0x002fca0002000000 */
[----:B------:R-:W-:-:S05]  /*18360*/  IMAD.IADD R7, R2, 0x1, R3 ;  /* 0x0000000102077824 */ /* 0x000fca00078e0203 */
[----:B------:R-:W1:Y:S02]  /*18370*/  SHFL.UP PT, R3, R7, 0x10, RZ ;  /* 0x0600000007037989 */ /* 0x000e6400000e00ff */
[----:B-1----:R-:W-:-:S05]  /*18380*/  SEL R4, R3, RZ, P5 ;  /* 0x000000ff03047207 */ /* 0x002fca0002800000 */
[----:B------:R-:W-:Y:S02]  /*18390*/  IMAD.IADD R3, R7, 0x1, R4 ;  /* 0x0000000107037824 */ /* 0x000fe400078e0204 */
[----:B------:R-:W1:Y:S01]  /*183a0*/  LDC R4, c[0x0][0xc38] ;  /* 0x00030e00ff047b82 */ /* 0x000e620000000800 */
[----:B------:R-:W-:Y:S02]  /*183b0*/  IMAD.MOV.U32 R7, RZ, RZ, RZ ;  /* 0x000000ffff077224 */ /* 0x000fe400078e00ff */
[----:B------:R-:W1:Y:S02]  /*183c0*/  SHFL.IDX PT, R9, R3, 0x1f, 0x1f ;  /* 0x03e01f0003097f89 */ /* 0x000e6400000e0000 */
[----:B-1----:R-:W-:-:S04]  /*183d0*/  IMAD R2, R9, R4, RZ ;  /* 0x0000000409027224 */ /* 0x002fc800078e02ff */
[----:B------:R-:W-:-:S05]  /*183e0*/  IMAD.IADD R9, R11, 0x1, R2 ;  /* 0x000000010b097824 */ /* 0x000fca00078e0202 */
[----:B------:R-:W-:-:S13]  /*183f0*/  ISETP.GT.AND P6, PT, R9, R6, PT ;  /* 0x000000060900720c */ /* 0x000fda0003fc4270 */
[----:B------:R-:W-:Y:S05]  /*18400*/  @P6 BRA `(.L_x_2563) ;  /* 0x0000000000a06947 */ /* 0x000fea0003800000 */
.L_x_2565:
[----:B------:R-:W-:-:S04]  /*18410*/  UIADD3 UR41, UR41, 0x1f, URZ ;  /* 0x0000001f29297890 */ /* 0x000fc8000fffe03f */
[----:B------:R-:W-:-:S06]  /*18420*/  UISETP.GE.AND UP0, UPT, UR41, UR4, UPT ;  /* 0x000000042900728c */ /* 0x000fcc000bf06270 */
[----:B------:R-:W-:-:S13]  /*18430*/  PLOP3.LUT P6, PT, PT, PT, UP0, 0x40, 0x0 ;  /* 0x000000000000781c */ /* 0x000fda0003fce808 */
[----:B------:R-:W-:Y:S05]  /*18440*/  @!P6 BRA `(.L_x_2564) ;  /* 0x0000000800cce947 */ /* 0x000fea0003800000 */
[----:B------:R-:W1:Y:S02]  /*18450*/  S2R R0, SR_TID.X ;  /* 0x0000000000007919 */ /* 0x000e640000002100 */
[----:B-1----:R-:W-:-:S05]  /*18460*/  LOP3.LUT R0, R0, 0x1f, RZ, 0xc0, !PT ;  /* 0x0000001f00007812 */ /* 0x002fca00078ec0ff */
[----:B------:R-:W-:Y:S02]  /*18470*/  VIADD R11, R0, UR41 ;  /* 0x00000029000b7c36 */ /* 0x000fe40008000000 */
[----:B------:R-:W-:-:S03]  /*18480*/  IMAD.MOV.U32 R0, RZ, RZ, RZ ;  /* 0x000000ffff007224 */ /* 0x000fc600078e00ff */
[----:B------:R-:W-:-:S13]  /*18490*/  ISETP.GE.OR P6, PT, R11, UR4, !P0 ;  /* 0x000000040b007c0c */ /* 0x000fda000c7c6670 */
[----:B------:R-:W1:Y:S08]  /*184a0*/  @!P6 LDC.64 R2, c[0x0][0xc80] ;  /* 0x00032000ff02eb82 */ /* 0x000e700000000a00 */
[----:B------:R-:W2:Y:S01]  /*184b0*/  @!P6 LDC.64 R4, c[0x0][0xc78] ;  /* 0x00031e00ff04eb82 */ /* 0x000ea20000000a00 */
[----:B-1----:R-:W-:-:S05]  /*184c0*/  @!P6 IMAD.WIDE R2, R11, 0x4, R2 ;  /* 0x000000040b02e825 */ /* 0x002fca00078e0202 */
[----:B------:R2:W3:Y:S02]  /*184d0*/  @!P6 LDG.E R0, desc[UR36][R2.64] ;  /* 0x000000240200e981 */ /* 0x0004e4000c1e1900 */
        /* <DEDUP_REMOVED lines=9> */
[----:B------:R-:W-:Y:S02]  /*18570*/  IMAD.IADD R11, R4, 0x1, R11 ;  /* 0x00000001040b7824 */ /* 0x000fe400078e020b */
[----:B------:R-:W1:Y:S03]  /*18580*/  LDC R4, c[0x0][0xc38] ;  /* 0x00030e00ff047b82 */ /* 0x000e660000000800 */
        /* <DEDUP_REMOVED lines=8> */
[----:B------:R-:W-:-:S05]  /*18610*/  IMAD.IADD R2, R3, 0x1, R2 ;  /* 0x0000000103027824 */ /* 0x000fca00078e0202 */
[----:B------:R-:W1:Y:S02]  /*18620*/  SHFL.IDX PT, R13, R2, 0x1f, 0x1f ;  /* 0x03e01f00020d7f89 */ /* 0x000e6400000e0000 */
[----:B-1----:R-:W-:-:S04]  /*18630*/  IMAD R10, R13, R4, RZ ;  /* 0x000000040d0a7224 */ /* 0x002fc800078e02ff */
[----:B------:R-:W-:-:S05]  /*18640*/  IMAD.IADD R9, R10, 0x1, R9 ;  /* 0x000000010a097824 */ /* 0x000fca00078e0209 */
[----:B------:R-:W-:-:S13]  /*18650*/  ISETP.GT.AND P6, PT, R9, R6, PT ;  /* 0x000000060900720c */ /* 0x000fda0003fc4270 */
[----:B------:R-:W-:Y:S05]  /*18660*/  @!P6 BRA `(.L_x_2565) ;  /* 0xfffffffc0068e947 */ /* 0x000fea000383ffff */
[----:B------:R-:W-:Y:S02]  /*18670*/  IMAD.MOV.U32 R3, RZ, RZ, R2 ;  /* 0x000000ffff037224 */ /* 0x000fe400078e0002 */
[----:B------:R-:W-:-:S07]  /*18680*/  IMAD.MOV.U32 R2, RZ, RZ, R10 ;  /* 0x000000ffff027224 */ /* 0x000fce00078e000a */
.L_x_2563:
        /* <DEDUP_REMOVED lines=8> */
[----:B------:R1:W2:Y:S04]  /*18710*/  SHFL.IDX PT, R8, R5, R8, 0x1f ;  /* 0x00001f0805087589 */ /* 0x0002a800000e0000 */
[----:B------:R1:W3:Y:S01]  /*18720*/  SHFL.IDX PT, R0, R0, R9, 0x1f ;  /* 0x00001f0900007589 */ /* 0x0002e200000e0000 */
[----:B------:R-:W-:Y:S05]  /*18730*/  @!P0 BRA `(.L_x_2566) ;  /* 0x00000000000c8947 */ /* 0x000fea0003800000 */
[----:B------:R-:W-:-:S06]  /*18740*/  UIADD3 UR5, UR4, -0x1, URZ ;  /* 0xffffffff04057890 */ /* 0x000fcc000fffe03f */
[----:B------:R-:W-:-:S05]  /*18750*/  IMAD.U32 R10, RZ, RZ, UR5 ;  /* 0x00000005ff0a7e24 */ /* 0x000fca000f8e00ff */
[----:B------:R4:W0:Y:S02]  /*18760*/  SHFL.IDX PT, R7, R3, R10, 0x1f ;  /* 0x00001f0a03077589 */ /* 0x00082400000e0000 */
.L_x_2566:
[----:B0---4-:R-:W-:Y:S01]  /*18770*/  IMAD R3, R7, R4, R2 ;  /* 0x0000000407037224 */ /* 0x011fe200078e0202 */
[----:B--2---:R-:W-:Y:S01]  /*18780*/  ISETP.NE.AND P0, PT, R8, 0x1, PT ;  /* 0x000000010800780c */ /* 0x004fe20003f05270 */
[----:B------:R-:W-:Y:S02]  /*18790*/  UIADD3 UR41, UR4, UR41, URZ ;  /* 0x0000002904297290 */ /* 0x000fe4000fffe03f */
[----:B-1----:R-:W-:Y:S01]  /*187a0*/  IMAD.IADD R5, R6, 0x1, -R3 ;  /* 0x0000000106057824 */ /* 0x002fe200078e0a03 */
[----:B------:R0:W-:Y:S09]  /*187b0*/  STL [R1], R3 ;  /* 0x0000000301007387 */ /* 0x0001f20000100800 */
[----:B------:R-:W-:Y:S05]  /*187c0*/  @!P0 BRA `(.L_x_2567) ;  /* 0x0000000000e08947 */ /* 0x000fea0003800000 */
[----:B---3--:R-:W-:Y:S01]  /*187d0*/  IABS R6, R0 ;  /* 0x0000000000067213 */ /* 0x008fe20000000000 */
[----:B------:R-:W-:Y:S01]  /*187e0*/  IMAD.MOV.U32 R2, RZ, RZ, RZ ;  /* 0x000000ffff027224 */ /* 0x000fe200078e00ff */
[----:B------:R-:W-:Y:S02]  /*187f0*/  IABS R4, R8 ;  /* 0x0000000800047213 */ /* 0x000fe40000000000 */
[----:B------:R-:W1:Y:S01]  /*18800*/  I2F.RP R7, R6 ;  /* 0x0000000600077306 */ /* 0x000e620000209400 */
[----:B------:R-:W-:-:S07]  /*18810*/  IABS R12, R5 ;  /* 0x00000005000c7213 */ /* 0x000fce0000000000 */
[----:B------:R-:W-:Y:S08]  /*18820*/  I2F.RP R10, R4 ;  /* 0x00000004000a7306 */ /* 0x000ff00000209400 */
[----:B-1----:R-:W1:Y:S02]  /*18830*/  MUFU.RCP R7, R7 ;  /* 0x0000000700077308 */ /* 0x002e640000001000 */
[----:B-1----:R-:W-:Y:S01]  /*18840*/  VIADD R9, R7, 0xffffffe ;  /* 0x0ffffffe07097836 */ /* 0x002fe20000000000 */
[----:B------:R-:W-:-:S05]  /*18850*/  IABS R7, R0 ;  /* 0x0000000000077213 */ /* 0x000fca0000000000 */
[----:B0-----:R0:W1:Y:S02]  /*18860*/  F2I.FTZ.U32.TRUNC.NTZ R3, R9 ;  /* 0x0000000900037305 */ /* 0x001064000021f000 */
[----:B0-----:R-:W-:Y:S02]  /*18870*/  IMAD.MOV R9, RZ, RZ, -R7 ;  /* 0x000000ffff097224 */ /* 0x001fe400078e0a07 */
[----:B-1----:R-:W-:-:S04]  /*18880*/  IMAD.MOV R11, RZ, RZ, -R3 ;  /* 0x000000ffff0b7224 */ /* 0x002fc800078e0a03 */
[----:B------:R-:W-:-:S04]  /*18890*/  IMAD R11, R11, R6, RZ ;  /* 0x000000060b0b7224 */ /* 0x000fc800078e02ff */
        /* <DEDUP_REMOVED lines=11> */
[----:B------:R-:W-:Y:S02]  /*18950*/  ISETP.GE.U32.AND P0, PT, R9, R6, PT ;  /* 0x000000060900720c */ /* 0x000fe40003f06070 */
[----:B------:R-:W-:Y:S01]  /*18960*/  IABS R6, R8 ;  /* 0x0000000800067213 */ /* 0x000fe20000000000 */
[----:B0-----:R-:W-:-:S04]  /*18970*/  IMAD.MOV R9, RZ, RZ, -R3 ;  /* 0x000000ffff097224 */ /* 0x001fc800078e0a03 */
[----:B------:R-:W-:Y:S02]  /*18980*/  IMAD.MOV R6, RZ, RZ, -R6 ;  /* 0x000000ffff067224 */ /* 0x000fe400078e0a06 */
[----:B------:R-:W-:-:S04]  /*18990*/  IMAD R9, R9, R4, RZ ;  /* 0x0000000409097224 */ /* 0x000fc800078e02ff */
[----:B------:R-:W-:Y:S01]  /*189a0*/  IMAD.HI.U32 R2, R3, R9, R2 ;  /* 0x0000000903027227 */ /* 0x000fe200078e0002 */
[----:B------:R-:W-:-:S03]  /*189b0*/  LOP3.LUT R3, R5, R0, RZ, 0x3c, !PT ;  /* 0x0000000005037212 */ /* 0x000fc600078e3cff */
[----:B------:R-:W-:Y:S01]  /*189c0*/  @P0 VIADD R7, R7, 0x1 ;  /* 0x0000000107070836 */ /* 0x000fe20000000000 */
        /* <DEDUP_REMOVED lines=21> */
[----:B------:R-:W-:-:S03]  /*18b20*/  IMAD R2, R0, R2, R5 ;  /* 0x0000000200027224 */ /* 0x000fc600078e0205 */
[----:B------:R1:W-:Y:S01]  /*18b30*/  STL [R1+0x8], R3 ;  /* 0x0000080301007387 */ /* 0x0003e20000100800 */
[----:B------:R-:W-:Y:S05]  /*18b40*/  BRA `(.L_x_2568) ;  /* 0x0000000000fc7947 */ /* 0x000fea0003800000 */
.L_x_2567:
[----:B------:R-:W-:Y:S02]  /*18b50*/  ULDC.64 UR4, c[0x0][0xc90] ;  /* 0x0003240000047ab9 */ /* 0x000fe40000000a00 */
[----:B------:R-:W-:-:S06]  /*18b60*/  UIMAD.WIDE UR4, UR41, 0x4, UR4 ;  /* 0x00000004290478a5 */ /* 0x000fcc000f8e0204 */
[----:B------:R-:W-:Y:S02]  /*18b70*/  IMAD.U32 R2, RZ, RZ, UR4 ;  /* 0x00000004ff027e24 */ /* 0x000fe4000f8e00ff */
[----:B0-----:R-:W-:-:S05]  /*18b80*/  IMAD.U32 R3, RZ, RZ, UR5 ;  /* 0x00000005ff037e24 */ /* 0x001fca000f8e00ff */
[----:B------:R0:W3:Y:S02]  /*18b90*/  LDG.E R7, desc[UR36][R2.64] ;  /* 0x0000002402077981 */ /* 0x0000e4000c1e1900 */
[----:B0-----:R-:W-:Y:S02]  /*18ba0*/  IMAD.MOV.U32 R2, RZ, RZ, RZ ;  /* 0x000000ffff027224 */ /* 0x001fe400078e00ff */
[----:B---3--:R-:W-:-:S05]  /*18bb0*/  IMAD R6, R0, R7, RZ ;  /* 0x0000000700067224 */ /* 0x008fca00078e02ff */
        /* <DEDUP_REMOVED lines=33> */
[----:B0-----:R-:W-:Y:S01]  /*18dd0*/  VIADD R3, R9, 0xffffffe ;  /* 0x0ffffffe09037836 */ /* 0x001fe20000000000 */
[----:B------:R-:W-:-:S05]  /*18de0*/  IABS R9, R5 ;  /* 0x0000000500097213 */ /* 0x000fca0000000000 */
[----:B------:R-:W0:Y:S02]  /*18df0*/  F2I.FTZ.U32.TRUNC.NTZ R3, R3 ;  /* 0x0000000300037305 */ /* 0x000e24000021f000 */
[----:B0-----:R-:W-:-:S04]  /*18e00*/  IMAD.MOV R2, RZ, RZ, -R3 ;  /* 0x000000ffff027224 */ /* 0x001fc800078e0a03 */
[----:B------:R-:W-:Y:S02]  /*18e10*/  IMAD R11, R2, R7, RZ ;  /* 0x00000007020b7224 */ /* 0x000fe400078e02ff */
[----:B------:R-:W-:-:S04]  /*18e20*/  IMAD.MOV.U32 R2, RZ, RZ, RZ ;  /* 0x000000ffff027224 */ /* 0x000fc800078e00ff */
[----:B------:R-:W-:Y:S01]  /*18e30*/  IMAD.HI.U32 R2, R3, R11, R2 ;  /* 0x0000000b03027227 */ /* 0x000fe200078e0002 */
[----:B------:R-:W-:Y:S02]  /*18e40*/  LOP3.LUT R3, R5, R4, RZ, 0x3c, !PT ;  /* 0x0000000405037212 */ /* 0x000fe400078e3cff */
[----:B------:R-:W-:Y:S02]  /*18e50*/  IADD3 R5, R8, 0x1000000, R5 ;  /* 0x0100000008057810 */ /* 0x000fe40007ffe005 */
        /* <DEDUP_REMOVED lines=12> */
[----:B------:R-:W-:-:S05]  /*18f20*/  IMAD R3, R2, R4, R5 ;  /* 0x0000000402037224 */ /* 0x000fca00078e0205 */
[----:B------:R0:W-:Y:S02]  /*18f30*/  STL [R1+0x8], R3 ;  /* 0x0000080301007387 */ /* 0x0001e40000100800 */
.L_x_2568:
[----:B01----:R-:W-:-:S05]  /*18f40*/  LOP3.LUT R3, RZ, R2, RZ, 0x33, !PT ;  /* 0x00000002ff037212 */ /* 0x003fca00078e33ff */
[----:B------:R-:W-:-:S05]  /*18f50*/  IMAD.IADD R0, R0, 0x1, R3 ;  /* 0x0000000100007824 */ /* 0x000fca00078e0203 */
[----:B------:R2:W-:Y:S01]  /*18f60*/  STL [R1+0x4], R0 ;  /* 0x0000040001007387 */ /* 0x0005e20000100800 */
[----:B------:R-:W-:Y:S05]  /*18f70*/  BRA `(.L_x_2569) ;  /* 0x0000000000107947 */ /* 0x000fea0003800000 */
.L_x_2564:
[----:B------:R1:W-:Y:S01]  /*18f80*/  STL [R1], R6 ;  /* 0x0000000601007387 */ /* 0x0003e20000100800 */
[----:B------:R-:W-:-:S03]  /*18f90*/  ULDC UR41, c[0x0][0xc3c] ;  /* 0x00030f0000297ab9 */ /* 0x000fc60000000800 */
[----:B------:R1:W-:Y:S04]  /*18fa0*/  STL [R1+0x4], RZ ;  /* 0x000004ff01007387 */ /* 0x0003e80000100800 */
[----:B------:R1:W-:Y:S02]  /*18fb0*/  STL [R1+0x8], RZ ;  /* 0x000008ff01007387 */ /* 0x0003e40000100800 */
.L_x_2569:
[----:B------:R-:W3:Y:S04]  /*18fc0*/  LDL R3, [R1+0x4] ;  /* 0x0000040001037983 */ /* 0x000ee80000100800 */
[----:B------:R-:W4:Y:S04]  /*18fd0*/  LDL R2, [R1+0x8] ;  /* 0x0000080001027983 */ /* 0x000f280000100800 */
[----:B------:R-:W5:Y:S01]  /*18fe0*/  LDL R4, [R1] ;  /* 0x0000000001047983 */ /* 0x000f620000100800 */
[----:B--2---:R-:W2:Y:S01]  /*18ff0*/  S2R R0, SR_TID.X ;  /* 0x0000000000007919 */ /* 0x004ea20000002100 */
[----:B------:R-:W-:Y:S01]  /*19000*/  BAR.SYNC.DEFER_BLOCKING 0x4, 0x180 ;  /* 0x0106000000007b1d */ /* 0x000fe20000010000 */
[----:B---3--:R-:W-:-:S02]  /*19010*/  IMAD.MOV.U32 R5, RZ, RZ, R3 ;  /* 0x000000ffff057224 */ /* 0x008fc400078e0003 */
[----:B----4-:R-:W-:-:S03]  /*19020*/  IMAD.MOV.U32 R3, RZ, RZ, R2 ;  /* 0x000000ffff037224 */ /* 0x010fc600078e0002 */
[----:B------:R3:W4:Y:S01]  /*19030*/  LDL R2, [R1+0x10] ;  /* 0x0000100001027983 */ /* 0x0007220000100800 */
[----:B--2---:R-:W-:Y:S01]  /*19040*/  LOP3.LUT R0, R0, 0x1f, RZ, 0xc0, !PT ;  /* 0x0000001f00007812 */ /* 0x004fe200078ec0ff */
[----:B-1----:R-:W-:-:S03]  /*19050*/  IMAD.MOV.U32 R6, RZ, RZ, R3 ;  /* 0x000000ffff067224 */ /* 0x002fc600078e0003 */
[----:B------:R-:W-:-:S13]  /*19060*/  ISETP.NE.AND P0, PT, R0, RZ, PT ;  /* 0x000000ff0000720c */ /* 0x000fda0003f05270 */
[----:B------:R-:W-:Y:S01]  /*19070*/  @!P0 MOV R0, 0x400 ;  /* 0x0000040000008802 */ /* 0x000fe20000000f00 */
[----:B----4-:R-:W1:Y:S03]  /*19080*/  @!P0 S2R R2, SR_CgaCtaId ;  /* 0x0000000000028919 */ /* 0x010e660000008800 */
[----:B-1----:R-:W-:Y:S01]  /*19090*/  @!P0 LEA R16, R2, R0, 0x18 ;  /* 0x0000000002108211 */ /* 0x002fe200078ec0ff */
[----:B------:R-:W-:Y:S01]  /*190a0*/  IMAD.U32 R0, RZ, RZ, UR41 ;  /* 0x00000029ff007e24 */ /* 0x000fe2000f8e00ff */
[----:B------:R3:W-:Y:S03]  /*190b0*/  @!P0 STL [R1+0x10], R2 ;  /* 0x0000100201008387 */ /* 0x0007e60000100800 */
[----:B------:R-:W-:-:S05]  /*190c0*/  @!P0 IMAD.MOV.U32 R7, RZ, RZ, R0 ;  /* 0x000000ffff078224 */ /* 0x000fca00078e0000 */
[----:B-----5:R3:W-:Y:S01]  /*190d0*/  @!P0 STS.128 [R16+0x298d0], R4 ;  /* 0x0298d00410008388 */ /* 0x0207e20000000c00 */
[----:B------:R-:W-:Y:S06]  /*190e0*/  BAR.ARV 0x5, 0x180 ;  /* 0x0146000000007b1d */ /* 0x000fec0000002000 */
.L_x_2562:
[----:B------:R-:W-:Y:S02]  /*190f0*/  ULDC UR4, c[0x0][0xc3c] ;  /* 0x00030f0000047ab9 */ /* 0x000fe40000000800 */
[----:B------:R-:W-:-:S06]  /*19100*/  UISETP.GE.AND UP0, UPT, UR41, UR4, UPT ;  /* 0x000000042900728c */ /* 0x000fcc000bf06270 */
[----:B------:R-:W-:-:S13]  /*19110*/  PLOP3.LUT P0, PT, PT, PT, UP0, 0x80, 0x0 ;  /* 0x000000000000781c */ /* 0x000fda0003f0f008 */
[----:B------:R-:W-:Y:S05]  /*19120*/  @!P0 BRA `(.L_x_2570) ;  /* 0xffffffa000788947 */ /* 0x000fea000383ffff */
.L_x_2492:
[----:B-1----:R-:W2:Y:S01]  /*19130*/  LDL.LU R0, [R1+0x28] ;  /* 0x0000280001007983 */ /* 0x002ea20000300800 */
[----:B------:R-:W-:Y:S01]  /*19140*/  BSSY B0, `(.L_x_2571) ;  /* 0x000000b000007945 */ /* 0x000fe20003800000 */
[----:B0--3--:R-:W0:Y:S01]  /*19150*/  S2R R5, SR_CgaCtaId ;  /* 0x0000000000057919 */ /* 0x009e220000008800 */
        /* <DEDUP_REMOVED lines=9> */
.L_x_2657:
[----:B------:R-:W-:Y:S05]  /*191f0*/  BSYNC B0 ;  /* 0x0000000000007941 */ /* 0x000fea0003800000 */
.L_x_2571:
[----:B------:R-:W-:-:S03]  /*19200*/  UMOV UR4, 0xffffffff ;  /* 0xffffffff00047882 */ /* 0x000fc60000000000 */
[----:B------:R-:W-:Y:S05]  /*19210*/  BRA.DIV UR4, `(.L_x_2573) ;  /* 0x0000002a04307947 */ /* 0x000fea000b800000 */
[----:B0-----:R-:W0:Y:S02]  /*19220*/  S2R R0, SR_TID.X ;  /* 0x0000000000007919 */ /* 0x001e240000002100 */
[----:B0-----:R-:W-:-:S04]  /*19230*/  SHF.R.U32.HI R0, RZ, 0x5, R0 ;  /* 0x00000005ff007819 */ /* 0x001fc80000011600 */
[----:B------:R-:W-:-:S05]  /*19240*/  LOP3.LUT R0, R0, 0x3, RZ, 0xc0, !PT ;  /* 0x0000000300007812 */ /* 0x000fca00078ec0ff */
[----:B------:R0:W1:Y:S02]  /*19250*/  SHFL.IDX PT, R14, R0, RZ, 0x1f ;  /* 0x00001fff000e7589 */ /* 0x00006400000e0000 */
.L_x_2660:
[----:B-1----:R-:W-:Y:S01]  /*19260*/  ISETP.NE.AND P0, PT, R14, RZ, PT ;  /* 0x000000ff0e00720c */ /* 0x002fe20003f05270 */
[----:B------:R-:W-:-:S12]  /*19270*/  BSSY B0, `(.L_x_2574) ;  /* 0x000002e000007945 */ /* 0x000fd80003800000 */
[----:B------:R-:W-:Y:S05]  /*19280*/  @P0 BRA `(.L_x_2575) ;  /* 0x0000000000b00947 */ /* 0x000fea0003800000 */
[----:B------:R-:W-:-:S03]  /*19290*/  UMOV UR4, 0xffffffff ;  /* 0xffffffff00047882 */ /* 0x000fc60000000000 */
[----:B------:R-:W-:Y:S05]  /*192a0*/  BRA.DIV UR4, `(.L_x_2576) ;  /* 0x0000002a04407947 */ /* 0x000fea000b800000 */
[----:B------:R-:W-:-:S13]  /*192b0*/  ELECT P6, URZ, PT ;  /* 0x00000000003f782f */ /* 0x000fda00038c0000 */
.L_x_2663:
[----:B------:R-:W-:Y:S05]  /*192c0*/  @!P6 BRA `(.L_x_2575) ;  /* 0x0000000000a0e947 */ /* 0x000fea0003800000 */
[----:B0-----:R-:W2:Y:S02]  /*192d0*/  LDL R0, [R1+0x2c] ;  /* 0x00002c0001007983 */ /* 0x001ea40000100800 */
[----:B--2---:R-:W-:-:S13]  /*192e0*/  R2UR UR4, R0 ;  /* 0x00000000000472ca */ /* 0x004fda00000e0000 */
[----:B------:R-:W-:-:S06]  /*192f0*/  ULOP3.LUT UR4, UR4, 0x2, URZ, 0xfc, !UPT ;  /* 0x0000000204047892 */ /* 0x000fcc000f8efc3f */
[----:B------:R-:W-:-:S05]  /*19300*/  IMAD.U32 R0, RZ, RZ, UR4 ;  /* 0x00000004ff007e24 */ /* 0x000fca000f8e00ff */
[----:B------:R-:W-:-:S13]  /*19310*/  ISETP.NE.AND P0, PT, R0, 0x3, PT ;  /* 0x000000030000780c */ /* 0x000fda0003f05270 */
[----:B------:R-:W-:Y:S05]  /*19320*/  @!P0 BRA `(.L_x_2577) ;  /* 0x0000000000048947 */ /* 0x000fea0003800000 */
[----:B------:R-:W-:Y:S01]  /*19330*/  BPT.TRAP 0x1 ;  /* 0x000000040000795c */ /* 0x000fe20000300000 */
.L_x_2577:
[C---:B------:R-:W-:Y:S01]  /*19340*/  IMAD R5, R19.reuse, 0x8, R4 ;  /* 0x0000000813057824 */ /* 0x040fe200078e0204 */
[----:B------:R-:W-:Y:S01]  /*19350*/  SHF.L.U32 R0, R32, 0x1f, RZ ;  /* 0x0000001f20007819 */ /* 0x000fe200000006ff */
[----:B------:R-:W-:-:S03]  /*19360*/  VIADD R19, R19, 0x1 ;  /* 0x0000000113137836 */ /* 0x000fc60000000000 */
[----:B------:R-:W0:Y:S02]  /*19370*/  SYNCS.PHASECHK.TRANS64.TRYWAIT P1, [R5+URZ+0x29840], R0 ;  /* 0x02984000050075a7 */ /* 0x000e24000802017f */
[----:B------:R-:W-:-:S04]  /*19380*/  ISETP.NE.AND P2, PT, R19, 0x2, PT ;  /* 0x000000021300780c */ /* 0x000fc80003f45270 */
[----:B------:R-:W-:Y:S01]  /*19390*/  SEL R3, RZ, 0x1, P2 ;  /* 0x00000001ff037807 */ /* 0x000fe20001000000 */
[----:B0-----:R-:W-:Y:S08]  /*193a0*/  @!P1 BRA `(.L_x_2578) ;  /* 0x0000002800209947 */ /* 0x001ff00003800000 */
.L_x_2664:
[----:B------:R-:W-:Y:S02]  /*193b0*/  SEL R19, R19, RZ, P2 ;  /* 0x000000ff13137207 */ /* 0x000fe40001000000 */
[----:B------:R-:W-:Y:S01]  /*193c0*/  LOP3.LUT R2, R32, R3, RZ, 0x3c, !PT ;  /* 0x0000000320027212 */ /* 0x000fe200078e3cff */
[----:B------:R-:W-:Y:S06]  /*193d0*/  @!P0 BRA `(.L_x_2579) ;  /* 0x0000000000048947 */ /* 0x000fec0003800000 */
[----:B------:R-:W-:Y:S01]  /*193e0*/  BPT.TRAP 0x1 ;  /* 0x000000040000795c */ /* 0x000fe20000300000 */
.L_x_2579:
[----:B------:R-:W-:Y:S01]  /*193f0*/  IMAD R19, R19, 0x8, R4 ;  /* 0x0000000813137824 */ /* 0x000fe200078e0204 */
[----:B------:R-:W-:-:S04]  /*19400*/  SHF.L.U32 R2, R2, 0x1f, RZ ;  /* 0x0000001f02027819 */ /* 0x000fc800000006ff */
[----:B------:R-:W1:Y:S02]  /*19410*/  SYNCS.PHASECHK.TRANS64.TRYWAIT P1, [R19+URZ+0x29840], R2 ;  /* 0x02984002130075a7 */ /* 0x000e64000802017f */
[----:B-1----:R-:W-:Y:S05]  /*19420*/  @!P1 BRA `(.L_x_2580) ;  /* 0x0000002800149947 */ /* 0x002fea0003800000 */
.L_x_2665:
[----:B------:R-:W-:Y:S05]  /*19430*/  @!P0 BRA `(.L_x_2581) ;  /* 0x0000000000048947 */ /* 0x000fea0003800000 */
[----:B------:R-:W-:Y:S01]  /*19440*/  BPT.TRAP 0x1 ;  /* 0x000000040000795c */ /* 0x000fe20000300000 */
.L_x_2581:
[----:B------:R-:W2:Y:S02]  /*19450*/  SYNCS.PHASECHK.TRANS64.TRYWAIT P1, [R5+URZ+0x29860], R0 ;  /* 0x02986000050075a7 */ /* 0x000ea4000802017f */
[----:B--2---:R-:W-:Y:S05]  /*19460*/  @!P1 BRA `(.L_x_2582) ;  /* 0x0000002800189947 */ /* 0x004fea0003800000 */
.L_x_2666:
[----:B------:R-:W-:Y:S05]  /*19470*/  @!P0 BRA `(.L_x_2583) ;  /* 0x0000000000048947 */ /* 0x000fea0003800000 */
[----:B------:R-:W-:Y:S01]  /*19480*/  BPT.TRAP 0x1 ;  /* 0x000000040000795c */ /* 0x000fe20000300000 */
.L_x_2583:
[----:B------:R-:W3:Y:S02]  /*19490*/  SYNCS.PHASECHK.TRANS64.TRYWAIT P1, [R19+URZ+0x29860], R2 ;  /* 0x02986002130075a7 */ /* 0x000ee4000802017f */
[----:B---3--:R-:W-:Y:S05]  /*194a0*/  @!P1 BRA `(.L_x_2584) ;  /* 0x00000028001c9947 */ /* 0x008fea0003800000 */
.L_x_2667:
[----:B------:R-:W-:Y:S05]  /*194b0*/  @!P0 BRA `(.L_x_2585) ;  /* 0x0000000000048947 */ /* 0x000fea0003800000 */
[----:B------:R-:W-:Y:S01]  /*194c0*/  BPT.TRAP 0x1 ;  /* 0x000000040000795c */ /* 0x000fe20000300000 */
.L_x_2585:
[----:B------:R-:W4:Y:S02]  /*194d0*/  SYNCS.PHASECHK.TRANS64.TRYWAIT P1, [R5+URZ+0x29880], R0 ;  /* 0x02988000050075a7 */ /* 0x000f24000802017f */
[----:B----4-:R-:W-:Y:S05]  /*194e0*/  @!P1 BRA `(.L_x_2586) ;  /* 0x0000002800209947 */ /* 0x010fea0003800000 */
.L_x_2668:
[----:B------:R-:W-:Y:S05]  /*194f0*/  @!P0 BRA `(.L_x_2587) ;  /* 0x0000000000048947 */ /* 0x000fea0003800000 */
[----:B------:R-:W-:Y:S01]  /*19500*/  BPT.TRAP 0x1 ;  /* 0x000000040000795c */ /* 0x000fe20000300000 */
.L_x_2587:
[----:B------:R0:W0:Y:S02]  /*19510*/  SYNCS.PHASECHK.TRANS64.TRYWAIT P0, [R19+URZ+0x29880], R2 ;  /* 0x02988002130075a7 */ /* 0x000024000800017f */
[----:B0-----:R-:W-:Y:S05]  /*19520*/  @!P0 NANOSLEEP.SYNCS 0x989680 ;  /* 0x009896800000895d */ /* 0x001fea0003900000 */
[----:B------:R-:W0:Y:S02]  /*19530*/  @!P0 SYNCS.PHASECHK.TRANS64 P0, [R19+URZ+0x29880], R2 ;  /* 0x02988002130085a7 */ /* 0x000e24000800007f */
[----:B0-----:R-:W-:Y:S05]  /*19540*/  @!P0 BRA `(.L_x_2587) ;  /* 0xfffffffc00f08947 */ /* 0x001fea000383ffff */
.L_x_2575:
[----:B------:R-:W-:Y:S05]  /*19550*/  BSYNC B0 ;  /* 0x0000000000007941 */ /* 0x000fea0003800000 */
.L_x_2574:
[----:B------:R-:W-:Y:S05]  /*19560*/  EXIT ;  /* 0x000000000000794d */ /* 0x000fea0003800000 */
.L_x_2426:
[----:B0-----:R-:W-:-:S04]  /*19570*/  IMAD.U32 R3, RZ, RZ, UR39 ;  /* 0x00000027ff037e24 */ /* 0x001fc8000f8e00ff */
[----:B------:R0:W1:Y:S03]  /*19580*/  SYNCS.PHASECHK.TRANS64.TRYWAIT P0, [R3+URZ+0x29800], R2 ;  /* 0x02980002030075a7 */ /* 0x000066000800017f */
[----:B-1----:R-:W-:Y:S05]  /*19590*/  @!P0 NANOSLEEP.SYNCS 0x989680 ;  /* 0x009896800000895d */ /* 0x002fea0003900000 */
[----:B------:R-:W1:Y:S02]  /*195a0*/  @!P0 SYNCS.PHASECHK.TRANS64 P0, [R3+URZ+0x29800], R2 ;  /* 0x02980002030085a7 */ /* 0x000e64000800007f */
[----:B-1----:R-:W-:Y:S05]  /*195b0*/  @!P0 BRA `(.L_x_2426) ;  /* 0xfffffffc00ec8947 */ /* 0x002fea000383ffff */
[----:B------:R-:W-:Y:S05]  /*195c0*/  BRA `(.L_x_2588) ;  /* 0xfffffe8800707947 */ /* 0x000fea000383ffff */
.L_x_2430:
[----:B-1----:R1:W2:Y:S02]  /*195d0*/  SYNCS.PHASECHK.TRANS64.TRYWAIT P0, [R2+URZ+0x29830], R3 ;  /* 0x02983003020075a7 */ /* 0x0022a4000800017f */
[----:B--2---:R-:W-:Y:S05]  /*195e0*/  @!P0 NANOSLEEP.SYNCS 0x989680 ;  /* 0x009896800000895d */ /* 0x004fea0003900000 */
[----:B------:R-:W2:Y:S02]  /*195f0*/  @!P0 SYNCS.PHASECHK.TRANS64 P0, [R2+URZ+0x29830], R3 ;  /* 0x02983003020085a7 */ /* 0x000ea4000800007f */
[----:B--2---:R-:W-:Y:S05]  /*19600*/  @!P0 BRA `(.L_x_2430) ;  /* 0xfffffffc00f08947 */ /* 0x004fea000383ffff */
[----:B------:R-:W-:Y:S05]  /*19610*/  BRA `(.L_x_2429) ;  /* 0xfffffe88008c7947 */ /* 0x000fea000383ffff */
.L_x_2436:
[----:B-1----:R-:W-:-:S04]  /*19620*/  IMAD.U32 R7, RZ, RZ, UR6 ;  /* 0x00000006ff077e24 */ /* 0x002fc8000f8e00ff */
[----:B------:R1:W2:Y:S03]  /*19630*/  SYNCS.PHASECHK.TRANS64.TRYWAIT P0, [R7+URZ+0x29830], R6 ;  /* 0x02983006070075a7 */ /* 0x0002a6000800017f */
[----:B--2---:R-:W-:Y:S05]  /*19640*/  @!P0 NANOSLEEP.SYNCS 0x989680 ;  /* 0x009896800000895d */ /* 0x004fea0003900000 */
[----:B------:R-:W2:Y:S02]  /*19650*/  @!P0 SYNCS.PHASECHK.TRANS64 P0, [R7+URZ+0x29830], R6 ;  /* 0x02983006070085a7 */ /* 0x000ea4000800007f */
[----:B--2---:R-:W-:Y:S05]  /*19660*/  @!P0 BRA `(.L_x_2436) ;  /* 0xfffffffc00ec8947 */ /* 0x004fea000383ffff */
[----:B------:R-:W-:Y:S05]  /*19670*/  BRA `(.L_x_2433) ;  /* 0xfffffec800c47947 */ /* 0x000fea000383ffff */
.L_x_2440:
[----:B-1----:R-:W-:-:S04]  /*19680*/  IMAD.U32 R7, RZ, RZ, UR6 ;  /* 0x00000006ff077e24 */ /* 0x002fc8000f8e00ff */
[----:B------:R1:W2:Y:S03]  /*19690*/  SYNCS.PHASECHK.TRANS64.TRYWAIT P0, [R7+URZ+0x29850], R6 ;  /* 0x02985006070075a7 */ /* 0x0002a6000800017f */
[----:B--2---:R-:W-:Y:S05]  /*196a0*/  @!P0 NANOSLEEP.SYNCS 0x989680 ;  /* 0x009896800000895d */ /* 0x004fea0003900000 */
[----:B------:R-:W2:Y:S02]  /*196b0*/  @!P0 SYNCS.PHASECHK.TRANS64 P0, [R7+URZ+0x29850], R6 ;  /* 0x02985006070085a7 */ /* 0x000ea4000800007f */
[----:B--2---:R-:W-:Y:S05]  /*196c0*/  @!P0 BRA `(.L_x_2440) ;  /* 0xfffffffc00ec8947 */ /* 0x004fea000383ffff */
[----:B------:R-:W-:Y:S05]  /*196d0*/  BRA `(.L_x_2437) ;  /* 0xfffffed400cc7947 */ /* 0x000fea000383ffff */
.L_x_2448:
[----:B-1----:R-:W-:-:S04]  /*196e0*/  IMAD.U32 R7, RZ, RZ, UR6 ;  /* 0x00000006ff077e24 */ /* 0x002fc8000f8e00ff */
[----:B------:R1:W2:Y:S03]  /*196f0*/  SYNCS.PHASECHK.TRANS64.TRYWAIT P0, [R7+URZ+0x29830], R6 ;  /* 0x02983006070075a7 */ /* 0x0002a6000800017f */
[----:B--2---:R-:W-:Y:S05]  /*19700*/  @!P0 NANOSLEEP.SYNCS 0x989680 ;  /* 0x009896800000895d */ /* 0x004fea0003900000 */
[----:B------:R-:W2:Y:S02]  /*19710*/  @!P0 SYNCS.PHASECHK.TRANS64 P0, [R7+URZ+0x29830], R6 ;  /* 0x02983006070085a7 */ /* 0x000ea4000800007f */
[----:B--2---:R-:W-:Y:S05]  /*19720*/  @!P0 BRA `(.L_x_2448) ;  /* 0xfffffffc00ec8947 */ /* 0x004fea000383ffff */
[----:B------:R-:W-:Y:S05]  /*19730*/  BRA `(.L_x_2445) ;  /* 0xffffff0c00387947 */ /* 0x000fea000383ffff */
.L_x_2452:
[----:B-1----:R-:W-:-:S04]  /*19740*/  IMAD.U32 R7, RZ, RZ, UR6 ;  /* 0x00000006ff077e24 */ /* 0x002fc8000f8e00ff */
[----:B------:R1:W2:Y:S03]  /*19750*/  SYNCS.PHASECHK.TRANS64.TRYWAIT P0, [R7+URZ+0x29850], R6 ;  /* 0x02985006070075a7 */ /* 0x0002a6000800017f */
[----:B--2---:R-:W-:Y:S05]  /*19760*/  @!P0 NANOSLEEP.SYNCS 0x989680 ;  /* 0x009896800000895d */ /* 0x004fea0003900000 */
[----:B------:R-:W2:Y:S02]  /*19770*/  @!P0 SYNCS.PHASECHK.TRANS64 P0, [R7+URZ+0x29850], R6 ;  /* 0x02985006070085a7 */ /* 0x000ea4000800007f */
[----:B--2---:R-:W-:Y:S05]  /*19780*/  @!P0 BRA `(.L_x_2452) ;  /* 0xfffffffc00ec8947 */ /* 0x004fea000383ffff */
[----:B------:R-:W-:Y:S05]  /*19790*/  BRA `(.L_x_2449) ;  /* 0xffffff1800347947 */ /* 0x000fea000383ffff */
.L_x_2459:
[----:B-1----:R-:W-:-:S04]  /*197a0*/  IMAD.U32 R5, RZ, RZ, UR5 ;  /* 0x00000005ff057e24 */ /* 0x002fc8000f8e00ff */
[----:B------:R1:W2:Y:S03]  /*197b0*/  SYNCS.PHASECHK.TRANS64.TRYWAIT P0, [R5+URZ+0x29850], R0 ;  /* 0x02985000050075a7 */ /* 0x0002a6000800017f */
[----:B--2---:R-:W-:Y:S05]  /*197c0*/  @!P0 NANOSLEEP.SYNCS 0x989680 ;  /* 0x009896800000895d */ /* 0x004fea0003900000 */
[----:B------:R-:W2:Y:S02]  /*197d0*/  @!P0 SYNCS.PHASECHK.TRANS64 P0, [R5+URZ+0x29850], R0 ;  /* 0x02985000050085a7 */ /* 0x000ea4000800007f */
[----:B--2---:R-:W-:Y:S05]  /*197e0*/  @!P0 BRA `(.L_x_2459) ;  /* 0xfffffffc00ec8947 */ /* 0x004fea000383ffff */
[----:B------:R-:W-:Y:S05]  /*197f0*/  BRA `(.L_x_2458) ;  /* 0xffffff4000907947 */ /* 0x000fea000383ffff */
.L_x_2508:
        /* <DEDUP_REMOVED lines=10> */
.L_x_2589:
[----:B------:R-:W-:Y:S05]  /*198a0*/  BRA `(.L_x_2590) ;  /* 0xffffffa800ec7947 */ /* 0x000fea000383ffff */
.L_x_2511:
[----:B0-----:R0:W1:Y:S02]  /*198b0*/  SYNCS.PHASECHK.TRANS64.TRYWAIT P0, [R0+URZ+0x29880], R29 ;  /* 0x0298801d000075a7 */ /* 0x001064000800017f */
[----:B-1----:R-:W-:Y:S05]  /*198c0*/  @!P0 NANOSLEEP.SYNCS 0x989680 ;  /* 0x009896800000895d */ /* 0x002fea0003900000 */
[----:B------:R-:W1:Y:S02]  /*198d0*/  @!P0 SYNCS.PHASECHK.TRANS64 P0, [R0+URZ+0x29880], R29 ;  /* 0x0298801d000085a7 */ /* 0x000e64000800007f */
[----:B-1----:R-:W-:Y:S05]  /*198e0*/  @!P0 BRA `(.L_x_2511) ;  /* 0xfffffffc00f08947 */ /* 0x002fea000383ffff */
[----:B------:R-:W-:Y:S05]  /*198f0*/  BRA `(.L_x_2591) ;  /* 0xffffffb000107947 */ /* 0x000fea000383ffff */
.L_x_2512:
        /* <DEDUP_REMOVED lines=8> */
.L_x_2593:
[----:B------:R-:W-:Y:S05]  /*19980*/  BSYNC B0 ;  /* 0x0000000000007941 */ /* 0x000fea0003800000 */
.L_x_2592:
        /* <DEDUP_REMOVED lines=12> */
.L_x_2594:
        /* <DEDUP_REMOVED lines=9> */
.L_x_2595:
        /* <DEDUP_REMOVED lines=13> */
.L_x_2596:
        /* <DEDUP_REMOVED lines=9> */
.L_x_2597:
        /* <DEDUP_REMOVED lines=11> */
.L_x_2598:
        /* <DEDUP_REMOVED lines=9> */
.L_x_2599:
        /* <DEDUP_REMOVED lines=11> */
.L_x_2600:
[----:B------:R-:W-:Y:S02]  /*19e30*/  IMAD.MOV.U32 R13, RZ, RZ, R22 ;  /* 0x000000ffff0d7224 */ /* 0x000fe400078e0016 */
[----:B------:R-:W-:Y:S02]  /*19e40*/  IMAD.MOV.U32 R12, RZ, RZ, RZ ;  /* 0x000000ffff0c7224 */ /* 0x000fe400078e00ff */
[----:B------:R-:W-:-:S07]  /*19e50*/  IMAD.MOV.U32 R9, RZ, RZ, R14 ;  /* 0x000000ffff097224 */ /* 0x000fce00078e000e */
[----:B------:R-:W-:Y:S05]  /*19e60*/  WARPSYNC.COLLECTIVE R15, `(.L_x_2601) ;  /* 0x000000000f087348 */ /* 0x000fea0003c00000 */
[----:B------:R0:W1:Y:S02]  /*19e70*/  SHFL.IDX P6, R14, R13, R12, R11 ;  /* 0x0000000c0d0e7389 */ /* 0x00006400000c000b */
[----:B01----:R-:W-:Y:S01]  /*19e80*/  ENDCOLLECTIVE ;  /* 0x000000000000791b */ /* 0x003fe20003800000 */
.L_x_2601:
        /* <DEDUP_REMOVED lines=16> */
.L_x_2602:
[----:B------:R-:W-:Y:S01]  /*19f90*/  @P0 LOP3.LUT R17, R17, 0x100, RZ, 0xfc, !PT ;  /* 0x0000010011110812 */ /* 0x000fe200078efcff */
[----:B------:R-:W-:Y:S01]  /*19fa0*/  IMAD.MOV.U32 R8, RZ, RZ, R14 ;  /* 0x000000ffff087224 */ /* 0x000fe200078e000e */
[----:B------:R-:W-:Y:S06]  /*19fb0*/  BRA `(.L_x_2603) ;  /* 0xffffffac00bc7947 */ /* 0x000fec000383ffff */
.L_x_2517:
[----:B----4-:R4:W0:Y:S02]  /*19fc0*/  SYNCS.PHASECHK.TRANS64.TRYWAIT P0, [R0+URZ+0x29840], R29 ;  /* 0x0298401d000075a7 */ /* 0x010824000800017f */
[----:B0-----:R-:W-:Y:S05]  /*19fd0*/  @!P0 NANOSLEEP.SYNCS 0x989680 ;  /* 0x009896800000895d */ /* 0x001fea0003900000 */
[----:B------:R-:W0:Y:S02]  /*19fe0*/  @!P0 SYNCS.PHASECHK.TRANS64 P0, [R0+URZ+0x29840], R29 ;  /* 0x0298401d000085a7 */ /* 0x000e24000800007f */
[----:B0-----:R-:W-:Y:S05]  /*19ff0*/  @!P0 BRA `(.L_x_2517) ;  /* 0xfffffffc00f08947 */ /* 0x001fea000383ffff */
[----:B------:R-:W-:Y:S05]  /*1a000*/  BRA `(.L_x_2604) ;  /* 0xffffffb000187947 */ /* 0x000fea000383ffff */
.L_x_2518:
[----:B------:R-:W-:Y:S01]  /*1a010*/  BSSY B0, `(.L_x_2605) ;  /* 0x0000008000007945 */ /* 0x000fe20003800000 */
[----:B------:R-:W-:Y:S02]  /*1a020*/  IMAD.MOV.U32 R13, RZ, RZ, R6 ;  /* 0x000000ffff0d7224 */ /* 0x000fe400078e0006 */
[----:B------:R-:W-:Y:S02]  /*1a030*/  IMAD.MOV.U32 R12, RZ, RZ, RZ ;  /* 0x000000ffff0c7224 */ /* 0x000fe400078e00ff */
[----:B------:R-:W-:Y:S02]  /*1a040*/  IMAD.MOV.U32 R11, RZ, RZ, 0x1c1f ;  /* 0x00001c1fff0b7424 */ /* 0x000fe400078e00ff */
[----:B------:R-:W-:-:S07]  /*1a050*/  IMAD.MOV.U32 R15, RZ, RZ, -0x1 ;  /* 0xffffffffff0f7424 */ /* 0x000fce00078e00ff */
[----:B01-34-:R-:W-:Y:S05]  /*1a060*/  WARPSYNC.COLLECTIVE R15, `(.L_x_2606) ;  /* 0x000000000f087348 */ /* 0x01bfea0003c00000 */
[----:B------:R2:W0:Y:S02]  /*1a070*/  SHFL.IDX P6, R14, R13, R12, R11 ;  /* 0x0000000c0d0e7389 */ /* 0x00042400000c000b */
[----:B01234-:R-:W-:Y:S01]  /*1a080*/  ENDCOLLECTIVE ;  /* 0x000000000000791b */ /* 0x01ffe20003800000 */
.L_x_2606:
[----:B------:R-:W-:Y:S05]  /*1a090*/  BSYNC B0 ;  /* 0x0000000000007941 */ /* 0x000fea0003800000 */
.L_x_2605:
[----:B------:R-:W-:Y:S01]  /*1a0a0*/  IMAD.MOV.U32 R13, RZ, RZ, R5 ;  /* 0x000000ffff0d7224 */ /* 0x000fe200078e0005 */
[----:B------:R-:W-:Y:S01]  /*1a0b0*/  LOP3.LUT P1, RZ, R17, 0x4, RZ, 0xc0, !PT ;  /* 0x0000000411ff7812 */ /* 0x000fe2000782c0ff */
[----:B------:R-:W-:Y:S02]  /*1a0c0*/  IMAD.MOV.U32 R12, RZ, RZ, RZ ;  /* 0x000000ffff0c7224 */ /* 0x000fe400078e00ff */
[----:B------:R-:W-:Y:S02]  /*1a0d0*/  IMAD.MOV.U32 R11, RZ, RZ, 0x1c1f ;  /* 0x00001c1fff0b7424 */ /* 0x000fe400078e00ff */
[----:B------:R-:W-:Y:S02]  /*1a0e0*/  IMAD.MOV.U32 R15, RZ, RZ, -0x1 ;  /* 0xffffffffff0f7424 */ /* 0x000fe400078e00ff */
[----:B------:R-:W-:Y:S02]  /*1a0f0*/  IMAD.MOV.U32 R2, RZ, RZ, R14 ;  /* 0x000000ffff027224 */ /* 0x000fe400078e000e */
[----:B------:R-:W-:-:S07]  /*1a100*/  @P5 IMAD.IADD R9, R16, 0x1, R4 ;  /* 0x0000000110095824 */ /* 0x000fce00078e0204 */
[----:B------:R-:W-:Y:S05]  /*1a110*/  WARPSYNC.COLLECTIVE R15, `(.L_x_2607) ;  /* 0x000000000f087348 */ /* 0x000fea0003c00000 */
[----:B------:R0:W1:Y:S02]  /*1a120*/  SHFL.IDX P6, R14, R13, R12, R11 ;  /* 0x0000000c0d0e7389 */ /* 0x00006400000c000b */
[----:B01----:R-:W-:Y:S01]  /*1a130*/  ENDCOLLECTIVE ;  /* 0x000000000000791b */ /* 0x003fe20003800000 */
.L_x_2607:
        /* <DEDUP_REMOVED lines=19> */
.L_x_2608:
        /* <DEDUP_REMOVED lines=11> */
.L_x_2609:
        /* <DEDUP_REMOVED lines=16> */
.L_x_2610:
        /* <DEDUP_REMOVED lines=12> */
.L_x_2611:
[----:B------:R-:W-:Y:S02]  /*1a4e0*/  IMAD.MOV.U32 R13, RZ, RZ, R6 ;  /* 0x000000ffff0d7224 */ /* 0x000fe400078e0006 */
[----:B------:R-:W-:Y:S02]  /*1a4f0*/  IMAD.MOV.U32 R12, RZ, RZ, 0x3 ;  /* 0x00000003ff0c7424 */ /* 0x000fe400078e00ff */
[----:B------:R-:W-:-:S07]  /*1a500*/  IMAD.MOV.U32 R3, RZ, RZ, R14 ;  /* 0x000000ffff037224 */ /* 0x000fce00078e000e */
[----:B------:R-:W-:Y:S05]  /*1a510*/  WARPSYNC.COLLECTIVE R15, `(.L_x_2612) ;  /* 0x000000000f087348 */ /* 0x000fea0003c00000 */
[----:B------:R0:W1:Y:S02]  /*1a520*/  SHFL.IDX P6, R14, R13, R12, R11 ;  /* 0x0000000c0d0e7389 */ /* 0x00006400000c000b */
[----:B01----:R-:W-:Y:S01]  /*1a530*/  ENDCOLLECTIVE ;  /* 0x000000000000791b */ /* 0x003fe20003800000 */
.L_x_2612:
        /* <DEDUP_REMOVED lines=10> */
.L_x_2613:
        /* <DEDUP_REMOVED lines=12> */
.L_x_2614:
        /* <DEDUP_REMOVED lines=13> */
.L_x_2615:
[----:B------:R-:W-:Y:S01]  /*1a770*/  IMAD.MOV.U32 R2, RZ, RZ, R14 ;  /* 0x000000ffff027224 */ /* 0x000fe200078e000e */
[----:B------:R-:W-:Y:S06]  /*1a780*/  BRA `(.L_x_2616) ;  /* 0xffffffac00787947 */ /* 0x000fec000383ffff */
.L_x_2525:
[----:B------:R-:W-:Y:S02]  /*1a790*/  IMAD.MOV.U32 R13, RZ, RZ, R4 ;  /* 0x000000ffff0d7224 */ /* 0x000fe400078e0004 */
[----:B------:R-:W-:Y:S02]  /*1a7a0*/  IMAD.MOV.U32 R12, RZ, RZ, RZ ;  /* 0x000000ffff0c7224 */ /* 0x000fe400078e00ff */
[----:B------:R-:W-:Y:S02]  /*1a7b0*/  IMAD.MOV.U32 R11, RZ, RZ, 0x1c1f ;  /* 0x00001c1fff0b7424 */ /* 0x000fe400078e00ff */
[----:B------:R-:W-:Y:S02]  /*1a7c0*/  IMAD.MOV.U32 R15, RZ, RZ, -0x1 ;  /* 0xffffffffff0f7424 */ /* 0x000fe400078e00ff */
[----:B------:R-:W-:Y:S02]  /*1a7d0*/  IMAD R23, R23, R5, RZ ;  /* 0x0000000517177224 */ /* 0x000fe400078e02ff */
[----:B------:R-:W-:-:S07]  /*1a7e0*/  IMAD R5, R20, 0x80, R9 ;  /* 0x0000008014057824 */ /* 0x000fce00078e0209 */
[----:B-1---5:R-:W-:Y:S05]  /*1a7f0*/  WARPSYNC.COLLECTIVE R15, `(.L_x_2617) ;  /* 0x000000000f087348 */ /* 0x022fea0003c00000 */
[----:B------:R0:W2:Y:S02]  /*1a800*/  SHFL.IDX P6, R14, R13, R12, R11 ;  /* 0x0000000c0d0e7389 */ /* 0x0000a400000c000b */
[----:B012--5:R-:W-:Y:S01]  /*1a810*/  ENDCOLLECTIVE ;  /* 0x000000000000791b */ /* 0x027fe20003800000 */
.L_x_2617:
[----:B------:R-:W-:Y:S01]  /*1a820*/  ISETP.GE.AND P0, PT, R5, R23, PT ;  /* 0x000000170500720c */ /* 0x000fe20003f06270 */
[----:B------:R-:W-:Y:S02]  /*1a830*/  IMAD.MOV.U32 R13, RZ, RZ, R0 ;  /* 0x000000ffff0d7224 */ /* 0x000fe400078e0000 */
[----:B------:R-:W-:-:S10]  /*1a840*/  IMAD.MOV.U32 R2, RZ, RZ, R14 ;  /* 0x000000ffff027224 */ /* 0x000fd400078e000e */
[----:B------:R-:W-:Y:S05]  /*1a850*/  WARPSYNC.COLLECTIVE R15, `(.L_x_2618) ;  /* 0x000000000f087348 */ /* 0x000fea0003c00000 */
[----:B------:R0:W1:Y:S02]  /*1a860*/  SHFL.IDX P6, R14, R13, R12, R11 ;  /* 0x0000000c0d0e7389 */ /* 0x00006400000c000b */
[----:B01----:R-:W-:Y:S01]  /*1a870*/  ENDCOLLECTIVE ;  /* 0x000000000000791b */ /* 0x003fe20003800000 */
.L_x_2618:
[----:B------:R-:W-:Y:S02]  /*1a880*/  IMAD.MOV.U32 R13, RZ, RZ, R4 ;  /* 0x000000ffff0d7224 */ /* 0x000fe400078e0004 */
[----:B------:R-:W-:Y:S02]  /*1a890*/  IMAD.MOV.U32 R12, RZ, RZ, 0x1 ;  /* 0x00000001ff0c7424 */ /* 0x000fe400078e00ff */
[----:B------:R-:W-:-:S07]  /*1a8a0*/  IMAD.MOV.U32 R3, RZ, RZ, R14 ;  /* 0x000000ffff037224 */ /* 0x000fce00078e000e */
[----:B------:R-:W-:Y:S05]  /*1a8b0*/  WARPSYNC.COLLECTIVE R15, `(.L_x_2619) ;  /* 0x000000000f087348 */ /* 0x000fea0003c00000 */
[----:B------:R0:W1:Y:S02]  /*1a8c0*/  SHFL.IDX P6, R14, R13, R12, R11 ;  /* 0x0000000c0d0e7389 */ /* 0x00006400000c000b */
[----:B01----:R-:W-:Y:S01]  /*1a8d0*/  ENDCOLLECTIVE ;  /* 0x000000000000791b */ /* 0x003fe20003800000 */
.L_x_2619:
[----:B------:R-:W-:-:S05]  /*1a8e0*/  @!P0 IADD3 R6, P4, R35, R3, RZ ;  /* 0x0000000323068210 */ /* 0x000fca0007f9e0ff */
[----:B------:R-:W-:Y:S02]  /*1a8f0*/  @!P0 IMAD.X R3, RZ, RZ, R2, P4 ;  /* 0x000000ffff038224 */ /* 0x000fe400020e0602 */
[----:B------:R-:W-:Y:S02]  /*1a900*/  @!P0 IMAD.MOV.U32 R2, RZ, RZ, R6 ;  /* 0x000000ffff028224 */ /* 0x000fe400078e0006 */
[----:B------:R-:W-:Y:S02]  /*1a910*/  VIADD R6, R5, 0x20 ;  /* 0x0000002005067836 */ /* 0x000fe40000000000 */
[----:B------:R-:W-:Y:S01]  /*1a920*/  IMAD.MOV.U32 R13, RZ, RZ, R0 ;  /* 0x000000ffff0d7224 */ /* 0x000fe200078e0000 */
        /* <DEDUP_REMOVED lines=11> */
.L_x_2620:
[----:B------:R-:W-:Y:S02]  /*1a9e0*/  IMAD.MOV.U32 R13, RZ, RZ, R4 ;  /* 0x000000ffff0d7224 */ /* 0x000fe400078e0004 */
[----:B------:R-:W-:Y:S01]  /*1a9f0*/  IMAD.MOV.U32 R12, RZ, RZ, 0x2 ;  /* 0x00000002ff0c7424 */ /* 0x000fe200078e00ff */
[----:B------:R-:W-:-:S13]  /*1aa00*/  @!P0 IADD3 R6, P4, R35, R14, RZ ;  /* 0x0000000e23068210 */ /* 0x000fda0007f9e0ff */
[----:B------:R-:W-:Y:S05]  /*1aa10*/  WARPSYNC.COLLECTIVE R15, `(.L_x_2621) ;  /* 0x000000000f087348 */ /* 0x000fea0003c00000 */
[----:B------:R0:W1:Y:S02]  /*1aa20*/  SHFL.IDX P6, R14, R13, R12, R11 ;  /* 0x0000000c0d0e7389 */ /* 0x00006400000c000b */
[----:B01----:R-:W-:Y:S01]  /*1aa30*/  ENDCOLLECTIVE ;  /* 0x000000000000791b */ /* 0x003fe20003800000 */
.L_x_2621:
        /* <DEDUP_REMOVED lines=16> */
.L_x_2622:
[----:B------:R-:W-:Y:S02]  /*1ab40*/  IMAD.MOV.U32 R13, RZ, RZ, R4 ;  /* 0x000000ffff0d7224 */ /* 0x000fe400078e0004 */
[----:B------:R-:W-:Y:S01]  /*1ab50*/  IMAD.MOV.U32 R12, RZ, RZ, 0x3 ;  /* 0x00000003ff0c7424 */ /* 0x000fe200078e00ff */
[----:B------:R-:W-:-:S13]  /*1ab60*/  @!P0 IADD3 R6, P4, R35, R14, RZ ;  /* 0x0000000e23068210 */ /* 0x000fda0007f9e0ff */
[----:B------:R-:W-:Y:S05]  /*1ab70*/  WARPSYNC.COLLECTIVE R15, `(.L_x_2623) ;  /* 0x000000000f087348 */ /* 0x000fea0003c00000 */
[----:B------:R0:W1:Y:S02]  /*1ab80*/  SHFL.IDX P6, R14, R13, R12, R11 ;  /* 0x0000000c0d0e7389 */ /* 0x00006400000c000b */
[----:B01----:R-:W-:Y:S01]  /*1ab90*/  ENDCOLLECTIVE ;  /* 0x000000000000791b */ /* 0x003fe20003800000 */
.L_x_2623:
        /* <DEDUP_REMOVED lines=14> */
.L_x_2624:
[----:B------:R-:W-:Y:S05]  /*1ac80*/  BRA `(.L_x_2625) ;  /* 0xffffffb000947947 */ /* 0x000fea000383ffff */
.L_x_2530:
[----:B0-----:R0:W2:Y:S02]  /*1ac90*/  SYNCS.PHASECHK.TRANS64.TRYWAIT P0, [R16+URZ+0x29820], R3 ;  /* 0x02982003100075a7 */ /* 0x0010a4000800017f */
[----:B--2---:R-:W-:Y:S05]  /*1aca0*/  @!P0 NANOSLEEP.SYNCS 0x989680 ;  /* 0x009896800000895d */ /* 0x004fea0003900000 */
[----:B------:R-:W2:Y:S02]  /*1acb0*/  @!P0 SYNCS.PHASECHK.TRANS64 P0, [R16+URZ+0x29820], R3 ;  /* 0x02982003100085a7 */ /* 0x000ea4000800007f */
[----:B--2---:R-:W-:Y:S05]  /*1acc0*/  @!P0 BRA `(.L_x_2530) ;  /* 0xfffffffc00f08947 */ /* 0x004fea000383ffff */
[----:B------:R-:W-:Y:S05]  /*1acd0*/  BRA `(.L_x_2626) ;  /* 0xffffffb400047947 */ /* 0x000fea000383ffff */
.L_x_2534:
[----:B0-----:R0:W2:Y:S02]  /*1ace0*/  SYNCS.PHASECHK.TRANS64.TRYWAIT P0, [R0+URZ+0x29880], R29 ;  /* 0x0298801d000075a7 */ /* 0x0010a4000800017f */
[----:B--2---:R-:W-:Y:S05]  /*1acf0*/  @!P0 NANOSLEEP.SYNCS 0x989680 ;  /* 0x009896800000895d */ /* 0x004fea0003900000 */
[----:B------:R-:W2:Y:S02]  /*1ad00*/  @!P0 SYNCS.PHASECHK.TRANS64 P0, [R0+URZ+0x29880], R29 ;  /* 0x0298801d000085a7 */ /* 0x000ea4000800007f */
[----:B--2---:R-:W-:Y:S05]  /*1ad10*/  @!P0 BRA `(.L_x_2534) ;  /* 0xfffffffc00f08947 */ /* 0x004fea000383ffff */
[----:B------:R-:W-:Y:S05]  /*1ad20*/  BRA `(.L_x_2627) ;  /* 0xffffffb800387947 */ /* 0x000fea000383ffff */
.L_x_2535:
        /* <DEDUP_REMOVED lines=8> */
.L_x_2629:
[----:B------:R-:W-:Y:S05]  /*1adb0*/  BSYNC B0 ;  /* 0x0000000000007941 */ /* 0x000fea0003800000 */
.L_x_2628:
        /* <DEDUP_REMOVED lines=10> */
.L_x_2630:
[----:B------:R-:W-:Y:S02]  /*1ae60*/  IMAD.MOV.U32 R13, RZ, RZ, R22 ;  /* 0x000000ffff0d7224 */ /* 0x000fe400078e0016 */
[----:B------:R-:W-:Y:S02]  /*1ae70*/  IMAD.MOV.U32 R12, RZ, RZ, 0x1 ;  /* 0x00000001ff0c7424 */ /* 0x000fe400078e00ff */
[----:B------:R-:W-:-:S07]  /*1ae80*/  IMAD.MOV.U32 R2, RZ, RZ, R14 ;  /* 0x000000ffff027224 */ /* 0x000fce00078e000e */
[----:B------:R-:W-:Y:S05]  /*1ae90*/  WARPSYNC.COLLECTIVE R15, `(.L_x_2631) ;  /* 0x000000000f087348 */ /* 0x000fea0003c00000 */
[----:B------:R0:W1:Y:S02]  /*1aea0*/  SHFL.IDX P6, R14, R13, R12, R11 ;  /* 0x0000000c0d0e7389 */ /* 0x00006400000c000b */
[----:B01----:R-:W-:Y:S01]  /*1aeb0*/  ENDCOLLECTIVE ;  /* 0x000000000000791b */ /* 0x003fe20003800000 */
.L_x_2631:
        /* <DEDUP_REMOVED lines=12> */
.L_x_2632:
[----:B------:R-:W-:Y:S02]  /*1af80*/  IMAD.MOV.U32 R13, RZ, RZ, R22 ;  /* 0x000000ffff0d7224 */ /* 0x000fe400078e0016 */
[----:B------:R-:W-:Y:S02]  /*1af90*/  IMAD.MOV.U32 R12, RZ, RZ, 0x2 ;  /* 0x00000002ff0c7424 */ /* 0x000fe400078e00ff */
[----:B------:R-:W-:-:S07]  /*1afa0*/  IMAD.MOV.U32 R2, RZ, RZ, R14 ;  /* 0x000000ffff027224 */ /* 0x000fce00078e000e */
[----:B------:R-:W-:Y:S05]  /*1afb0*/  WARPSYNC.COLLECTIVE R15, `(.L_x_2633) ;  /* 0x000000000f087348 */ /* 0x000fea0003c00000 */
[----:B------:R0:W1:Y:S02]  /*1afc0*/  SHFL.IDX P6, R14, R13, R12, R11 ;  /* 0x0000000c0d0e7389 */ /* 0x00006400000c000b */
[----:B01----:R-:W-:Y:S01]  /*1afd0*/  ENDCOLLECTIVE ;  /* 0x000000000000791b */ /* 0x003fe20003800000 */
.L_x_2633:
        /* <DEDUP_REMOVED lines=12> */
.L_x_2634:
[----:B------:R-:W-:Y:S02]  /*1b0a0*/  IMAD.MOV.U32 R13, RZ, RZ, R22 ;  /* 0x000000ffff0d7224 */ /* 0x000fe400078e0016 */
[----:B------:R-:W-:Y:S02]  /*1b0b0*/  IMAD.MOV.U32 R12, RZ, RZ, 0x3 ;  /* 0x00000003ff0c7424 */ /* 0x000fe400078e00ff */
[----:B------:R-:W-:-:S07]  /*1b0c0*/  IMAD.MOV.U32 R2, RZ, RZ, R14 ;  /* 0x000000ffff027224 */ /* 0x000fce00078e000e */
[----:B------:R-:W-:Y:S05]  /*1b0d0*/  WARPSYNC.COLLECTIVE R15, `(.L_x_2635) ;  /* 0x000000000f087348 */ /* 0x000fea0003c00000 */
[----:B------:R0:W1:Y:S02]  /*1b0e0*/  SHFL.IDX P6, R14, R13, R12, R11 ;  /* 0x0000000c0d0e7389 */ /* 0x00006400000c000b */
[----:B01----:R-:W-:Y:S01]  /*1b0f0*/  ENDCOLLECTIVE ;  /* 0x000000000000791b */ /* 0x003fe20003800000 */
.L_x_2635:
        /* <DEDUP_REMOVED lines=12> */
.L_x_2636:
[----:B------:R-:W-:Y:S02]  /*1b1c0*/  IMAD.MOV.U32 R13, RZ, RZ, R23 ;  /* 0x000000ffff0d7224 */ /* 0x000fe400078e0017 */
[----:B------:R-:W-:Y:S02]  /*1b1d0*/  IMAD.MOV.U32 R12, RZ, RZ, RZ ;  /* 0x000000ffff0c7224 */ /* 0x000fe400078e00ff */
[----:B------:R-:W-:-:S07]  /*1b1e0*/  IMAD.MOV.U32 R2, RZ, RZ, R14 ;  /* 0x000000ffff027224 */ /* 0x000fce00078e000e */
[----:B------:R-:W-:Y:S05]  /*1b1f0*/  WARPSYNC.COLLECTIVE R15, `(.L_x_2637) ;  /* 0x000000000f087348 */ /* 0x000fea0003c00000 */
[----:B------:R0:W1:Y:S02]  /*1b200*/  SHFL.IDX P6, R14, R13, R12, R11 ;  /* 0x0000000c0d0e7389 */ /* 0x00006400000c000b */
[----:B01----:R-:W-:Y:S01]  /*1b210*/  ENDCOLLECTIVE ;  /* 0x000000000000791b */ /* 0x003fe20003800000 */
.L_x_2637:
        /* <DEDUP_REMOVED lines=12> */
.L_x_2638:
[----:B------:R-:W-:Y:S01]  /*1b2e0*/  IMAD.MOV.U32 R2, RZ, RZ, R14 ;  /* 0x000000ffff027224 */ /* 0x000fe200078e000e */
[----:B------:R-:W-:Y:S06]  /*1b2f0*/  BRA `(.L_x_2639) ;  /* 0xffffffb400d47947 */ /* 0x000fec000383ffff */
.L_x_2540:
[----:B----4-:R4:W0:Y:S02]  /*1b300*/  SYNCS.PHASECHK.TRANS64.TRYWAIT P0, [R0+URZ+0x29840], R29 ;  /* 0x0298401d000075a7 */ /* 0x010824000800017f */
[----:B0-----:R-:W-:Y:S05]  /*1b310*/  @!P0 NANOSLEEP.SYNCS 0x989680 ;  /* 0x009896800000895d */ /* 0x001fea0003900000 */
[----:B------:R-:W0:Y:S02]  /*1b320*/  @!P0 SYNCS.PHASECHK.TRANS64 P0, [R0+URZ+0x29840], R29 ;  /* 0x0298401d000085a7 */ /* 0x000e24000800007f */
[----:B0-----:R-:W-:Y:S05]  /*1b330*/  @!P0 BRA `(.L_x_2540) ;  /* 0xfffffffc00f08947 */ /* 0x001fea000383ffff */
[----:B------:R-:W-:Y:S05]  /*1b340*/  BRA `(.L_x_2640) ;  /* 0xffffffb800247947 */ /* 0x000fea000383ffff */
.L_x_2541:
        /* <DEDUP_REMOVED lines=8> */
.L_x_2642:
[----:B------:R-:W-:Y:S05]  /*1b3d0*/  BSYNC B0 ;  /* 0x0000000000007941 */ /* 0x000fea0003800000 */
.L_x_2641:
        /* <DEDUP_REMOVED lines=9> */
.L_x_2643:
[----:B------:R-:W-:Y:S02]  /*1b470*/  IMAD.MOV.U32 R13, RZ, RZ, R5 ;  /* 0x000000ffff0d7224 */ /* 0x000fe400078e0005 */
[----:B------:R-:W-:Y:S02]  /*1b480*/  IMAD.MOV.U32 R12, RZ, RZ, 0x1 ;  /* 0x00000001ff0c7424 */ /* 0x000fe400078e00ff */
[----:B------:R-:W-:-:S07]  /*1b490*/  IMAD.MOV.U32 R2, RZ, RZ, R14 ;  /* 0x000000ffff027224 */ /* 0x000fce00078e000e */
[----:B------:R-:W-:Y:S05]  /*1b4a0*/  WARPSYNC.COLLECTIVE R15, `(.L_x_2644) ;  /* 0x000000000f087348 */ /* 0x000fea0003c00000 */
[----:B------:R0:W1:Y:S02]  /*1b4b0*/  SHFL.IDX P6, R14, R13, R12, R11 ;  /* 0x0000000c0d0e7389 */ /* 0x00006400000c000b */
[----:B01----:R-:W-:Y:S01]  /*1b4c0*/  ENDCOLLECTIVE ;  /* 0x000000000000791b */ /* 0x003fe20003800000 */
.L_x_2644:
        /* <DEDUP_REMOVED lines=13> */
.L_x_2645:
[----:B------:R-:W-:Y:S02]  /*1b5a0*/  IMAD.MOV.U32 R13, RZ, RZ, R5 ;  /* 0x000000ffff0d7224 */ /* 0x000fe400078e0005 */
[----:B------:R-:W-:Y:S02]  /*1b5b0*/  IMAD.MOV.U32 R12, RZ, RZ, 0x2 ;  /* 0x00000002ff0c7424 */ /* 0x000fe400078e00ff */
[----:B------:R-:W-:-:S07]  /*1b5c0*/  IMAD.MOV.U32 R2, RZ, RZ, R14 ;  /* 0x000000ffff027224 */ /* 0x000fce00078e000e */
[----:B------:R-:W-:Y:S05]  /*1b5d0*/  WARPSYNC.COLLECTIVE R15, `(.L_x_2646) ;  /* 0x000000000f087348 */ /* 0x000fea0003c00000 */
[----:B------:R0:W1:Y:S02]  /*1b5e0*/  SHFL.IDX P6, R14, R13, R12, R11 ;  /* 0x0000000c0d0e7389 */ /* 0x00006400000c000b */
[----:B01----:R-:W-:Y:S01]  /*1b5f0*/  ENDCOLLECTIVE ;  /* 0x000000000000791b */ /* 0x003fe20003800000 */
.L_x_2646:
        /* <DEDUP_REMOVED lines=13> */
.L_x_2647:
[----:B------:R-:W-:Y:S02]  /*1b6d0*/  IMAD.MOV.U32 R13, RZ, RZ, R5 ;  /* 0x000000ffff0d7224 */ /* 0x000fe400078e0005 */
[----:B------:R-:W-:Y:S02]  /*1b6e0*/  IMAD.MOV.U32 R12, RZ, RZ, 0x3 ;  /* 0x00000003ff0c7424 */ /* 0x000fe400078e00ff */
[----:B------:R-:W-:-:S07]  /*1b6f0*/  IMAD.MOV.U32 R2, RZ, RZ, R14 ;  /* 0x000000ffff027224 */ /* 0x000fce00078e000e */
[----:B------:R-:W-:Y:S05]  /*1b700*/  WARPSYNC.COLLECTIVE R15, `(.L_x_2648) ;  /* 0x000000000f087348 */ /* 0x000fea0003c00000 */
[----:B------:R0:W1:Y:S02]  /*1b710*/  SHFL.IDX P6, R14, R13, R12, R11 ;  /* 0x0000000c0d0e7389 */ /* 0x00006400000c000b */
[----:B01----:R-:W-:Y:S01]  /*1b720*/  ENDCOLLECTIVE ;  /* 0x000000000000791b */ /* 0x003fe20003800000 */
.L_x_2648:
        /* <DEDUP_REMOVED lines=13> */
.L_x_2649:
[----:B------:R-:W-:Y:S02]  /*1b800*/  IMAD.MOV.U32 R13, RZ, RZ, R8 ;  /* 0x000000ffff0d7224 */ /* 0x000fe400078e0008 */
[----:B------:R-:W-:Y:S02]  /*1b810*/  IMAD.MOV.U32 R12, RZ, RZ, RZ ;  /* 0x000000ffff0c7224 */ /* 0x000fe400078e00ff */
[----:B------:R-:W-:-:S07]  /*1b820*/  IMAD.MOV.U32 R2, RZ, RZ, R14 ;  /* 0x000000ffff027224 */ /* 0x000fce00078e000e */
[----:B------:R-:W-:Y:S05]  /*1b830*/  WARPSYNC.COLLECTIVE R15, `(.L_x_2650) ;  /* 0x000000000f087348 */ /* 0x000fea0003c00000 */
[----:B------:R0:W1:Y:S02]  /*1b840*/  SHFL.IDX P6, R14, R13, R12, R11 ;  /* 0x0000000c0d0e7389 */ /* 0x00006400000c000b */
[----:B01----:R-:W-:Y:S01]  /*1b850*/  ENDCOLLECTIVE ;  /* 0x000000000000791b */ /* 0x003fe20003800000 */
.L_x_2650:
        /* <DEDUP_REMOVED lines=13> */
.L_x_2651:
[----:B------:R-:W-:Y:S01]  /*1b930*/  IMAD.MOV.U32 R2, RZ, RZ, R14 ;  /* 0x000000ffff027224 */ /* 0x000fe200078e000e */
[----:B------:R-:W-:Y:S06]  /*1b940*/  BRA `(.L_x_2652) ;  /* 0xffffffb400b47947 */ /* 0x000fec000383ffff */
.L_x_2546:
[----:B0-----:R0:W3:Y:S02]  /*1b950*/  SYNCS.PHASECHK.TRANS64.TRYWAIT P1, [R0+URZ+0x29870], R3 ;  /* 0x02987003000075a7 */ /* 0x0010e4000802017f */
[----:B---3--:R-:W-:Y:S05]  /*1b960*/  @!P1 NANOSLEEP.SYNCS 0x989680 ;  /* 0x009896800000995d */ /* 0x008fea0003900000 */
[----:B------:R-:W3:Y:S02]  /*1b970*/  @!P1 SYNCS.PHASECHK.TRANS64 P1, [R0+URZ+0x29870], R3 ;  /* 0x02987003000095a7 */ /* 0x000ee4000802007f */
[----:B---3--:R-:W-:Y:S05]  /*1b980*/  @!P1 BRA `(.L_x_2546) ;  /* 0xfffffffc00f09947 */ /* 0x008fea000383ffff */
[----:B------:R-:W-:Y:S05]  /*1b990*/  BRA `(.L_x_2653) ;  /* 0xffffffb8001c7947 */ /* 0x000fea000383ffff */
.L_x_2548:
[----:B0-----:R0:W3:Y:S02]  /*1b9a0*/  SYNCS.PHASECHK.TRANS64.TRYWAIT P1, [R0+URZ+0x29860], R3 ;  /* 0x02986003000075a7 */ /* 0x0010e4000802017f */
[----:B---3--:R-:W-:Y:S05]  /*1b9b0*/  @!P1 NANOSLEEP.SYNCS 0x989680 ;  /* 0x009896800000995d */ /* 0x008fea0003900000 */
[----:B------:R-:W3:Y:S02]  /*1b9c0*/  @!P1 SYNCS.PHASECHK.TRANS64 P1, [R0+URZ+0x29860], R3 ;  /* 0x02986003000095a7 */ /* 0x000ee4000802007f */
[----:B---3--:R-:W-:Y:S05]  /*1b9d0*/  @!P1 BRA `(.L_x_2548) ;  /* 0xfffffffc00f09947 */ /* 0x008fea000383ffff */
[----:B------:R-:W-:Y:S05]  /*1b9e0*/  BRA `(.L_x_2654) ;  /* 0xffffffb800287947 */ /* 0x000fea000383ffff */
.L_x_2556:
[----:B0-----:R0:W3:Y:S02]  /*1b9f0*/  SYNCS.PHASECHK.TRANS64.TRYWAIT P1, [R18+URZ+0x29870], R3 ;  /* 0x02987003120075a7 */ /* 0x0010e4000802017f */
[----:B---3--:R-:W-:Y:S05]  /*1ba00*/  @!P1 NANOSLEEP.SYNCS 0x989680 ;  /* 0x009896800000995d */ /* 0x008fea0003900000 */
[----:B------:R-:W3:Y:S02]  /*1ba10*/  @!P1 SYNCS.PHASECHK.TRANS64 P1, [R18+URZ+0x29870], R3 ;  /* 0x02987003120095a7 */ /* 0x000ee4000802007f */
[----:B---3--:R-:W-:Y:S05]  /*1ba20*/  @!P1 BRA `(.L_x_2556) ;  /* 0xfffffffc00f09947 */ /* 0x008fea000383ffff */
[----:B------:R-:W-:Y:S05]  /*1ba30*/  BRA `(.L_x_2655) ;  /* 0xffffffbc00ec7947 */ /* 0x000fea000383ffff */
.L_x_2558:
[----:B0-----:R0:W3:Y:S02]  /*1ba40*/  SYNCS.PHASECHK.TRANS64.TRYWAIT P1, [R18+URZ+0x29860], R3 ;  /* 0x02986003120075a7 */ /* 0x0010e4000802017f */
[----:B---3--:R-:W-:Y:S05]  /*1ba50*/  @!P1 NANOSLEEP.SYNCS 0x989680 ;  /* 0x009896800000995d */ /* 0x008fea0003900000 */
[----:B------:R-:W3:Y:S02]  /*1ba60*/  @!P1 SYNCS.PHASECHK.TRANS64 P1, [R18+URZ+0x29860], R3 ;  /* 0x02986003120095a7 */ /* 0x000ee4000802007f */
[----:B---3--:R-:W-:Y:S05]  /*1ba70*/  @!P1 BRA `(.L_x_2558) ;  /* 0xfffffffc00f09947 */ /* 0x008fea000383ffff */
[----:B------:R-:W-:Y:S05]  /*1ba80*/  BRA `(.L_x_2656) ;  /* 0xffffffbc00f47947 */ /* 0x000fea000383ffff */
.L_x_2572:
[----:B0-----:R0:W1:Y:S02]  /*1ba90*/  SYNCS.PHASECHK.TRANS64.TRYWAIT P0, [R4+URZ+0x29820], R0 ;  /* 0x02982000040075a7 */ /* 0x001064000800017f */
[----:B-1----:R-:W-:Y:S05]  /*1baa0*/  @!P0 NANOSLEEP.SYNCS 0x989680 ;  /* 0x009896800000895d */ /* 0x002fea0003900000 */
[----:B------:R-:W1:Y:S02]  /*1bab0*/  @!P0 SYNCS.PHASECHK.TRANS64 P0, [R4+URZ+0x29820], R0 ;  /* 0x02982000040085a7 */ /* 0x000e64000800007f */
[----:B-1----:R-:W-:Y:S05]  /*1bac0*/  @!P0 BRA `(.L_x_2572) ;  /* 0xfffffffc00f08947 */ /* 0x002fea000383ffff */
[----:B------:R-:W-:Y:S05]  /*1bad0*/  BRA `(.L_x_2657) ;  /* 0xffffffd400c47947 */ /* 0x000fea000383ffff */
.L_x_2573:
        /* <DEDUP_REMOVED lines=11> */
.L_x_2659:
[----:B------:R-:W-:Y:S05]  /*1bb90*/  BSYNC B0 ;  /* 0x0000000000007941 */ /* 0x000fea0003800000 */
.L_x_2658:
[----:B------:R-:W-:Y:S05]  /*1bba0*/  BRA `(.L_x_2660) ;  /* 0xffffffd400ac7947 */ /* 0x000fea000383ffff */
.L_x_2576:
[----:B------:R-:W-:Y:S01]  /*1bbb0*/  BSSY B1, `(.L_x_2661) ;  /* 0x0000006000017945 */ /* 0x000fe20003800000 */
[----:B------:R-:W-:-:S07]  /*1bbc0*/  IMAD.MOV.U32 R15, RZ, RZ, -0x1 ;  /* 0xffffffffff0f7424 */ /* 0x000fce00078e00ff */
[----:B0-----:R-:W-:Y:S05]  /*1bbd0*/  WARPSYNC.COLLECTIVE R15, `(.L_x_2662) ;  /* 0x000000000f0c7348 */ /* 0x001fea0003c00000 */
[----:B------:R-:W-:Y:S02]  /*1bbe0*/  ELECT P6, UR62, PT ;  /* 0x00000000003e782f */ /* 0x000fe400038c0000 */
[----:B------:R-:W-:Y:S01]  /*1bbf0*/  MOV R14, UR62 ;  /* 0x0000003e000e7c02 */ /* 0x000fe20008000f00 */
[----:B0-----:R-:W-:Y:S10]  /*1bc00*/  ENDCOLLECTIVE ;  /* 0x000000000000791b */ /* 0x001ff40003800000 */
.L_x_2662:
[----:B------:R-:W-:Y:S05]  /*1bc10*/  BSYNC B1 ;  /* 0x0000000000017941 */ /* 0x000fea0003800000 */
.L_x_2661:
[----:B------:R-:W-:Y:S05]  /*1bc20*/  BRA `(.L_x_2663) ;  /* 0xffffffd400a47947 */ /* 0x000fea000383ffff */
.L_x_2578:
[----:B0-----:R0:W1:Y:S02]  /*1bc30*/  SYNCS.PHASECHK.TRANS64.TRYWAIT P1, [R5+URZ+0x29840], R0 ;  /* 0x02984000050075a7 */ /* 0x001064000802017f */
[----:B-1----:R-:W-:Y:S05]  /*1bc40*/  @!P1 NANOSLEEP.SYNCS 0x989680 ;  /* 0x009896800000995d */ /* 0x002fea0003900000 */
[----:B------:R-:W1:Y:S02]  /*1bc50*/  @!P1 SYNCS.PHASECHK.TRANS64 P1, [R5+URZ+0x29840], R0 ;  /* 0x02984000050095a7 */ /* 0x000e64000802007f */
[----:B-1----:R-:W-:Y:S05]  /*1bc60*/  @!P1 BRA `(.L_x_2578) ;  /* 0xfffffffc00f09947 */ /* 0x002fea000383ffff */
[----:B------:R-:W-:Y:S05]  /*1bc70*/  BRA `(.L_x_2664) ;  /* 0xffffffd400cc7947 */ /* 0x000fea000383ffff */
.L_x_2580:
[----:B-1----:R1:W2:Y:S02]  /*1bc80*/  SYNCS.PHASECHK.TRANS64.TRYWAIT P1, [R19+URZ+0x29840], R2 ;  /* 0x02984002130075a7 */ /* 0x0022a4000802017f */
[----:B--2---:R-:W-:Y:S05]  /*1bc90*/  @!P1 NANOSLEEP.SYNCS 0x989680 ;  /* 0x009896800000995d */ /* 0x004fea0003900000 */
[----:B------:R-:W2:Y:S02]  /*1bca0*/  @!P1 SYNCS.PHASECHK.TRANS64 P1, [R19+URZ+0x29840], R2 ;  /* 0x02984002130095a7 */ /* 0x000ea4000802007f */
[----:B--2---:R-:W-:Y:S05]  /*1bcb0*/  @!P1 BRA `(.L_x_2580) ;  /* 0xfffffffc00f09947 */ /* 0x004fea000383ffff */
[----:B------:R-:W-:Y:S05]  /*1bcc0*/  BRA `(.L_x_2665) ;  /* 0xffffffd400d87947 */ /* 0x000fea000383ffff */
.L_x_2582:
[----:B--2---:R2:W3:Y:S02]  /*1bcd0*/  SYNCS.PHASECHK.TRANS64.TRYWAIT P1, [R5+URZ+0x29860], R0 ;  /* 0x02986000050075a7 */ /* 0x0044e4000802017f */
[----:B---3--:R-:W-:Y:S05]  /*1bce0*/  @!P1 NANOSLEEP.SYNCS 0x989680 ;  /* 0x009896800000995d */ /* 0x008fea0003900000 */
[----:B------:R-:W3:Y:S02]  /*1bcf0*/  @!P1 SYNCS.PHASECHK.TRANS64 P1, [R5+URZ+0x29860], R0 ;  /* 0x02986000050095a7 */ /* 0x000ee4000802007f */
[----:B---3--:R-:W-:Y:S05]  /*1bd00*/  @!P1 BRA `(.L_x_2582) ;  /* 0xfffffffc00f09947 */ /* 0x008fea000383ffff */
[----:B------:R-:W-:Y:S05]  /*1bd10*/  BRA `(.L_x_2666) ;  /* 0xffffffd400d47947 */ /* 0x000fea000383ffff */
.L_x_2584:
[----:B---3--:R3:W4:Y:S02]  /*1bd20*/  SYNCS.PHASECHK.TRANS64.TRYWAIT P1, [R19+URZ+0x29860], R2 ;  /* 0x02986002130075a7 */ /* 0x008724000802017f */
[----:B----4-:R-:W-:Y:S05]  /*1bd30*/  @!P1 NANOSLEEP.SYNCS 0x989680 ;  /* 0x009896800000995d */ /* 0x010fea0003900000 */
[----:B------:R-:W4:Y:S02]  /*1bd40*/  @!P1 SYNCS.PHASECHK.TRANS64 P1, [R19+URZ+0x29860], R2 ;  /* 0x02986002130095a7 */ /* 0x000f24000802007f */
[----:B----4-:R-:W-:Y:S05]  /*1bd50*/  @!P1 BRA `(.L_x_2584) ;  /* 0xfffffffc00f09947 */ /* 0x010fea000383ffff */
[----:B------:R-:W-:Y:S05]  /*1bd60*/  BRA `(.L_x_2667) ;  /* 0xffffffd400d07947 */ /* 0x000fea000383ffff */
.L_x_2586:
[----:B----4-:R4:W0:Y:S02]  /*1bd70*/  SYNCS.PHASECHK.TRANS64.TRYWAIT P1, [R5+URZ+0x29880], R0 ;  /* 0x02988000050075a7 */ /* 0x010824000802017f */
[----:B0-----:R-:W-:Y:S05]  /*1bd80*/  @!P1 NANOSLEEP.SYNCS 0x989680 ;  /* 0x009896800000995d */ /* 0x001fea0003900000 */
[----:B------:R-:W0:Y:S02]  /*1bd90*/  @!P1 SYNCS.PHASECHK.TRANS64 P1, [R5+URZ+0x29880], R0 ;  /* 0x02988000050095a7 */ /* 0x000e24000802007f */
[----:B0-----:R-:W-:Y:S05]  /*1bda0*/  @!P1 BRA `(.L_x_2586) ;  /* 0xfffffffc00f09947 */ /* 0x001fea000383ffff */
[----:B------:R-:W-:Y:S05]  /*1bdb0*/  BRA `(.L_x_2668) ;  /* 0xffffffd400cc7947 */ /* 0x000fea000383ffff */
.L_x_2669:
        /* <DEDUP_REMOVED lines=12> */
.L_x_3321:


//--------------------- .text._ZN7cutlass13device_kernelIN5flash11enable_sm90INS1_16FlashAttnFwdSm90INS1_25CollectiveMainloopFwdSm90ILi2EN4cute5tupleIJNS5_1CILi1EEES8_S8_EEENS6_IJNS7_ILi128EEENS7_ILi160EEENS7_ILi192EEEEEELi128ENS_12float_e4m3_tEfNS_4arch4Sm90ELb1ELb0ELb1ELb1ELb1ELb1ELb0ELb1ELb1ELb1ELb1ELb0EEENS1_21CollectiveEpilogueFwdINS6_IJSA_SA_SB_EEES9_NS_10bfloat16_tESG_Li256ELb1ELb1ELb1ELb1EEENS1_36VarlenDynamicPersistentTileSchedulerILi128ELi160ELi256ELi128ELb1ELb1ELb1ELb1ELb1ELb1EEEEEEEEEvNT_6ParamsE --------------------------
	.section	.text._ZN7cutlass13device_kernelIN5flash11enable_sm90INS1_16FlashAttnFwdSm90INS1_25CollectiveMainloopFwdSm90ILi2EN4cute5tupleIJNS5_1CILi1EEES8_S8_EEENS6_IJNS7_ILi128EEENS7_ILi160EEENS7_ILi192EEEEEELi128ENS_12float_e4m3_tEfNS_4arch4Sm90ELb1ELb0ELb1ELb1ELb1ELb1ELb0ELb1ELb1ELb1ELb1ELb0EEENS1_21CollectiveEpilogueFwdINS6_IJSA_SA_SB_EEES9_NS_10bfloat16_tESG_Li256ELb1ELb1ELb1ELb1EEENS1_36VarlenDynamicPersistentTileSchedulerILi128ELi160ELi256ELi128ELb1ELb1ELb1ELb1ELb1ELb1EEEEEEEEEvNT_6ParamsE,"ax",@progbits
	.align	128
.text._ZN7cutlass13device_kernelIN5flash11enable_sm90INS1_16FlashAttnFwdSm90INS1_25CollectiveMainloopFwdSm90ILi2EN4cute5tupleIJNS5_1CILi1EEES8_S8_EEENS6_IJNS7_ILi128EEENS7_ILi160EEENS7_ILi192EEEEEELi128ENS_12float_e4m3_tEfNS_4arch4Sm90ELb1ELb0ELb1ELb1ELb1ELb1ELb0ELb1ELb1ELb1ELb1ELb0EEENS1_21CollectiveEpilogueFwdINS6_IJSA_SA_SB_EEES9_NS_10bfloat16_tESG_Li256ELb1ELb1ELb1ELb1EEENS1_36VarlenDynamicPersistentTileSchedulerILi128ELi160ELi256ELi128ELb1ELb1ELb1ELb1ELb1ELb1EEEEEEEEEvNT_6ParamsE:
        .type           _ZN7cutlass13device_kernelIN5flash11enable_sm90INS1_16FlashAttnFwdSm90INS1_25CollectiveMainloopFwdSm90ILi2EN4cute5tupleIJNS5_1CILi1EEES8_S8_EEENS6_IJNS7_ILi128EEENS7_ILi160EEENS7_ILi192EEEEEELi128ENS_12float_e4m3_tEfNS_4arch4Sm90ELb1ELb0ELb1ELb1ELb1ELb1ELb0ELb1ELb1ELb1ELb1ELb0EEENS1_21CollectiveEpilogueFwdINS6_IJSA_SA_SB_EEES9_NS_10bfloat16_tESG_Li256ELb1ELb1ELb1ELb1EEENS1_36VarlenDynamicPersistentTileSchedulerILi128ELi160ELi256ELi128ELb1ELb1ELb1ELb1ELb1ELb1EEEEEEEEEvNT_6ParamsE,@function
        .size           _ZN7cutlass13device_kernelIN5flash11enable_sm90INS1_16FlashAttnFwdSm90INS1_25CollectiveMainloopFwdSm90ILi2EN4cute5tupleIJNS5_1CILi1EEES8_S8_EEENS6_IJNS7_ILi128EEENS7_ILi160EEENS7_ILi192EEEEEELi128ENS_12float_e4m3_tEfNS_4arch4Sm90ELb1ELb0ELb1ELb1ELb1ELb1ELb0ELb1ELb1ELb1ELb1ELb0EEENS1_21CollectiveEpilogueFwdINS6_IJSA_SA_SB_EEES9_NS_10bfloat16_tESG_Li256ELb1ELb1ELb1ELb1EEENS1_36VarlenDynamicPersistentTileSchedulerILi128ELi160ELi256ELi128ELb1ELb1ELb1ELb1ELb1ELb1EEEEEEEEEvNT_6ParamsE,(.L_x_3322 - _ZN7cutlass13device_kernelIN5flash11enable_sm90INS1_16FlashAttnFwdSm90INS1_25CollectiveMainloopFwdSm90ILi2EN4cute5tupleIJNS5_1CILi1EEES8_S8_EEENS6_IJNS7_ILi128EEENS7_ILi160EEENS7_ILi192EEEEEELi128ENS_12float_e4m3_tEfNS_4arch4Sm90ELb1ELb0ELb1ELb1ELb1ELb1ELb0ELb1ELb1ELb1ELb1ELb0EEENS1_21CollectiveEpilogueFwdINS6_IJSA_SA_SB_EEES9_NS_10bfloat16_tESG_Li256ELb1ELb1ELb1ELb1EEENS1_36VarlenDynamicPersistentTileSchedulerILi128ELi160ELi256ELi128ELb1ELb1ELb1ELb1ELb1ELb1EEEEEEEEEvNT_6ParamsE)
        .other          _ZN7cutlass13device_kernelIN5flash11enable_sm90INS1_16FlashAttnFwdSm90INS1_25CollectiveMainloopFwdSm90ILi2EN4cute5tupleIJNS5_1CILi1EEES8_S8_EEENS6_IJNS7_ILi128EEENS7_ILi160EEENS7_ILi192EEEEEELi128ENS_12float_e4m3_tEfNS_4arch4Sm90ELb1ELb0ELb1ELb1ELb1ELb1ELb0ELb1ELb1ELb1ELb1ELb0EEENS1_21CollectiveEpilogueFwdINS6_IJSA_SA_SB_EEES9_NS_10bfloat16_tESG_Li256ELb1ELb1ELb1ELb1EEENS1_36VarlenDynamicPersistentTileSchedulerILi128ELi160ELi256ELi128ELb1ELb1ELb1ELb1ELb1ELb1EEEEEEEEEvNT_6ParamsE,@"STO_CUDA_ENTRY STV_DEFAULT"
_ZN7cutlass13device_kernelIN5flash11enable_sm90INS1_16FlashAttnFwdSm90INS1_25CollectiveMainloopFwdSm90ILi2EN4cute5tupleIJNS5_1CILi1EEES8_S8_EEENS6_IJNS7_ILi128EEENS7_ILi160EEENS7_ILi192EEEEEELi128ENS_12float_e4m3_tEfNS_4arch4Sm90ELb1ELb0ELb1ELb1ELb1ELb1ELb0ELb1ELb1ELb1ELb1ELb0EEENS1_21CollectiveEpilogueFwdINS6_IJSA_SA_SB_EEES9_NS_10bfloat16_tESG_Li256ELb1ELb1ELb1ELb1EEENS1_36VarlenDynamicPersistentTileSchedulerILi128ELi160ELi256ELi128ELb1ELb1ELb1ELb1ELb1ELb1EEEEEEEEEvNT_6ParamsE:
        /* <DEDUP_REMOVED lines=18> */
.L_x_2671:
[----:B------:R-:W-:Y:S05]  /*0120*/  BSYNC B0 ;  /* 0x0000000000007941 */ /* 0x000fea0003800000 */
.L_x_2670:
        /* <DEDUP_REMOVED lines=41> */
.L_x_2672:
        /* <DEDUP_REMOVED lines=22> */
.L_x_2673:
        /* <DEDUP_REMOVED lines=18> */
.L_x_2674:
        /* <DEDUP_REMOVED lines=22> */
.L_x_2675:
        /* <DEDUP_REMOVED lines=23> */
.L_x_2676:
        /* <DEDUP_REMOVED lines=8> */
.L_x_2679:
[----:B------:R-:W-:-:S08]  /*0990*/  NOP ;  /* 0x0000000000007918 */ /* 0x000fd00000000000 */
[----:B------:R-:W0:Y:S02]  /*09a0*/  USETMAXREG.TRY_ALLOC.CTAPOOL UP0, 0xe8 ;  /* 0x000000e8000079c8 */ /* 0x000e240008000600 */
[----:B0-----:R-:W-:-:S13]  /*09b0*/  PLOP3.LUT P0, PT, PT, PT, UP0, 0x80, 0x0 ;  /* 0x000000000000781c */ /* 0x001fda0003f0f008 */
[----:B------:R-:W-:Y:S05]  /*09c0*/  @!P0 BRA `(.L_x_2679) ;  /* 0xfffffffc00f08947 */ /* 0x000fea000383ffff */
[----:B------:R-:W0:Y:S01]  /*09d0*/  S2R R0, SR_TID.X ;  /* 0x0000000000007919 */ /* 0x000e220000002100 */
[----:B------:R-:W1:Y:S01]  /*09e0*/  S2UR UR38, SR_CgaCtaId ;  /* 0x00000000002679c3 */ /* 0x000e620000008800 */
[----:B------:R-:W-:Y:S01]  /*09f0*/  UMOV UR4, 0x400 ;  /* 0x0000040000047882 */ /* 0x000fe20000000000 */
[----:B------:R-:W-:-:S06]  /*0a00*/  LOP3.LUT R22, R22, 0xfffffffb, RZ, 0xc0, !PT ;  /* 0xfffffffb16167812 */ /* 0x000fcc00078ec0ff */
[----:B------:R-:W-:Y:S06]  /*0a10*/  BAR.ARV 0x8, 0x180 ;  /* 0x0206000000007b1d */ /* 0x000fec0000002000 */
[----:B-1----:R-:W-:-:S06]  /*0a20*/  ULEA UR4, UR38, UR4, 0x18 ;  /* 0x0000000426047291 */ /* 0x002fcc000f8ec03f */
[----:B------:R-:W-:Y:S01]  /*0a30*/  IMAD.U32 R18, RZ, RZ, UR4 ;  /* 0x00000004ff127e24 */ /* 0x000fe2000f8e00ff */
[----:B0-----:R-:W-:Y:S01]  /*0a40*/  SHF.R.U32.HI R0, RZ, 0x7, R0 ;  /* 0x00000007ff007819 */ /* 0x001fe20000011600 */
[----:B------:R-:W-:-:S03]  /*0a50*/  ULDC UR4, c[0x0][0xc3c] ;  /* 0x00030f0000047ab9 */ /* 0x000fc60000000800 */
[----:B------:R-:W-:-:S13]  /*0a60*/  ISETP.NE.AND P0, PT, R0, 0x1, PT ;  /* 0x000000010000780c */ /* 0x000fda0003f05270 */
[----:B------:R-:W-:Y:S01]  /*0a70*/  @P0 LOP3.LUT R22, R22, 0x4, RZ, 0xfc, !PT ;  /* 0x0000000416160812 */ /* 0x000fe200078efcff */
        /* <DEDUP_REMOVED lines=8> */
[----:B------:R-:W-:Y:S01]  /*0b00*/  IMAD.MOV.U32 R199, RZ, RZ, RZ ;  /* 0x000000ffffc77224 */ /* 0x000fe200078e00ff */
[----:B------:R-:W-:Y:S01]  /*0b10*/  ULOP3.LUT UR48, UR36, 0x1, URZ, 0xfc, !UPT ;  /* 0x0000000124307892 */ /* 0x000fe2000f8efc3f */
[----:B------:R-:W-:Y:S01]  /*0b20*/  IMAD.MOV.U32 R194, RZ, RZ, RZ ;  /* 0x000000ffffc27224 */ /* 0x000fe200078e00ff */
[----:B------:R-:W-:-:S09]  /*0b30*/  UMOV UR37, URZ ;  /* 0x0000003f00257c82 */ /* 0x000fd20008000000 */
[----:B------:R-:W-:Y:S01]  /*0b40*/  UIADD3 UR39, UR39, 0x14400, URZ ;  /* 0x0001440027277890 */ /* 0x000fe2000fffe03f */
[----:B0-----:R-:W-:-:S05]  /*0b50*/  VIADD R26, R0, 0xffffff80 ;  /* 0xffffff80001a7836 */ /* 0x001fca0000000000 */
[----:B------:R-:W-:Y:S02]  /*0b60*/  SHF.R.S32.HI R0, RZ, 0x1f, R26 ;  /* 0x0000001fff007819 */ /* 0x000fe4000001141a */
[-C--:B------:R-:W-:Y:S02]  /*0b70*/  LEA.HI R7, R26, R26.reuse, RZ, 0x1 ;  /* 0x0000001a1a077211 */ /* 0x080fe400078f08ff */
[CC--:B------:R-:W-:Y:S02]  /*0b80*/  LEA.HI R3, R0.reuse, R26.reuse, RZ, 0x5 ;  /* 0x0000001a00037211 */ /* 0x0c0fe400078f28ff */
[CC--:B------:R-:W-:Y:S02]  /*0b90*/  LEA.HI R2, R0.reuse, R26.reuse, RZ, 0x4 ;  /* 0x0000001a00027211 */ /* 0x0c0fe400078f20ff */
[----:B------:R-:W-:Y:S01]  /*0ba0*/  LEA.HI R8, R0, R26, RZ, 0x2 ;  /* 0x0000001a00087211 */ /* 0x000fe200078f10ff */
[----:B------:R-:W-:Y:S01]  /*0bb0*/  IMAD.SHL.U32 R4, R3, 0x20, RZ ;  /* 0x0000002003047824 */ /* 0x000fe200078e00ff */
[----:B------:R-:W-:-:S02]  /*0bc0*/  LOP3.LUT R3, R2, 0x3fffff0, RZ, 0xc0, !PT ;  /* 0x03fffff002037812 */ /* 0x000fc400078ec0ff */
[----:B------:R-:W-:Y:S02]  /*0bd0*/  LOP3.LUT R6, R7, 0xfffffffe, RZ, 0xc0, !PT ;  /* 0xfffffffe07067812 */ /* 0x000fe400078ec0ff */
[----:B------:R-:W-:Y:S02]  /*0be0*/  LOP3.LUT R4, R4, 0xfffffc00, RZ, 0xc0, !PT ;  /* 0xfffffc0004047812 */ /* 0x000fe400078ec0ff */
[C---:B------:R-:W-:Y:S01]  /*0bf0*/  IADD3 R3, R26.reuse, -R3, RZ ;  /* 0x800000031a037210 */ /* 0x040fe20007ffe0ff */
[----:B------:R-:W-:Y:S01]  /*0c00*/  IMAD.IADD R16, R26, 0x1, -R6 ;  /* 0x000000011a107824 */ /* 0x000fe200078e0a06 */
[--C-:B------:R-:W-:Y:S02]  /*0c10*/  SHF.R.S32.HI R9, RZ, 0x2, R8.reuse ;  /* 0x00000002ff097819 */ /* 0x100fe40000011408 */
[----:B------:R-:W-:Y:S01]  /*0c20*/  SHF.R.S32.HI R10, RZ, 0x1f, R8 ;  /* 0x0000001fff0a7819 */ /* 0x000fe20000011408 */
[----:B------:R-:W-:Y:S01]  /*0c30*/  IMAD R5, R3, 0x40, R4 ;  /* 0x0000004003057824 */ /* 0x000fe200078e0204 */
[----:B------:R-:W-:Y:S01]  /*0c40*/  SHF.R.S32.HI R3, RZ, 0x4, R2 ;  /* 0x00000004ff037819 */ /* 0x000fe20000011402 */
[----:B------:R-:W-:Y:S01]  /*0c50*/  IMAD.SHL.U32 R188, R16, 0x8, RZ ;  /* 0x0000000810bc7824 */ /* 0x000fe200078e00ff */
[----:B------:R-:W-:-:S02]  /*0c60*/  LOP3.LUT R8, R8, 0xfffffffc, RZ, 0xc0, !PT ;  /* 0xfffffffc08087812 */ /* 0x000fc400078ec0ff */
[----:B------:R-:W-:Y:S01]  /*0c70*/  LEA.HI R2, R2, R3, RZ, 0x1 ;  /* 0x0000000302027211 */ /* 0x000fe200078f08ff */
[----:B------:R-:W-:Y:S01]  /*0c80*/  VIADD R201, R188, 0x40 ;  /* 0x00000040bcc97836 */ /* 0x000fe20000000000 */
[----:B------:R-:W-:Y:S01]  /*0c90*/  LEA.HI R10, R10, R9, RZ, 0x2 ;  /* 0x000000090a0a7211 */ /* 0x000fe200078f10ff */
[----:B------:R-:W-:Y:S01]  /*0ca0*/  IMAD.IADD R8, R26, 0x1, -R8 ;  /* 0x000000011a087824 */ /* 0x000fe200078e0a08 */
[----:B------:R-:W-:Y:S01]  /*0cb0*/  LOP3.LUT R2, R2, 0x1ffffffe, RZ, 0xc0, !PT ;  /* 0x1ffffffe02027812 */ /* 0x000fe200078ec0ff */
[----:B------:R-:W-:Y:S01]  /*0cc0*/  VIADD R200, R188, 0x10 ;  /* 0x00000010bcc87836 */ /* 0x000fe20000000000 */
[----:B------:R-:W-:Y:S01]  /*0cd0*/  LOP3.LUT R10, R10, 0xfffffffc, RZ, 0xc0, !PT ;  /* 0xfffffffc0a0a7812 */ /* 0x000fe200078ec0ff */
[----:B------:R-:W-:Y:S01]  /*0ce0*/  VIADD R204, R188, 0x50 ;  /* 0x00000050bccc7836 */ /* 0x000fe20000000000 */
[----:B------:R-:W-:Y:S01]  /*0cf0*/  LEA.HI R4, R8, R8, RZ, 0x1 ;  /* 0x0000000808047211 */ /* 0x000fe200078f08ff */
[----:B------:R-:W-:Y:S01]  /*0d00*/  IMAD.IADD R2, R3, 0x1, -R2 ;  /* 0x0000000103027824 */ /* 0x000fe200078e0a02 */
[----:B------:R-:W-:Y:S01]  /*0d10*/  IADD3 R202, R188, 0x20, RZ ;  /* 0x00000020bcca7810 */ /* 0x000fe20007ffe0ff */
[----:B------:R-:W-:Y:S01]  /*0d20*/  IMAD.IADD R10, R9, 0x1, -R10 ;  /* 0x00000001090a7824 */ /* 0x000fe200078e0a0a */
[----:B------:R-:W-:Y:S01]  /*0d30*/  LOP3.LUT R9, R4, 0x1ffffffe, RZ, 0xc0, !PT ;  /* 0x1ffffffe04097812 */ /* 0x000fe200078ec0ff */
[----:B------:R-:W-:Y:S01]  /*0d40*/  IMAD.IADD R4, R188, 0x1, R201 ;  /* 0x00000001bc047824 */ /* 0x000fe200078e02c9 */
[----:B------:R-:W-:Y:S01]  /*0d50*/  LEA R2, R2, R5, 0x3 ;  /* 0x0000000502027211 */ /* 0x000fe200078e18ff */
[----:B------:R-:W-:Y:S01]  /*0d60*/  IMAD.IADD R6, R188, 0x1, R202 ;  /* 0x00000001bc067824 */ /* 0x000fe200078e02ca */
[----:B------:R-:W-:Y:S01]  /*0d70*/  SHF.R.S32.HI R198, RZ, 0x1, R7 ;  /* 0x00000001ffc67819 */ /* 0x000fe20000011407 */
[----:B------:R-:W-:Y:S01]  /*0d80*/  IMAD.IADD R219, R8, 0x1, -R9 ;  /* 0x0000000108db7824 */ /* 0x000fe200078e0a09 */
[----:B------:R-:W-:Y:S01]  /*0d90*/  SHF.R.S32.HI R9, RZ, 0x1f, R4 ;  /* 0x0000001fff097819 */ /* 0x000fe20000011404 */
[----:B------:R0:W-:Y:S01]  /*0da0*/  STL [R1+0x54], R2 ;  /* 0x0000540201007387 */ /* 0x0001e20000100800 */
[----:B------:R-:W-:Y:S01]  /*0db0*/  SHF.R.S32.HI R5, RZ, 0x1f, R7 ;  /* 0x0000001fff057819 */ /* 0x000fe20000011407 */
[----:B------:R-:W-:Y:S01]  /*0dc0*/  VIADD R12, R198, 0x80 ;  /* 0x00000080c60c7836 */ /* 0x000fe20000000000 */
[CC--:B------:R-:W-:Y:S01]  /*0dd0*/  LEA.HI R193, R9.reuse, R4.reuse, RZ, 0x4 ;  /* 0x0000000409c17211 */ /* 0x0c0fe200078f20ff */
[----:B------:R-:W-:Y:S01]  /*0de0*/  IMAD.SHL.U32 R208, R10, 0x80, RZ ;  /* 0x000000800ad07824 */ /* 0x000fe200078e00ff */
[----:B------:R-:W-:-:S02]  /*0df0*/  LEA.HI R23, R9, R4, RZ, 0x6 ;  /* 0x0000000409177211 */ /* 0x000fc400078f30ff */
[----:B------:R-:W-:Y:S02]  /*0e00*/  LEA.HI R5, R5, R198, RZ, 0x3 ;  /* 0x000000c605057211 */ /* 0x000fe400078f18ff */
[----:B------:R-:W-:Y:S01]  /*0e10*/  SHF.R.S32.HI R11, RZ, 0x1f, R6 ;  /* 0x0000001fff0b7819 */ /* 0x000fe20000011406 */
[----:B------:R-:W-:Y:S01]  /*0e20*/  IMAD.SHL.U32 R23, R23, 0x80, RZ ;  /* 0x0000008017177824 */ /* 0x000fe200078e00ff */
[----:B0-----:R-:W-:Y:S02]  /*0e30*/  LEA.HI R2, R0, R26, RZ, 0x7 ;  /* 0x0000001a00027211 */ /* 0x001fe400078f38ff */
[----:B------:R-:W-:Y:S02]  /*0e40*/  LOP3.LUT R5, R5, 0xfffffff8, RZ, 0xc0, !PT ;  /* 0xfffffff805057812 */ /* 0x000fe400078ec0ff */
[----:B------:R-:W-:Y:S02]  /*0e50*/  LOP3.LUT R4, R2, 0xffffff80, RZ, 0xc0, !PT ;  /* 0xffffff8002047812 */ /* 0x000fe400078ec0ff */
[----:B------:R-:W-:-:S02]  /*0e60*/  LEA.HI R21, R11, R6, RZ, 0x4 ;  /* 0x000000060b157211 */ /* 0x000fc400078f20ff */
[----:B------:R-:W-:Y:S01]  /*0e70*/  LEA.HI R20, R11, R6, RZ, 0x6 ;  /* 0x000000060b147211 */ /* 0x000fe200078f30ff */
[----:B------:R-:W-:Y:S01]  /*0e80*/  IMAD.IADD R24, R26, 0x1, -R4 ;  /* 0x000000011a187824 */ /* 0x000fe200078e0a04 */
[----:B------:R-:W-:Y:S01]  /*0e90*/  SHF.R.S32.HI R4, RZ, 0x1f, R12 ;  /* 0x0000001fff047819 */ /* 0x000fe2000001140c */
[----:B------:R-:W-:Y:S01]  /*0ea0*/  IMAD.IADD R6, R198, 0x1, -R5 ;  /* 0x00000001c6067824 */ /* 0x000fe200078e0a05 */
[-C--:B------:R-:W-:Y:S01]  /*0eb0*/  LEA.HI R17, R12, R12.reuse, RZ, 0x1 ;  /* 0x0000000c0c117211 */ /* 0x080fe200078f08ff */
[----:B------:R-:W-:Y:S01]  /*0ec0*/  IMAD.SHL.U32 R20, R20, 0x80, RZ ;  /* 0x0000008014147824 */ /* 0x000fe200078e00ff */
[----:B------:R-:W-:Y:S01]  /*0ed0*/  LEA.HI R5, R4, R12, RZ, 0x3 ;  /* 0x0000000c04057211 */ /* 0x000fe200078f18ff */
[----:B------:R-:W-:Y:S01]  /*0ee0*/  IMAD.SHL.U32 R4, R6, 0x80, RZ ;  /* 0x0000008006047824 */ /* 0x000fe200078e00ff */
[----:B------:R-:W-:Y:S01]  /*0ef0*/  SHF.R.S32.HI R8, RZ, 0x1f, R24 ;  /* 0x0000001fff087819 */ /* 0x000fe20000011418 */
[----:B------:R0:W-:Y:S01]  /*0f00*/  STL [R1+0x50], R6 ;  /* 0x0000500601007387 */ /* 0x0001e20000100800 */
[----:B------:R-:W-:Y:S01]  /*0f10*/  SHF.R.S32.HI R25, RZ, 0x7, R2 ;  /* 0x00000007ff197819 */ /* 0x000fe20000011402 */
[----:B------:R-:W-:Y:S01]  /*0f20*/  IMAD.SHL.U32 R11, R5, 0x40, RZ ;  /* 0x00000040050b7824 */ /* 0x000fe200078e00ff */
[----:B------:R-:W-:-:S02]  /*0f30*/  LEA.HI R9, R8, R24, RZ, 0x2 ;  /* 0x0000001808097211 */ /* 0x000fc400078f10ff */
[----:B------:R-:W-:Y:S02]  /*0f40*/  LEA.HI R2, R2, R25, RZ, 0x1 ;  /* 0x0000001902027211 */ /* 0x000fe400078f08ff */
[----:B------:R-:W-:Y:S02]  /*0f50*/  LOP3.LUT R19, R11, 0xfffffe00, RZ, 0xc0, !PT ;  /* 0xfffffe000b137812 */ /* 0x000fe400078ec0ff */
[--C-:B------:R-:W-:Y:S02]  /*0f60*/  SHF.R.S32.HI R11, RZ, 0x2, R9.reuse ;  /* 0x00000002ff0b7819 */ /* 0x100fe40000011409 */
[----:B0-----:R-:W-:Y:S02]  /*0f70*/  LOP3.LUT R6, R17, 0x3fffffe, RZ, 0xc0, !PT ;  /* 0x03fffffe11067812 */ /* 0x001fe400078ec0ff */
[----:B------:R-:W-:Y:S02]  /*0f80*/  LEA.HI R8, R8, R24, RZ, 0x5 ;  /* 0x0000001808087211 */ /* 0x000fe400078f28ff */
[----:B------:R-:W-:Y:S01]  /*0f90*/  LEA.HI R7, R7, R198, RZ, 0x1 ;  /* 0x000000c607077211 */ /* 0x000fe200078f08ff */
[----:B------:R-:W-:Y:S01]  /*0fa0*/  IMAD.IADD R212, R12, 0x1, -R6 ;  /* 0x000000010cd47824 */ /* 0x000fe200078e0a06 */
[----:B------:R-:W-:-:S02]  /*0fb0*/  SHF.R.S32.HI R12, RZ, 0x1f, R9 ;  /* 0x0000001fff0c7819 */ /* 0x000fc40000011409 */
[----:B------:R-:W-:Y:S02]  /*0fc0*/  LOP3.LUT R2, R2, 0x3fffffe, RZ, 0xc0, !PT ;  /* 0x03fffffe02027812 */ /* 0x000fe400078ec0ff */
[----:B------:R-:W-:Y:S02]  /*0fd0*/  LEA.HI R12, R12, R11, RZ, 0x3 ;  /* 0x0000000b0c0c7211 */ /* 0x000fe400078f18ff */
[----:B------:R-:W-:Y:S02]  /*0fe0*/  SHF.R.S32.HI R8, RZ, 0x5, R8 ;  /* 0x00000005ff087819 */ /* 0x000fe40000011408 */
[----:B------:R-:W-:Y:S02]  /*0ff0*/  LOP3.LUT R12, R12, 0xfffffff8, RZ, 0xc0, !PT ;  /* 0xfffffff80c0c7812 */ /* 0x000fe400078ec0ff */
[----:B------:R-:W-:Y:S02]  /*1000*/  LOP3.LUT R7, R7, 0x3fffffe, RZ, 0xc0, !PT ;  /* 0x03fffffe07077812 */ /* 0x000fe400078ec0ff */
[----:B------:R-:W-:-:S02]  /*1010*/  IADD3 R11, R11, -R12, RZ ;  /* 0x8000000c0b0b7210 */ /* 0x000fc40007ffe0ff */
[----:B------:R-:W-:Y:S01]  /*1020*/  LOP3.LUT R5, R4, 0x380, RZ, 0xc0, !PT ;  /* 0x0000038004057812 */ /* 0x000fe200078ec0ff */
[----:B------:R-:W-:Y:S01]  /*1030*/  IMAD.IADD R4, R198, 0x1, -R7 ;  /* 0x00000001c6047824 */ /* 0x000fe200078e0a07 */
[----:B------:R-:W-:Y:S01]  /*1040*/  SHF.L.U32 R16, R16, 0x4, RZ ;  /* 0x0000000410107819 */ /* 0x000fe200000006ff */
[----:B------:R-:W-:Y:S01]  /*1050*/  IMAD R11, R8, 0x10, R11 ;  /* 0x00000010080b7824 */ /* 0x000fe200078e020b */
[----:B------:R-:W-:Y:S01]  /*1060*/  IADD3 R2, R25, -R2, RZ ;  /* 0x8000000219027210 */ /* 0x000fe20007ffe0ff */
[----:B------:R-:W-:Y:S01]  /*1070*/  IMAD R4, R3, 0x8, R4 ;  /* 0x0000000803047824 */ /* 0x000fe200078e0204 */
[----:B------:R-:W-:Y:S01]  /*1080*/  LEA.HI R0, R0, R26, RZ, 0x3 ;  /* 0x0000001a00007211 */ /* 0x000fe200078f18ff */
[----:B------:R-:W-:Y:S01]  /*1090*/  IMAD.MOV.U32 R7, RZ, RZ, R15 ;  /* 0x000000ffff077224 */ /* 0x000fe200078e000f */
[----:B------:R-:W-:Y:S01]  /*10a0*/  SHF.R.U32.HI R6, RZ, 0x3, R5 ;  /* 0x00000003ff067819 */ /* 0x000fe20000011605 */
[----:B------:R-:W-:Y:S01]  /*10b0*/  IMAD R8, R2, 0x40, R11 ;  /* 0x0000004002087824 */ /* 0x000fe200078e020b */
[----:B------:R-:W-:Y:S01]  /*10c0*/  LOP3.LUT R5, R5, 0x10, R16, 0xf8, !PT ;  /* 0x0000001005057812 */ /* 0x000fe200078ef810 */
[----:B------:R-:W-:Y:S01]  /*10d0*/  IMAD.SHL.U32 R210, R4, 0x40, RZ ;  /* 0x0000004004d27824 */ /* 0x000fe200078e00ff */
[----:B------:R-:W-:Y:S01]  /*10e0*/  LOP3.LUT R223, R0, 0xfffffff8, RZ, 0xc0, !PT ;  /* 0xfffffff800df7812 */ /* 0x000fe200078ec0ff */
[C---:B------:R-:W-:Y:S01]  /*10f0*/  VIADD R190, R16.reuse, 0x60 ;  /* 0x0000006010be7836 */ /* 0x040fe20000000000 */
[----:B------:R-:W-:Y:S01]  /*1100*/  SHF.R.S32.HI R2, RZ, 0x3, R0 ;  /* 0x00000003ff027819 */ /* 0x000fe20000011400 */
[----:B------:R-:W-:Y:S01]  /*1110*/  STL [R1+0x4c], R8 ;  /* 0x00004c0801007387 */ /* 0x000fe20000100800 */
[----:B------:R-:W-:Y:S01]  /*1120*/  LOP3.LUT R9, R9, 0x7ffffffc, RZ, 0xc0, !PT ;  /* 0x7ffffffc09097812 */ /* 0x000fe200078ec0ff */
[C---:B------:R-:W-:Y:S01]  /*1130*/  VIADD R195, R16.reuse, 0x80 ;  /* 0x0000008010c37836 */ /* 0x040fe20000000000 */
[----:B------:R-:W-:Y:S01]  /*1140*/  SHF.R.S32.HI R0, RZ, 0x1, R17 ;  /* 0x00000001ff007819 */ /* 0x000fe20000011411 */
[----:B------:R-:W-:Y:S01]  /*1150*/  VIADD R196, R16, 0xa0 ;  /* 0x000000a010c47836 */ /* 0x000fe20000000000 */
[----:B------:R-:W-:Y:S01]  /*1160*/  LOP3.LUT R6, R5, R6, RZ, 0x3c, !PT ;  /* 0x0000000605067212 */ /* 0x000fe200078e3cff */
[----:B------:R-:W-:Y:S01]  /*1170*/  IMAD.IADD R9, R24, 0x1, -R9 ;  /* 0x0000000118097824 */ /* 0x000fe200078e0a09 */
[----:B------:R-:W-:Y:S01]  /*1180*/  LOP3.LUT R208, R208, 0x180, RZ, 0xc0, !PT ;  /* 0x00000180d0d07812 */ /* 0x000fe200078ec0ff */
[----:B------:R-:W-:Y:S01]  /*1190*/  IMAD.SHL.U32 R0, R0, 0x80, RZ ;  /* 0x0000008000007824 */ /* 0x000fe200078e00ff */
[----:B------:R-:W-:Y:S01]  /*11a0*/  LOP3.LUT R23, R23, 0xffffe000, RZ, 0xc0, !PT ;  /* 0xffffe00017177812 */ /* 0x000fe200078ec0ff */
[----:B------:R-:W-:Y:S01]  /*11b0*/  IMAD R222, R3, 0x400, R6 ;  /* 0x0000040003de7824 */ /* 0x000fe200078e0206 */
[C---:B------:R-:W-:Y:S01]  /*11c0*/  LOP3.LUT R4, R208.reuse, 0x30, R21, 0xf8, !PT ;  /* 0x00000030d0047812 */ /* 0x040fe200078ef815 */
[----:B------:R-:W-:Y:S01]  /*11d0*/  IMAD.SHL.U32 R216, R9, 0x2, RZ ;  /* 0x0000000209d87824 */ /* 0x000fe200078e00ff */
[----:B------:R-:W-:Y:S01]  /*11e0*/  SHF.R.U32.HI R209, RZ, 0x3, R208 ;  /* 0x00000003ffd17819 */ /* 0x000fe200000116d0 */
[----:B------:R-:W-:Y:S01]  /*11f0*/  IMAD.MOV.U32 R5, RZ, RZ, R13 ;  /* 0x000000ffff057224 */ /* 0x000fe200078e000d */
[----:B------:R-:W-:Y:S01]  /*1200*/  LOP3.LUT R6, R208, 0x30, R193, 0xf8, !PT ;  /* 0x00000030d0067812 */ /* 0x000fe200078ef8c1 */
[----:B------:R-:W-:Y:S01]  /*1210*/  VIADD R15, R216, 0x50 ;  /* 0x00000050d80f7836 */ /* 0x000fe20000000000 */
[----:B------:R-:W-:Y:S01]  /*1220*/  LOP3.LUT R2, R208, 0x30, R16, 0xf8, !PT ;  /* 0x00000030d0027812 */ /* 0x000fe200078ef810 */
[----:B------:R-:W-:Y:S01]  /*1230*/  VIADD R13, R216, 0x60 ;  /* 0x00000060d80d7836 */ /* 0x000fe20000000000 */
[----:B------:R-:W-:Y:S01]  /*1240*/  LOP3.LUT R3, R20, 0xffffe000, RZ, 0xc0, !PT ;  /* 0xffffe00014037812 */ /* 0x000fe200078ec0ff */
[----:B------:R-:W-:Y:S01]  /*1250*/  VIADD R228, R216, 0x48 ;  /* 0x00000048d8e47836 */ /* 0x000fe20000000000 */
[----:B------:R-:W-:Y:S01]  /*1260*/  LOP3.LUT R4, R4, R209, RZ, 0x3c, !PT ;  /* 0x000000d104047212 */ /* 0x000fe200078e3cff */
[----:B------:R-:W-:Y:S01]  /*1270*/  IMAD R219, R219, 0x8, R8 ;  /* 0x00000008dbdb7824 */ /* 0x000fe200078e0208 */
[----:B------:R-:W-:-:S02]  /*1280*/  LOP3.LUT R211, R0, 0x180, RZ, 0xc0, !PT ;  /* 0x0000018000d37812 */ /* 0x000fc400078ec0ff */
[-C--:B------:R-:W-:Y:S02]  /*1290*/  LOP3.LUT R6, R6, R209.reuse, RZ, 0x3c, !PT ;  /* 0x000000d106067212 */ /* 0x080fe400078e3cff */
[----:B------:R-:W-:Y:S02]  /*12a0*/  LOP3.LUT R0, R208, 0x10, R16, 0xf8, !PT ;  /* 0x00000010d0007812 */ /* 0x000fe400078ef810 */
[-C--:B------:R-:W-:Y:S02]  /*12b0*/  LOP3.LUT R11, R2, R209.reuse, RZ, 0x3c, !PT ;  /* 0x000000d1020b7212 */ /* 0x080fe400078e3cff */
[-C--:B------:R-:W-:Y:S01]  /*12c0*/  IADD3 R25, R4, R210.reuse, R3 ;  /* 0x000000d204197210 */ /* 0x080fe20007ffe003 */
[C---:B------:R-:W-:Y:S01]  /*12d0*/  VIADD R4, R216.reuse, 0x78 ;  /* 0x00000078d8047836 */ /* 0x040fe20000000000 */
[----:B------:R-:W-:Y:S02]  /*12e0*/  IADD3 R12, R216, 0x68, RZ ;  /* 0x00000068d80c7810 */ /* 0x000fe40007ffe0ff */
[-C--:B------:R-:W-:Y:S01]  /*12f0*/  IADD3 R27, R6, R210.reuse, R23 ;  /* 0x000000d2061b7210 */ /* 0x080fe20007ffe017 */
[----:B------:R-:W-:Y:S01]  /*1300*/  IMAD.MOV.U32 R6, RZ, RZ, R14 ;  /* 0x000000ffff067224 */ /* 0x000fe200078e000e */
[----:B------:R-:W-:Y:S01]  /*1310*/  LOP3.LUT R9, R0, R209, RZ, 0x3c, !PT ;  /* 0x000000d100097212 */ /* 0x000fe200078e3cff */
[----:B------:R-:W-:Y:S01]  /*1320*/  VIADD R14, R216, 0x58 ;  /* 0x00000058d80e7836 */ /* 0x000fe20000000000 */
[----:B------:R-:W-:Y:S01]  /*1330*/  IADD3 R2, R18, R210, R11 ;  /* 0x000000d212027210 */ /* 0x000fe20007ffe00b */
[----:B------:R-:W-:Y:S01]  /*1340*/  IMAD.MOV.U32 R23, RZ, RZ, RZ ;  /* 0x000000ffff177224 */ /* 0x000fe200078e00ff */
[----:B------:R-:W-:Y:S01]  /*1350*/  LOP3.LUT P0, RZ, R10, 0x2, RZ, 0xc0, !PT ;  /* 0x000000020aff7812 */ /* 0x000fe2000780c0ff */
[----:B------:R-:W-:Y:S01]  /*1360*/  VIADD R10, R216, 0x70 ;  /* 0x00000070d80a7836 */ /* 0x000fe20000000000 */
[----:B------:R-:W-:Y:S01]  /*1370*/  MOV R3, 0x20 ;  /* 0x0000002000037802 */ /* 0x000fe20000000f00 */
[----:B------:R-:W-:Y:S01]  /*1380*/  IMAD.IADD R218, R210, 0x1, R9 ;  /* 0x00000001d2da7824 */ /* 0x000fe200078e0209 */
[----:B------:R-:W-:Y:S01]  /*1390*/  SHF.R.S32.HI R0, RZ, 0x1f, R15 ;  /* 0x0000001fff007819 */ /* 0x000fe2000001140f */
[----:B------:R0:W-:Y:S01]  /*13a0*/  STL [R1+0x48], R2 ;  /* 0x0000480201007387 */ /* 0x0001e20000100800 */
[----:B------:R-:W-:Y:S01]  /*13b0*/  SHF.R.S32.HI R0, RZ, 0x1f, R12 ;  /* 0x0000001fff007819 */ /* 0x000fe2000001140c */
[----:B------:R-:W-:Y:S01]  /*13c0*/  IMAD.IADD R0, R18, 0x1, R25 ;  /* 0x0000000112007824 */ /* 0x000fe200078e0219 */
[----:B------:R-:W-:-:S02]  /*13d0*/  SEL R3, R3, 0xffffffe0, !P0 ;  /* 0xffffffe003037807 */ /* 0x000fc40004000000 */
[----:B------:R-:W-:Y:S01]  /*13e0*/  LEA R212, R212, R19, 0x6 ;  /* 0x00000013d4d47211 */ /* 0x000fe200078e30ff */
[----:B------:R-:W-:Y:S01]  /*13f0*/  IMAD.MOV.U32 R19, RZ, RZ, RZ ;  /* 0x000000ffff137224 */ /* 0x000fe200078e00ff */
[----:B------:R1:W-:Y:S01]  /*1400*/  STL [R1+0x44], R0 ;  /* 0x0000440001007387 */ /* 0x0003e20000100800 */
[----:B------:R-:W-:Y:S01]  /*1410*/  IADD3 R223, R26, -R223, RZ ;  /* 0x800000df1adf7210 */ /* 0x000fe20007ffe0ff */
[----:B------:R-:W-:Y:S01]  /*1420*/  IMAD.IADD R221, R3, 0x1, R218 ;  /* 0x0000000103dd7824 */ /* 0x000fe200078e02da */
[----:B0-----:R-:W-:Y:S02]  /*1430*/  SHF.R.S32.HI R2, RZ, 0x1f, R14 ;  /* 0x0000001fff027819 */ /* 0x001fe4000001140e */
[----:B------:R-:W-:Y:S02]  /*1440*/  SHF.R.S32.HI R2, RZ, 0x1f, R10 ;  /* 0x0000001fff027819 */ /* 0x000fe4000001140a */
[----:B------:R-:W-:Y:S02]  /*1450*/  IADD3 R2, R18, R27, RZ ;  /* 0x0000001b12027210 */ /* 0x000fe40007ffe0ff */
[----:B------:R-:W-:-:S02]  /*1460*/  SHF.R.S32.HI R17, RZ, 0x1f, R16 ;  /* 0x0000001fff117819 */ /* 0x000fc40000011410 */
[----:B-1----:R-:W-:Y:S01]  /*1470*/  IADD3 R0, R3, UR39, R218 ;  /* 0x0000002703007c10 */ /* 0x002fe2000fffe0da */
[----:B------:R0:W-:Y:S01]  /*1480*/  STL [R1+0x40], R2 ;  /* 0x0000400201007387 */ /* 0x0001e20000100800 */
[----:B------:R-:W-:Y:S02]  /*1490*/  IADD3 R203, R188, 0x30, RZ ;  /* 0x00000030bccb7810 */ /* 0x000fe40007ffe0ff */
[----:B------:R-:W-:Y:S01]  /*14a0*/  SHF.R.S32.HI R197, RZ, 0x1f, R190 ;  /* 0x0000001fffc57819 */ /* 0x000fe200000114be */
[----:B------:R0:W-:Y:S01]  /*14b0*/  STL [R1+0x18], R0 ;  /* 0x0000180001007387 */ /* 0x0001e20000100800 */
[----:B------:R-:W-:Y:S02]  /*14c0*/  SHF.R.S32.HI R206, RZ, 0x1f, R195 ;  /* 0x0000001fffce7819 */ /* 0x000fe400000114c3 */
[----:B------:R-:W-:Y:S02]  /*14d0*/  SHF.R.S32.HI R205, RZ, 0x1f, R196 ;  /* 0x0000001fffcd7819 */ /* 0x000fe400000114c4 */
[----:B------:R-:W-:-:S02]  /*14e0*/  SHF.R.S32.HI R192, RZ, 0x4, R21 ;  /* 0x00000004ffc07819 */ /* 0x000fc40000011415 */
[----:B------:R-:W-:Y:S02]  /*14f0*/  SHF.R.S32.HI R193, RZ, 0x4, R193 ;  /* 0x00000004ffc17819 */ /* 0x000fe400000114c1 */
[----:B------:R-:W-:Y:S02]  /*1500*/  IADD3 R229, R216, 0x8, RZ ;  /* 0x00000008d8e57810 */ /* 0x000fe40007ffe0ff */
[----:B------:R-:W-:Y:S02]  /*1510*/  SHF.R.S32.HI R9, RZ, 0x1f, R13 ;  /* 0x0000001fff097819 */ /* 0x000fe4000001140d */
[----:B0-----:R-:W-:-:S07]  /*1520*/  SHF.R.S32.HI R4, RZ, 0x1f, R4 ;  /* 0x0000001fff047819 */ /* 0x001fce0000011404 */
.L_x_2905:
[----:B0-23--:R-:W0:Y:S02]  /*1530*/  LDC.64 R2, c[0x0][0xc88] ;  /* 0x00032200ff027b82 */ /* 0x00de240000000a00 */
        /* <DEDUP_REMOVED lines=8> */
[----:B------:R-:W-:-:S02]  /*15c0*/  ISETP.NE.U32.AND P0, PT, RZ, UR6, PT ;  /* 0x00000006ff007c0c */ /* 0x000fc4000bf05070 */
[----:B------:R-:W-:Y:S02]  /*15d0*/  ISETP.NE.AND.EX P1, PT, RZ, UR5, PT, P1 ;  /* 0x00000005ff007c0c */ /* 0x000fe4000bf25310 */
[----:B------:R-:W-:Y:S02]  /*15e0*/  ISETP.NE.AND.EX P0, PT, RZ, UR7, PT, P0 ;  /* 0x00000007ff007c0c */ /* 0x000fe4000bf05300 */
[----:B-----5:R-:W-:Y:S02]  /*15f0*/  MOV R26, RZ ;  /* 0x000000ff001a7202 */ /* 0x020fe40000000f00 */
[----:B--2---:R-:W-:Y:S01]  /*1600*/  SHF.R.S32.HI R227, RZ, 0x1f, R220 ;  /* 0x0000001fffe37819 */ /* 0x004fe200000114dc */
[----:B------:R-:W-:-:S06]  /*1610*/  IMAD.SHL.U32 R225, R220, 0x4, RZ ;  /* 0x00000004dce17824 */ /* 0x000fcc00078e00ff */
[C---:B------:R-:W-:Y:S02]  /*1620*/  @P1 LEA R8, P2, R220.reuse, UR4, 0x2 ;  /* 0x00000004dc081c11 */ /* 0x040fe4000f8410ff */
[C-C-:B------:R-:W-:Y:S02]  /*1630*/  SHF.L.U64.HI R226, R220.reuse, 0x2, R227.reuse ;  /* 0x00000002dce27819 */ /* 0x140fe400000102e3 */
[----:B------:R-:W-:Y:S02]  /*1640*/  @P1 LEA.HI.X R9, R220, UR5, R227, 0x2, P2 ;  /* 0x00000005dc091c11 */ /* 0x000fe400090f14e3 */
[----:B------:R-:W-:Y:S01]  /*1650*/  ISETP.NE.U32.AND P2, PT, RZ, UR8, PT ;  /* 0x00000008ff007c0c */ /* 0x000fe2000bf45070 */
[----:B------:R-:W-:Y:S01]  /*1660*/  ULDC UR4, c[0x0][0x288] ;  /* 0x0000a20000047ab9 */ /* 0x000fe20000000800 */
[----:B------:R-:W-:Y:S01]  /*1670*/  IADD3 R12, P3, R225, UR6, RZ ;  /* 0x00000006e10c7c10 */ /* 0x000fe2000ff7e0ff */
[----:B------:R0:W5:Y:S01]  /*1680*/  @P1 LDG.E R4, desc[UR52][R8.64] ;  /* 0x0000003408041981 */ /* 0x000162000c1e1900 */
[----:B------:R-:W-:Y:S01]  /*1690*/  ISETP.NE.AND.EX P2, PT, RZ, UR9, PT, P2 ;  /* 0x00000009ff007c0c */ /* 0x000fe2000bf45320 */
[----:B------:R-:W-:Y:S01]  /*16a0*/  IMAD.U32 R215, RZ, RZ, UR4 ;  /* 0x00000004ffd77e24 */ /* 0x000fe2000f8e00ff */
[----:B------:R-:W-:Y:S01]  /*16b0*/  IADD3.X R13, R226, UR7, RZ, P3, !PT ;  /* 0x00000007e20d7c10 */ /* 0x000fe20009ffe4ff */
[----:B------:R-:W-:-:S04]  /*16c0*/  ULDC.64 UR4, c[0x0][0x418] ;  /* 0x0001060000047ab9 */ /* 0x000fc80000000a00 */
[----:B------:R0:W5:Y:S06]  /*16d0*/  @P0 LDG.E R26, desc[UR52][R12.64] ;  /* 0x000000340c1a0981 */ /* 0x00016c000c1e1900 */
        /* <DEDUP_REMOVED lines=10> */
[----:B------:R-:W-:Y:S02]  /*1780*/  IMAD.U32 R2, RZ, RZ, UR5 ;  /* 0x00000005ff027e24 */ /* 0x000fe4000f8e00ff */
[----:B------:R-:W-:Y:S01]  /*1790*/  IMAD.U32 R25, RZ, RZ, UR4 ;  /* 0x00000004ff197e24 */ /* 0x000fe2000f8e00ff */
[----:B01--4-:R-:W-:Y:S06]  /*17a0*/  @P2 BRA `(.L_x_2681) ;  /* 0x0000000000242947 */ /* 0x013fec0003800000 */
        /* <DEDUP_REMOVED lines=9> */
.L_x_2681:
[----:B------:R-:W-:Y:S01]  /*1840*/  ULDC.64 UR4, c[0x0][0xa20] ;  /* 0x0002880000047ab9 */ /* 0x000fe20000000a00 */
[C---:B------:R-:W-:Y:S02]  /*1850*/  LOP3.LUT R3, R6.reuse, 0xff000000, RZ, 0xc0, !PT ;  /* 0xff00000006037812 */ /* 0x040fe400078ec0ff */
        /* <DEDUP_REMOVED lines=11> */
.L_x_2682:
[----:B------:R-:W-:Y:S05]  /*1910*/  @!P0 BRA `(.L_x_2683) ;  /* 0x00000000000c8947 */ /* 0x000fea0003800000 */
[----:B------:R-:W2:Y:S04]  /*1920*/  LDG.E R0, desc[UR52][R12.64] ;  /* 0x000000340c007981 */ /* 0x000ea8000c1e1900 */
[----:B------:R-:W2:Y:S02]  /*1930*/  LDG.E R25, desc[UR52][R12.64+0x4] ;  /* 0x000004340c197981 */ /* 0x000ea4000c1e1900 */
[----:B--2---:R-:W-:-:S07]  /*1940*/  IADD3 R25, -R0, R25, RZ ;  /* 0x0000001900197210 */ /* 0x004fce0007ffe1ff */
.L_x_2683:
[----:B------:R-:W-:Y:S01]  /*1950*/  ULDC.64 UR4, c[0x0][0xa10] ;  /* 0x0002840000047ab9 */ /* 0x000fe20000000a00 */
[----:B------:R-:W1:Y:S01]  /*1960*/  LDC R10, c[0x0][0x448] ;  /* 0x00011200ff0a7b82 */ /* 0x000e620000000800 */
[----:B------:R-:W-:-:S04]  /*1970*/  ISETP.NE.U32.AND P0, PT, RZ, UR4, PT ;  /* 0x00000004ff007c0c */ /* 0x000fc8000bf05070 */
[----:B------:R-:W-:Y:S01]  /*1980*/  ISETP.NE.AND.EX P0, PT, RZ, UR5, PT, P0 ;  /* 0x00000005ff007c0c */ /* 0x000fe2000bf05300 */
[----:B------:R-:W-:-:S12]  /*1990*/  ULDC.64 UR4, c[0x0][0xa30] ;  /* 0x00028c0000047ab9 */ /* 0x000fd80000000a00 */
[----:B0-----:R-:W0:Y:S02]  /*19a0*/  @P0 LDC.64 R6, c[0x0][0xa10] ;  /* 0x00028400ff060b82 */ /* 0x001e240000000a00 */
[----:B0-----:R-:W-:-:S05]  /*19b0*/  @P0 IMAD.WIDE R6, R220, 0x4, R6 ;  /* 0x00000004dc060825 */ /* 0x001fca00078e0206 */
[----:B------:R-:W2:Y:S04]  /*19c0*/  @P0 LDG.E R0, desc[UR52][R6.64] ;  /* 0x0000003406000981 */ /* 0x000ea8000c1e1900 */
[----:B------:R0:W2:Y:S01]  /*19d0*/  @P0 LDG.E R3, desc[UR52][R6.64+0x4] ;  /* 0x0000043406030981 */ /* 0x0000a2000c1e1900 */
[----:B------:R-:W-:Y:S01]  /*19e0*/  ISETP.NE.U32.AND P1, PT, RZ, UR4, PT ;  /* 0x00000004ff007c0c */ /* 0x000fe2000bf25070 */
[----:B-----5:R-:W-:-:S03]  /*19f0*/  IMAD.MOV.U32 R135, RZ, RZ, R25 ;  /* 0x000000ffff877224 */ /* 0x020fc600078e0019 */
[----:B------:R-:W-:-:S13]  /*1a00*/  ISETP.NE.AND.EX P1, PT, RZ, UR5, PT, P1 ;  /* 0x00000005ff007c0c */ /* 0x000fda000bf25310 */
[----:B------:R-:W-:-:S04]  /*1a10*/  @P1 IADD3 R8, P2, R225, UR4, RZ ;  /* 0x00000004e1081c10 */ /* 0x000fc8000ff5e0ff */
[----:B------:R-:W-:-:S05]  /*1a20*/  @P1 IADD3.X R9, R226, UR5, RZ, P2, !PT ;  /* 0x00000005e2091c10 */ /* 0x000fca00097fe4ff */
[----:B------:R3:W5:Y:S01]  /*1a30*/  @P1 LDG.E R135, desc[UR52][R8.64] ;  /* 0x0000003408871981 */ /* 0x000762000c1e1900 */
[----:B-1----:R-:W-:Y:S01]  /*1a40*/  ISETP.NE.AND P1, PT, R10, 0x1, PT ;  /* 0x000000010a00780c */ /* 0x002fe20003f25270 */
[----:B------:R-:W-:Y:S01]  /*1a50*/  IMAD.SHL.U32 R214, R5, 0x80, RZ ;  /* 0x0000008005d67824 */ /* 0x000fe200078e00ff */
[----:B------:R-:W-:Y:S01]  /*1a60*/  IADD3 R11, -R4, R25, RZ ;  /* 0x00000019040b7210 */ /* 0x000fe20007ffe1ff */
[----:B------:R-:W-:Y:S01]  /*1a70*/  BSSY B0, `(.L_x_2684) ;  /* 0x0000035000007945 */ /* 0x000fe20003800000 */
[----:B------:R-:W-:Y:S01]  /*1a80*/  LOP3.LUT R13, R224, 0xff, RZ, 0xc0, !PT ;  /* 0x000000ffe00d7812 */ /* 0x000fe200078ec0ff */
[----:B------:R-:W-:Y:S01]  /*1a90*/  VIADD R5, R214, 0x7f ;  /* 0x0000007fd6057836 */ /* 0x000fe20000000000 */
[----:B------:R-:W-:-:S03]  /*1aa0*/  SHF.R.U32.HI R224, RZ, 0x10, R224 ;  /* 0x00000010ffe07819 */ /* 0x000fc600000116e0 */
[----:B------:R1:W-:Y:S04]  /*1ab0*/  STL [R1], R13 ;  /* 0x0000000d01007387 */ /* 0x0003e80000100800 */
[----:B------:R-:W4:Y:S08]  /*1ac0*/  @P1 LDC R10, c[0x0][0x44c] ;  /* 0x00011300ff0a1b82 */ /* 0x000f300000000800 */
[----:B0-----:R-:W0:Y:S01]  /*1ad0*/  @P1 LDC R7, c[0x0][0x450] ;  /* 0x00011400ff071b82 */ /* 0x001e220000000800 */
[----:B--2---:R-:W-:-:S02]  /*1ae0*/  @P0 IMAD.IADD R2, R3, 0x1, -R0 ;  /* 0x0000000103020824 */ /* 0x004fc400078e0a00 */
[----:B----4-:R-:W-:-:S04]  /*1af0*/  @P1 IMAD.HI.U32 R0, R5, R10, RZ ;  /* 0x0000000a05001227 */ /* 0x010fc800078e00ff */
[----:B------:R-:W-:Y:S01]  /*1b00*/  IMAD.IADD R217, R11, 0x1, R2 ;  /* 0x000000010bd97824 */ /* 0x000fe200078e0202 */
[----:B0-----:R-:W-:-:S03]  /*1b10*/  @P1 SHF.R.U32.HI R5, RZ, R7, R0 ;  /* 0x00000007ff051219 */ /* 0x001fc60000011600 */
[C---:B------:R-:W-:Y:S01]  /*1b20*/  VIADD R0, R217.reuse, 0x9f ;  /* 0x0000009fd9007836 */ /* 0x040fe20000000000 */
[----:B------:R-:W-:-:S03]  /*1b30*/  IADD3 R4, R217, 0xa0, -R215 ;  /* 0x000000a0d9047810 */ /* 0x000fc60007ffe8d7 */
[----:B------:R-:W-:-:S04]  /*1b40*/  IMAD.HI R0, R0, 0x66666667, RZ ;  /* 0x6666666700007827 */ /* 0x000fc800078e02ff */
[----:B------:R-:W-:Y:S01]  /*1b50*/  IMAD.IADD R5, R4, 0x1, R5 ;  /* 0x0000000104057824 */ /* 0x000fe200078e0205 */
[----:B------:R-:W-:-:S03]  /*1b60*/  SHF.R.U32.HI R3, RZ, 0x1f, R0 ;  /* 0x0000001fff037819 */ /* 0x000fc60000011600 */
[----:B------:R-:W-:Y:S01]  /*1b70*/  IMAD.HI R5, R5, 0x66666667, RZ ;  /* 0x6666666705057827 */ /* 0x000fe200078e02ff */
[----:B------:R-:W-:-:S03]  /*1b80*/  LEA.HI.SX32 R156, R0, R3, 0x1a ;  /* 0x00000003009c7211 */ /* 0x000fc600078fd2ff */
[----:B------:R-:W-:Y:S01]  /*1b90*/  IMAD.MOV.U32 R0, RZ, RZ, RZ ;  /* 0x000000ffff007224 */ /* 0x000fe200078e00ff */
[----:B------:R-:W-:-:S04]  /*1ba0*/  SHF.R.U32.HI R4, RZ, 0x1f, R5 ;  /* 0x0000001fff047819 */ /* 0x000fc80000011605 */
[----:B------:R-:W-:-:S04]  /*1bb0*/  LEA.HI.SX32 R5, R5, R4, 0x1a ;  /* 0x0000000405057211 */ /* 0x000fc800078fd2ff */
[----:B---3--:R-:W-:-:S04]  /*1bc0*/  VIMNMX R9, R156, R5, PT ;  /* 0x000000059c097248 */ /* 0x008fc80003fe0100 */
[----:B------:R-:W-:-:S13]  /*1bd0*/  ISETP.GE.AND P0, PT, R9, 0x1, PT ;  /* 0x000000010900780c */ /* 0x000fda0003f06270 */
[----:B-1----:R-:W-:Y:S05]  /*1be0*/  @!P0 BRA `(.L_x_2685) ;  /* 0x0000000000748947 */ /* 0x002fea0003800000 */
[----:B------:R-:W-:Y:S01]  /*1bf0*/  ISETP.NE.AND P0, PT, R224, RZ, PT ;  /* 0x000000ffe000720c */ /* 0x000fe20003f05270 */
[----:B------:R-:W-:-:S03]  /*1c00*/  ULDC UR4, c[0x0][0x9f0] ;  /* 0x00027c0000047ab9 */ /* 0x000fc60000000800 */
[----:B------:R-:W-:-:S04]  /*1c10*/  SEL R10, R224, UR4, P0 ;  /* 0x00000004e00a7c07 */ /* 0x000fc80008000000 */
[-C--:B------:R-:W-:Y:S02]  /*1c20*/  IABS R6, R10.reuse ;  /* 0x0000000a00067213 */ /* 0x080fe40000000000 */
[----:B------:R-:W-:Y:S02]  /*1c30*/  IADD3 R0, R10, -0x1, R9 ;  /* 0xffffffff0a007810 */ /* 0x000fe40007ffe009 */
[----:B------:R-:W0:Y:S01]  /*1c40*/  I2F.RP R3, R6 ;  /* 0x0000000600037306 */ /* 0x000e220000209400 */
[----:B------:R-:W-:Y:S02]  /*1c50*/  IABS R12, R10 ;  /* 0x0000000a000c7213 */ /* 0x000fe40000000000 */
[----:B------:R-:W-:Y:S02]  /*1c60*/  IABS R8, R0 ;  /* 0x0000000000087213 */ /* 0x000fe40000000000 */
[----:B------:R-:W-:-:S04]  /*1c70*/  LOP3.LUT R0, R0, R10, RZ, 0x3c, !PT ;  /* 0x0000000a00007212 */ /* 0x000fc800078e3cff */
[----:B------:R-:W-:Y:S01]  /*1c80*/  ISETP.GE.AND P2, PT, R0, RZ, PT ;  /* 0x000000ff0000720c */ /* 0x000fe20003f46270 */
[----:B0-----:R-:W0:Y:S02]  /*1c90*/  MUFU.RCP R3, R3 ;  /* 0x0000000300037308 */ /* 0x001e240000001000 */
[----:B0-----:R-:W-:Y:S01]  /*1ca0*/  IADD3 R4, R3, 0xffffffe, RZ ;  /* 0x0ffffffe03047810 */ /* 0x001fe20007ffe0ff */
[----:B------:R-:W-:-:S05]  /*1cb0*/  IMAD.MOV R3, RZ, RZ, -R12 ;  /* 0x000000ffff037224 */ /* 0x000fca00078e0a0c */
[----:B------:R0:W1:Y:S02]  /*1cc0*/  F2I.FTZ.U32.TRUNC.NTZ R5, R4 ;  /* 0x0000000400057305 */ /* 0x000064000021f000 */
[----:B0-----:R-:W-:Y:S02]  /*1cd0*/  IMAD.MOV.U32 R4, RZ, RZ, RZ ;  /* 0x000000ffff047224 */ /* 0x001fe400078e00ff */
[----:B-1----:R-:W-:-:S04]  /*1ce0*/  IMAD.MOV R7, RZ, RZ, -R5 ;  /* 0x000000ffff077224 */ /* 0x002fc800078e0a05 */
        /* <DEDUP_REMOVED lines=13> */
.L_x_2685:
[----:B------:R-:W-:Y:S05]  /*1dc0*/  BSYNC B0 ;  /* 0x0000000000007941 */ /* 0x000fea0003800000 */
.L_x_2684:
        /* <DEDUP_REMOVED lines=8> */
[----:B------:R-:W-:-:S04]  /*1e50*/  SHF.R.U32.HI R119, RZ, 0x7, R5 ;  /* 0x00000007ff777819 */ /* 0x000fc80000011605 */
[----:B------:R-:W-:-:S07]  /*1e60*/  MOV R24, R119 ;  /* 0x0000007700187202 */ /* 0x000fce0000000f00 */
[----:B------:R-:W-:-:S04]  /*1e70*/  @P0 VIADD R0, R0, 0x9f ;  /* 0x0000009f00000836 */ /* 0x000fc80000000000 */
        /* <DEDUP_REMOVED lines=25> */
[----:B-1---5:R-:W-:Y:S05]  /*2010*/  CALL.ABS.NOINC R14 ;  /* 0x000000000e007343 */ /* 0x022fea0003c00000 */
.L_x_2688:
[----:B------:R-:W-:Y:S05]  /*2020*/  BSYNC B6 ;  /* 0x0000000000067941 */ /* 0x000fea0003800000 */
.L_x_2687:
        /* <DEDUP_REMOVED lines=20> */
.L_x_2690:
[----:B------:R-:W-:Y:S05]  /*2170*/  BSYNC B6 ;  /* 0x0000000000067941 */ /* 0x000fea0003800000 */
.L_x_2689:
[----:B------:R-:W-:Y:S01]  /*2180*/  ULDC.64 UR4, c[0x0][0x9f8] ;  /* 0x00027e0000047ab9 */ /* 0x000fe20000000a00 */
[----:B------:R-:W2:Y:S01]  /*2190*/  LDL R28, [R1+0x50] ;  /* 0x00005000011c7983 */ /* 0x000ea20000100800 */
[----:B------:R-:W-:Y:S01]  /*21a0*/  ISETP.NE.U32.AND P0, PT, RZ, UR4, PT ;  /* 0x00000004ff007c0c */ /* 0x000fe2000bf05070 */
[----:B------:R-:W-:Y:S01]  /*21b0*/  IMAD.MOV.U32 R0, RZ, RZ, R220 ;  /* 0x000000ffff007224 */ /* 0x000fe200078e00dc */
[----:B------:R-:W0:Y:S01]  /*21c0*/  LDC R15, c[0x0][0x3f4] ;  /* 0x0000fd00ff0f7b82 */ /* 0x000e220000000800 */
[----:B------:R-:W1:Y:S01]  /*21d0*/  S2R R27, SR_TID.X ;  /* 0x00000000001b7919 */ /* 0x000e620000002100 */
[----:B------:R-:W-:Y:S01]  /*21e0*/  ISETP.NE.AND.EX P0, PT, RZ, UR5, PT, P0 ;  /* 0x00000005ff007c0c */ /* 0x000fe2000bf05300 */
[C---:B------:R-:W-:Y:S02]  /*21f0*/  VIADD R3, R16.reuse, 0x20 ;  /* 0x0000002010037836 */ /* 0x040fe40000000000 */
[----:B------:R-:W-:-:S03]  /*2200*/  VIADD R4, R16, 0x40 ;  /* 0x0000004010047836 */ /* 0x000fc60000000000 */
[----:B------:R-:W3:Y:S07]  /*2210*/  LDC.64 R104, c[0x0][0x3f8] ;  /* 0x0000fe00ff687b82 */ /* 0x000eee0000000a00 */
[----:B------:R-:W-:Y:S01]  /*2220*/  @P0 IADD3 R6, P1, R225, UR4, RZ ;  /* 0x00000004e1060c10 */ /* 0x000fe2000ff3e0ff */
[----:B------:R-:W-:Y:S01]  /*2230*/  ULDC UR4, c[0x0][0x320] ;  /* 0x0000c80000047ab9 */ /* 0x000fe20000000800 */
[----:B------:R-:W4:Y:S02]  /*2240*/  LDC.64 R98, c[0x0][0x408] ;  /* 0x00010200ff627b82 */ /* 0x000f240000000a00 */
[----:B------:R-:W-:-:S05]  /*2250*/  @P0 IADD3.X R7, R226, UR5, RZ, P1, !PT ;  /* 0x00000005e2070c10 */ /* 0x000fca0008ffe4ff */
[----:B------:R4:W2:Y:S01]  /*2260*/  @P0 LDG.E R0, desc[UR52][R6.64] ;  /* 0x0000003406000981 */ /* 0x0008a2000c1e1900 */
[----:B------:R-:W-:Y:S01]  /*2270*/  ISETP.GE.AND P2, PT, R16, UR4, PT ;  /* 0x0000000410007c0c */ /* 0x000fe2000bf46270 */
[----:B------:R-:W-:Y:S01]  /*2280*/  IMAD.MOV.U32 R122, RZ, RZ, 0x20 ;  /* 0x00000020ff7a7424 */ /* 0x000fe200078e00ff */
[----:B------:R-:W-:Y:S01]  /*2290*/  ISETP.GE.AND P3, PT, R3, UR4, PT ;  /* 0x0000000403007c0c */ /* 0x000fe2000bf66270 */
[----:B------:R-:W-:Y:S01]  /*22a0*/  IMAD.MOV.U32 R123, RZ, RZ, 0x40 ;  /* 0x00000040ff7b7424 */ /* 0x000fe200078e00ff */
[----:B------:R-:W-:Y:S01]  /*22b0*/  ISETP.GE.AND P0, PT, R4, UR4, PT ;  /* 0x0000000404007c0c */ /* 0x000fe2000bf06270 */
[----:B0-----:R-:W-:Y:S01]  /*22c0*/  IMAD.SHL.U32 R118, R15, 0x2, RZ ;  /* 0x000000020f767824 */ /* 0x001fe200078e00ff */
[----:B------:R-:W-:Y:S01]  /*22d0*/  ISETP.GE.AND P1, PT, R190, UR4, PT ;  /* 0x00000004be007c0c */ /* 0x000fe2000bf26270 */
[-C--:B---3--:R-:W-:Y:S01]  /*22e0*/  IMAD.WIDE.U32 R106, R198, R104.reuse, R16 ;  /* 0x00000068c66a7225 */ /* 0x088fe200078e0010 */
[----:B-1----:R-:W-:Y:S02]  /*22f0*/  SHF.R.U32.HI R20, RZ, 0x7, R27 ;  /* 0x00000007ff147819 */ /* 0x002fe4000001161b */
[----:B------:R-:W-:Y:S01]  /*2300*/  SHF.R.S32.HI R11, RZ, 0x1f, R198 ;  /* 0x0000001fff0b7819 */ /* 0x000fe200000114c6 */
[----:B------:R-:W-:Y:S01]  /*2310*/  VIADD R27, R27, 0xffffff80 ;  /* 0xffffff801b1b7836 */ /* 0x000fe20000000000 */
[C---:B------:R-:W-:Y:S01]  /*2320*/  ISETP.NE.AND P6, PT, R20.reuse, 0x1, PT ;  /* 0x000000011400780c */ /* 0x040fe20003fc5270 */
[----:B------:R-:W-:Y:S01]  /*2330*/  VIADD R150, R20, 0x8 ;  /* 0x0000000814967836 */ /* 0x000fe20000000000 */
[----:B------:R-:W-:Y:S01]  /*2340*/  SHF.R.S32.HI R189, RZ, 0x1f, R188 ;  /* 0x0000001fffbd7819 */ /* 0x000fe200000114bc */
[----:B------:R-:W-:Y:S01]  /*2350*/  IMAD R9, R11, R104, RZ ;  /* 0x000000680b097224 */ /* 0x000fe200078e02ff */
[----:B------:R-:W-:Y:S01]  /*2360*/  LEA.HI R14, R27, R27, RZ, 0x1 ;  /* 0x0000001b1b0e7211 */ /* 0x000fe200078f08ff */
[-C--:B----4-:R-:W-:Y:S01]  /*2370*/  IMAD R11, R11, R98.reuse, RZ ;  /* 0x000000620b0b7224 */ /* 0x090fe200078e02ff */
[----:B------:R-:W-:Y:S01]  /*2380*/  LOP3.LUT R22, R22, 0xfffffffe, RZ, 0xc0, !PT ;  /* 0xfffffffe16167812 */ /* 0x000fe200078ec0ff */
[----:B------:R-:W-:Y:S01]  /*2390*/  IMAD R13, R198, R105, R9 ;  /* 0x00000069c60d7224 */ /* 0x000fe200078e0209 */
[----:B------:R-:W-:Y:S01]  /*23a0*/  LOP3.LUT R14, R14, 0xfffffffe, RZ, 0xc0, !PT ;  /* 0xfffffffe0e0e7812 */ /* 0x000fe200078ec0ff */
[----:B------:R-:W-:Y:S01]  /*23b0*/  IMAD R11, R198, R99, R11 ;  /* 0x00000063c60b7224 */ /* 0x000fe200078e020b */
[----:B------:R-:W-:Y:S01]  /*23c0*/  IADD3 R125, R26, R25, RZ ;  /* 0x000000191a7d7210 */ /* 0x000fe20007ffe0ff */
[C---:B------:R-:W-:Y:S01]  /*23d0*/  IMAD.WIDE.U32 R100, R198.reuse, R98, R16 ;  /* 0x00000062c6647225 */ /* 0x040fe200078e0010 */
[----:B------:R-:W-:Y:S01]  /*23e0*/  IADD3 R14, R27, -R14, RZ ;  /* 0x8000000e1b0e7210 */ /* 0x000fe20007ffe0ff */
[----:B------:R-:W-:Y:S05]  /*23f0*/  @!P6 WARPSYNC.ALL ;  /* 0x000000000000e948 */ /* 0x000fea0003800000 */
[----:B------:R-:W-:Y:S01]  /*2400*/  ULDC UR4, c[0x0][0x2f4] ;  /* 0x0000bd0000047ab9 */ /* 0x000fe20000000800 */
[----:B------:R-:W-:Y:S01]  /*2410*/  IMAD.WIDE.U32 R102, R198, R98, R188 ;  /* 0x00000062c6667225 */ /* 0x000fe200078e00bc */
[----:B------:R-:W-:-:S02]  /*2420*/  ISETP.GE.AND P5, PT, R3, UR4, PT ;  /* 0x0000000403007c0c */ /* 0x000fc4000bfa6270 */
[----:B------:R-:W-:Y:S01]  /*2430*/  ISETP.GE.AND P4, PT, R16, UR4, PT ;  /* 0x0000000410007c0c */ /* 0x000fe2000bf86270 */
[----:B------:R-:W-:Y:S01]  /*2440*/  IMAD.IADD R103, R103, 0x1, R11 ;  /* 0x0000000167677824 */ /* 0x000fe200078e020b */
[----:B------:R-:W-:Y:S01]  /*2450*/  SEL R6, RZ, 0xffffffff, P5 ;  /* 0xffffffffff067807 */ /* 0x000fe20002800000 */
[----:B------:R-:W-:Y:S01]  /*2460*/  IMAD.WIDE.U32 R108, R198, R104, R188 ;  /* 0x00000068c66c7225 */ /* 0x000fe200078e00bc */
[----:B------:R-:W-:Y:S02]  /*2470*/  SEL R5, RZ, 0x1, P4 ;  /* 0x00000001ff057807 */ /* 0x000fe40002000000 */
[----:B------:R-:W-:Y:S01]  /*2480*/  ISETP.GE.AND P4, PT, R190, UR4, PT ;  /* 0x00000004be007c0c */ /* 0x000fe2000bf86270 */
[----:B------:R-:W-:Y:S01]  /*2490*/  IMAD.SHL.U32 R6, R6, 0x2, RZ ;  /* 0x0000000206067824 */ /* 0x000fe200078e00ff */
[----:B------:R-:W-:Y:S01]  /*24a0*/  ISETP.GE.AND P5, PT, R4, R15, PT ;  /* 0x0000000f0400720c */ /* 0x000fe20003fa6270 */
[----:B------:R-:W-:Y:S01]  /*24b0*/  IMAD.IADD R109, R109, 0x1, R13 ;  /* 0x000000016d6d7824 */ /* 0x000fe200078e020d */
[----:B------:R-:W-:Y:S01]  /*24c0*/  SEL R8, RZ, 0x8, P4 ;  /* 0x00000008ff087807 */ /* 0x000fe20002000000 */
[----:B------:R-:W-:Y:S01]  /*24d0*/  IMAD.IADD R107, R13, 0x1, R107 ;  /* 0x000000010d6b7824 */ /* 0x000fe200078e026b */
[----:B------:R-:W-:Y:S01]  /*24e0*/  LOP3.LUT R7, R6, 0x2, R5, 0xe2, !PT ;  /* 0x0000000206077812 */ /* 0x000fe200078ee205 */
[----:B-----5:R-:W-:Y:S01]  /*24f0*/  IMAD.WIDE.U32 R102, R135, R98, R102 ;  /* 0x0000006287667225 */ /* 0x020fe200078e0066 */
[----:B------:R-:W-:-:S02]  /*2500*/  SEL R6, RZ, 0xffffffff, P3 ;  /* 0xffffffffff067807 */ /* 0x000fc40001800000 */
[----:B------:R-:W-:Y:S01]  /*2510*/  ISETP.GE.AND P3, PT, R4, UR4, PT ;  /* 0x0000000404007c0c */ /* 0x000fe2000bf66270 */
[-C--:B------:R-:W-:Y:S01]  /*2520*/  IMAD.WIDE.U32 R108, R135, R104.reuse, R108 ;  /* 0x00000068876c7225 */ /* 0x080fe200078e006c */
[----:B------:R-:W-:Y:S02]  /*2530*/  SEL R5, RZ, 0x1, P2 ;  /* 0x00000001ff057807 */ /* 0x000fe40001000000 */
[----:B------:R-:W-:Y:S01]  /*2540*/  ISETP.GE.AND P2, PT, R195, UR4, PT ;  /* 0x00000004c3007c0c */ /* 0x000fe2000bf46270 */
[----:B------:R-:W-:Y:S01]  /*2550*/  IMAD.SHL.U32 R10, R6, 0x2, RZ ;  /* 0x00000002060a7824 */ /* 0x000fe200078e00ff */
[----:B------:R-:W-:Y:S01]  /*2560*/  SEL R6, RZ, 0x4, P3 ;  /* 0x00000004ff067807 */ /* 0x000fe20001800000 */
[----:B------:R-:W-:Y:S01]  /*2570*/  IMAD.WIDE.U32 R106, R135, R104, R106 ;  /* 0x00000068876a7225 */ /* 0x000fe200078e006a */
[----:B------:R-:W-:Y:S02]  /*2580*/  ISETP.GE.AND P3, PT, R3, R15, PT ;  /* 0x0000000f0300720c */ /* 0x000fe40003f66270 */
[----:B------:R-:W-:Y:S01]  /*2590*/  LOP3.LUT R8, R8, R7, R6, 0xfe, !PT ;  /* 0x0000000708087212 */ /* 0x000fe200078efe06 */
[----:B------:R-:W-:Y:S01]  /*25a0*/  IMAD R127, R99, 0xa0, RZ ;  /* 0x000000a0637f7824 */ /* 0x000fe200078e02ff */
[----:B------:R-:W-:Y:S01]  /*25b0*/  LOP3.LUT R5, R10, 0x2, R5, 0xe2, !PT ;  /* 0x000000020a057812 */ /* 0x000fe200078ee205 */
[----:B------:R-:W-:Y:S01]  /*25c0*/  IMAD.SHL.U32 R97, R98, 0x80, RZ ;  /* 0x0000008062617824 */ /* 0x000fe200078e00ff */
[----:B------:R-:W-:Y:S01]  /*25d0*/  SEL R6, RZ, 0x4, P0 ;  /* 0x00000004ff067807 */ /* 0x000fe20000000000 */
[----:B------:R-:W-:Y:S01]  /*25e0*/  IMAD R113, R14, 0x80, R198 ;  /* 0x000000800e717824 */ /* 0x000fe200078e02c6 */
[----:B------:R-:W-:Y:S01]  /*25f0*/  SEL R7, RZ, 0x8, P1 ;  /* 0x00000008ff077807 */ /* 0x000fe20000800000 */
[----:B------:R-:W-:Y:S01]  /*2600*/  @!P6 BAR.SYNC.DEFER_BLOCKING 0x9, 0x100 ;  /* 0x024400000000eb1d */ /* 0x000fe20000010000 */
[----:B------:R-:W-:-:S02]  /*2610*/  ISETP.GE.AND P0, PT, R16, R15, PT ;  /* 0x0000000f1000720c */ /* 0x000fc40003f06270 */
[----:B------:R-:W-:Y:S02]  /*2620*/  LOP3.LUT R21, R7, R5, R6, 0xfe, !PT ;  /* 0x0000000507157212 */ /* 0x000fe400078efe06 */
[C---:B------:R-:W-:Y:S02]  /*2630*/  SEL R6, R15.reuse, RZ, P3 ;  /* 0x000000ff0f067207 */ /* 0x040fe40001800000 */
[----:B------:R-:W-:Y:S02]  /*2640*/  SEL R5, R15, RZ, P0 ;  /* 0x000000ff0f057207 */ /* 0x000fe40000000000 */
[----:B------:R-:W-:Y:S01]  /*2650*/  SEL R9, RZ, 0x10, P2 ;  /* 0x00000010ff097807 */ /* 0x000fe20001000000 */
[----:B------:R-:W-:Y:S01]  /*2660*/  IMAD.IADD R7, R3, 0x1, R6 ;  /* 0x0000000103077824 */ /* 0x000fe200078e0206 */
[----:B------:R-:W-:Y:S01]  /*2670*/  IADD3 R101, R11, R101, RZ ;  /* 0x000000650b657210 */ /* 0x000fe20007ffe0ff */
[----:B------:R-:W-:Y:S01]  /*2680*/  IMAD.IADD R5, R16, 0x1, R5 ;  /* 0x0000000110057824 */ /* 0x000fe200078e0205 */
[----:B------:R-:W-:-:S02]  /*2690*/  LOP3.LUT R32, R8, R9, RZ, 0xfc, !PT ;  /* 0x0000000908207212 */ /* 0x000fc400078efcff */
[----:B------:R-:W-:Y:S01]  /*26a0*/  SHF.R.S32.HI R8, RZ, 0x1f, R7 ;  /* 0x0000001fff087819 */ /* 0x000fe20000011407 */
[----:B------:R-:W-:Y:S01]  /*26b0*/  IMAD.WIDE.U32 R100, R135, R98, R100 ;  /* 0x0000006287647225 */ /* 0x000fe200078e0064 */
[----:B------:R-:W-:Y:S02]  /*26c0*/  SHF.R.S32.HI R6, RZ, 0x1f, R5 ;  /* 0x0000001fff067819 */ /* 0x000fe40000011405 */
[----:B------:R-:W-:Y:S02]  /*26d0*/  SEL R9, R15, RZ, P5 ;  /* 0x000000ff0f097207 */ /* 0x000fe40002800000 */
[----:B------:R-:W-:Y:S02]  /*26e0*/  LEA.HI R30, R8, R7, RZ, 0x4 ;  /* 0x00000007081e7211 */ /* 0x000fe400078f20ff */
[----:B------:R-:W-:Y:S01]  /*26f0*/  LEA.HI R29, R6, R5, RZ, 0x4 ;  /* 0x00000005061d7211 */ /* 0x000fe200078f20ff */
[----:B------:R-:W-:Y:S01]  /*2700*/  IMAD.IADD R12, R4, 0x1, R9 ;  /* 0x00000001040c7824 */ /* 0x000fe200078e0209 */
[----:B------:R-:W-:-:S02]  /*2710*/  LEA.HI R8, R8, R7, RZ, 0x6 ;  /* 0x0000000708087211 */ /* 0x000fc400078f30ff */
[----:B------:R-:W-:Y:S02]  /*2720*/  LEA.HI R6, R6, R5, RZ, 0x6 ;  /* 0x0000000506067211 */ /* 0x000fe400078f30ff */
[----:B------:R-:W-:Y:S02]  /*2730*/  SHF.R.S32.HI R9, RZ, 0x6, R8 ;  /* 0x00000006ff097819 */ /* 0x000fe40000011408 */
[----:B------:R-:W-:Y:S02]  /*2740*/  SHF.R.U32.HI R5, RZ, 0x3, R211 ;  /* 0x00000003ff057819 */ /* 0x000fe400000116d3 */
[----:B------:R-:W-:Y:S01]  /*2750*/  SHF.R.S32.HI R7, RZ, 0x6, R6 ;  /* 0x00000006ff077819 */ /* 0x000fe20000011406 */
[----:B------:R-:W-:Y:S01]  /*2760*/  IMAD R133, R9, 0x2800, R210 ;  /* 0x0000280009857824 */ /* 0x000fe200078e02d2 */
[----:B------:R-:W-:Y:S01]  /*2770*/  LOP3.LUT R10, R211, 0x30, R29, 0xf8, !PT ;  /* 0x00000030d30a7812 */ /* 0x000fe200078ef81d */
[----:B------:R-:W-:Y:S01]  /*2780*/  IMAD R130, R9, 0x2800, R212 ;  /* 0x0000280009827824 */ /* 0x000fe200078e02d4 */
[----:B------:R-:W-:Y:S01]  /*2790*/  LOP3.LUT R8, R208, 0x30, R30, 0xf8, !PT ;  /* 0x00000030d0087812 */ /* 0x000fe200078ef81e */
[C---:B------:R-:W-:Y:S01]  /*27a0*/  IMAD R132, R7.reuse, 0x2800, R212 ;  /* 0x0000280007847824 */ /* 0x040fe200078e02d4 */
[----:B------:R-:W-:Y:S01]  /*27b0*/  LOP3.LUT R11, R10, R5, RZ, 0x3c, !PT ;  /* 0x000000050a0b7212 */ /* 0x000fe200078e3cff */
[----:B------:R-:W-:Y:S01]  /*27c0*/  IMAD R134, R7, 0x2800, R210 ;  /* 0x0000280007867824 */ /* 0x000fe200078e02d2 */
[----:B------:R-:W-:-:S02]  /*27d0*/  LOP3.LUT R8, R8, R209, RZ, 0x3c, !PT ;  /* 0x000000d108087212 */ /* 0x000fc400078e3cff */
[----:B------:R-:W-:Y:S01]  /*27e0*/  LOP3.LUT R6, R208, 0x30, R29, 0xf8, !PT ;  /* 0x00000030d0067812 */ /* 0x000fe200078ef81d */
[----:B------:R-:W-:Y:S01]  /*27f0*/  IMAD.IADD R132, R132, 0x1, R11 ;  /* 0x0000000184847824 */ /* 0x000fe200078e020b */
[----:B------:R-:W-:Y:S02]  /*2800*/  IADD3 R133, R133, R8, RZ ;  /* 0x0000000885857210 */ /* 0x000fe40007ffe0ff */
[----:B------:R-:W-:Y:S02]  /*2810*/  SHF.R.S32.HI R11, RZ, 0x1f, R135 ;  /* 0x0000001fff0b7819 */ /* 0x000fe40000011487 */
[----:B------:R-:W-:Y:S02]  /*2820*/  LOP3.LUT R8, R211, 0x30, R30, 0xf8, !PT ;  /* 0x00000030d3087812 */ /* 0x000fe400078ef81e */
[----:B------:R-:W-:Y:S02]  /*2830*/  SHF.R.S32.HI R13, RZ, 0x1f, R12 ;  /* 0x0000001fff0d7819 */ /* 0x000fe4000001140c */
[----:B------:R-:W-:-:S02]  /*2840*/  LOP3.LUT R7, R6, R209, RZ, 0x3c, !PT ;  /* 0x000000d106077212 */ /* 0x000fc400078e3cff */
[----:B------:R-:W-:Y:S01]  /*2850*/  LOP3.LUT R9, R8, R5, RZ, 0x3c, !PT ;  /* 0x0000000508097212 */ /* 0x000fe200078e3cff */
[----:B------:R-:W-:Y:S01]  /*2860*/  IMAD R8, R11, R104, RZ ;  /* 0x000000680b087224 */ /* 0x000fe200078e02ff */
[CC--:B------:R-:W-:Y:S01]  /*2870*/  LEA.HI R31, R13.reuse, R12.reuse, RZ, 0x4 ;  /* 0x0000000c0d1f7211 */ /* 0x0c0fe200078f20ff */
[----:B------:R-:W-:Y:S01]  /*2880*/  IMAD.IADD R134, R134, 0x1, R7 ;  /* 0x0000000186867824 */ /* 0x000fe200078e0207 */
[----:B------:R-:W-:Y:S01]  /*2890*/  LEA.HI R12, R13, R12, RZ, 0x6 ;  /* 0x0000000c0d0c7211 */ /* 0x000fe200078f30ff */
[----:B------:R-:W-:Y:S01]  /*28a0*/  IMAD R13, R135, R105, R8 ;  /* 0x00000069870d7224 */ /* 0x000fe200078e0208 */
[----:B------:R-:W-:Y:S01]  /*28b0*/  LOP3.LUT R6, R208, 0x30, R31, 0xf8, !PT ;  /* 0x00000030d0067812 */ /* 0x000fe200078ef81f */
[----:B------:R-:W-:Y:S01]  /*28c0*/  IMAD R8, R11, R98, RZ ;  /* 0x000000620b087224 */ /* 0x000fe200078e02ff */
[----:B------:R-:W-:Y:S01]  /*28d0*/  SHF.R.S32.HI R7, RZ, 0x6, R12 ;  /* 0x00000006ff077819 */ /* 0x000fe2000001140c */
[----:B------:R-:W-:Y:S01]  /*28e0*/  IMAD.IADD R130, R130, 0x1, R9 ;  /* 0x0000000182827824 */ /* 0x000fe200078e0209 */
[----:B------:R-:W-:Y:S01]  /*28f0*/  LOP3.LUT R6, R6, R209, RZ, 0x3c, !PT ;  /* 0x000000d106067212 */ /* 0x000fe200078e3cff */
[----:B------:R-:W-:Y:S01]  /*2900*/  IMAD R11, R135, R99, R8 ;  /* 0x00000063870b7224 */ /* 0x000fe200078e0208 */
[----:B------:R-:W-:Y:S01]  /*2910*/  LOP3.LUT R10, R211, 0x30, R31, 0xf8, !PT ;  /* 0x00000030d30a7812 */ /* 0x000fe200078ef81f */
[C---:B------:R-:W-:Y:S01]  /*2920*/  IMAD R131, R7.reuse, 0x2800, R210 ;  /* 0x0000280007837824 */ /* 0x040fe200078e02d2 */
[----:B------:R-:W-:Y:S01]  /*2930*/  SHF.L.U64.HI R8, R98, 0x7, R99 ;  /* 0x0000000762087819 */ /* 0x000fe20000010263 */
[----:B------:R-:W-:Y:S01]  /*2940*/  IMAD R129, R7, 0x2800, R212 ;  /* 0x0000280007817824 */ /* 0x000fe200078e02d4 */
[C---:B------:R-:W-:Y:S01]  /*2950*/  SHF.L.U32 R7, R104.reuse, 0x7, RZ ;  /* 0x0000000768077819 */ /* 0x040fe200000006ff */
[----:B------:R-:W-:Y:S01]  /*2960*/  IMAD.IADD R131, R131, 0x1, R6 ;  /* 0x0000000183837824 */ /* 0x000fe200078e0206 */
[----:B------:R-:W-:Y:S01]  /*2970*/  SHF.L.U64.HI R6, R104, 0x7, R105 ;  /* 0x0000000768067819 */ /* 0x000fe20000010269 */
[----:B------:R-:W-:Y:S01]  /*2980*/  IMAD.IADD R27, R103, 0x1, R11 ;  /* 0x00000001671b7824 */ /* 0x000fe200078e020b */
[----:B------:R-:W-:Y:S01]  /*2990*/  LOP3.LUT R10, R10, R5, RZ, 0x3c, !PT ;  /* 0x000000050a0a7212 */ /* 0x000fe200078e3cff */
[----:B------:R-:W-:Y:S01]  /*29a0*/  IMAD R9, R105, 0xa0, RZ ;  /* 0x000000a069097824 */ /* 0x000fe200078e02ff */
[----:B------:R-:W-:Y:S01]  /*29b0*/  SHF.R.S32.HI R116, RZ, 0x4, R29 ;  /* 0x00000004ff747819 */ /* 0x000fe2000001141d */
[----:B------:R-:W-:Y:S01]  /*29c0*/  IMAD.WIDE.U32 R104, R104, 0xa0, RZ ;  /* 0x000000a068687825 */ /* 0x000fe200078e00ff */
[----:B------:R-:W-:-:S02]  /*29d0*/  SHF.R.S32.HI R115, RZ, 0x4, R30 ;  /* 0x00000004ff737819 */ /* 0x000fc4000001141e */
[----:B------:R-:W-:Y:S01]  /*29e0*/  SHF.R.S32.HI R114, RZ, 0x4, R31 ;  /* 0x00000004ff727819 */ /* 0x000fe2000001141f */
[----:B------:R-:W-:Y:S01]  /*29f0*/  IMAD.WIDE.U32 R98, R98, 0xa0, RZ ;  /* 0x000000a062627825 */ /* 0x000fe200078e00ff */
[----:B------:R-:W-:Y:S02]  /*2a00*/  LOP3.LUT R29, R29, 0xfffffff0, RZ, 0xc0, !PT ;  /* 0xfffffff01d1d7812 */ /* 0x000fe400078ec0ff */
[----:B------:R-:W-:Y:S01]  /*2a10*/  LOP3.LUT R30, R30, 0xfffffff0, RZ, 0xc0, !PT ;  /* 0xfffffff01e1e7812 */ /* 0x000fe200078ec0ff */
[----:B------:R-:W-:Y:S01]  /*2a20*/  IMAD.IADD R129, R129, 0x1, R10 ;  /* 0x0000000181817824 */ /* 0x000fe200078e020a */
[----:B------:R-:W-:Y:S01]  /*2a30*/  LOP3.LUT R31, R31, 0xfffffff0, RZ, 0xc0, !PT ;  /* 0xfffffff01f1f7812 */ /* 0x000fe200078ec0ff */
[----:B------:R-:W-:Y:S01]  /*2a40*/  IMAD.IADD R127, R99, 0x1, R127 ;  /* 0x00000001637f7824 */ /* 0x000fe200078e027f */
[----:B------:R-:W-:Y:S01]  /*2a50*/  IADD3 R126, R105, R9, RZ ;  /* 0x00000009697e7210 */ /* 0x000fe20007ffe0ff */
[----:B------:R-:W-:Y:S01]  /*2a60*/  IMAD.IADD R25, R109, 0x1, R13 ;  /* 0x000000016d197824 */ /* 0x000fe200078e020d */
[----:B------:R-:W-:Y:S01]  /*2a70*/  LOP3.LUT R9, R21, 0x1, RZ, 0xc0, !PT ;  /* 0x0000000115097812 */ /* 0x000fe200078ec0ff */
[----:B------:R-:W-:Y:S01]  /*2a80*/  IMAD.IADD R26, R13, 0x1, R107 ;  /* 0x000000010d1a7824 */ /* 0x000fe200078e026b */
[----:B------:R-:W-:-:S02]  /*2a90*/  LOP3.LUT R10, R21, 0x2, RZ, 0xc0, !PT ;  /* 0x00000002150a7812 */ /* 0x000fc400078ec0ff */
[C---:B------:R-:W-:Y:S02]  /*2aa0*/  LOP3.LUT R20, R21.reuse, 0x4, RZ, 0xc0, !PT ;  /* 0x0000000415147812 */ /* 0x040fe400078ec0ff */
[----:B------:R-:W-:Y:S02]  /*2ab0*/  @P5 LOP3.LUT R22, R22, 0x1, RZ, 0xfc, !PT ;  /* 0x0000000116165812 */ /* 0x000fe400078efcff */
[----:B------:R-:W-:Y:S02]  /*2ac0*/  LOP3.LUT R21, R21, 0x8, RZ, 0xc0, !PT ;  /* 0x0000000815157812 */ /* 0x000fe400078ec0ff */
[----:B------:R-:W-:Y:S02]  /*2ad0*/  SHF.R.S32.HI R112, RZ, 0x1f, R29 ;  /* 0x0000001fff707819 */ /* 0x000fe4000001141d */
[----:B------:R-:W-:Y:S02]  /*2ae0*/  SHF.R.S32.HI R111, RZ, 0x1f, R30 ;  /* 0x0000001fff6f7819 */ /* 0x000fe4000001141e */
[----:B------:R-:W-:-:S02]  /*2af0*/  SHF.R.S32.HI R110, RZ, 0x1f, R31 ;  /* 0x0000001fff6e7819 */ /* 0x000fc4000001141f */
[----:B--2---:R-:W-:Y:S02]  /*2b00*/  R2P PR, R28, 0x6 ;  /* 0x000000061c007804 */ /* 0x004fe40000000000 */
[----:B------:R-:W-:-:S03]  /*2b10*/  IADD3 R28, R11, R101, RZ ;  /* 0x000000650b1c7210 */ /* 0x000fc60007ffe0ff */
[----:B------:R-:W-:Y:S02]  /*2b20*/  SEL R122, R122, 0xffffffe0, !P1 ;  /* 0xffffffe07a7a7807 */ /* 0x000fe40004800000 */
[----:B------:R-:W-:Y:S02]  /*2b30*/  ISETP.GE.AND P1, PT, R196, UR4, PT ;  /* 0x00000004c4007c0c */ /* 0x000fe4000bf26270 */
[----:B------:R-:W-:Y:S02]  /*2b40*/  SEL R123, R123, 0xffffffc0, !P2 ;  /* 0xffffffc07b7b7807 */ /* 0x000fe40005000000 */
[----:B------:R-:W-:-:S03]  /*2b50*/  SEL R11, RZ, 0x20, P1 ;  /* 0x00000020ff0b7807 */ /* 0x000fc60000800000 */
[----:B------:R-:W-:Y:S01]  /*2b60*/  IMAD.IADD R128, R123, 0x1, R122 ;  /* 0x000000017b807824 */ /* 0x000fe200078e027a */
[C---:B------:R-:W-:Y:S02]  /*2b70*/  LOP3.LUT R11, R32.reuse, R11, RZ, 0xfc, !PT ;  /* 0x0000000b200b7212 */ /* 0x040fe400078efcff */
[----:B------:R-:W-:Y:S02]  /*2b80*/  LOP3.LUT R32, R32, 0x1, RZ, 0xc0, !PT ;  /* 0x0000000120207812 */ /* 0x000fe400078ec0ff */
[C---:B------:R-:W-:Y:S02]  /*2b90*/  LOP3.LUT R33, R11.reuse, 0x2, RZ, 0xc0, !PT ;  /* 0x000000020b217812 */ /* 0x040fe400078ec0ff */
[C---:B------:R-:W-:Y:S02]  /*2ba0*/  LOP3.LUT R34, R11.reuse, 0x4, RZ, 0xc0, !PT ;  /* 0x000000040b227812 */ /* 0x040fe400078ec0ff */
[C---:B------:R-:W-:Y:S02]  /*2bb0*/  LOP3.LUT R35, R11.reuse, 0x8, RZ, 0xc0, !PT ;  /* 0x000000080b237812 */ /* 0x040fe400078ec0ff */
[----:B------:R-:W-:-:S02]  /*2bc0*/  LOP3.LUT R36, R11, 0x10, RZ, 0xc0, !PT ;  /* 0x000000100b247812 */ /* 0x000fc400078ec0ff */
[----:B------:R-:W-:Y:S02]  /*2bd0*/  SHF.R.S32.HI R124, RZ, 0x1f, R0 ;  /* 0x0000001fff7c7819 */ /* 0x000fe40000011400 */
[----:B------:R-:W-:-:S07]  /*2be0*/  LOP3.LUT R37, R11, 0x20, RZ, 0xc0, !PT ;  /* 0x000000200b257812 */ /* 0x000fce00078ec0ff */
.L_x_2796:
[----:B0-----:R-:W0:Y:S01]  /*2bf0*/  LDC R40, c[0x0][0x430] ;  /* 0x00010c00ff287b82 */ /* 0x001e220000000800 */
[----:B------:R-:W-:-:S04]  /*2c00*/  VIADD R24, R24, 0xffffffff ;  /* 0xffffffff18187836 */ /* 0x000fc80000000000 */
[----:B----4-:R-:W-:-:S03]  /*2c10*/  IMAD R11, R24, 0xa0, R113 ;  /* 0x000000a0180b7824 */ /* 0x010fc600078e0271 */
[----:B-1----:R-:W1:Y:S01]  /*2c20*/  LDC R117, c[0x0][0x3f4] ;  /* 0x0000fd00ff757b82 */ /* 0x002e620000000800 */
        /* <DEDUP_REMOVED lines=12> */
[--C-:B------:R-:W-:Y:S01]  /*2cf0*/  @!P1 SHF.R.S32.HI R39, RZ, 0x1f, R11.reuse ;  /* 0x0000001fff279819 */ /* 0x100fe2000001140b */
[----:B------:R-:W-:Y:S02]  /*2d00*/  @!P1 IMAD R41, R0, R15, R38 ;  /* 0x0000000f00299224 */ /* 0x000fe400078e0226 */
[----:B------:R-:W-:-:S04]  /*2d10*/  @!P1 IMAD.MOV.U32 R38, RZ, RZ, R11 ;  /* 0x000000ffff269224 */ /* 0x000fc800078e000b */
[----:B------:R-:W-:-:S04]  /*2d20*/  @!P1 IMAD.WIDE.U32 R14, R0, R14, R38 ;  /* 0x0000000e000e9225 */ /* 0x000fc800078e0026 */
[----:B------:R-:W-:Y:S01]  /*2d30*/  IMAD.MOV.U32 R38, RZ, RZ, RZ ;  /* 0x000000ffff267224 */ /* 0x000fe200078e00ff */
[----:B------:R-:W-:Y:S02]  /*2d40*/  @!P1 IADD3 R15, R15, R41, RZ ;  /* 0x000000290f0f9210 */ /* 0x000fe40007ffe0ff */
[----:B--2---:R-:W-:-:S04]  /*2d50*/  @!P1 LEA R12, P2, R14, R12, 0x2 ;  /* 0x0000000c0e0c9211 */ /* 0x004fc800078410ff */
[----:B------:R-:W-:Y:S02]  /*2d60*/  @!P1 LEA.HI.X R13, R14, R13, R15, 0x2, P2 ;  /* 0x0000000d0e0d9211 */ /* 0x000fe400010f140f */
[----:B------:R-:W-:-:S03]  /*2d70*/  ISETP.GT.AND P2, PT, R24, R119, PT ;  /* 0x000000771800720c */ /* 0x000fc60003f44270 */
[----:B------:R0:W5:Y:S01]  /*2d80*/  @!P1 LDG.E R38, desc[UR52][R12.64] ;  /* 0x000000340c269981 */ /* 0x000162000c1e1900 */
[----:B-1----:R-:W-:Y:S01]  /*2d90*/  ISETP.GE.AND P1, PT, R117, 0x1, PT ;  /* 0x000000017500780c */ /* 0x002fe20003f26270 */
[----:B------:R-:W-:Y:S01]  /*2da0*/  IMAD.MOV R39, RZ, RZ, -R11 ;  /* 0x000000ffff277224 */ /* 0x000fe200078e0a0b */
[----:B------:R-:W-:Y:S01]  /*2db0*/  LOP3.LUT R22, R22, 0xfffffffd, RZ, 0xc0, !PT ;  /* 0xfffffffd16167812 */ /* 0x000fe200078ec0ff */
[C---:B------:R-:W-:Y:S01]  /*2dc0*/  IMAD R41, R19.reuse, 0x7800, R218 ;  /* 0x0000780013297824 */ /* 0x040fe200078e02da */
[----:B------:R-:W-:Y:S05]  /*2dd0*/  YIELD ;  /* 0x0000000000007946 */ /* 0x000fea0003800000 */
[----:B------:R-:W-:Y:S01]  /*2de0*/  IMAD R11, R19, 0x7800, R221 ;  /* 0x00007800130b7824 */ /* 0x000fe200078e02dd */
[----:B------:R-:W-:Y:S01]  /*2df0*/  BSSY B0, `(.L_x_2691) ;  /* 0x0000cee000007945 */ /* 0x000fe20003800000 */
[----:B------:R-:W-:Y:S01]  /*2e00*/  IMAD R39, R40, R39, R43 ;  /* 0x0000002728277224 */ /* 0x000fe200078e022b */
[----:B------:R-:W-:Y:S01]  /*2e10*/  @P2 LOP3.LUT R22, R22, 0x2, RZ, 0xfc, !PT ;  /* 0x0000000216162812 */ /* 0x000fe200078efcff */
[----:B------:R-:W-:-:S02]  /*2e20*/  IMAD.IADD R41, R18, 0x1, R41 ;  /* 0x0000000112297824 */ /* 0x000fc400078e0229 */
[----:B------:R-:W-:Y:S01]  /*2e30*/  IMAD.IADD R40, R18, 0x1, R11 ;  /* 0x0000000112287824 */ /* 0x000fe200078e020b */
[----:B0-----:R-:W-:Y:S06]  /*2e40*/  @!P1 BRA `(.L_x_2692) ;  /* 0x000000c400e49947 */ /* 0x001fec0003800000 */
[----:B------:R-:W-:Y:S01]  /*2e50*/  SHF.R.S32.HI R92, RZ, 0x1f, R39 ;  /* 0x0000001fff5c7819 */ /* 0x000fe20000011427 */
[----:B------:R-:W-:Y:S01]  /*2e60*/  ULDC.64 UR4, c[0x0][0x300] ;  /* 0x0000c00000047ab9 */ /* 0x000fe20000000a00 */
[----:B-----5:R-:W-:Y:S01]  /*2e70*/  SHF.R.S32.HI R93, RZ, 0x1f, R38 ;  /* 0x0000001fff5d7819 */ /* 0x020fe20000011426 */
[----:B------:R-:W-:Y:S01]  /*2e80*/  IMAD.WIDE.U32 R12, R39, UR4, RZ ;  /* 0x00000004270c7c25 */ /* 0x000fe2000f8e00ff */
[----:B------:R-:W-:-:S03]  /*2e90*/  ULDC.64 UR6, c[0x0][0x2e8] ;  /* 0x0000ba0000067ab9 */ /* 0x000fc60000000a00 */
[----:B------:R-:W-:Y:S02]  /*2ea0*/  IMAD R14, R92, UR4, RZ ;  /* 0x000000045c0e7c24 */ /* 0x000fe4000f8e02ff */
[----:B------:R-:W-:Y:S02]  /*2eb0*/  IMAD R94, R24, -0xa0, R2 ;  /* 0xffffff60185e7824 */ /* 0x000fe400078e0202 */
[----:B------:R-:W-:Y:S01]  /*2ec0*/  IMAD R11, R39, UR5, R14 ;  /* 0x00000005270b7c24 */ /* 0x000fe2000f8e020e */
[----:B------:R-:W-:Y:S01]  /*2ed0*/  ULDC.64 UR4, c[0x0][0x310] ;  /* 0x0000c40000047ab9 */ /* 0x000fe20000000a00 */
[----:B------:R-:W-:Y:S01]  /*2ee0*/  IMAD R14, R126, R24, RZ ;  /* 0x000000187e0e7224 */ /* 0x000fe200078e02ff */
[----:B------:R-:W-:Y:S01]  /*2ef0*/  VIMNMX R94, R94, 0xa0, PT ;  /* 0x000000a05e5e7848 */ /* 0x000fe20003fe0100 */
[----:B------:R-:W-:Y:S01]  /*2f00*/  IMAD R15, R93, UR4, RZ ;  /* 0x000000045d0f7c24 */ /* 0x000fe2000f8e02ff */
[----:B------:R-:W-:Y:S02]  /*2f10*/  IADD3 R13, R13, R11, RZ ;  /* 0x0000000b0d0d7210 */ /* 0x000fe40007ffe0ff */
[----:B------:R-:W-:Y:S01]  /*2f20*/  SHF.R.S32.HI R11, RZ, 0x1f, R24 ;  /* 0x0000001fff0b7819 */ /* 0x000fe20000011418 */
[----:B------:R-:W-:-:S02]  /*2f30*/  IMAD R15, R38, UR5, R15 ;  /* 0x00000005260f7c24 */ /* 0x000fc4000f8e020f */
[----:B------:R-:W-:Y:S01]  /*2f40*/  IMAD.WIDE.U32 R12, R38, UR4, R12 ;  /* 0x00000004260c7c25 */ /* 0x000fe2000f8e000c */
[----:B------:R-:W-:-:S03]  /*2f50*/  ULDC.64 UR4, c[0x0][0x308] ;  /* 0x0000c20000047ab9 */ /* 0x000fc60000000a00 */
[----:B------:R-:W-:Y:S02]  /*2f60*/  IMAD.IADD R13, R13, 0x1, R15 ;  /* 0x000000010d0d7824 */ /* 0x000fe400078e020f */
[----:B------:R-:W-:Y:S02]  /*2f70*/  IMAD R15, R127, R24, RZ ;  /* 0x000000187f0f7224 */ /* 0x000fe400078e02ff */
[C---:B------:R-:W-:Y:S01]  /*2f80*/  IMAD.WIDE.U32 R12, R191.reuse, UR4, R12 ;  /* 0x00000004bf0c7c25 */ /* 0x040fe2000f8e000c */
[----:B------:R-:W-:Y:S02]  /*2f90*/  ULDC.U8 UR4, c[0x0][0x410] ;  /* 0x0001040000047ab9 */ /* 0x000fe40000000000 */
[----:B------:R-:W-:Y:S01]  /*2fa0*/  ISETP.NE.AND P1, PT, RZ, UR4, PT ;  /* 0x00000004ff007c0c */ /* 0x000fe2000bf25270 */
[----:B------:R-:W-:Y:S01]  /*2fb0*/  IMAD R120, R191, UR5, R13 ;  /* 0x00000005bf787c24 */ /* 0x000fe2000f8e020d */
[----:B------:R-:W-:Y:S01]  /*2fc0*/  IADD3 R121, P2, R12, UR6, RZ ;  /* 0x000000060c797c10 */ /* 0x000fe2000ff5e0ff */
[----:B------:R-:W-:-:S02]  /*2fd0*/  IMAD R43, R11, R104, R14 ;  /* 0x000000680b2b7224 */ /* 0x000fc400078e020e */
[----:B------:R-:W-:Y:S01]  /*2fe0*/  IMAD R45, R11, R98, R15 ;  /* 0x000000620b2d7224 */ /* 0x000fe200078e020f */
[----:B------:R-:W-:Y:S01]  /*2ff0*/  IADD3.X R120, R120, UR7, RZ, P2, !PT ;  /* 0x0000000778787c10 */ /* 0x000fe200097fe4ff */
[----:B------:R-:W-:-:S04]  /*3000*/  IMAD.WIDE.U32 R14, R104, R24, RZ ;  /* 0x00000018680e7225 */ /* 0x000fc800078e00ff */
        /* <DEDUP_REMOVED lines=56> */
.L_x_2695:
[----:B------:R-:W-:Y:S05]  /*3390*/  BSYNC B1 ;  /* 0x0000000000017941 */ /* 0x000fea0003800000 */
.L_x_2694:
[----:B0-----:R-:W-:Y:S01]  /*33a0*/  VIADD R44, R198, 0x80 ;  /* 0x00000080c62c7836 */ /* 0x001fe20000000000 */
        /* <DEDUP_REMOVED lines=12> */
[----:B-----5:R-:W-:Y:S01]  /*3470*/  MOV R144, R66 ;  /* 0x0000004200907202 */ /* 0x020fe20000000f00 */
[----:B------:R-:W-:Y:S01]  /*3480*/  IMAD.MOV.U32 R147, RZ, RZ, R70 ;  /* 0x000000ffff937224 */ /* 0x000fe200078e0046 */
[----:B------:R-:W-:Y:S01]  /*3490*/  CS2R R64, SRZ ;  /* 0x0000000000407805 */ /* 0x000fe2000001ff00 */
[----:B------:R-:W-:Y:S06]  /*34a0*/  @P4 BRA `(.L_x_2697) ;  /* 0x0000000000a04947 */ /* 0x000fec0003800000 */
        /* <DEDUP_REMOVED lines=40> */
.L_x_2697:
[----:B------:R-:W-:Y:S05]  /*3730*/  BSYNC B1 ;  /* 0x0000000000017941 */ /* 0x000fea0003800000 */
.L_x_2696:
        /* <DEDUP_REMOVED lines=21> */
[----:B------:R-:W-:Y:S02]  /*3890*/  IMAD.MOV.U32 R141, RZ, RZ, R56 ;  /* 0x000000ffff8d7224 */ /* 0x000fe400078e0038 */
[----:B------:R-:W-:Y:S02]  /*38a0*/  IMAD.MOV.U32 R143, RZ, RZ, R60 ;  /* 0x000000ffff8f7224 */ /* 0x000fe400078e003c */
[----:B------:R-:W-:Y:S01]  /*38b0*/  IMAD.MOV.U32 R146, RZ, RZ, R64 ;  /* 0x000000ffff927224 */ /* 0x000fe200078e0040 */
[----:B------:R-:W-:Y:S06]  /*38c0*/  @!P1 BRA `(.L_x_2698) ;  /* 0x0000000000049947 */ /* 0x000fec0003800000 */
[----:B------:R-:W-:Y:S01]  /*38d0*/  BPT.TRAP 0x1 ;  /* 0x000000040000795c */ /* 0x000fe20000300000 */
.L_x_2698:
[----:B------:R-:W-:Y:S01]  /*38e0*/  IMAD R95, R19, 0x8, R18 ;  /* 0x00000008135f7824 */ /* 0x000fe200078e0212 */
[----:B------:R-:W-:Y:S01]  /*38f0*/  SHF.L.U32 R96, R199, 0x1f, RZ ;  /* 0x0000001fc7607819 */ /* 0x000fe200000006ff */
[----:B------:R-:W-:Y:S03]  /*3900*/  BSSY B1, `(.L_x_2699) ;  /* 0x0000003000017945 */ /* 0x000fe60003800000 */
[----:B------:R-:W1:Y:S02]  /*3910*/  SYNCS.PHASECHK.TRANS64.TRYWAIT P5, [R95+URZ+0x29890], R96 ;  /* 0x029890605f0075a7 */ /* 0x000e6400080a017f */
[----:B-1----:R-:W-:Y:S05]  /*3920*/  @!P5 BRA `(.L_x_2700) ;  /* 0x000002e400e8d947 */ /* 0x002fea0003800000 */
.L_x_3050:
[----:B------:R-:W-:Y:S05]  /*3930*/  BSYNC B1 ;  /* 0x0000000000017941 */ /* 0x000fea0003800000 */
.L_x_2699:
[----:B------:R-:W-:-:S03]  /*3940*/  UMOV UR4, 0xffffffff ;  /* 0xffffffff00047882 */ /* 0x000fc60000000000 */
[----:B------:R-:W-:Y:S05]  /*3950*/  BRA.DIV UR4, `(.L_x_2701) ;  /* 0x000002e604f07947 */ /* 0x000fea000b800000 */
[----:B------:R2:W3:Y:S04]  /*3960*/  SHFL.IDX PT, R149, R120, RZ, 0x1e1f ;  /* 0x001e1fff78957589 */ /* 0x0004e800000e0000 */
[----:B------:R2:W4:Y:S02]  /*3970*/  SHFL.IDX PT, R11, R121, RZ, 0x1e1f ;  /* 0x001e1fff790b7589 */ /* 0x00052400000e0000 */
.L_x_3054:
        /* <DEDUP_REMOVED lines=19> */
[-C--:B------:R-:W-:Y:S02]  /*3ab0*/  F2FP.F16.E4M3.UNPACK_B R88, R160.reuse.H1 ;  /* 0x000000a0ff58723e */ /* 0x080fe400030006ff */
        /* <DEDUP_REMOVED lines=8> */
[-C--:B------:R-:W-:Y:S01]  /*3b40*/  FMUL.FTZ R166, R89, R165.reuse ;  /* 0x000000a559a67220 */ /* 0x080fe20000410000 */
[--C-:B------:R-:W-:Y:S02]  /*3b50*/  HADD2.F32 R164, -RZ, R162.reuse.H0_H0 ;  /* 0x200000a2ffa47230 */ /* 0x100fe40000004100 */
[----:B------:R-:W-:Y:S01]  /*3b60*/  FMUL.FTZ R165, R161, R165 ;  /* 0x000000a5a1a57220 */ /* 0x000fe20000410000 */
[----:B------:R-:W-:Y:S01]  /*3b70*/  HADD2.F32 R162, -RZ, R162.H1_H1 ;  /* 0x300000a2ffa27230 */ /* 0x000fe20000004100 */
[----:B------:R-:W-:Y:S02]  /*3b80*/  F2FP.F16.E4M3.UNPACK_B R159, R159 ;  /* 0x0000009fff9f723e */ /* 0x000fe400020006ff */
[-C--:B------:R-:W-:Y:S01]  /*3b90*/  FFMA.FTZ R89, R89, R164.reuse, R165 ;  /* 0x000000a459597223 */ /* 0x080fe200000100a5 */
        /* <DEDUP_REMOVED lines=9> */
[----:B------:R-:W-:Y:S02]  /*3c30*/  IMAD.U32 R13, R86, 0x10000, RZ ;  /* 0x00010000560d7824 */ /* 0x000fe400078e00ff */
[----:B------:R-:W-:Y:S01]  /*3c40*/  IMAD.MOV.U32 R86, RZ, RZ, R15 ;  /* 0x000000ffff567224 */ /* 0x000fe200078e000f */
        /* <DEDUP_REMOVED lines=15> */
[-C--:B------:R-:W-:Y:S02]  /*3d40*/  F2FP.F16.E4M3.UNPACK_B R88, R14.reuse ;  /* 0x0000000eff58723e */ /* 0x080fe400020006ff */
        /* <DEDUP_REMOVED lines=10> */
[C---:B------:R-:W-:Y:S01]  /*3df0*/  FFMA.FTZ R165, R86.reuse, R15, -R165 ;  /* 0x0000000f56a57223 */ /* 0x040fe200000108a5 */
        /* <DEDUP_REMOVED lines=25> */
[----:B------:R-:W-:Y:S01]  /*3f90*/  FMUL.FTZ R161, R15, R164 ;  /* 0x000000a40fa17220 */ /* 0x000fe20000410000 */
[----:B------:R-:W-:Y:S01]  /*3fa0*/  F2FP.SATFINITE.E4M3.F32.PACK_AB_MERGE_C R14, R163, R162, R13 ;  /* 0x000000a2a30e723e */ /* 0x000fe2000480700d */
[C---:B------:R-:W-:Y:S01]  /*3fb0*/  FMUL.FTZ R164, R88.reuse, R164 ;  /* 0x000000a458a47220 */ /* 0x040fe20000410000 */
[----:B------:R-:W-:Y:S01]  /*3fc0*/  MOV R13, R89 ;  /* 0x00000059000d7202 */ /* 0x000fe20000000f00 */
[-C--:B------:R-:W-:Y:S02]  /*3fd0*/  FFMA.FTZ R161, R88, R87.reuse, -R161 ;  /* 0x0000005758a17223 */ /* 0x080fe400000108a1 */
[----:B------:R-:W-:Y:S01]  /*3fe0*/  FFMA.FTZ R164, R15, R87, R164 ;  /* 0x000000570fa47223 */ /* 0x000fe200000100a4 */
[----:B------:R-:W-:-:S04]  /*3ff0*/  F2FP.F16.E4M3.UNPACK_B R15, R12 ;  /* 0x0000000cff0f723e */ /* 0x000fc800020006ff */
[----:B------:R-:W-:Y:S01]  /*4000*/  F2FP.SATFINITE.E4M3.F32.PACK_AB_MERGE_C R161, R164, R161, RZ ;  /* 0x000000a1a4a1723e */ /* 0x000fe200048070ff */
[--C-:B------:R-:W-:Y:S02]  /*4010*/  HADD2.F32 R12, -RZ, R15.reuse.H1_H1 ;  /* 0x3000000fff0c7230 */ /* 0x100fe40000004100 */
[----:B------:R-:W-:-:S03]  /*4020*/  HADD2.F32 R15, -RZ, R15.H0_H0 ;  /* 0x2000000fff0f7230 */ /* 0x000fc60000004100 */
[-C--:B------:R-:W-:Y:S02]  /*4030*/  FMUL.FTZ R87, R12, R160.reuse ;  /* 0x000000a00c577220 */ /* 0x080fe40000410000 */
[C---:B------:R-:W-:Y:S02]  /*4040*/  FMUL.FTZ R160, R15.reuse, R160 ;  /* 0x000000a00fa07220 */ /* 0x040fe40000410000 */
[-C--:B------:R-:W-:Y:S01]  /*4050*/  FFMA.FTZ R87, R15, R159.reuse, -R87 ;  /* 0x0000009f0f577223 */ /* 0x080fe20000010857 */
[----:B------:R-:W-:Y:S01]  /*4060*/  F2FP.SATFINITE.E4M3.F32.PACK_AB_MERGE_C R15, R166, R168, R165 ;  /* 0x000000a8a60f723e */ /* 0x000fe200048070a5 */
[----:B------:R-:W-:-:S05]  /*4070*/  FFMA.FTZ R160, R12, R159, R160 ;  /* 0x0000009f0ca07223 */ /* 0x000fca00000100a0 */
[----:B------:R-:W-:-:S07]  /*4080*/  F2FP.SATFINITE.E4M3.F32.PACK_AB_MERGE_C R12, R160, R87, R161 ;  /* 0x00000057a00c723e */ /* 0x000fce00048070a1 */
.L_x_2707:
[----:B------:R-:W-:Y:S05]  /*4090*/  BSYNC B3 ;  /* 0x0000000000037941 */ /* 0x000fea0003800000 */
.L_x_2706:
[----:B----4-:R-:W-:-:S05]  /*40a0*/  IADD3 R86, P2, R16, R11, RZ ;  /* 0x0000000b10567210 */ /* 0x010fca0007f5e0ff */
[----:B---3--:R-:W-:-:S05]  /*40b0*/  IMAD.X R87, R149, 0x1, R17, P2 ;  /* 0x0000000195577824 */ /* 0x008fca00010e0611 */
[----:B0-----:R0:W-:Y:S03]  /*40c0*/  ST.E.128 desc[UR52][R86.64], R12 ;  /* 0x0000000c56007985 */ /* 0x0011e6000c101d34 */
.L_x_2705:
[----:B------:R-:W-:Y:S05]  /*40d0*/  BSYNC B2 ;  /* 0x0000000000027941 */ /* 0x000fea0003800000 */
.L_x_2704:
        /* <DEDUP_REMOVED lines=12> */
[----:B------:R-:W-:Y:S02]  /*41a0*/  LOP3.LUT R88, R85, 0xff0000ff, RZ, 0xc0, !PT ;  /* 0xff0000ff55587812 */ /* 0x000fe400078ec0ff */
[----:B------:R-:W-:Y:S01]  /*41b0*/  LOP3.LUT R83, R84, 0xff00, R83, 0xf8, !PT ;  /* 0x0000ff0054537812 */ /* 0x000fe200078ef853 */
[----:B------:R-:W-:Y:S01]  /*41c0*/  IMAD.U32 R84, R87, 0x10000, RZ ;  /* 0x0001000057547824 */ /* 0x000fe200078e00ff */
[----:B------:R-:W-:Y:S01]  /*41d0*/  SHF.R.U32.HI R82, RZ, 0x10, R85 ;  /* 0x00000010ff527819 */ /* 0x000fe20000011655 */
[----:B------:R-:W-:Y:S01]  /*41e0*/  IMAD.SHL.U32 R85, R86, 0x100, RZ ;  /* 0x0000010056557824 */ /* 0x000fe200078e00ff */
[----:B0-----:R-:W-:-:S02]  /*41f0*/  F2FP.F16.E4M3.UNPACK_B R89, R13 ;  /* 0x0000000dff59723e */ /* 0x001fc400020006ff */
        /* <DEDUP_REMOVED lines=17> */
[----:B------:R-:W-:-:S02]  /*4310*/  HADD2.F32 R13, -RZ, R89.H1_H1 ;  /* 0x30000059ff0d7230 */ /* 0x000fc40000004100 */
[----:B------:R-:W-:-:S03]  /*4320*/  HADD2.F32 R89, -RZ, R89.H0_H0 ;  /* 0x20000059ff597230 */ /* 0x000fc60000004100 */
[-C--:B------:R-:W-:Y:S02]  /*4330*/  FMUL.FTZ R162, R13, R84.reuse ;  /* 0x000000540da27220 */ /* 0x080fe40000410000 */
        /* <DEDUP_REMOVED lines=9> */
[----:B------:R-:W-:Y:S01]  /*43d0*/  F2FP.F16.E4M3.UNPACK_B R88, R13.H1 ;  /* 0x0000000dff58723e */ /* 0x000fe200030006ff */
[----:B------:R-:W-:Y:S01]  /*43e0*/  HADD2.F32 R15, -RZ, R15.H1_H1 ;  /* 0x3000000fff0f7230 */ /* 0x000fe20000004100 */
[----:B------:R-:W-:Y:S01]  /*43f0*/  F2FP.F16.E4M3.UNPACK_B R82, R82.H1 ;  /* 0x00000052ff52723e */ /* 0x000fe200030006ff */
[----:B------:R-:W-:Y:S01]  /*4400*/  HADD2.F32 R89, -RZ, R160.H1_H1 ;  /* 0x300000a0ff597230 */ /* 0x000fe20000004100 */
[----:B------:R-:W-:Y:S01]  /*4410*/  F2FP.SATFINITE.E4M3.F32.PACK_AB_MERGE_C R84, R87, R84, RZ ;  /* 0x000000545754723e */ /* 0x000fe200048070ff */
[----:B------:R-:W-:Y:S01]  /*4420*/  HADD2.F32 R161, -RZ, R88.H0_H0 ;  /* 0x20000058ffa17230 */ /* 0x000fe20000004100 */
[----:B------:R-:W-:Y:S01]  /*4430*/  F2FP.F16.E4M3.UNPACK_B R87, R14 ;  /* 0x0000000eff57723e */ /* 0x000fe200020006ff */
[----:B------:R-:W-:Y:S01]  /*4440*/  HADD2.F32 R160, -RZ, R160.H0_H0 ;  /* 0x200000a0ffa07230 */ /* 0x000fe20000004100 */
[----:B------:R-:W-:Y:S01]  /*4450*/  F2FP.F16.E4M3.UNPACK_B R83, R83 ;  /* 0x00000053ff53723e */ /* 0x000fe200020006ff */
[----:B------:R-:W-:-:S02]  /*4460*/  HADD2.F32 R88, -RZ, R88.H1_H1 ;  /* 0x30000058ff587230 */ /* 0x000fc40000004100 */
[----:B------:R-:W-:Y:S01]  /*4470*/  FMUL.FTZ R162, R89, R161 ;  /* 0x000000a159a27220 */ /* 0x000fe20000410000 */
[----:B------:R-:W-:Y:S01]  /*4480*/  F2FP.SATFINITE.E4M3.F32.PACK_AB_MERGE_C R85, R85, R86, R84 ;  /* 0x000000565555723e */ /* 0x000fe20004807054 */
[--C-:B------:R-:W-:Y:S02]  /*4490*/  HADD2.F32 R86, -RZ, R83.reuse.H0_H0 ;  /* 0x20000053ff567230 */ /* 0x100fe40000004100 */
[C---:B------:R-:W-:Y:S01]  /*44a0*/  FFMA.FTZ R162, R160.reuse, R159, -R162 ;  /* 0x0000009fa0a27223 */ /* 0x040fe200000108a2 */
[----:B------:R-:W-:Y:S01]  /*44b0*/  FMUL.FTZ R160, R160, R161 ;  /* 0x000000a1a0a07220 */ /* 0x000fe20000410000 */
[----:B------:R-:W-:Y:S01]  /*44c0*/  F2FP.F16.E4M3.UNPACK_B R14, R14.H1 ;  /* 0x0000000eff0e723e */ /* 0x000fe200030006ff */
[----:B------:R-:W-:Y:S02]  /*44d0*/  HADD2.F32 R83, -RZ, R83.H1_H1 ;  /* 0x30000053ff537230 */ /* 0x000fe40000004100 */
[----:B------:R-:W-:Y:S01]  /*44e0*/  FFMA.FTZ R160, R89, R159, R160 ;  /* 0x0000009f59a07223 */ /* 0x000fe200000100a0 */
[----:B------:R-:W-:-:S02]  /*44f0*/  HADD2.F32 R89, -RZ, R82.H1_H1 ;  /* 0x30000052ff597230 */ /* 0x000fc40000004100 */
[----:B------:R-:W-:-:S03]  /*4500*/  HADD2.F32 R82, -RZ, R82.H0_H0 ;  /* 0x20000052ff527230 */ /* 0x000fc60000004100 */
[----:B------:R-:W-:-:S04]  /*4510*/  FMUL.FTZ R159, R89, R88 ;  /* 0x00000058599f7220 */ /* 0x000fc80000410000 */
[C---:B------:R-:W-:Y:S01]  /*4520*/  FFMA.FTZ R159, R82.reuse, R15, -R159 ;  /* 0x0000000f529f7223 */ /* 0x040fe2000001089f */
[----:B------:R-:W-:-:S04]  /*4530*/  FMUL.FTZ R82, R82, R88 ;  /* 0x0000005852527220 */ /* 0x000fc80000410000 */
[----:B------:R-:W-:Y:S01]  /*4540*/  FFMA.FTZ R82, R89, R15, R82 ;  /* 0x0000000f59527223 */ /* 0x000fe20000010052 */
[----:B------:R-:W-:Y:S01]  /*4550*/  F2FP.F16.E4M3.UNPACK_B R15, R13 ;  /* 0x0000000dff0f723e */ /* 0x000fe200020006ff */
[--C-:B------:R-:W-:Y:S02]  /*4560*/  HADD2.F32 R13, -RZ, R87.reuse.H1_H1 ;  /* 0x30000057ff0d7230 */ /* 0x100fe40000004100 */
[----:B------:R-:W-:Y:S01]  /*4570*/  HADD2.F32 R87, -RZ, R87.H0_H0 ;  /* 0x20000057ff577230 */ /* 0x000fe20000004100 */
[----:B------:R-:W-:Y:S01]  /*4580*/  F2FP.SATFINITE.E4M3.F32.PACK_AB_MERGE_C R159, R82, R159, RZ ;  /* 0x0000009f529f723e */ /* 0x000fe200048070ff */
[----:B------:R-:W-:-:S05]  /*4590*/  HADD2.F32 R88, -RZ, R15.H0_H0 ;  /* 0x2000000fff587230 */ /* 0x000fca0000004100 */
[-C--:B------:R-:W-:Y:S01]  /*45a0*/  FMUL.FTZ R84, R13, R88.reuse ;  /* 0x000000580d547220 */ /* 0x080fe20000410000 */
[----:B------:R-:W-:-:S03]  /*45b0*/  FMUL.FTZ R88, R87, R88 ;  /* 0x0000005857587220 */ /* 0x000fc60000410000 */
[-C--:B------:R-:W-:Y:S01]  /*45c0*/  FFMA.FTZ R84, R87, R86.reuse, -R84 ;  /* 0x0000005657547223 */ /* 0x080fe20000010854 */
[----:B------:R-:W-:Y:S01]  /*45d0*/  FFMA.FTZ R13, R13, R86, R88 ;  /* 0x000000560d0d7223 */ /* 0x000fe20000010058 */
[----:B------:R-:W-:Y:S02]  /*45e0*/  HADD2.F32 R86, -RZ, R15.H1_H1 ;  /* 0x3000000fff567230 */ /* 0x000fe40000004100 */
[--C-:B------:R-:W-:Y:S02]  /*45f0*/  HADD2.F32 R15, -RZ, R14.reuse.H1_H1 ;  /* 0x3000000eff0f7230 */ /* 0x100fe40000004100 */
[----:B------:R-:W-:Y:S02]  /*4600*/  HADD2.F32 R14, -RZ, R14.H0_H0 ;  /* 0x2000000eff0e7230 */ /* 0x000fe40000004100 */
[--C-:B------:R-:W-:Y:S02]  /*4610*/  HADD2.F32 R88, -RZ, R157.reuse.H1_H1 ;  /* 0x3000009dff587230 */ /* 0x100fe40000004100 */
[----:B------:R-:W-:Y:S01]  /*4620*/  FMUL.FTZ R87, R15, R86 ;  /* 0x000000560f577220 */ /* 0x000fe20000410000 */
[----:B------:R-:W-:-:S02]  /*4630*/  HADD2.F32 R157, -RZ, R157.H0_H0 ;  /* 0x2000009dff9d7230 */ /* 0x000fc40000004100 */
[C---:B------:R-:W-:Y:S01]  /*4640*/  FMUL.FTZ R86, R14.reuse, R86 ;  /* 0x000000560e567220 */ /* 0x040fe20000410000 */
[-C--:B------:R-:W-:Y:S01]  /*4650*/  FFMA.FTZ R14, R14, R83.reuse, -R87 ;  /* 0x000000530e0e7223 */ /* 0x080fe20000010857 */
[----:B------:R-:W-:Y:S02]  /*4660*/  F2FP.F16.E4M3.UNPACK_B R87, R12.H1 ;  /* 0x0000000cff57723e */ /* 0x000fe400030006ff */
[----:B------:R-:W-:Y:S01]  /*4670*/  FFMA.FTZ R15, R15, R83, R86 ;  /* 0x000000530f0f7223 */ /* 0x000fe20000010056 */
[----:B------:R-:W-:Y:S02]  /*4680*/  HADD2.F32 R86, -RZ, R158.H1_H1 ;  /* 0x3000009eff567230 */ /* 0x000fe40000004100 */
[--C-:B------:R-:W-:Y:S02]  /*4690*/  HADD2.F32 R83, -RZ, R87.reuse.H1_H1 ;  /* 0x30000057ff537230 */ /* 0x100fe40000004100 */
[----:B------:R-:W-:Y:S01]  /*46a0*/  F2FP.SATFINITE.E4M3.F32.PACK_AB_MERGE_C R14, R15, R14, RZ ;  /* 0x0000000e0f0e723e */ /* 0x000fe200048070ff */
[----:B------:R-:W-:Y:S01]  /*46b0*/  HADD2.F32 R87, -RZ, R87.H0_H0 ;  /* 0x20000057ff577230 */ /* 0x000fe20000004100 */
[----:B------:R-:W-:Y:S01]  /*46c0*/  F2FP.SATFINITE.E4M3.F32.PACK_AB_MERGE_C R15, R160, R162, R159 ;  /* 0x000000a2a00f723e */ /* 0x000fe2000480709f */
[----:B------:R-:W-:Y:S01]  /*46d0*/  FMUL.FTZ R164, R83, R88 ;  /* 0x0000005853a47220 */ /* 0x000fe20000410000 */
[----:B------:R-:W-:-:S02]  /*46e0*/  F2FP.SATFINITE.E4M3.F32.PACK_AB_MERGE_C R14, R13, R84, R14 ;  /* 0x000000540d0e723e */ /* 0x000fc4000480700e */
[C---:B------:R-:W-:Y:S01]  /*46f0*/  FMUL.FTZ R88, R87.reuse, R88 ;  /* 0x0000005857587220 */ /* 0x040fe20000410000 */
[----:B------:R-:W-:Y:S02]  /*4700*/  IMAD.MOV.U32 R13, RZ, RZ, R85 ;  /* 0x000000ffff0d7224 */ /* 0x000fe400078e0055 */
[-C--:B------:R-:W-:Y:S01]  /*4710*/  FFMA.FTZ R87, R87, R86.reuse, -R164 ;  /* 0x0000005657577223 */ /* 0x080fe200000108a4 */
[----:B------:R-:W-:Y:S01]  /*4720*/  FFMA.FTZ R88, R83, R86, R88 ;  /* 0x0000005653587223 */ /* 0x000fe20000010058 */
[----:B------:R-:W-:Y:S01]  /*4730*/  F2FP.F16.E4M3.UNPACK_B R86, R12 ;  /* 0x0000000cff56723e */ /* 0x000fe200020006ff */
[----:B------:R-:W-:-:S03]  /*4740*/  HADD2.F32 R83, -RZ, R158.H0_H0 ;  /* 0x2000009eff537230 */ /* 0x000fc60000004100 */
        /* <DEDUP_REMOVED lines=8> */
.L_x_2711:
[----:B------:R-:W-:Y:S05]  /*47d0*/  BSYNC B3 ;  /* 0x0000000000037941 */ /* 0x000fea0003800000 */
.L_x_2710:
[----:B------:R-:W-:-:S05]  /*47e0*/  IMAD.SHL.U32 R84, R192, 0x10, RZ ;  /* 0x00000010c0547824 */ /* 0x000fca00078e00ff */
[----:B----4-:R-:W-:-:S04]  /*47f0*/  IADD3 R82, P2, R11, R84, RZ ;  /* 0x000000540b527210 */ /* 0x010fc80007f5e0ff */
[----:B---3--:R-:W-:-:S05]  /*4800*/  LEA.HI.X.SX32 R83, R84, R149, 0x1, P2 ;  /* 0x0000009554537211 */ /* 0x008fca00010f0eff */
[----:B0-----:R0:W-:Y:S04]  /*4810*/  ST.E.128 desc[UR52][R82.64], R12 ;  /* 0x0000000c52007985 */ /* 0x0011e8000c101d34 */
.L_x_2709:
[----:B------:R-:W-:Y:S05]  /*4820*/  BSYNC B2 ;  /* 0x0000000000027941 */ /* 0x000fea0003800000 */
.L_x_2708:
        /* <DEDUP_REMOVED lines=10> */
[----:B---3--:R-:W-:Y:S02]  /*48d0*/  MOV R80, R13 ;  /* 0x0000000d00507202 */ /* 0x008fe40000000f00 */
[-C--:B------:R-:W-:Y:S02]  /*48e0*/  F2FP.F16.E4M3.UNPACK_B R84, R155.reuse.H1 ;  /* 0x0000009bff54723e */ /* 0x080fe400030006ff */
[----:B------:R-:W-:Y:S02]  /*48f0*/  F2FP.F16.E4M3.UNPACK_B R78, R80 ;  /* 0x00000050ff4e723e */ /* 0x000fe400020006ff */
[----:B------:R-:W-:Y:S01]  /*4900*/  F2FP.F16.E4M3.UNPACK_B R13, R154.H1 ;  /* 0x0000009aff0d723e */ /* 0x000fe200030006ff */
[----:B------:R-:W-:Y:S01]  /*4910*/  HADD2.F32 R85, -RZ, R84.H0_H0 ;  /* 0x20000054ff557230 */ /* 0x000fe20000004100 */
[----:B------:R-:W-:Y:S01]  /*4920*/  F2FP.F16.E4M3.UNPACK_B R88, R155 ;  /* 0x0000009bff58723e */ /* 0x000fe200020006ff */
[--C-:B------:R-:W-:Y:S02]  /*4930*/  HADD2.F32 R86, -RZ, R78.reuse.H1_H1 ;  /* 0x3000004eff567230 */ /* 0x100fe40000004100 */
[----:B------:R-:W-:-:S02]  /*4940*/  HADD2.F32 R78, -RZ, R78.H0_H0 ;  /* 0x2000004eff4e7230 */ /* 0x000fc40000004100 */
[--C-:B------:R-:W-:Y:S02]  /*4950*/  HADD2.F32 R87, -RZ, R13.reuse.H0_H0 ;  /* 0x2000000dff577230 */ /* 0x100fe40000004100 */
[-C--:B------:R-:W-:Y:S01]  /*4960*/  FMUL.FTZ R89, R86, R85.reuse ;  /* 0x0000005556597220 */ /* 0x080fe20000410000 */
[----:B------:R-:W-:Y:S02]  /*4970*/  HADD2.F32 R84, -RZ, R84.H1_H1 ;  /* 0x30000054ff547230 */ /* 0x000fe40000004100 */
[C---:B------:R-:W-:Y:S01]  /*4980*/  FMUL.FTZ R157, R78.reuse, R85 ;  /* 0x000000554e9d7220 */ /* 0x040fe20000410000 */
[----:B------:R-:W-:Y:S02]  /*4990*/  HADD2.F32 R13, -RZ, R13.H1_H1 ;  /* 0x3000000dff0d7230 */ /* 0x000fe40000004100 */
[-C--:B------:R-:W-:Y:S01]  /*49a0*/  FFMA.FTZ R85, R78, R87.reuse, -R89 ;  /* 0x000000574e557223 */ /* 0x080fe20000010859 */
[----:B------:R-:W-:Y:S01]  /*49b0*/  FFMA.FTZ R78, R86, R87, R157 ;  /* 0x00000057564e7223 */ /* 0x000fe2000001009d */
[----:B------:R-:W-:Y:S01]  /*49c0*/  F2FP.F16.E4M3.UNPACK_B R86, R80.H1 ;  /* 0x00000050ff56723e */ /* 0x000fe200030006ff */
[----:B------:R-:W-:-:S04]  /*49d0*/  IMAD.MOV.U32 R80, RZ, RZ, R12 ;  /* 0x000000ffff507224 */ /* 0x000fc800078e000c */
[--C-:B------:R-:W-:Y:S01]  /*49e0*/  HADD2.F32 R87, -RZ, R86.reuse.H1_H1 ;  /* 0x30000056ff577230 */ /* 0x100fe20000004100 */
[-C--:B------:R-:W-:Y:S01]  /*49f0*/  F2FP.F16.E4M3.UNPACK_B R12, R80.reuse.H1 ;  /* 0x00000050ff0c723e */ /* 0x080fe200030006ff */
[----:B------:R-:W-:Y:S01]  /*4a00*/  HADD2.F32 R86, -RZ, R86.H0_H0 ;  /* 0x20000056ff567230 */ /* 0x000fe20000004100 */
[----:B------:R-:W-:Y:S02]  /*4a10*/  F2FP.F16.E4M3.UNPACK_B R80, R80 ;  /* 0x00000050ff50723e */ /* 0x000fe400020006ff */
[CC--:B------:R-:W-:Y:S02]  /*4a20*/  FMUL.FTZ R89, R87.reuse, R84.reuse ;  /* 0x0000005457597220 */ /* 0x0c0fe40000410000 */
[C---:B------:R-:W-:Y:S02]  /*4a30*/  FMUL.FTZ R84, R86.reuse, R84 ;  /* 0x0000005456547220 */ /* 0x040fe40000410000 */
[-C--:B------:R-:W-:Y:S02]  /*4a40*/  FFMA.FTZ R86, R86, R13.reuse, -R89 ;  /* 0x0000000d56567223 */ /* 0x080fe40000010859 */
[----:B------:R-:W-:Y:S01]  /*4a50*/  FFMA.FTZ R87, R87, R13, R84 ;  /* 0x0000000d57577223 */ /* 0x000fe20000010054 */
[----:B------:R-:W-:Y:S01]  /*4a60*/  F2FP.F16.E4M3.UNPACK_B R84, R154 ;  /* 0x0000009aff54723e */ /* 0x000fe200020006ff */
[----:B------:R-:W-:-:S02]  /*4a70*/  HADD2.F32 R154, -RZ, R88.H1_H1 ;  /* 0x30000058ff9a7230 */ /* 0x000fc40000004100 */
[--C-:B------:R-:W-:Y:S01]  /*4a80*/  HADD2.F32 R13, -RZ, R12.reuse.H1_H1 ;  /* 0x3000000cff0d7230 */ /* 0x100fe20000004100 */
[----:B------:R-:W-:Y:S01]  /*4a90*/  F2FP.SATFINITE.E4M3.F32.PACK_AB_MERGE_C R86, R87, R86, RZ ;  /* 0x000000565756723e */ /* 0x000fe200048070ff */
[----:B------:R-:W-:Y:S02]  /*4aa0*/  HADD2.F32 R12, -RZ, R12.H0_H0 ;  /* 0x2000000cff0c7230 */ /* 0x000fe40000004100 */
[----:B------:R-:W-:Y:S02]  /*4ab0*/  HADD2.F32 R89, -RZ, R84.H1_H1 ;  /* 0x30000054ff597230 */ /* 0x000fe40000004100 */
[-C--:B------:R-:W-:Y:S01]  /*4ac0*/  FMUL.FTZ R155, R13, R154.reuse ;  /* 0x0000009a0d9b7220 */ /* 0x080fe20000410000 */
[----:B------:R-:W-:Y:S02]  /*4ad0*/  HADD2.F32 R87, -RZ, R88.H0_H0 ;  /* 0x20000058ff577230 */ /* 0x000fe40000004100 */
[----:B------:R-:W-:Y:S01]  /*4ae0*/  FMUL.FTZ R154, R12, R154 ;  /* 0x0000009a0c9a7220 */ /* 0x000fe20000410000 */
[----:B------:R-:W-:-:S02]  /*4af0*/  HADD2.F32 R88, -RZ, R80.H1_H1 ;  /* 0x30000050ff587230 */ /* 0x000fc40000004100 */
[-C--:B------:R-:W-:Y:S01]  /*4b00*/  FFMA.FTZ R12, R12, R89.reuse, -R155 ;  /* 0x000000590c0c7223 */ /* 0x080fe2000001089b */
[----:B------:R-:W-:Y:S02]  /*4b10*/  HADD2.F32 R80, -RZ, R80.H0_H0 ;  /* 0x20000050ff507230 */ /* 0x000fe40000004100 */
[----:B------:R-:W-:Y:S01]  /*4b20*/  FFMA.FTZ R13, R13, R89, R154 ;  /* 0x000000590d0d7223 */ /* 0x000fe2000001009a */
[----:B------:R-:W-:Y:S02]  /*4b30*/  HADD2.F32 R89, -RZ, R84.H0_H0 ;  /* 0x20000054ff597230 */ /* 0x000fe40000004100 */
[----:B------:R-:W-:Y:S01]  /*4b40*/  FMUL.FTZ R155, R88, R87 ;  /* 0x00000057589b7220 */ /* 0x000fe20000410000 */
[----:B------:R-:W-:Y:S01]  /*4b50*/  F2FP.SATFINITE.E4M3.F32.PACK_AB_MERGE_C R78, R78, R85, R86 ;  /* 0x000000554e4e723e */ /* 0x000fe20004807056 */
[C---:B------:R-:W-:Y:S01]  /*4b60*/  FMUL.FTZ R157, R80.reuse, R87 ;  /* 0x00000057509d7220 */ /* 0x040fe20000410000 */
[----:B------:R-:W-:Y:S01]  /*4b70*/  SHF.R.U32.HI R85, RZ, 0x8, R81 ;  /* 0x00000008ff557819 */ /* 0x000fe20000011651 */
[-C--:B------:R-:W-:Y:S01]  /*4b80*/  FFMA.FTZ R87, R80, R89.reuse, -R155 ;  /* 0x0000005950577223 */ /* 0x080fe2000001089b */
[----:B------:R-:W-:Y:S01]  /*4b90*/  LOP3.LUT R86, R81, 0xff0000ff, RZ, 0xc0, !PT ;  /* 0xff0000ff51567812 */ /* 0x000fe200078ec0ff */
[----:B------:R-:W-:Y:S01]  /*4ba0*/  FFMA.FTZ R80, R88, R89, R157 ;  /* 0x0000005958507223 */ /* 0x000fe2000001009d */
[----:B------:R-:W-:Y:S01]  /*4bb0*/  SHF.R.U32.HI R88, RZ, 0x10, R81 ;  /* 0x00000010ff587819 */ /* 0x000fe20000011651 */
[----:B------:R-:W-:Y:S01]  /*4bc0*/  IMAD.SHL.U32 R81, R85, 0x100, RZ ;  /* 0x0000010055517824 */ /* 0x000fe200078e00ff */
[----:B------:R-:W-:-:S02]  /*4bd0*/  SHF.R.U32.HI R89, RZ, 0x8, R79 ;  /* 0x00000008ff597819 */ /* 0x000fc4000001164f */
[----:B------:R-:W-:Y:S02]  /*4be0*/  SHF.R.U32.HI R154, RZ, 0x10, R79 ;  /* 0x00000010ff9a7819 */ /* 0x000fe4000001164f */
[----:B------:R-:W-:Y:S02]  /*4bf0*/  LOP3.LUT R81, R86, 0xff00, R81, 0xf8, !PT ;  /* 0x0000ff0056517812 */ /* 0x000fe400078ef851 */
[----:B------:R-:W-:Y:S01]  /*4c00*/  LOP3.LUT R84, R79, 0xff0000ff, RZ, 0xc0, !PT ;  /* 0xff0000ff4f547812 */ /* 0x000fe200078ec0ff */
[----:B------:R-:W-:Y:S01]  /*4c10*/  IMAD.SHL.U32 R79, R89, 0x100, RZ ;  /* 0x00000100594f7824 */ /* 0x000fe200078e00ff */
[----:B------:R-:W-:Y:S01]  /*4c20*/  SHF.L.U32 R86, R88, 0x10, RZ ;  /* 0x0000001058567819 */ /* 0x000fe200000006ff */
[----:B------:R-:W-:Y:S01]  /*4c30*/  IMAD.U32 R85, R154, 0x10000, RZ ;  /* 0x000100009a557824 */ /* 0x000fe200078e00ff */
[----:B------:R-:W-:Y:S01]  /*4c40*/  F2FP.SATFINITE.E4M3.F32.PACK_AB_MERGE_C R12, R13, R12, RZ ;  /* 0x0000000c0d0c723e */ /* 0x000fe200048070ff */
[----:B------:R-:W-:Y:S01]  /*4c50*/  IMAD.MOV.U32 R13, RZ, RZ, R78 ;  /* 0x000000ffff0d7224 */ /* 0x000fe200078e004e */
[----:B------:R-:W-:Y:S01]  /*4c60*/  LOP3.LUT R86, R81, 0xff0000, R86, 0xf8, !PT ;  /* 0x00ff000051567812 */ /* 0x000fe200078ef856 */
[----:B------:R-:W-:Y:S01]  /*4c70*/  IMAD.MOV.U32 R81, RZ, RZ, R15 ;  /* 0x000000ffff517224 */ /* 0x000fe200078e000f */
[----:B------:R-:W-:-:S02]  /*4c80*/  LOP3.LUT R84, R84, 0xff00, R79, 0xf8, !PT ;  /* 0x0000ff0054547812 */ /* 0x000fc400078ef84f */
[----:B------:R-:W-:Y:S02]  /*4c90*/  F2FP.F16.E4M3.UNPACK_B R88, R86.H1 ;  /* 0x00000056ff58723e */ /* 0x000fe400030006ff */
[----:B------:R-:W-:Y:S02]  /*4ca0*/  LOP3.LUT R85, R84, 0xff0000, R85, 0xf8, !PT ;  /* 0x00ff000054557812 */ /* 0x000fe400078ef855 */
[----:B------:R-:W-:Y:S01]  /*4cb0*/  F2FP.F16.E4M3.UNPACK_B R15, R81 ;  /* 0x00000051ff0f723e */ /* 0x000fe200020006ff */
[----:B------:R-:W-:Y:S01]  /*4cc0*/  HADD2.F32 R84, -RZ, R88.H0_H0 ;  /* 0x20000058ff547230 */ /* 0x000fe20000004100 */
[-C--:B------:R-:W-:Y:S02]  /*4cd0*/  F2FP.F16.E4M3.UNPACK_B R79, R85.reuse.H1 ;  /* 0x00000055ff4f723e */ /* 0x080fe400030006ff */
[----:B------:R-:W-:Y:S01]  /*4ce0*/  F2FP.F16.E4M3.UNPACK_B R85, R85 ;  /* 0x00000055ff55723e */ /* 0x000fe200020006ff */
[--C-:B------:R-:W-:Y:S01]  /*4cf0*/  HADD2.F32 R89, -RZ, R15.reuse.H1_H1 ;  /* 0x3000000fff597230 */ /* 0x100fe20000004100 */
[----:B------:R-:W-:Y:S01]  /*4d00*/  F2FP.SATFINITE.E4M3.F32.PACK_AB_MERGE_C R12, R80, R87, R12 ;  /* 0x00000057500c723e */ /* 0x000fe2000480700c */
[----:B------:R-:W-:-:S02]  /*4d10*/  HADD2.F32 R15, -RZ, R15.H0_H0 ;  /* 0x2000000fff0f7230 */ /* 0x000fc40000004100 */
[--C-:B------:R-:W-:Y:S02]  /*4d20*/  HADD2.F32 R154, -RZ, R79.reuse.H0_H0 ;  /* 0x2000004fff9a7230 */ /* 0x100fe40000004100 */
[-C--:B------:R-:W-:Y:S01]  /*4d30*/  FMUL.FTZ R158, R89, R84.reuse ;  /* 0x00000054599e7220 */ /* 0x080fe20000410000 */
[----:B------:R-:W-:Y:S02]  /*4d40*/  HADD2.F32 R79, -RZ, R79.H1_H1 ;  /* 0x3000004fff4f7230 */ /* 0x000fe40000004100 */
        /* <DEDUP_REMOVED lines=10> */
[-C--:B------:R-:W-:Y:S01]  /*4df0*/  FFMA.FTZ R14, R89, R79.reuse, -R154 ;  /* 0x0000004f590e7223 */ /* 0x080fe2000001089a */
[--C-:B------:R-:W-:Y:S02]  /*4e00*/  HADD2.F32 R154, -RZ, R85.reuse.H1_H1 ;  /* 0x30000055ff9a7230 */ /* 0x100fe40000004100 */
[----:B------:R-:W-:Y:S01]  /*4e10*/  FFMA.FTZ R79, R88, R79, R155 ;  /* 0x0000004f584f7223 */ /* 0x000fe2000001009b */
[----:B------:R-:W-:Y:S01]  /*4e20*/  F2FP.F16.E4M3.UNPACK_B R88, R86 ;  /* 0x00000056ff58723e */ /* 0x000fe200020006ff */
[----:B------:R-:W-:Y:S01]  /*4e30*/  HADD2.F32 R85, -RZ, R85.H0_H0 ;  /* 0x20000055ff557230 */ /* 0x000fe20000004100 */
[----:B------:R-:W-:-:S02]  /*4e40*/  F2FP.F16.E4M3.UNPACK_B R86, R81.H1 ;  /* 0x00000051ff56723e */ /* 0x000fc400030006ff */
[----:B------:R-:W-:Y:S01]  /*4e50*/  F2FP.F16.E4M3.UNPACK_B R81, R81 ;  /* 0x00000051ff51723e */ /* 0x000fe200020006ff */
[----:B------:R-:W-:Y:S01]  /*4e60*/  HADD2.F32 R155, -RZ, R88.H1_H1 ;  /* 0x30000058ff9b7230 */ /* 0x000fe20000004100 */
[----:B------:R-:W-:Y:S01]  /*4e70*/  F2FP.SATFINITE.E4M3.F32.PACK_AB_MERGE_C R79, R79, R14, RZ ;  /* 0x0000000e4f4f723e */ /* 0x000fe200048070ff */
[--C-:B------:R-:W-:Y:S02]  /*4e80*/  HADD2.F32 R89, -RZ, R86.reuse.H1_H1 ;  /* 0x30000056ff597230 */ /* 0x100fe40000004100 */
[----:B------:R-:W-:Y:S01]  /*4e90*/  HADD2.F32 R86, -RZ, R86.H0_H0 ;  /* 0x20000056ff567230 */ /* 0x000fe20000004100 */
[----:B------:R-:W-:Y:S02]  /*4ea0*/  F2FP.SATFINITE.E4M3.F32.PACK_AB_MERGE_C R15, R15, R84, R79 ;  /* 0x000000540f0f723e */ /* 0x000fe4000480704f */
[-C--:B------:R-:W-:Y:S02]  /*4eb0*/  FMUL.FTZ R157, R89, R155.reuse ;  /* 0x0000009b599d7220 */ /* 0x080fe40000410000 */
[----:B------:R-:W-:-:S02]  /*4ec0*/  FMUL.FTZ R158, R86, R155 ;  /* 0x0000009b569e7220 */ /* 0x000fc40000410000 */
[-C--:B------:R-:W-:Y:S02]  /*4ed0*/  FFMA.FTZ R86, R86, R154.reuse, -R157 ;  /* 0x0000009a56567223 */ /* 0x080fe4000001089d */
[----:B------:R-:W-:Y:S01]  /*4ee0*/  FFMA.FTZ R89, R89, R154, R158 ;  /* 0x0000009a59597223 */ /* 0x000fe2000001009e */
[----:B------:R-:W-:Y:S02]  /*4ef0*/  HADD2.F32 R154, -RZ, R88.H0_H0 ;  /* 0x20000058ff9a7230 */ /* 0x000fe40000004100 */
[--C-:B------:R-:W-:Y:S02]  /*4f00*/  HADD2.F32 R88, -RZ, R81.reuse.H1_H1 ;  /* 0x30000051ff587230 */ /* 0x100fe40000004100 */
[----:B------:R-:W-:Y:S01]  /*4f10*/  HADD2.F32 R81, -RZ, R81.H0_H0 ;  /* 0x20000051ff517230 */ /* 0x000fe20000004100 */
[----:B------:R-:W-:Y:S02]  /*4f20*/  F2FP.SATFINITE.E4M3.F32.PACK_AB_MERGE_C R86, R89, R86, RZ ;  /* 0x000000565956723e */ /* 0x000fe400048070ff */
[----:B------:R-:W-:-:S02]  /*4f30*/  FMUL.FTZ R158, R88, R154 ;  /* 0x0000009a589e7220 */ /* 0x000fc40000410000 */
[C---:B------:R-:W-:Y:S02]  /*4f40*/  FMUL.FTZ R155, R81.reuse, R154 ;  /* 0x0000009a519b7220 */ /* 0x040fe40000410000 */
[-C--:B------:R-:W-:Y:S02]  /*4f50*/  FFMA.FTZ R158, R81, R85.reuse, -R158 ;  /* 0x00000055519e7223 */ /* 0x080fe4000001089e */
[----:B------:R-:W-:-:S05]  /*4f60*/  FFMA.FTZ R155, R88, R85, R155 ;  /* 0x00000055589b7223 */ /* 0x000fca000001009b */
[----:B------:R-:W-:-:S07]  /*4f70*/  F2FP.SATFINITE.E4M3.F32.PACK_AB_MERGE_C R14, R155, R158, R86 ;  /* 0x0000009e9b0e723e */ /* 0x000fce0004807056 */
.L_x_2715:
[----:B------:R-:W-:Y:S05]  /*4f80*/  BSYNC B3 ;  /* 0x0000000000037941 */ /* 0x000fea0003800000 */
.L_x_2714:
[----:B---3--:R0:W-:Y:S02]  /*4f90*/  ST.E.128 desc[UR52][R82.64], R12 ;  /* 0x0000000c52007985 */ /* 0x0081e4000c101d34 */
.L_x_2713:
[----:B------:R-:W-:Y:S05]  /*4fa0*/  BSYNC B2 ;  /* 0x0000000000027941 */ /* 0x000fea0003800000 */
.L_x_2712:
        /* <DEDUP_REMOVED lines=11> */
[----:B------:R-:W-:Y:S02]  /*5060*/  F2FP.F16.E4M3.UNPACK_B R13, R76 ;  /* 0x0000004cff0d723e */ /* 0x000fe400020006ff */
[----:B------:R-:W-:Y:S01]  /*5070*/  F2FP.F16.E4M3.UNPACK_B R81, R152.H1 ;  /* 0x00000098ff51723e */ /* 0x000fe200030006ff */
[----:B------:R-:W-:Y:S02]  /*5080*/  HADD2.F32 R83, -RZ, R82.H0_H0 ;  /* 0x20000052ff537230 */ /* 0x000fe40000004100 */
[--C-:B------:R-:W-:Y:S02]  /*5090*/  HADD2.F32 R74, -RZ, R13.reuse.H1_H1 ;  /* 0x3000000dff4a7230 */ /* 0x100fe40000004100 */
[----:B------:R-:W-:-:S02]  /*50a0*/  HADD2.F32 R13, -RZ, R13.H0_H0 ;  /* 0x2000000dff0d7230 */ /* 0x000fc40000004100 */
[--C-:B------:R-:W-:Y:S02]  /*50b0*/  HADD2.F32 R80, -RZ, R81.reuse.H0_H0 ;  /* 0x20000051ff507230 */ /* 0x100fe40000004100 */
[CC--:B------:R-:W-:Y:S01]  /*50c0*/  FMUL.FTZ R84, R74.reuse, R83.reuse ;  /* 0x000000534a547220 */ /* 0x0c0fe20000410000 */
[----:B------:R-:W-:Y:S02]  /*50d0*/  HADD2.F32 R81, -RZ, R81.H1_H1 ;  /* 0x30000051ff517230 */ /* 0x000fe40000004100 */
[C---:B------:R-:W-:Y:S01]  /*50e0*/  FMUL.FTZ R83, R13.reuse, R83 ;  /* 0x000000530d537220 */ /* 0x040fe20000410000 */
[-C--:B------:R-:W-:Y:S01]  /*50f0*/  FFMA.FTZ R13, R13, R80.reuse, -R84 ;  /* 0x000000500d0d7223 */ /* 0x080fe20000010854 */
[----:B------:R-:W-:Y:S02]  /*5100*/  F2FP.F16.E4M3.UNPACK_B R84, R153 ;  /* 0x00000099ff54723e */ /* 0x000fe400020006ff */
[----:B------:R-:W-:Y:S01]  /*5110*/  FFMA.FTZ R74, R74, R80, R83 ;  /* 0x000000504a4a7223 */ /* 0x000fe20000010053 */
[----:B------:R-:W-:Y:S01]  /*5120*/  F2FP.F16.E4M3.UNPACK_B R80, R76.H1 ;  /* 0x0000004cff50723e */ /* 0x000fe200030006ff */
[----:B------:R-:W-:-:S02]  /*5130*/  IMAD.MOV.U32 R76, RZ, RZ, R12 ;  /* 0x000000ffff4c7224 */ /* 0x000fc400078e000c */
[----:B------:R-:W-:Y:S01]  /*5140*/  HADD2.F32 R83, -RZ, R82.H1_H1 ;  /* 0x30000052ff537230 */ /* 0x000fe20000004100 */
[----:B------:R-:W-:Y:S01]  /*5150*/  F2FP.F16.E4M3.UNPACK_B R82, R152 ;  /* 0x00000098ff52723e */ /* 0x000fe200020006ff */
[--C-:B------:R-:W-:Y:S02]  /*5160*/  HADD2.F32 R12, -RZ, R80.reuse.H1_H1 ;  /* 0x30000050ff0c7230 */ /* 0x100fe40000004100 */
[----:B------:R-:W-:-:S03]  /*5170*/  HADD2.F32 R80, -RZ, R80.H0_H0 ;  /* 0x20000050ff507230 */ /* 0x000fc60000004100 */
[-C--:B------:R-:W-:Y:S02]  /*5180*/  FMUL.FTZ R85, R12, R83.reuse ;  /* 0x000000530c557220 */ /* 0x080fe40000410000 */
[C---:B------:R-:W-:Y:S02]  /*5190*/  FMUL.FTZ R83, R80.reuse, R83 ;  /* 0x0000005350537220 */ /* 0x040fe40000410000 */
[-C--:B------:R-:W-:Y:S01]  /*51a0*/  FFMA.FTZ R80, R80, R81.reuse, -R85 ;  /* 0x0000005150507223 */ /* 0x080fe20000010855 */
[----:B------:R-:W-:Y:S02]  /*51b0*/  HADD2.F32 R85, -RZ, R84.H1_H1 ;  /* 0x30000054ff557230 */ /* 0x000fe40000004100 */
[----:B------:R-:W-:Y:S01]  /*51c0*/  FFMA.FTZ R89, R12, R81, R83 ;  /* 0x000000510c597223 */ /* 0x000fe20000010053 */
[-C--:B------:R-:W-:Y:S01]  /*51d0*/  F2FP.F16.E4M3.UNPACK_B R12, R76.reuse.H1 ;  /* 0x0000004cff0c723e */ /* 0x080fe200030006ff */
[----:B------:R-:W-:Y:S01]  /*51e0*/  HADD2.F32 R83, -RZ, R82.H1_H1 ;  /* 0x30000052ff537230 */ /* 0x000fe20000004100 */
[----:B------:R-:W-:Y:S01]  /*51f0*/  F2FP.F16.E4M3.UNPACK_B R76, R76 ;  /* 0x0000004cff4c723e */ /* 0x000fe200020006ff */
[----:B------:R-:W-:Y:S01]  /*5200*/  HADD2.F32 R84, -RZ, R84.H0_H0 ;  /* 0x20000054ff547230 */ /* 0x000fe20000004100 */
[----:B------:R-:W-:Y:S01]  /*5210*/  F2FP.SATFINITE.E4M3.F32.PACK_AB_MERGE_C R80, R89, R80, RZ ;  /* 0x000000505950723e */ /* 0x000fe200048070ff */
[----:B------:R-:W-:-:S02]  /*5220*/  HADD2.F32 R81, -RZ, R12.H1_H1 ;  /* 0x3000000cff517230 */ /* 0x000fc40000004100 */
[----:B------:R-:W-:Y:S01]  /*5230*/  HADD2.F32 R12, -RZ, R12.H0_H0 ;  /* 0x2000000cff0c7230 */ /* 0x000fe20000004100 */
[----:B------:R-:W-:Y:S01]  /*5240*/  F2FP.SATFINITE.E4M3.F32.PACK_AB_MERGE_C R13, R74, R13, R80 ;  /* 0x0000000d4a0d723e */ /* 0x000fe20004807050 */
[----:B------:R-:W-:Y:S02]  /*5250*/  HADD2.F32 R82, -RZ, R82.H0_H0 ;  /* 0x20000052ff527230 */ /* 0x000fe40000004100 */
[-C--:B------:R-:W-:Y:S01]  /*5260*/  FMUL.FTZ R87, R81, R85.reuse ;  /* 0x0000005551577220 */ /* 0x080fe20000410000 */
[----:B------:R-:W-:Y:S01]  /*5270*/  SHF.R.U32.HI R74, RZ, 0x8, R77 ;  /* 0x00000008ff4a7819 */ /* 0x000fe2000001164d */
[C---:B------:R-:W-:Y:S01]  /*5280*/  FMUL.FTZ R86, R12.reuse, R85 ;  /* 0x000000550c567220 */ /* 0x040fe20000410000 */
[----:B------:R-:W-:Y:S01]  /*5290*/  LOP3.LUT R80, R77, 0xff0000ff, RZ, 0xc0, !PT ;  /* 0xff0000ff4d507812 */ /* 0x000fe200078ec0ff */
[-C--:B------:R-:W-:Y:S02]  /*52a0*/  FFMA.FTZ R12, R12, R83.reuse, -R87 ;  /* 0x000000530c0c7223 */ /* 0x080fe40000010857 */
[----:B------:R-:W-:Y:S01]  /*52b0*/  FFMA.FTZ R81, R81, R83, R86 ;  /* 0x0000005351517223 */ /* 0x000fe20000010056 */
[----:B------:R-:W-:-:S02]  /*52c0*/  HADD2.F32 R83, -RZ, R76.H1_H1 ;  /* 0x3000004cff537230 */ /* 0x000fc40000004100 */
[----:B------:R-:W-:Y:S02]  /*52d0*/  HADD2.F32 R76, -RZ, R76.H0_H0 ;  /* 0x2000004cff4c7230 */ /* 0x000fe40000004100 */
[----:B------:R-:W-:Y:S01]  /*52e0*/  F2FP.SATFINITE.E4M3.F32.PACK_AB_MERGE_C R12, R81, R12, RZ ;  /* 0x0000000c510c723e */ /* 0x000fe200048070ff */
[CC--:B------:R-:W-:Y:S02]  /*52f0*/  FMUL.FTZ R85, R83.reuse, R84.reuse ;  /* 0x0000005453557220 */ /* 0x0c0fe40000410000 */
[C---:B------:R-:W-:Y:S02]  /*5300*/  FMUL.FTZ R84, R76.reuse, R84 ;  /* 0x000000544c547220 */ /* 0x040fe40000410000 */
[-C--:B------:R-:W-:Y:S01]  /*5310*/  FFMA.FTZ R76, R76, R82.reuse, -R85 ;  /* 0x000000524c4c7223 */ /* 0x080fe20000010855 */
[----:B------:R-:W-:Y:S01]  /*5320*/  SHF.R.U32.HI R85, RZ, 0x8, R75 ;  /* 0x00000008ff557819 */ /* 0x000fe2000001164b */
[----:B------:R-:W-:Y:S01]  /*5330*/  FFMA.FTZ R83, R83, R82, R84 ;  /* 0x0000005253537223 */ /* 0x000fe20000010054 */
[----:B------:R-:W-:Y:S01]  /*5340*/  SHF.R.U32.HI R82, RZ, 0x10, R77 ;  /* 0x00000010ff527819 */ /* 0x000fe2000001164d */
[----:B------:R-:W-:Y:S01]  /*5350*/  IMAD.SHL.U32 R77, R74, 0x100, RZ ;  /* 0x000001004a4d7824 */ /* 0x000fe200078e00ff */
[----:B------:R-:W-:-:S02]  /*5360*/  LOP3.LUT R74, R75, 0xff0000ff, RZ, 0xc0, !PT ;  /* 0xff0000ff4b4a7812 */ /* 0x000fc400078ec0ff */
[----:B------:R-:W-:Y:S01]  /*5370*/  SHF.R.U32.HI R84, RZ, 0x10, R75 ;  /* 0x00000010ff547819 */ /* 0x000fe2000001164b */
[----:B------:R-:W-:Y:S01]  /*5380*/  IMAD.SHL.U32 R75, R85, 0x100, RZ ;  /* 0x00000100554b7824 */ /* 0x000fe200078e00ff */
[----:B------:R-:W-:Y:S01]  /*5390*/  LOP3.LUT R77, R80, 0xff00, R77, 0xf8, !PT ;  /* 0x0000ff00504d7812 */ /* 0x000fe200078ef84d */
[----:B------:R-:W-:Y:S01]  /*53a0*/  IMAD.U32 R80, R82, 0x10000, RZ ;  /* 0x0001000052507824 */ /* 0x000fe200078e00ff */
[----:B------:R-:W-:Y:S02]  /*53b0*/  F2FP.SATFINITE.E4M3.F32.PACK_AB_MERGE_C R12, R83, R76, R12 ;  /* 0x0000004c530c723e */ /* 0x000fe4000480700c */
[----:B------:R-:W-:Y:S02]  /*53c0*/  LOP3.LUT R75, R74, 0xff00, R75, 0xf8, !PT ;  /* 0x0000ff004a4b7812 */ /* 0x000fe400078ef84b */
[----:B------:R-:W-:Y:S01]  /*53d0*/  LOP3.LUT R77, R77, 0xff0000, R80, 0xf8, !PT ;  /* 0x00ff00004d4d7812 */ /* 0x000fe200078ef850 */
[----:B------:R-:W-:Y:S01]  /*53e0*/  IMAD.MOV.U32 R80, RZ, RZ, R15 ;  /* 0x000000ffff507224 */ /* 0x000fe200078e000f */
[----:B------:R-:W-:-:S02]  /*53f0*/  SHF.L.U32 R74, R84, 0x10, RZ ;  /* 0x00000010544a7819 */ /* 0x000fc400000006ff */
[----:B------:R-:W-:Y:S02]  /*5400*/  F2FP.F16.E4M3.UNPACK_B R85, R77.H1 ;  /* 0x0000004dff55723e */ /* 0x000fe400030006ff */
[----:B------:R-:W-:Y:S02]  /*5410*/  F2FP.F16.E4M3.UNPACK_B R15, R80 ;  /* 0x00000050ff0f723e */ /* 0x000fe400020006ff */
[----:B------:R-:W-:Y:S01]  /*5420*/  LOP3.LUT R75, R75, 0xff0000, R74, 0xf8, !PT ;  /* 0x00ff00004b4b7812 */ /* 0x000fe200078ef84a */
[----:B------:R-:W-:Y:S02]  /*5430*/  HADD2.F32 R86, -RZ, R85.H0_H0 ;  /* 0x20000055ff567230 */ /* 0x000fe40000004100 */
[--C-:B------:R-:W-:Y:S01]  /*5440*/  HADD2.F32 R74, -RZ, R15.reuse.H1_H1 ;  /* 0x3000000fff4a7230 */ /* 0x100fe20000004100 */
[----:B------:R-:W-:Y:S01]  /*5450*/  F2FP.F16.E4M3.UNPACK_B R84, R75.H1 ;  /* 0x0000004bff54723e */ /* 0x000fe200030006ff */
[----:B------:R-:W-:-:S03]  /*5460*/  HADD2.F32 R15, -RZ, R15.H0_H0 ;  /* 0x2000000fff0f7230 */ /* 0x000fc60000004100 */
[CC--:B------:R-:W-:Y:S01]  /*5470*/  FMUL.FTZ R88, R74.reuse, R86.reuse ;  /* 0x000000564a587220 */ /* 0x0c0fe20000410000 */
[--C-:B------:R-:W-:Y:S02]  /*5480*/  HADD2.F32 R82, -RZ, R84.reuse.H0_H0 ;  /* 0x20000054ff527230 */ /* 0x100fe40000004100 */
[C---:B------:R-:W-:Y:S01]  /*5490*/  FMUL.FTZ R87, R15.reuse, R86 ;  /* 0x000000560f577220 */ /* 0x040fe20000410000 */
[----:B------:R-:W-:Y:S02]  /*54a0*/  HADD2.F32 R84, -RZ, R84.H1_H1 ;  /* 0x30000054ff547230 */ /* 0x000fe40000004100 */
[-C--:B------:R-:W-:Y:S01]  /*54b0*/  FFMA.FTZ R15, R15, R82.reuse, -R88 ;  /* 0x000000520f0f7223 */ /* 0x080fe20000010858 */
[----:B------:R-:W-:Y:S01]  /*54c0*/  FFMA.FTZ R74, R74, R82, R87 ;  /* 0x000000524a4a7223 */ /* 0x000fe20000010057 */
[----:B------:R-:W-:Y:S01]  /*54d0*/  F2FP.F16.E4M3.UNPACK_B R82, R80.H1 ;  /* 0x00000050ff52723e */ /* 0x000fe200030006ff */
[----:B------:R-:W-:Y:S02]  /*54e0*/  IMAD.MOV.U32 R80, RZ, RZ, R14 ;  /* 0x000000ffff507224 */ /* 0x000fe400078e000e */
[----:B------:R-:W-:-:S02]  /*54f0*/  HADD2.F32 R14, -RZ, R85.H1_H1 ;  /* 0x30000055ff0e7230 */ /* 0x000fc40000004100 */
[--C-:B------:R-:W-:Y:S02]  /*5500*/  HADD2.F32 R85, -RZ, R82.reuse.H1_H1 ;  /* 0x30000052ff557230 */ /* 0x100fe40000004100 */
[----:B------:R-:W-:-:S03]  /*5510*/  HADD2.F32 R82, -RZ, R82.H0_H0 ;  /* 0x20000052ff527230 */ /* 0x000fc60000004100 */
[CC--:B------:R-:W-:Y:S02]  /*5520*/  FMUL.FTZ R87, R85.reuse, R14.reuse ;  /* 0x0000000e55577220 */ /* 0x0c0fe40000410000 */
[C---:B------:R-:W-:Y:S02]  /*5530*/  FMUL.FTZ R86, R82.reuse, R14 ;  /* 0x0000000e52567220 */ /* 0x040fe40000410000 */
[-C--:B------:R-:W-:Y:S01]  /*5540*/  FFMA.FTZ R14, R82, R84.reuse, -R87 ;  /* 0x00000054520e7223 */ /* 0x080fe20000010857 */
[----:B------:R-:W-:Y:S01]  /*5550*/  F2FP.F16.E4M3.UNPACK_B R82, R75 ;  /* 0x0000004bff52723e */ /* 0x000fe200020006ff */
[----:B------:R-:W-:Y:S01]  /*5560*/  FFMA.FTZ R85, R85, R84, R86 ;  /* 0x0000005455557223 */ /* 0x000fe20000010056 */
[----:B------:R-:W-:Y:S02]  /*5570*/  F2FP.F16.E4M3.UNPACK_B R86, R77 ;  /* 0x0000004dff56723e */ /* 0x000fe400020006ff */
[-C--:B------:R-:W-:Y:S01]  /*5580*/  F2FP.F16.E4M3.UNPACK_B R77, R80.reuse.H1 ;  /* 0x00000050ff4d723e */ /* 0x080fe200030006ff */
[----:B------:R-:W-:Y:S01]  /*5590*/  HADD2.F32 R84, -RZ, R82.H1_H1 ;  /* 0x30000052ff547230 */ /* 0x000fe20000004100 */
[----:B------:R-:W-:Y:S01]  /*55a0*/  F2FP.F16.E4M3.UNPACK_B R80, R80 ;  /* 0x00000050ff50723e */ /* 0x000fe200020006ff */
[----:B------:R-:W-:Y:S01]  /*55b0*/  HADD2.F32 R88, -RZ, R86.H1_H1 ;  /* 0x30000056ff587230 */ /* 0x000fe20000004100 */
[----:B------:R-:W-:Y:S01]  /*55c0*/  F2FP.SATFINITE.E4M3.F32.PACK_AB_MERGE_C R85, R85, R14, RZ ;  /* 0x0000000e5555723e */ /* 0x000fe200048070ff */
[----:B------:R-:W-:-:S02]  /*55d0*/  HADD2.F32 R75, -RZ, R77.H1_H1 ;  /* 0x3000004dff4b7230 */ /* 0x000fc40000004100 */
[----:B------:R-:W-:Y:S01]  /*55e0*/  HADD2.F32 R77, -RZ, R77.H0_H0 ;  /* 0x2000004dff4d7230 */ /* 0x000fe20000004100 */
[----:B------:R-:W-:Y:S01]  /*55f0*/  F2FP.SATFINITE.E4M3.F32.PACK_AB_MERGE_C R15, R74, R15, R85 ;  /* 0x0000000f4a0f723e */ /* 0x000fe20004807055 */
[----:B------:R-:W-:Y:S02]  /*5600*/  HADD2.F32 R86, -RZ, R86.H0_H0 ;  /* 0x20000056ff567230 */ /* 0x000fe40000004100 */
[-C--:B------:R-:W-:Y:S01]  /*5610*/  FMUL.FTZ R152, R75, R88.reuse ;  /* 0x000000584b987220 */ /* 0x080fe20000410000 */
[----:B------:R-:W-:Y:S02]  /*5620*/  HADD2.F32 R82, -RZ, R82.H0_H0 ;  /* 0x20000052ff527230 */ /* 0x000fe40000004100 */
[C---:B------:R-:W-:Y:S01]  /*5630*/  FMUL.FTZ R88, R77.reuse, R88 ;  /* 0x000000584d587220 */ /* 0x040fe20000410000 */
[----:B------:R-:W-:-:S03]  /*5640*/  FFMA.FTZ R152, R77, R84, -R152 ;  /* 0x000000544d987223 */ /* 0x000fc60000010898 */
[----:B------:R-:W-:Y:S01]  /*5650*/  FFMA.FTZ R87, R75, R84, R88 ;  /* 0x000000544b577223 */ /* 0x000fe20000010058 */
[--C-:B------:R-:W-:Y:S02]  /*5660*/  HADD2.F32 R75, -RZ, R80.reuse.H1_H1 ;  /* 0x30000050ff4b7230 */ /* 0x100fe40000004100 */
[----:B------:R-:W-:Y:S02]  /*5670*/  HADD2.F32 R80, -RZ, R80.H0_H0 ;  /* 0x20000050ff507230 */ /* 0x000fe40000004100 */
[----:B------:R-:W-:Y:S01]  /*5680*/  F2FP.SATFINITE.E4M3.F32.PACK_AB_MERGE_C R87, R87, R152, RZ ;  /* 0x000000985757723e */ /* 0x000fe200048070ff */
[-C--:B------:R-:W-:Y:S02]  /*5690*/  FMUL.FTZ R77, R75, R86.reuse ;  /* 0x000000564b4d7220 */ /* 0x080fe40000410000 */
[C---:B------:R-:W-:Y:S02]  /*56a0*/  FMUL.FTZ R86, R80.reuse, R86 ;  /* 0x0000005650567220 */ /* 0x040fe40000410000 */
[----:B------:R-:W-:-:S02]  /*56b0*/  FFMA.FTZ R77, R80, R82, -R77 ;  /* 0x00000052504d7223 */ /* 0x000fc4000001084d */
[----:B------:R-:W-:-:S05]  /*56c0*/  FFMA.FTZ R86, R75, R82, R86 ;  /* 0x000000524b567223 */ /* 0x000fca0000010056 */
[----:B------:R-:W-:-:S07]  /*56d0*/  F2FP.SATFINITE.E4M3.F32.PACK_AB_MERGE_C R14, R86, R77, R87 ;  /* 0x0000004d560e723e */ /* 0x000fce0004807057 */
.L_x_2719:
[----:B------:R-:W-:Y:S05]  /*56e0*/  BSYNC B3 ;  /* 0x0000000000037941 */ /* 0x000fea0003800000 */
.L_x_2718:
[----:B0-----:R0:W-:Y:S02]  /*56f0*/  ST.E.128 desc[UR52][R78.64], R12 ;  /* 0x0000000c4e007985 */ /* 0x0011e4000c101d34 */
.L_x_2717:
[----:B------:R-:W-:Y:S05]  /*5700*/  BSYNC B2 ;  /* 0x0000000000027941 */ /* 0x000fea0003800000 */
.L_x_2716:
        /* <DEDUP_REMOVED lines=13> */
[--C-:B------:R-:W-:Y:S01]  /*57e0*/  HADD2.F32 R77, -RZ, R79.reuse.H0_H0 ;  /* 0x2000004fff4d7230 */ /* 0x100fe20000004100 */
[--C-:B------:R-:W-:Y:S01]  /*57f0*/  SHF.R.U32.HI R72, RZ, 0x10, R71.reuse ;  /* 0x00000010ff487819 */ /* 0x100fe20000011647 */
[----:B------:R-:W-:Y:S01]  /*5800*/  HADD2.F32 R82, -RZ, R79.H1_H1 ;  /* 0x3000004fff527230 */ /* 0x000fe20000004100 */
[----:B------:R-:W-:Y:S01]  /*5810*/  SHF.R.U32.HI R85, RZ, 0x8, R71 ;  /* 0x00000008ff557819 */ /* 0x000fe20000011647 */
[--C-:B------:R-:W-:Y:S01]  /*5820*/  HADD2.F32 R70, -RZ, R13.reuse.H0_H0 ;  /* 0x2000000dff467230 */ /* 0x100fe20000004100 */
[----:B------:R-:W-:Y:S01]  /*5830*/  LOP3.LUT R81, R71, 0xff0000ff, RZ, 0xc0, !PT ;  /* 0xff0000ff47517812 */ /* 0x000fe200078ec0ff */
[----:B------:R-:W-:Y:S01]  /*5840*/  HADD2.F32 R13, -RZ, R13.H1_H1 ;  /* 0x3000000dff0d7230 */ /* 0x000fe20000004100 */
[----:B------:R-:W-:Y:S01]  /*5850*/  SHF.R.U32.HI R84, RZ, 0x8, R73 ;  /* 0x00000008ff547819 */ /* 0x000fe20000011649 */
[----:B------:R-:W-:-:S02]  /*5860*/  HADD2.F32 R71, -RZ, R78.H0_H0 ;  /* 0x2000004eff477230 */ /* 0x000fc40000004100 */
[C---:B------:R-:W-:Y:S01]  /*5870*/  FMUL.FTZ R80, R70.reuse, R77 ;  /* 0x0000004d46507220 */ /* 0x040fe20000410000 */
[----:B------:R-:W-:Y:S01]  /*5880*/  F2FP.F16.E4M3.UNPACK_B R151, R151 ;  /* 0x00000097ff97723e */ /* 0x000fe200020006ff */
[C---:B------:R-:W-:Y:S01]  /*5890*/  FMUL.FTZ R83, R13.reuse, R77 ;  /* 0x0000004d0d537220 */ /* 0x040fe20000410000 */
[----:B------:R-:W-:Y:S01]  /*58a0*/  SHF.R.U32.HI R77, RZ, 0x10, R73 ;  /* 0x00000010ff4d7819 */ /* 0x000fe20000011649 */
[-C--:B------:R-:W-:Y:S01]  /*58b0*/  FFMA.FTZ R13, R13, R71.reuse, R80 ;  /* 0x000000470d0d7223 */ /* 0x080fe20000010050 */
[----:B------:R-:W-:Y:S02]  /*58c0*/  HADD2.F32 R80, -RZ, R78.H1_H1 ;  /* 0x3000004eff507230 */ /* 0x000fe40000004100 */
[----:B------:R-:W-:Y:S01]  /*58d0*/  FFMA.FTZ R70, R70, R71, -R83 ;  /* 0x0000004746467223 */ /* 0x000fe20000010853 */
[----:B------:R-:W-:Y:S01]  /*58e0*/  F2FP.F16.E4M3.UNPACK_B R71, R76.H1 ;  /* 0x0000004cff47723e */ /* 0x000fe200030006ff */
[----:B------:R-:W-:Y:S01]  /*58f0*/  IMAD.U32 R72, R72, 0x10000, RZ ;  /* 0x0001000048487824 */ /* 0x000fe200078e00ff */
[----:B------:R-:W-:Y:S01]  /*5900*/  LOP3.LUT R76, R73, 0xff0000ff, RZ, 0xc0, !PT ;  /* 0xff0000ff494c7812 */ /* 0x000fe200078ec0ff */
[----:B------:R-:W-:Y:S01]  /*5910*/  IMAD.U32 R77, R77, 0x10000, RZ ;  /* 0x000100004d4d7824 */ /* 0x000fe200078e00ff */
[----:B------:R-:W-:Y:S01]  /*5920*/  MOV R73, R12 ;  /* 0x0000000c00497202 */ /* 0x000fe20000000f00 */
[----:B------:R-:W-:Y:S01]  /*5930*/  HADD2.F32 R79, -RZ, R71.H1_H1 ;  /* 0x30000047ff4f7230 */ /* 0x000fe20000004100 */
[----:B------:R-:W-:Y:S01]  /*5940*/  F2FP.F16.E4M3.UNPACK_B R147, R147 ;  /* 0x00000093ff93723e */ /* 0x000fe200020006ff */
[----:B------:R-:W-:-:S02]  /*5950*/  IMAD.SHL.U32 R12, R85, 0x100, RZ ;  /* 0x00000100550c7824 */ /* 0x000fc400078e00ff */
[----:B------:R-:W-:Y:S02]  /*5960*/  HADD2.F32 R71, -RZ, R71.H0_H0 ;  /* 0x20000047ff477230 */ /* 0x000fe40000004100 */
[----:B------:R-:W-:Y:S01]  /*5970*/  FMUL.FTZ R78, R79, R82 ;  /* 0x000000524f4e7220 */ /* 0x000fe20000410000 */
[----:B------:R-:W-:Y:S01]  /*5980*/  LOP3.LUT R83, R81, 0xff00, R12, 0xf8, !PT ;  /* 0x0000ff0051537812 */ /* 0x000fe200078ef80c */
[----:B------:R-:W-:Y:S02]  /*5990*/  IMAD.SHL.U32 R81, R84, 0x100, RZ ;  /* 0x0000010054517824 */ /* 0x000fe400078e00ff */
[C---:B------:R-:W-:Y:S01]  /*59a0*/  FFMA.FTZ R12, R71.reuse, R80, -R78 ;  /* 0x00000050470c7223 */ /* 0x040fe2000001084e */
[----:B------:R-:W-:Y:S01]  /*59b0*/  FMUL.FTZ R82, R71, R82 ;  /* 0x0000005247527220 */ /* 0x000fe20000410000 */
[----:B------:R-:W-:Y:S02]  /*59c0*/  F2FP.F16.E4M3.UNPACK_B R78, R73.H1 ;  /* 0x00000049ff4e723e */ /* 0x000fe400030006ff */
[----:B------:R-:W-:Y:S01]  /*59d0*/  LOP3.LUT R84, R76, 0xff00, R81, 0xf8, !PT ;  /* 0x0000ff004c547812 */ /* 0x000fe200078ef851 */
[----:B------:R-:W-:Y:S01]  /*59e0*/  FFMA.FTZ R71, R79, R80, R82 ;  /* 0x000000504f477223 */ /* 0x000fe20000010052 */
[----:B------:R-:W-:Y:S01]  /*59f0*/  HADD2.F32 R82, -RZ, R151.H1_H1 ;  /* 0x30000097ff527230 */ /* 0x000fe20000004100 */
[----:B------:R-:W-:Y:S01]  /*5a00*/  LOP3.LUT R76, R83, 0xff0000, R72, 0xf8, !PT ;  /* 0x00ff0000534c7812 */ /* 0x000fe200078ef848 */
[----:B------:R-:W-:-:S02]  /*5a10*/  HADD2.F32 R79, -RZ, R78.H0_H0 ;  /* 0x2000004eff4f7230 */ /* 0x000fc40000004100 */
[----:B------:R-:W-:Y:S01]  /*5a20*/  HADD2.F32 R80, -RZ, R78.H1_H1 ;  /* 0x3000004eff507230 */ /* 0x000fe20000004100 */
[----:B------:R-:W-:Y:S01]  /*5a30*/  F2FP.F16.E4M3.UNPACK_B R78, R73 ;  /* 0x00000049ff4e723e */ /* 0x000fe200020006ff */
[----:B------:R-:W-:Y:S02]  /*5a40*/  HADD2.F32 R81, -RZ, R147.H1_H1 ;  /* 0x30000093ff517230 */ /* 0x000fe40000004100 */
[-C--:B------:R-:W-:Y:S01]  /*5a50*/  FMUL.FTZ R85, R79, R82.reuse ;  /* 0x000000524f557220 */ /* 0x080fe20000410000 */
[----:B------:R-:W-:Y:S02]  /*5a60*/  HADD2.F32 R151, -RZ, R151.H0_H0 ;  /* 0x20000097ff977230 */ /* 0x000fe40000004100 */
[C---:B------:R-:W-:Y:S01]  /*5a70*/  FMUL.FTZ R86, R80.reuse, R82 ;  /* 0x0000005250567220 */ /* 0x040fe20000410000 */
[----:B------:R-:W-:Y:S02]  /*5a80*/  HADD2.F32 R147, -RZ, R147.H0_H0 ;  /* 0x20000093ff937230 */ /* 0x000fe40000004100 */
[----:B------:R-:W-:Y:S01]  /*5a90*/  FFMA.FTZ R73, R80, R81, R85 ;  /* 0x0000005150497223 */ /* 0x000fe20000010055 */
[----:B------:R-:W-:-:S02]  /*5aa0*/  HADD2.F32 R80, -RZ, R78.H1_H1 ;  /* 0x3000004eff507230 */ /* 0x000fc40000004100 */
[----:B------:R-:W-:Y:S01]  /*5ab0*/  FFMA.FTZ R72, R79, R81, -R86 ;  /* 0x000000514f487223 */ /* 0x000fe20000010856 */
[----:B------:R-:W-:Y:S01]  /*5ac0*/  HADD2.F32 R78, -RZ, R78.H0_H0 ;  /* 0x2000004eff4e7230 */ /* 0x000fe20000004100 */
[----:B------:R-:W-:Y:S02]  /*5ad0*/  MOV R81, R15 ;  /* 0x0000000f00517202 */ /* 0x000fe40000000f00 */
[----:B------:R-:W-:Y:S01]  /*5ae0*/  LOP3.LUT R79, R84, 0xff0000, R77, 0xf8, !PT ;  /* 0x00ff0000544f7812 */ /* 0x000fe200078ef84d */
[----:B------:R-:W-:Y:S01]  /*5af0*/  FMUL.FTZ R15, R80, R151 ;  /* 0x00000097500f7220 */ /* 0x000fe20000410000 */
[----:B------:R-:W-:Y:S01]  /*5b00*/  F2FP.F16.E4M3.UNPACK_B R77, R81 ;  /* 0x00000051ff4d723e */ /* 0x000fe200020006ff */
[C---:B------:R-:W-:Y:S01]  /*5b10*/  FMUL.FTZ R151, R78.reuse, R151 ;  /* 0x000000974e977220 */ /* 0x040fe20000410000 */
[----:B------:R-:W-:Y:S01]  /*5b20*/  F2FP.F16.E4M3.UNPACK_B R85, R79.H1 ;  /* 0x0000004fff55723e */ /* 0x000fe200030006ff */
[-C--:B------:R-:W-:Y:S01]  /*5b30*/  FFMA.FTZ R15, R78, R147.reuse, -R15 ;  /* 0x000000934e0f7223 */ /* 0x080fe2000001080f */
[----:B------:R-:W-:Y:S01]  /*5b40*/  F2FP.F16.E4M3.UNPACK_B R84, R76.H1 ;  /* 0x0000004cff54723e */ /* 0x000fe200030006ff */
[----:B------:R-:W-:Y:S01]  /*5b50*/  FFMA.FTZ R78, R80, R147, R151 ;  /* 0x00000093504e7223 */ /* 0x000fe20000010097 */
[----:B------:R-:W-:Y:S01]  /*5b60*/  HADD2.F32 R80, -RZ, R77.H1_H1 ;  /* 0x3000004dff507230 */ /* 0x000fe20000004100 */
[----:B------:R-:W-:Y:S01]  /*5b70*/  F2FP.SATFINITE.E4M3.F32.PACK_AB_MERGE_C R71, R71, R12, RZ ;  /* 0x0000000c4747723e */ /* 0x000fe200048070ff */
[----:B------:R-:W-:Y:S01]  /*5b80*/  HADD2.F32 R82, -RZ, R85.H0_H0 ;  /* 0x20000055ff527230 */ /* 0x000fe20000004100 */
[----:B------:R-:W-:Y:S01]  /*5b90*/  F2FP.SATFINITE.E4M3.F32.PACK_AB_MERGE_C R72, R73, R72, RZ ;  /* 0x000000484948723e */ /* 0x000fe200048070ff */
[----:B------:R-:W-:Y:S01]  /*5ba0*/  HADD2.F32 R77, -RZ, R77.H0_H0 ;  /* 0x2000004dff4d7230 */ /* 0x000fe20000004100 */
[----:B------:R-:W-:Y:S01]  /*5bb0*/  F2FP.SATFINITE.E4M3.F32.PACK_AB_MERGE_C R13, R13, R70, R71 ;  /* 0x000000460d0d723e */ /* 0x000fe20004807047 */
[----:B------:R-:W-:-:S02]  /*5bc0*/  HADD2.F32 R83, -RZ, R84.H0_H0 ;  /* 0x20000054ff537230 */ /* 0x000fc40000004100 */
[CC--:B------:R-:W-:Y:S01]  /*5bd0*/  FMUL.FTZ R86, R80.reuse, R82.reuse ;  /* 0x0000005250567220 */ /* 0x0c0fe20000410000 */
[----:B------:R-:W-:Y:S02]  /*5be0*/  HADD2.F32 R85, -RZ, R85.H1_H1 ;  /* 0x30000055ff557230 */ /* 0x000fe40000004100 */
[C---:B------:R-:W-:Y:S01]  /*5bf0*/  FMUL.FTZ R87, R77.reuse, R82 ;  /* 0x000000524d577220 */ /* 0x040fe20000410000 */
[----:B------:R-:W-:Y:S01]  /*5c00*/  F2FP.F16.E4M3.UNPACK_B R82, R81.H1 ;  /* 0x00000051ff52723e */ /* 0x000fe200030006ff */
[-C--:B------:R-:W-:Y:S01]  /*5c10*/  FFMA.FTZ R77, R77, R83.reuse, -R86 ;  /* 0x000000534d4d7223 */ /* 0x080fe20000010856 */
[----:B------:R-:W-:Y:S02]  /*5c20*/  HADD2.F32 R84, -RZ, R84.H1_H1 ;  /* 0x30000054ff547230 */ /* 0x000fe40000004100 */
[----:B------:R-:W-:Y:S01]  /*5c30*/  FFMA.FTZ R80, R80, R83, R87 ;  /* 0x0000005350507223 */ /* 0x000fe20000010057 */
[----:B------:R-:W-:Y:S01]  /*5c40*/  IMAD.MOV.U32 R81, RZ, RZ, R14 ;  /* 0x000000ffff517224 */ /* 0x000fe200078e000e */
[----:B------:R-:W-:Y:S01]  /*5c50*/  F2FP.SATFINITE.E4M3.F32.PACK_AB_MERGE_C R15, R78, R15, R72 ;  /* 0x0000000f4e0f723e */ /* 0x000fe20004807048 */
[----:B------:R-:W-:-:S02]  /*5c60*/  HADD2.F32 R83, -RZ, R82.H1_H1 ;  /* 0x30000052ff537230 */ /* 0x000fc40000004100 */
[----:B------:R-:W-:-:S03]  /*5c70*/  HADD2.F32 R82, -RZ, R82.H0_H0 ;  /* 0x20000052ff527230 */ /* 0x000fc60000004100 */
[CC--:B------:R-:W-:Y:S02]  /*5c80*/  FMUL.FTZ R87, R83.reuse, R85.reuse ;  /* 0x0000005553577220 */ /* 0x0c0fe40000410000 */
[C---:B------:R-:W-:Y:S01]  /*5c90*/  FMUL.FTZ R86, R82.reuse, R85 ;  /* 0x0000005552567220 */ /* 0x040fe20000410000 */
[----:B------:R-:W-:Y:S01]  /*5ca0*/  F2FP.F16.E4M3.UNPACK_B R85, R79 ;  /* 0x0000004fff55723e */ /* 0x000fe200020006ff */
[-C--:B------:R-:W-:Y:S01]  /*5cb0*/  FFMA.FTZ R14, R82, R84.reuse, -R87 ;  /* 0x00000054520e7223 */ /* 0x080fe20000010857 */
[-C--:B------:R-:W-:Y:S01]  /*5cc0*/  F2FP.F16.E4M3.UNPACK_B R82, R81.reuse.H1 ;  /* 0x00000051ff52723e */ /* 0x080fe200030006ff */
[----:B------:R-:W-:Y:S01]  /*5cd0*/  FFMA.FTZ R79, R83, R84, R86 ;  /* 0x00000054534f7223 */ /* 0x000fe20000010056 */
[----:B------:R-:W-:Y:S01]  /*5ce0*/  F2FP.F16.E4M3.UNPACK_B R84, R76 ;  /* 0x0000004cff54723e */ /* 0x000fe200020006ff */
[----:B------:R-:W-:Y:S01]  /*5cf0*/  HADD2.F32 R86, -RZ, R85.H1_H1 ;  /* 0x30000055ff567230 */ /* 0x000fe20000004100 */
[----:B------:R-:W-:Y:S01]  /*5d00*/  F2FP.F16.E4M3.UNPACK_B R81, R81 ;  /* 0x00000051ff51723e */ /* 0x000fe200020006ff */
[--C-:B------:R-:W-:Y:S01]  /*5d10*/  HADD2.F32 R83, -RZ, R82.reuse.H1_H1 ;  /* 0x30000052ff537230 */ /* 0x100fe20000004100 */
[----:B------:R-:W-:Y:S01]  /*5d20*/  F2FP.SATFINITE.E4M3.F32.PACK_AB_MERGE_C R79, R79, R14, RZ ;  /* 0x0000000e4f4f723e */ /* 0x000fe200048070ff */
[----:B------:R-:W-:-:S02]  /*5d30*/  HADD2.F32 R82, -RZ, R82.H0_H0 ;  /* 0x20000052ff527230 */ /* 0x000fc40000004100 */
[--C-:B------:R-:W-:Y:S02]  /*5d40*/  HADD2.F32 R76, -RZ, R84.reuse.H1_H1 ;  /* 0x30000054ff4c7230 */ /* 0x100fe40000004100 */
[CC--:B------:R-:W-:Y:S01]  /*5d50*/  FMUL.FTZ R87, R83.reuse, R86.reuse ;  /* 0x0000005653577220 */ /* 0x0c0fe20000410000 */
[----:B------:R-:W-:Y:S02]  /*5d60*/  HADD2.F32 R85, -RZ, R85.H0_H0 ;  /* 0x20000055ff557230 */ /* 0x000fe40000004100 */
[C---:B------:R-:W-:Y:S01]  /*5d70*/  FMUL.FTZ R86, R82.reuse, R86 ;  /* 0x0000005652567220 */ /* 0x040fe20000410000 */
[----:B------:R-:W-:Y:S02]  /*5d80*/  HADD2.F32 R84, -RZ, R84.H0_H0 ;  /* 0x20000054ff547230 */ /* 0x000fe40000004100 */
[-C--:B------:R-:W-:Y:S01]  /*5d90*/  FFMA.FTZ R87, R82, R76.reuse, -R87 ;  /* 0x0000004c52577223 */ /* 0x080fe20000010857 */
[----:B------:R-:W-:Y:S01]  /*5da0*/  F2FP.SATFINITE.E4M3.F32.PACK_AB_MERGE_C R77, R80, R77, R79 ;  /* 0x0000004d504d723e */ /* 0x000fe2000480704f */
[----:B------:R-:W-:Y:S01]  /*5db0*/  FFMA.FTZ R86, R83, R76, R86 ;  /* 0x0000004c53567223 */ /* 0x000fe20000010056 */
[----:B------:R-:W-:-:S02]  /*5dc0*/  HADD2.F32 R76, -RZ, R81.H1_H1 ;  /* 0x30000051ff4c7230 */ /* 0x000fc40000004100 */
[----:B------:R-:W-:Y:S02]  /*5dd0*/  HADD2.F32 R81, -RZ, R81.H0_H0 ;  /* 0x20000051ff517230 */ /* 0x000fe40000004100 */
[----:B------:R-:W-:Y:S01]  /*5de0*/  F2FP.SATFINITE.E4M3.F32.PACK_AB_MERGE_C R86, R86, R87, RZ ;  /* 0x000000575656723e */ /* 0x000fe200048070ff */
[CC--:B------:R-:W-:Y:S02]  /*5df0*/  FMUL.FTZ R12, R76.reuse, R85.reuse ;  /* 0x000000554c0c7220 */ /* 0x0c0fe40000410000 */
[C---:B------:R-:W-:Y:S02]  /*5e00*/  FMUL.FTZ R85, R81.reuse, R85 ;  /* 0x0000005551557220 */ /* 0x040fe40000410000 */
[-C--:B------:R-:W-:Y:S02]  /*5e10*/  FFMA.FTZ R12, R81, R84.reuse, -R12 ;  /* 0x00000054510c7223 */ /* 0x080fe4000001080c */
[----:B------:R-:W-:-:S05]  /*5e20*/  FFMA.FTZ R85, R76, R84, R85 ;  /* 0x000000544c557223 */ /* 0x000fca0000010055 */
[----:B------:R-:W-:Y:S01]  /*5e30*/  F2FP.SATFINITE.E4M3.F32.PACK_AB_MERGE_C R14, R85, R12, R86 ;  /* 0x0000000c550e723e */ /* 0x000fe20004807056 */
[----:B------:R-:W-:Y:S02]  /*5e40*/  IMAD.MOV.U32 R12, RZ, RZ, R15 ;  /* 0x000000ffff0c7224 */ /* 0x000fe400078e000f */
[----:B------:R-:W-:-:S07]  /*5e50*/  IMAD.MOV.U32 R15, RZ, RZ, R77 ;  /* 0x000000ffff0f7224 */ /* 0x000fce00078e004d */
.L_x_2723:
[----:B------:R-:W-:Y:S05]  /*5e60*/  BSYNC B3 ;  /* 0x0000000000037941 */ /* 0x000fea0003800000 */
.L_x_2722:
[----:B0-----:R0:W-:Y:S02]  /*5e70*/  ST.E.128 desc[UR52][R74.64], R12 ;  /* 0x0000000c4a007985 */ /* 0x0011e4000c101d34 */
.L_x_2721:
[----:B------:R-:W-:Y:S05]  /*5e80*/  BSYNC B2 ;  /* 0x0000000000027941 */ /* 0x000fea0003800000 */
.L_x_2720:
[----:B------:R-:W-:-:S13]  /*5e90*/  ISETP.NE.AND P2, PT, R37, RZ, PT ;  /* 0x000000ff2500720c */ /* 0x000fda0003f45270 */
        /* <DEDUP_REMOVED lines=8> */
[--C-:B------:R-:W-:Y:S02]  /*5f20*/  SHF.R.U32.HI R73, RZ, 0x8, R69.reuse ;  /* 0x00000008ff497819 */ /* 0x100fe40000011645 */
[----:B------:R-:W-:Y:S02]  /*5f30*/  LOP3.LUT R68, R69, 0xff0000ff, RZ, 0xc0, !PT ;  /* 0xff0000ff45447812 */ /* 0x000fe400078ec0ff */
[----:B------:R-:W-:Y:S01]  /*5f40*/  SHF.R.U32.HI R72, RZ, 0x10, R69 ;  /* 0x00000010ff487819 */ /* 0x000fe20000011645 */
[----:B------:R-:W-:Y:S01]  /*5f50*/  IMAD.SHL.U32 R73, R73, 0x100, RZ ;  /* 0x0000010049497824 */ /* 0x000fe200078e00ff */
[----:B------:R-:W-:Y:S02]  /*5f60*/  LOP3.LUT R66, R67, 0xff0000ff, RZ, 0xc0, !PT ;  /* 0xff0000ff43427812 */ /* 0x000fe400078ec0ff */
[----:B------:R-:W-:Y:S01]  /*5f70*/  SHF.R.U32.HI R74, RZ, 0x10, R67 ;  /* 0x00000010ff4a7819 */ /* 0x000fe20000011643 */
[----:B0-----:R-:W-:Y:S01]  /*5f80*/  IMAD.MOV.U32 R67, RZ, RZ, R12 ;  /* 0x000000ffff437224 */ /* 0x001fe200078e000c */
[----:B------:R-:W-:Y:S01]  /*5f90*/  SHF.L.U32 R69, R11, 0x8, RZ ;  /* 0x000000080b457819 */ /* 0x000fe200000006ff */
        /* <DEDUP_REMOVED lines=39> */
[----:B------:R-:W-:Y:S02]  /*6210*/  HADD2.F32 R148, -RZ, R148.H0_H0 ;  /* 0x20000094ff947230 */ /* 0x000fe40000004100 */
[--C-:B------:R-:W-:Y:S02]  /*6220*/  HADD2.F32 R67, -RZ, R144.reuse.H1_H1 ;  /* 0x30000090ff437230 */ /* 0x100fe40000004100 */
[----:B------:R-:W-:Y:S02]  /*6230*/  HADD2.F32 R144, -RZ, R144.H0_H0 ;  /* 0x20000090ff907230 */ /* 0x000fe40000004100 */
[-C--:B------:R-:W-:Y:S01]  /*6240*/  FMUL.FTZ R75, R69, R148.reuse ;  /* 0x00000094454b7220 */ /* 0x080fe20000410000 */
[----:B------:R-:W-:Y:S01]  /*6250*/  FMUL.FTZ R148, R68, R148 ;  /* 0x0000009444947220 */ /* 0x000fe20000410000 */
[-C--:B------:R-:W-:Y:S01]  /*6260*/  FFMA.FTZ R73, R73, R67.reuse, R74 ;  /* 0x0000004349497223 */ /* 0x080fe2000001004a */
[----:B------:R-:W-:Y:S01]  /*6270*/  FFMA.FTZ R72, R72, R67, -R77 ;  /* 0x0000004348487223 */ /* 0x000fe2000001084d */
[----:B------:R-:W-:Y:S01]  /*6280*/  F2FP.F16.E4M3.UNPACK_B R74, R15.H1 ;  /* 0x0000000fff4a723e */ /* 0x000fe200030006ff */
[-C--:B------:R-:W-:Y:S01]  /*6290*/  FFMA.FTZ R67, R68, R144.reuse, -R75 ;  /* 0x0000009044437223 */ /* 0x080fe2000001084b */
[----:B------:R-:W-:Y:S01]  /*62a0*/  FFMA.FTZ R68, R69, R144, R148 ;  /* 0x0000009045447223 */ /* 0x000fe20000010094 */
[----:B------:R-:W-:Y:S01]  /*62b0*/  F2FP.SATFINITE.E4M3.F32.PACK_AB_MERGE_C R69, R79, R76, RZ ;  /* 0x0000004c4f45723e */ /* 0x000fe200048070ff */
[----:B------:R-:W-:Y:S01]  /*62c0*/  HADD2.F32 R82, -RZ, R80.H1_H1 ;  /* 0x30000050ff527230 */ /* 0x000fe20000004100 */
[----:B------:R-:W-:Y:S01]  /*62d0*/  F2FP.SATFINITE.E4M3.F32.PACK_AB_MERGE_C R72, R73, R72, RZ ;  /* 0x000000484948723e */ /* 0x000fe200048070ff */
[--C-:B------:R-:W-:Y:S01]  /*62e0*/  HADD2.F32 R75, -RZ, R74.reuse.H0_H0 ;  /* 0x2000004aff4b7230 */ /* 0x100fe20000004100 */
        /* <DEDUP_REMOVED lines=42> */
.L_x_2725:
[----:B------:R-:W-:Y:S05]  /*6590*/  BSYNC B2 ;  /* 0x0000000000027941 */ /* 0x000fea0003800000 */
.L_x_2724:
[----:B0-----:R0:W-:Y:S02]  /*65a0*/  ST.E.128 desc[UR52][R70.64], R12 ;  /* 0x0000000c46007985 */ /* 0x0011e4000c101d34 */
.L_x_2703:
[----:B------:R-:W-:Y:S05]  /*65b0*/  BSYNC B1 ;  /* 0x0000000000017941 */ /* 0x000fea0003800000 */
.L_x_2702:
[----:B------:R-:W-:-:S03]  /*65c0*/  UMOV UR4, 0xffffffff ;  /* 0xffffffff00047882 */ /* 0x000fc60000000000 */
[----:B------:R-:W-:Y:S05]  /*65d0*/  BRA.DIV UR4, `(.L_x_2726) ;  /* 0x000002be041c7947 */ /* 0x000fea000b800000 */
[----:B--2---:R-:W2:Y:S04]  /*65e0*/  SHFL.IDX PT, R120, R120, 0x1, 0x1e1f ;  /* 0x003e1f0078787f89 */ /* 0x004ea800000e0000 */
[----:B------:R-:W0:Y:S02]  /*65f0*/  SHFL.IDX PT, R121, R121, 0x1, 0x1e1f ;  /* 0x003e1f0079797f89 */ /* 0x000e2400000e0000 */
.L_x_3058:
[----:B------:R-:W-:Y:S05]  /*6600*/  @P4 BRA `(.L_x_2727) ;  /* 0x0000009400b04947 */ /* 0x000fea0003800000 */
[----:B------:R-:W-:Y:S01]  /*6610*/  ISETP.NE.AND P2, PT, R32, RZ, PT ;  /* 0x000000ff2000720c */ /* 0x000fe20003f45270 */
[----:B------:R-:W-:-:S12]  /*6620*/  BSSY B1, `(.L_x_2728) ;  /* 0x0000072000017945 */ /* 0x000fd80003800000 */
[----:B------:R-:W-:Y:S05]  /*6630*/  @!P2 BRA `(.L_x_2729) ;  /* 0x0000000400c0a947 */ /* 0x000fea0003800000 */
[----:B0-----:R0:W0:Y:S01]  /*6640*/  LDS.128 R12, [R41+0x1c400] ;  /* 0x01c40000290c7984 */ /* 0x0010220000000c00 */
[----:B------:R-:W-:Y:S01]  /*6650*/  IADD3 R66, P2, R16, R121, RZ ;  /* 0x0000007910427210 */ /* 0x000fe20007f5e0ff */
[----:B------:R-:W-:Y:S04]  /*6660*/  BSSY B2, `(.L_x_2730) ;  /* 0x000006c000027945 */ /* 0x000fe80003800000 */
[----:B--2---:R-:W-:Y:S01]  /*6670*/  IMAD.X R67, R120, 0x1, R17, P2 ;  /* 0x0000000178437824 */ /* 0x004fe200010e0611 */
[----:B------:R-:W-:-:S13]  /*6680*/  ISETP.GE.AND P2, PT, R188, R117, PT ;  /* 0x00000075bc00720c */ /* 0x000fda0003f46270 */
[----:B------:R-:W-:Y:S05]  /*6690*/  @P2 BRA `(.L_x_2731) ;  /* 0x0000000400a02947 */ /* 0x000fea0003800000 */
[----:B------:R-:W-:Y:S02]  /*66a0*/  SHF.R.U32.HI R69, RZ, 0x8, R65 ;  /* 0x00000008ff457819 */ /* 0x000fe40000011641 */
[--C-:B----4-:R-:W-:Y:S02]  /*66b0*/  SHF.R.U32.HI R11, RZ, 0x8, R63.reuse ;  /* 0x00000008ff0b7819 */ /* 0x110fe4000001163f */
[----:B------:R-:W-:Y:S01]  /*66c0*/  SHF.R.U32.HI R70, RZ, 0x10, R63 ;  /* 0x00000010ff467819 */ /* 0x000fe2000001163f */
[----:B------:R-:W-:Y:S01]  /*66d0*/  IMAD.SHL.U32 R69, R69, 0x100, RZ ;  /* 0x0000010045457824 */ /* 0x000fe200078e00ff */
[----:B------:R-:W-:Y:S02]  /*66e0*/  LOP3.LUT R64, R65, 0xff0000ff, RZ, 0xc0, !PT ;  /* 0xff0000ff41407812 */ /* 0x000fe400078ec0ff */
[----:B------:R-:W-:Y:S01]  /*66f0*/  SHF.R.U32.HI R68, RZ, 0x10, R65 ;  /* 0x00000010ff447819 */ /* 0x000fe20000011641 */
[----:B------:R-:W-:Y:S01]  /*6700*/  IMAD.SHL.U32 R65, R11, 0x100, RZ ;  /* 0x000001000b417824 */ /* 0x000fe200078e00ff */
[----:B------:R-:W-:Y:S01]  /*6710*/  LOP3.LUT R62, R63, 0xff0000ff, RZ, 0xc0, !PT ;  /* 0xff0000ff3f3e7812 */ /* 0x000fe200078ec0ff */
[----:B0-----:R-:W-:Y:S01]  /*6720*/  IMAD.MOV.U32 R11, RZ, RZ, R13 ;  /* 0x000000ffff0b7224 */ /* 0x001fe200078e000d */
[----:B------:R-:W-:Y:S01]  /*6730*/  MOV R63, R12 ;  /* 0x0000000c003f7202 */ /* 0x000fe20000000f00 */
[----:B------:R-:W-:Y:S01]  /*6740*/  IMAD.U32 R13, R70, 0x10000, RZ ;  /* 0x00010000460d7824 */ /* 0x000fe200078e00ff */
[----:B------:R-:W-:Y:S01]  /*6750*/  LOP3.LUT R64, R64, 0xff00, R69, 0xf8, !PT ;  /* 0x0000ff0040407812 */ /* 0x000fe200078ef845 */
[----:B------:R-:W-:Y:S01]  /*6760*/  IMAD.U32 R69, R68, 0x10000, RZ ;  /* 0x0001000044457824 */ /* 0x000fe200078e00ff */
[----:B------:R-:W-:-:S02]  /*6770*/  LOP3.LUT R12, R62, 0xff00, R65, 0xf8, !PT ;  /* 0x0000ff003e0c7812 */ /* 0x000fc400078ef841 */
        /* <DEDUP_REMOVED lines=48> */
[----:B------:R-:W-:Y:S01]  /*6a80*/  F2FP.F16.E4M3.UNPACK_B R73, R12.H1 ;  /* 0x0000000cff49723e */ /* 0x000fe200030006ff */
[----:B------:R-:W-:Y:S01]  /*6a90*/  HADD2.F32 R70, -RZ, R70.H1_H1 ;  /* 0x30000046ff467230 */ /* 0x000fe20000004100 */
[----:B------:R-:W-:Y:S01]  /*6aa0*/  F2FP.F16.E4M3.UNPACK_B R69, R14.H1 ;  /* 0x0000000eff45723e */ /* 0x000fe200030006ff */
[----:B------:R-:W-:Y:S01]  /*6ab0*/  HADD2.F32 R76, -RZ, R76.H0_H0 ;  /* 0x2000004cff4c7230 */ /* 0x000fe20000004100 */
[----:B------:R-:W-:Y:S01]  /*6ac0*/  F2FP.F16.E4M3.UNPACK_B R75, R13 ;  /* 0x0000000dff4b723e */ /* 0x000fe200020006ff */
[----:B------:R-:W-:Y:S01]  /*6ad0*/  HADD2.F32 R74, -RZ, R73.H1_H1 ;  /* 0x30000049ff4a7230 */ /* 0x000fe20000004100 */
[----:B------:R-:W-:Y:S01]  /*6ae0*/  F2FP.F16.E4M3.UNPACK_B R72, R12 ;  /* 0x0000000cff48723e */ /* 0x000fe200020006ff */
[----:B------:R-:W-:-:S02]  /*6af0*/  HADD2.F32 R13, -RZ, R69.H1_H1 ;  /* 0x30000045ff0d7230 */ /* 0x000fc40000004100 */
[CC--:B------:R-:W-:Y:S01]  /*6b00*/  FMUL.FTZ R12, R70.reuse, R77.reuse ;  /* 0x0000004d460c7220 */ /* 0x0c0fe20000410000 */
        /* <DEDUP_REMOVED lines=19> */
[----:B------:R-:W-:Y:S02]  /*6c40*/  HADD2.F32 R69, -RZ, R72.H0_H0 ;  /* 0x20000048ff457230 */ /* 0x000fe40000004100 */
[----:B------:R-:W-:Y:S01]  /*6c50*/  FMUL.FTZ R72, R15, R76 ;  /* 0x0000004c0f487220 */ /* 0x000fe20000410000 */
[----:B------:R-:W-:-:S02]  /*6c60*/  HADD2.F32 R70, -RZ, R73.H0_H0 ;  /* 0x20000049ff467230 */ /* 0x000fc40000004100 */
[-C--:B------:R-:W-:Y:S01]  /*6c70*/  FMUL.FTZ R71, R14, R75.reuse ;  /* 0x0000004b0e477220 */ /* 0x080fe20000410000 */
[C---:B------:R-:W-:Y:S01]  /*6c80*/  FMUL.FTZ R76, R13.reuse, R76 ;  /* 0x0000004c0d4c7220 */ /* 0x040fe20000410000 */
[C---:B------:R-:W-:Y:S01]  /*6c90*/  FMUL.FTZ R75, R12.reuse, R75 ;  /* 0x0000004b0c4b7220 */ /* 0x040fe20000410000 */
[-C--:B------:R-:W-:Y:S02]  /*6ca0*/  FFMA.FTZ R72, R13, R70.reuse, -R72 ;  /* 0x000000460d487223 */ /* 0x080fe40000010848 */
[----:B------:R-:W-:Y:S01]  /*6cb0*/  FFMA.FTZ R15, R15, R70, R76 ;  /* 0x000000460f0f7223 */ /* 0x000fe2000001004c */
[-C--:B------:R-:W-:Y:S01]  /*6cc0*/  FFMA.FTZ R71, R12, R69.reuse, -R71 ;  /* 0x000000450c477223 */ /* 0x080fe20000010847 */
[----:B------:R-:W-:Y:S01]  /*6cd0*/  FFMA.FTZ R14, R14, R69, R75 ;  /* 0x000000450e0e7223 */ /* 0x000fe2000001004b */
[----:B------:R-:W-:Y:S02]  /*6ce0*/  F2FP.SATFINITE.E4M3.F32.PACK_AB_MERGE_C R13, R62, R11, R65 ;  /* 0x0000000b3e0d723e */ /* 0x000fe40004807041 */
[----:B------:R-:W-:-:S02]  /*6cf0*/  F2FP.SATFINITE.E4M3.F32.PACK_AB_MERGE_C R12, R64, R63, R68 ;  /* 0x0000003f400c723e */ /* 0x000fc40004807044 */
[----:B------:R-:W-:Y:S02]  /*6d00*/  F2FP.SATFINITE.E4M3.F32.PACK_AB_MERGE_C R14, R14, R71, R77 ;  /* 0x000000470e0e723e */ /* 0x000fe4000480704d */
[----:B------:R-:W-:-:S07]  /*6d10*/  F2FP.SATFINITE.E4M3.F32.PACK_AB_MERGE_C R15, R15, R72, R74 ;  /* 0x000000480f0f723e */ /* 0x000fce000480704a */
.L_x_2731:
[----:B------:R-:W-:Y:S05]  /*6d20*/  BSYNC B2 ;  /* 0x0000000000027941 */ /* 0x000fea0003800000 */
.L_x_2730:
[----:B0-----:R0:W-:Y:S02]  /*6d30*/  ST.E.128 desc[UR52][R66.64], R12 ;  /* 0x0000000c42007985 */ /* 0x0011e4000c101d34 */
.L_x_2729:
[----:B------:R-:W-:Y:S05]  /*6d40*/  BSYNC B1 ;  /* 0x0000000000017941 */ /* 0x000fea0003800000 */
.L_x_2728:
[----:B------:R-:W-:Y:S01]  /*6d50*/  ISETP.NE.AND P2, PT, R33, RZ, PT ;  /* 0x000000ff2100720c */ /* 0x000fe20003f45270 */
[----:B------:R-:W-:-:S12]  /*6d60*/  BSSY B1, `(.L_x_2732) ;  /* 0x0000073000017945 */ /* 0x000fd80003800000 */
[----:B------:R-:W-:Y:S05]  /*6d70*/  @!P2 BRA `(.L_x_2733) ;  /* 0x0000000400c4a947 */ /* 0x000fea0003800000 */
[----:B0-----:R0:W0:Y:S01]  /*6d80*/  LDS.128 R12, [R40+0x1c400] ;  /* 0x01c40000280c7984 */ /* 0x0010220000000c00 */
[----:B----4-:R-:W-:Y:S01]  /*6d90*/  IMAD.SHL.U32 R11, R192, 0x10, RZ ;  /* 0x00000010c00b7824 */ /* 0x010fe200078e00ff */
[----:B------:R-:W-:Y:S04]  /*6da0*/  BSSY B2, `(.L_x_2734) ;  /* 0x000006d000027945 */ /* 0x000fe80003800000 */
[----:B------:R-:W-:-:S04]  /*6db0*/  IADD3 R62, P2, R11, R121, RZ ;  /* 0x000000790b3e7210 */ /* 0x000fc80007f5e0ff */
[----:B--2---:R-:W-:Y:S02]  /*6dc0*/  LEA.HI.X.SX32 R63, R11, R120, 0x1, P2 ;  /* 0x000000780b3f7211 */ /* 0x004fe400010f0eff */
[----:B------:R-:W-:-:S13]  /*6dd0*/  ISETP.GE.AND P2, PT, R200, R117, PT ;  /* 0x00000075c800720c */ /* 0x000fda0003f46270 */
[----:B------:R-:W-:Y:S05]  /*6de0*/  @P2 BRA `(.L_x_2735) ;  /* 0x0000000400a02947 */ /* 0x000fea0003800000 */
[----:B------:R-:W-:Y:S01]  /*6df0*/  SHF.R.U32.HI R58, RZ, 0x8, R59 ;  /* 0x00000008ff3a7819 */ /* 0x000fe2000001163b */
[----:B0-----:R-:W-:Y:S01]  /*6e00*/  IMAD.MOV.U32 R11, RZ, RZ, R13 ;  /* 0x000000ffff0b7224 */ /* 0x001fe200078e000d */
        /* <DEDUP_REMOVED lines=10> */
[----:B------:R-:W-:Y:S01]  /*6eb0*/  LOP3.LUT R65, R61, 0xff00, R60, 0xf8, !PT ;  /* 0x0000ff003d417812 */ /* 0x000fe200078ef83c */
[----:B------:R-:W-:Y:S01]  /*6ec0*/  IMAD.U32 R60, R64, 0x10000, RZ ;  /* 0x00010000403c7824 */ /* 0x000fe200078e00ff */
        /* <DEDUP_REMOVED lines=44> */
[----:B------:R-:W-:Y:S01]  /*7190*/  F2FP.F16.E4M3.UNPACK_B R71, R58.H1 ;  /* 0x0000003aff47723e */ /* 0x000fe200030006ff */
[--C-:B------:R-:W-:Y:S01]  /*71a0*/  HADD2.F32 R66, -RZ, R65.reuse.H0_H0 ;  /* 0x20000041ff427230 */ /* 0x100fe20000004100 */
[----:B------:R-:W-:Y:S01]  /*71b0*/  F2FP.SATFINITE.E4M3.F32.PACK_AB_MERGE_C R76, R68, R69, RZ ;  /* 0x00000045444c723e */ /* 0x000fe200048070ff */
[----:B------:R-:W-:Y:S01]  /*71c0*/  HADD2.F32 R65, -RZ, R65.H1_H1 ;  /* 0x30000041ff417230 */ /* 0x000fe20000004100 */
[-C--:B------:R-:W-:Y:S01]  /*71d0*/  F2FP.F16.E4M3.UNPACK_B R68, R13.reuse.H1 ;  /* 0x0000000dff44723e */ /* 0x080fe200030006ff */
[--C-:B------:R-:W-:Y:S01]  /*71e0*/  HADD2.F32 R72, -RZ, R71.reuse.H1_H1 ;  /* 0x30000047ff487230 */ /* 0x100fe20000004100 */
[----:B------:R-:W-:Y:S01]  /*71f0*/  F2FP.F16.E4M3.UNPACK_B R64, R14.H1 ;  /* 0x0000000eff40723e */ /* 0x000fe200030006ff */
[----:B------:R-:W-:Y:S01]  /*7200*/  HADD2.F32 R71, -RZ, R71.H0_H0 ;  /* 0x20000047ff477230 */ /* 0x000fe20000004100 */
[----:B------:R-:W-:Y:S01]  /*7210*/  F2FP.F16.E4M3.UNPACK_B R70, R58 ;  /* 0x0000003aff46723e */ /* 0x000fe200020006ff */
[----:B------:R-:W-:Y:S01]  /*7220*/  HADD2.F32 R69, -RZ, R68.H1_H1 ;  /* 0x30000044ff457230 */ /* 0x000fe20000004100 */
        /* <DEDUP_REMOVED lines=24> */
[----:B------:R-:W-:Y:S02]  /*73b0*/  HADD2.F32 R67, -RZ, R67.H0_H0 ;  /* 0x20000043ff437230 */ /* 0x000fe40000004100 */
[----:B------:R-:W-:Y:S01]  /*73c0*/  FMUL.FTZ R64, R14, R70 ;  /* 0x000000460e407220 */ /* 0x000fe20000410000 */
[----:B------:R-:W-:Y:S01]  /*73d0*/  F2FP.SATFINITE.E4M3.F32.PACK_AB_MERGE_C R66, R66, R75, RZ ;  /* 0x0000004b4242723e */ /* 0x000fe200048070ff */
        /* <DEDUP_REMOVED lines=9> */
.L_x_2735:
[----:B------:R-:W-:Y:S05]  /*7470*/  BSYNC B2 ;  /* 0x0000000000027941 */ /* 0x000fea0003800000 */
.L_x_2734:
[----:B0-----:R0:W-:Y:S02]  /*7480*/  ST.E.128 desc[UR52][R62.64], R12 ;  /* 0x0000000c3e007985 */ /* 0x0011e4000c101d34 */
.L_x_2733:
[----:B------:R-:W-:Y:S05]  /*7490*/  BSYNC B1 ;  /* 0x0000000000017941 */ /* 0x000fea0003800000 */
.L_x_2732:
[----:B------:R-:W-:Y:S01]  /*74a0*/  ISETP.NE.AND P2, PT, R34, RZ, PT ;  /* 0x000000ff2200720c */ /* 0x000fe20003f45270 */
[----:B------:R-:W-:-:S12]  /*74b0*/  BSSY B1, `(.L_x_2736) ;  /* 0x0000073000017945 */ /* 0x000fd80003800000 */
[----:B------:R-:W-:Y:S05]  /*74c0*/  @!P2 BRA `(.L_x_2737) ;  /* 0x0000000400c4a947 */ /* 0x000fea0003800000 */
[----:B0-----:R0:W0:Y:S01]  /*74d0*/  LDS.128 R12, [R41+0x1ec00] ;  /* 0x01ec0000290c7984 */ /* 0x0010220000000c00 */
[----:B----4-:R-:W-:Y:S01]  /*74e0*/  SHF.L.U32 R11, R193, 0x4, RZ ;  /* 0x00000004c10b7819 */ /* 0x010fe200000006ff */
[----:B------:R-:W-:Y:S03]  /*74f0*/  BSSY B2, `(.L_x_2738) ;  /* 0x000006d000027945 */ /* 0x000fe60003800000 */
[----:B------:R-:W-:-:S04]  /*7500*/  IADD3 R58, P2, R11, R121, RZ ;  /* 0x000000790b3a7210 */ /* 0x000fc80007f5e0ff */
[----:B--2---:R-:W-:Y:S02]  /*7510*/  LEA.HI.X.SX32 R59, R11, R120, 0x1, P2 ;  /* 0x000000780b3b7211 */ /* 0x004fe400010f0eff */
[----:B------:R-:W-:-:S13]  /*7520*/  ISETP.GE.AND P2, PT, R202, R117, PT ;  /* 0x00000075ca00720c */ /* 0x000fda0003f46270 */
[----:B------:R-:W-:Y:S05]  /*7530*/  @P2 BRA `(.L_x_2739) ;  /* 0x0000000400a02947 */ /* 0x000fea0003800000 */
[----:B------:R-:W-:Y:S02]  /*7540*/  SHF.R.U32.HI R54, RZ, 0x8, R55 ;  /* 0x00000008ff367819 */ /* 0x000fe40000011637 */
[----:B------:R-:W-:Y:S02]  /*7550*/  SHF.R.U32.HI R11, RZ, 0x8, R57 ;  /* 0x00000008ff0b7819 */ /* 0x000fe40000011639 */
[----:B------:R-:W-:Y:S02]  /*7560*/  LOP3.LUT R56, R55, 0xff0000ff, RZ, 0xc0, !PT ;  /* 0xff0000ff37387812 */ /* 0x000fe400078ec0ff */
[----:B------:R-:W-:Y:S01]  /*7570*/  SHF.R.U32.HI R62, RZ, 0x10, R55 ;  /* 0x00000010ff3e7819 */ /* 0x000fe20000011637 */
[----:B------:R-:W-:Y:S01]  /*7580*/  IMAD.SHL.U32 R55, R54, 0x100, RZ ;  /* 0x0000010036377824 */ /* 0x000fe200078e00ff */
[----:B------:R-:W-:Y:S01]  /*7590*/  LOP3.LUT R60, R57, 0xff0000ff, RZ, 0xc0, !PT ;  /* 0xff0000ff393c7812 */ /* 0x000fe200078ec0ff */
[----:B0-----:R-:W-:Y:S01]  /*75a0*/  IMAD.MOV.U32 R54, RZ, RZ, R12 ;  /* 0x000000ffff367224 */ /* 0x001fe200078e000c */
[----:B------:R-:W-:Y:S01]  /*75b0*/  SHF.R.U32.HI R61, RZ, 0x10, R57 ;  /* 0x00000010ff3d7819 */ /* 0x000fe20000011639 */
[----:B------:R-:W-:-:S02]  /*75c0*/  IMAD.SHL.U32 R57, R11, 0x100, RZ ;  /* 0x000001000b397824 */ /* 0x000fc400078e00ff */
[----:B------:R-:W-:Y:S01]  /*75d0*/  IMAD.MOV.U32 R11, RZ, RZ, R13 ;  /* 0x000000ffff0b7224 */ /* 0x000fe200078e000d */
[----:B------:R-:W-:Y:S01]  /*75e0*/  LOP3.LUT R13, R56, 0xff00, R55, 0xf8, !PT ;  /* 0x0000ff00380d7812 */ /* 0x000fe200078ef837 */
[----:B------:R-:W-:Y:S01]  /*75f0*/  IMAD.U32 R55, R61, 0x10000, RZ ;  /* 0x000100003d377824 */ /* 0x000fe200078e00ff */
[----:B------:R-:W-:Y:S02]  /*7600*/  LOP3.LUT R60, R60, 0xff00, R57, 0xf8, !PT ;  /* 0x0000ff003c3c7812 */ /* 0x000fe400078ef839 */
[----:B------:R-:W-:Y:S02]  /*7610*/  F2FP.F16.E4M3.UNPACK_B R57, R141.H1 ;  /* 0x0000008dff39723e */ /* 0x000fe400030006ff */
[-C--:B------:R-:W-:Y:S02]  /*7620*/  F2FP.F16.E4M3.UNPACK_B R12, R11.reuse ;  /* 0x0000000bff0c723e */ /* 0x080fe400020006ff */
[----:B------:R-:W-:Y:S01]  /*7630*/  LOP3.LUT R64, R60, 0xff0000, R55, 0xf8, !PT ;  /* 0x00ff00003c407812 */ /* 0x000fe200078ef837 */
[--C-:B------:R-:W-:Y:S01]  /*7640*/  HADD2.F32 R63, -RZ, R57.reuse.H1_H1 ;  /* 0x30000039ff3f7230 */ /* 0x100fe20000004100 */
[----:B------:R-:W-:Y:S01]  /*7650*/  SHF.L.U32 R56, R62, 0x10, RZ ;  /* 0x000000103e387819 */ /* 0x000fe200000006ff */
[----:B------:R-:W-:Y:S01]  /*7660*/  HADD2.F32 R62, -RZ, R57.H0_H0 ;  /* 0x20000039ff3e7230 */ /* 0x000fe20000004100 */
[----:B------:R-:W-:Y:S01]  /*7670*/  F2FP.F16.E4M3.UNPACK_B R60, R140.H1 ;  /* 0x0000008cff3c723e */ /* 0x000fe200030006ff */
[--C-:B------:R-:W-:Y:S01]  /*7680*/  HADD2.F32 R55, -RZ, R12.reuse.H1_H1 ;  /* 0x3000000cff377230 */ /* 0x100fe20000004100 */
[----:B------:R-:W-:Y:S01]  /*7690*/  F2FP.F16.E4M3.UNPACK_B R11, R11.H1 ;  /* 0x0000000bff0b723e */ /* 0x000fe200030006ff */
[----:B------:R-:W-:Y:S01]  /*76a0*/  HADD2.F32 R12, -RZ, R12.H0_H0 ;  /* 0x2000000cff0c7230 */ /* 0x000fe20000004100 */
[----:B------:R-:W-:Y:S01]  /*76b0*/  LOP3.LUT R13, R13, 0xff0000, R56, 0xf8, !PT ;  /* 0x00ff00000d0d7812 */ /* 0x000fe200078ef838 */
[----:B------:R-:W-:-:S02]  /*76c0*/  HADD2.F32 R61, -RZ, R60.H0_H0 ;  /* 0x2000003cff3d7230 */ /* 0x000fc40000004100 */
[CC--:B------:R-:W-:Y:S01]  /*76d0*/  FMUL.FTZ R65, R55.reuse, R62.reuse ;  /* 0x0000003e37417220 */ /* 0x0c0fe20000410000 */
[--C-:B------:R-:W-:Y:S02]  /*76e0*/  HADD2.F32 R57, -RZ, R11.reuse.H1_H1 ;  /* 0x3000000bff397230 */ /* 0x100fe40000004100 */
[C---:B------:R-:W-:Y:S01]  /*76f0*/  FMUL.FTZ R62, R12.reuse, R62 ;  /* 0x0000003e0c3e7220 */ /* 0x040fe20000410000 */
[----:B------:R-:W-:Y:S02]  /*7700*/  HADD2.F32 R56, -RZ, R11.H0_H0 ;  /* 0x2000000bff387230 */ /* 0x000fe40000004100 */
[-C--:B------:R-:W-:Y:S01]  /*7710*/  FFMA.FTZ R11, R12, R61.reuse, -R65 ;  /* 0x0000003d0c0b7223 */ /* 0x080fe20000010841 */
[----:B------:R-:W-:Y:S02]  /*7720*/  HADD2.F32 R60, -RZ, R60.H1_H1 ;  /* 0x3000003cff3c7230 */ /* 0x000fe40000004100 */
[----:B------:R-:W-:Y:S01]  /*7730*/  FFMA.FTZ R12, R55, R61, R62 ;  /* 0x0000003d370c7223 */ /* 0x000fe2000001003e */
[----:B------:R-:W-:Y:S01]  /*7740*/  F2FP.F16.E4M3.UNPACK_B R141, R141 ;  /* 0x0000008dff8d723e */ /* 0x000fe200020006ff */
[-C--:B------:R-:W-:Y:S01]  /*7750*/  FMUL.FTZ R65, R57, R63.reuse ;  /* 0x0000003f39417220 */ /* 0x080fe20000410000 */
[-C--:B------:R-:W-:Y:S01]  /*7760*/  F2FP.F16.E4M3.UNPACK_B R55, R54.reuse.H1 ;  /* 0x00000036ff37723e */ /* 0x080fe200030006ff */
[C---:B------:R-:W-:Y:S01]  /*7770*/  FMUL.FTZ R66, R56.reuse, R63 ;  /* 0x0000003f38427220 */ /* 0x040fe20000410000 */
[----:B------:R-:W-:Y:S01]  /*7780*/  F2FP.F16.E4M3.UNPACK_B R54, R54 ;  /* 0x00000036ff36723e */ /* 0x000fe200020006ff */
[----:B------:R-:W-:Y:S01]  /*7790*/  FFMA.FTZ R65, R56, R60, -R65 ;  /* 0x0000003c38417223 */ /* 0x000fe20000010841 */
[----:B------:R-:W-:-:S02]  /*77a0*/  HADD2.F32 R61, -RZ, R141.H1_H1 ;  /* 0x3000008dff3d7230 */ /* 0x000fc40000004100 */
[----:B------:R-:W-:Y:S01]  /*77b0*/  FFMA.FTZ R68, R57, R60, R66 ;  /* 0x0000003c39447223 */ /* 0x000fe20000010042 */
[----:B------:R-:W-:Y:S01]  /*77c0*/  F2FP.F16.E4M3.UNPACK_B R140, R140 ;  /* 0x0000008cff8c723e */ /* 0x000fe200020006ff */
[----:B------:R-:W-:Y:S02]  /*77d0*/  HADD2.F32 R141, -RZ, R141.H0_H0 ;  /* 0x2000008dff8d7230 */ /* 0x000fe40000004100 */
[--C-:B------:R-:W-:Y:S01]  /*77e0*/  HADD2.F32 R57, -RZ, R55.reuse.H0_H0 ;  /* 0x20000037ff397230 */ /* 0x100fe20000004100 */
[----:B------:R-:W-:Y:S01]  /*77f0*/  F2FP.SATFINITE.E4M3.F32.PACK_AB_MERGE_C R72, R68, R65, RZ ;  /* 0x000000414448723e */ /* 0x000fe200048070ff */
[----:B------:R-:W-:Y:S01]  /*7800*/  HADD2.F32 R60, -RZ, R55.H1_H1 ;  /* 0x30000037ff3c7230 */ /* 0x000fe20000004100 */
[-C--:B------:R-:W-:Y:S01]  /*7810*/  F2FP.F16.E4M3.UNPACK_B R65, R64.reuse.H1 ;  /* 0x00000040ff41723e */ /* 0x080fe200030006ff */
[--C-:B------:R-:W-:Y:S01]  /*7820*/  HADD2.F32 R56, -RZ, R54.reuse.H1_H1 ;  /* 0x30000036ff387230 */ /* 0x100fe20000004100 */
[----:B------:R-:W-:Y:S01]  /*7830*/  F2FP.F16.E4M3.UNPACK_B R64, R64 ;  /* 0x00000040ff40723e */ /* 0x000fe200020006ff */
[----:B------:R-:W-:-:S02]  /*7840*/  HADD2.F32 R55, -RZ, R54.H0_H0 ;  /* 0x20000036ff377230 */ /* 0x000fc40000004100 */
[----:B------:R-:W-:Y:S01]  /*7850*/  FMUL.FTZ R66, R60, R61 ;  /* 0x0000003d3c427220 */ /* 0x000fe20000410000 */
[--C-:B------:R-:W-:Y:S02]  /*7860*/  HADD2.F32 R54, -RZ, R140.reuse.H1_H1 ;  /* 0x3000008cff367230 */ /* 0x100fe40000004100 */
[CC--:B------:R-:W-:Y:S01]  /*7870*/  FMUL.FTZ R62, R56.reuse, R141.reuse ;  /* 0x0000008d383e7220 */ /* 0x0c0fe20000410000 */
[----:B------:R-:W-:Y:S02]  /*7880*/  HADD2.F32 R140, -RZ, R140.H0_H0 ;  /* 0x2000008cff8c7230 */ /* 0x000fe40000004100 */
[----:B------:R-:W-:Y:S01]  /*7890*/  FMUL.FTZ R141, R55, R141 ;  /* 0x0000008d378d7220 */ /* 0x000fe20000410000 */
[C---:B------:R-:W-:Y:S01]  /*78a0*/  FMUL.FTZ R61, R57.reuse, R61 ;  /* 0x0000003d393d7220 */ /* 0x040fe20000410000 */
[----:B------:R-:W-:Y:S01]  /*78b0*/  FFMA.FTZ R66, R57, R54, -R66 ;  /* 0x0000003639427223 */ /* 0x000fe20000010842 */
[----:B------:R-:W-:Y:S02]  /*78c0*/  HADD2.F32 R67, -RZ, R65.H1_H1 ;  /* 0x30000041ff437230 */ /* 0x000fe40000004100 */
[----:B------:R-:W-:Y:S01]  /*78d0*/  FFMA.FTZ R141, R56, R140, R141 ;  /* 0x0000008c388d7223 */ /* 0x000fe2000001008d */
[----:B------:R-:W-:Y:S01]  /*78e0*/  F2FP.F16.E4M3.UNPACK_B R56, R15.H1 ;  /* 0x0000000fff38723e */ /* 0x000fe200030006ff */
[----:B------:R-:W-:Y:S01]  /*78f0*/  FFMA.FTZ R61, R60, R54, R61 ;  /* 0x000000363c3d7223 */ /* 0x000fe2000001003d */
[----:B------:R-:W-:Y:S01]  /*7900*/  FFMA.FTZ R54, R55, R140, -R62 ;  /* 0x0000008c37367223 */ /* 0x000fe2000001083e */
[----:B------:R-:W-:-:S02]  /*7910*/  F2FP.F16.E4M3.UNPACK_B R62, R13.H1 ;  /* 0x0000000dff3e723e */ /* 0x000fc400030006ff */
[----:B------:R-:W-:Y:S01]  /*7920*/  F2FP.F16.E4M3.UNPACK_B R55, R14.H1 ;  /* 0x0000000eff37723e */ /* 0x000fe200030006ff */
[--C-:B------:R-:W-:Y:S01]  /*7930*/  HADD2.F32 R60, -RZ, R56.reuse.H1_H1 ;  /* 0x30000038ff3c7230 */ /* 0x100fe20000004100 */
[----:B------:R-:W-:Y:S01]  /*7940*/  F2FP.SATFINITE.E4M3.F32.PACK_AB_MERGE_C R71, R61, R66, RZ ;  /* 0x000000423d47723e */ /* 0x000fe200048070ff */
[----:B------:R-:W-:Y:S01]  /*7950*/  HADD2.F32 R57, -RZ, R56.H0_H0 ;  /* 0x20000038ff397230 */ /* 0x000fe20000004100 */
[----:B------:R-:W-:Y:S01]  /*7960*/  F2FP.F16.E4M3.UNPACK_B R61, R13 ;  /* 0x0000000dff3d723e */ /* 0x000fe200020006ff */
[----:B------:R-:W-:Y:S02]  /*7970*/  HADD2.F32 R63, -RZ, R62.H1_H1 ;  /* 0x3000003eff3f7230 */ /* 0x000fe40000004100 */
[-C--:B------:R-:W-:Y:S01]  /*7980*/  FMUL.FTZ R68, R60, R67.reuse ;  /* 0x000000433c447220 */ /* 0x080fe20000410000 */
[----:B------:R-:W-:Y:S02]  /*7990*/  HADD2.F32 R56, -RZ, R55.H1_H1 ;  /* 0x30000037ff387230 */ /* 0x000fe40000004100 */
[----:B------:R-:W-:Y:S01]  /*79a0*/  FMUL.FTZ R69, R57, R67 ;  /* 0x0000004339457220 */ /* 0x000fe20000410000 */
[----:B------:R-:W-:-:S02]  /*79b0*/  HADD2.F32 R66, -RZ, R64.H1_H1 ;  /* 0x30000040ff427230 */ /* 0x000fc40000004100 */
[----:B------:R-:W-:Y:S01]  /*79c0*/  FFMA.FTZ R67, R57, R63, -R68 ;  /* 0x0000003f39437223 */ /* 0x000fe20000010844 */
[----:B------:R-:W-:Y:S01]  /*79d0*/  HADD2.F32 R55, -RZ, R55.H0_H0 ;  /* 0x20000037ff377230 */ /* 0x000fe20000004100 */
[----:B------:R-:W-:Y:S01]  /*79e0*/  F2FP.F16.E4M3.UNPACK_B R15, R15 ;  /* 0x0000000fff0f723e */ /* 0x000fe200020006ff */
[----:B------:R-:W-:Y:S02]  /*79f0*/  HADD2.F32 R13, -RZ, R61.H1_H1 ;  /* 0x3000003dff0d7230 */ /* 0x000fe40000004100 */
[----:B------:R-:W-:Y:S01]  /*7a00*/  FMUL.FTZ R68, R56, R66 ;  /* 0x0000004238447220 */ /* 0x000fe20000410000 */
[----:B------:R-:W-:Y:S01]  /*7a10*/  F2FP.F16.E4M3.UNPACK_B R14, R14 ;  /* 0x0000000eff0e723e */ /* 0x000fe200020006ff */
[C---:B------:R-:W-:Y:S01]  /*7a20*/  FMUL.FTZ R57, R55.reuse, R66 ;  /* 0x0000004237397220 */ /* 0x040fe20000410000 */
[----:B------:R-:W-:Y:S01]  /*7a30*/  FFMA.FTZ R70, R60, R63, R69 ;  /* 0x0000003f3c467223 */ /* 0x000fe20000010045 */
[----:B------:R-:W-:Y:S01]  /*7a40*/  FFMA.FTZ R68, R55, R13, -R68 ;  /* 0x0000000d37447223 */ /* 0x000fe20000010844 */
[----:B------:R-:W-:-:S02]  /*7a50*/  HADD2.F32 R55, -RZ, R15.H0_H0 ;  /* 0x2000000fff377230 */ /* 0x000fc40000004100 */
[----:B------:R-:W-:Y:S01]  /*7a60*/  FFMA.FTZ R63, R56, R13, R57 ;  /* 0x0000000d383f7223 */ /* 0x000fe20000010039 */
[----:B------:R-:W-:Y:S01]  /*7a70*/  HADD2.F32 R15, -RZ, R15.H1_H1 ;  /* 0x3000000fff0f7230 */ /* 0x000fe20000004100 */
[----:B------:R-:W-:Y:S01]  /*7a80*/  F2FP.SATFINITE.E4M3.F32.PACK_AB_MERGE_C R67, R70, R67, RZ ;  /* 0x000000434643723e */ /* 0x000fe200048070ff */
[----:B------:R-:W-:Y:S02]  /*7a90*/  HADD2.F32 R56, -RZ, R65.H0_H0 ;  /* 0x20000041ff387230 */ /* 0x000fe40000004100 */
[--C-:B------:R-:W-:Y:S01]  /*7aa0*/  HADD2.F32 R13, -RZ, R14.reuse.H0_H0 ;  /* 0x2000000eff0d7230 */ /* 0x100fe20000004100 */
[----:B------:R-:W-:Y:S01]  /*7ab0*/  F2FP.SATFINITE.E4M3.F32.PACK_AB_MERGE_C R63, R63, R68, RZ ;  /* 0x000000443f3f723e */ /* 0x000fe200048070ff */
[----:B------:R-:W-:Y:S02]  /*7ac0*/  HADD2.F32 R14, -RZ, R14.H1_H1 ;  /* 0x3000000eff0e7230 */ /* 0x000fe40000004100 */
[----:B------:R-:W-:Y:S01]  /*7ad0*/  FMUL.FTZ R60, R15, R56 ;  /* 0x000000380f3c7220 */ /* 0x000fe20000410000 */
[----:B------:R-:W-:-:S02]  /*7ae0*/  HADD2.F32 R64, -RZ, R64.H0_H0 ;  /* 0x20000040ff407230 */ /* 0x000fc40000004100 */
[----:B------:R-:W-:Y:S01]  /*7af0*/  FMUL.FTZ R66, R55, R56 ;  /* 0x0000003837427220 */ /* 0x000fe20000410000 */
[----:B------:R-:W-:Y:S02]  /*7b00*/  HADD2.F32 R62, -RZ, R62.H0_H0 ;  /* 0x2000003eff3e7230 */ /* 0x000fe40000004100 */
        /* <DEDUP_REMOVED lines=11> */
.L_x_2739:
[----:B------:R-:W-:Y:S05]  /*7bc0*/  BSYNC B2 ;  /* 0x0000000000027941 */ /* 0x000fea0003800000 */
.L_x_2738:
[----:B0-----:R0:W-:Y:S02]  /*7bd0*/  ST.E.128 desc[UR52][R58.64], R12 ;  /* 0x0000000c3a007985 */ /* 0x0011e4000c101d34 */
.L_x_2737:
[----:B------:R-:W-:Y:S05]  /*7be0*/  BSYNC B1 ;  /* 0x0000000000017941 */ /* 0x000fea0003800000 */
.L_x_2736:
        /* <DEDUP_REMOVED lines=9> */
[----:B----4-:R-:W-:Y:S02]  /*7c80*/  SHF.R.U32.HI R11, RZ, 0x8, R51 ;  /* 0x00000008ff0b7819 */ /* 0x010fe40000011633 */
[--C-:B------:R-:W-:Y:S02]  /*7c90*/  SHF.R.U32.HI R50, RZ, 0x8, R53.reuse ;  /* 0x00000008ff327819 */ /* 0x100fe40000011635 */
[----:B------:R-:W-:Y:S01]  /*7ca0*/  LOP3.LUT R52, R51, 0xff0000ff, RZ, 0xc0, !PT ;  /* 0xff0000ff33347812 */ /* 0x000fe200078ec0ff */
[----:B------:R-:W-:Y:S01]  /*7cb0*/  IMAD.SHL.U32 R11, R11, 0x100, RZ ;  /* 0x000001000b0b7824 */ /* 0x000fe200078e00ff */
[----:B------:R-:W-:Y:S02]  /*7cc0*/  SHF.R.U32.HI R58, RZ, 0x10, R53 ;  /* 0x00000010ff3a7819 */ /* 0x000fe40000011635 */
[----:B------:R-:W-:Y:S01]  /*7cd0*/  LOP3.LUT R56, R53, 0xff0000ff, RZ, 0xc0, !PT ;  /* 0xff0000ff35387812 */ /* 0x000fe200078ec0ff */
[----:B------:R-:W-:Y:S01]  /*7ce0*/  IMAD.SHL.U32 R53, R50, 0x100, RZ ;  /* 0x0000010032357824 */ /* 0x000fe200078e00ff */
[----:B------:R-:W-:-:S02]  /*7cf0*/  SHF.R.U32.HI R59, RZ, 0x10, R51 ;  /* 0x00000010ff3b7819 */ /* 0x000fc40000011633 */
[----:B------:R-:W-:Y:S01]  /*7d00*/  LOP3.LUT R51, R52, 0xff00, R11, 0xf8, !PT ;  /* 0x0000ff0034337812 */ /* 0x000fe200078ef80b */
[----:B------:R-:W-:Y:S01]  /*7d10*/  IMAD.U32 R52, R58, 0x10000, RZ ;  /* 0x000100003a347824 */ /* 0x000fe200078e00ff */
[----:B0-----:R-:W-:Y:S01]  /*7d20*/  MOV R50, R12 ;  /* 0x0000000c00327202 */ /* 0x001fe20000000f00 */
[----:B------:R-:W-:Y:S01]  /*7d30*/  IMAD.U32 R12, R59, 0x10000, RZ ;  /* 0x000100003b0c7824 */ /* 0x000fe200078e00ff */
[----:B------:R-:W-:Y:S02]  /*7d40*/  LOP3.LUT R57, R56, 0xff00, R53, 0xf8, !PT ;  /* 0x0000ff0038397812 */ /* 0x000fe400078ef835 */
        /* <DEDUP_REMOVED lines=90> */
.L_x_2743:
[----:B------:R-:W-:Y:S05]  /*82f0*/  BSYNC B2 ;  /* 0x0000000000027941 */ /* 0x000fea0003800000 */
.L_x_2742:
[----:B0-----:R0:W-:Y:S02]  /*8300*/  ST.E.128 desc[UR52][R54.64], R12 ;  /* 0x0000000c36007985 */ /* 0x0011e4000c101d34 */
.L_x_2741:
[----:B------:R-:W-:Y:S05]  /*8310*/  BSYNC B1 ;  /* 0x0000000000017941 */ /* 0x000fea0003800000 */
.L_x_2740:
        /* <DEDUP_REMOVED lines=9> */
[----:B------:R-:W-:Y:S01]  /*83b0*/  SHF.R.U32.HI R46, RZ, 0x8, R47 ;  /* 0x00000008ff2e7819 */ /* 0x000fe2000001162f */
[----:B0-----:R-:W-:Y:S01]  /*83c0*/  IMAD.MOV.U32 R41, RZ, RZ, R12 ;  /* 0x000000ffff297224 */ /* 0x001fe200078e000c */
[----:B------:R-:W-:Y:S02]  /*83d0*/  SHF.R.U32.HI R48, RZ, 0x8, R49 ;  /* 0x00000008ff307819 */ /* 0x000fe40000011631 */
[----:B----4-:R-:W-:Y:S01]  /*83e0*/  LOP3.LUT R11, R47, 0xff0000ff, RZ, 0xc0, !PT ;  /* 0xff0000ff2f0b7812 */ /* 0x010fe200078ec0ff */
[----:B------:R-:W-:Y:S01]  /*83f0*/  IMAD.SHL.U32 R46, R46, 0x100, RZ ;  /* 0x000001002e2e7824 */ /* 0x000fe200078e00ff */
[----:B------:R-:W-:Y:S02]  /*8400*/  SHF.R.U32.HI R52, RZ, 0x10, R47 ;  /* 0x00000010ff347819 */ /* 0x000fe4000001162f */
[----:B------:R-:W-:Y:S02]  /*8410*/  LOP3.LUT R47, R49, 0xff0000ff, RZ, 0xc0, !PT ;  /* 0xff0000ff312f7812 */ /* 0x000fe400078ec0ff */
[----:B------:R-:W-:-:S02]  /*8420*/  SHF.R.U32.HI R53, RZ, 0x10, R49 ;  /* 0x00000010ff357819 */ /* 0x000fc40000011631 */
[----:B------:R-:W-:Y:S02]  /*8430*/  SHF.L.U32 R48, R48, 0x8, RZ ;  /* 0x0000000830307819 */ /* 0x000fe400000006ff */
[----:B------:R-:W-:Y:S01]  /*8440*/  LOP3.LUT R46, R11, 0xff00, R46, 0xf8, !PT ;  /* 0x0000ff000b2e7812 */ /* 0x000fe200078ef82e */
[----:B------:R-:W-:Y:S01]  /*8450*/  IMAD.U32 R53, R53, 0x10000, RZ ;  /* 0x0001000035357824 */ /* 0x000fe200078e00ff */
[----:B------:R-:W-:Y:S01]  /*8460*/  LOP3.LUT R12, R47, 0xff00, R48, 0xf8, !PT ;  /* 0x0000ff002f0c7812 */ /* 0x000fe200078ef830 */
[----:B------:R-:W-:Y:S01]  /*8470*/  IMAD.U32 R47, R52, 0x10000, RZ ;  /* 0x00010000342f7824 */ /* 0x000fe200078e00ff */
[----:B------:R-:W-:Y:S02]  /*8480*/  F2FP.F16.E4M3.UNPACK_B R11, R13 ;  /* 0x0000000dff0b723e */ /* 0x000fe400020006ff */
[----:B------:R-:W-:Y:S02]  /*8490*/  F2FP.F16.E4M3.UNPACK_B R48, R137.H1 ;  /* 0x00000089ff30723e */ /* 0x000fe400030006ff */
[----:B------:R-:W-:-:S02]  /*84a0*/  F2FP.F16.E4M3.UNPACK_B R13, R13.H1 ;  /* 0x0000000dff0d723e */ /* 0x000fc400030006ff */
        /* <DEDUP_REMOVED lines=87> */
.L_x_2747:
[----:B------:R-:W-:Y:S05]  /*8a20*/  BSYNC B2 ;  /* 0x0000000000027941 */ /* 0x000fea0003800000 */
.L_x_2746:
[----:B0-----:R0:W-:Y:S02]  /*8a30*/  ST.E.128 desc[UR52][R50.64], R12 ;  /* 0x0000000c32007985 */ /* 0x0011e4000c101d34 */
.L_x_2745:
[----:B------:R-:W-:Y:S05]  /*8a40*/  BSYNC B1 ;  /* 0x0000000000017941 */ /* 0x000fea0003800000 */
.L_x_2744:
[----:B------:R-:W-:-:S13]  /*8a50*/  ISETP.NE.AND P2, PT, R37, RZ, PT ;  /* 0x000000ff2500720c */ /* 0x000fda0003f45270 */
        /* <DEDUP_REMOVED lines=11> */
[----:B0-----:R-:W-:Y:S02]  /*8b10*/  LOP3.LUT R40, R43, 0xff0000ff, RZ, 0xc0, !PT ;  /* 0xff0000ff2b287812 */ /* 0x001fe400078ec0ff */
[----:B------:R-:W-:Y:S02]  /*8b20*/  SHF.R.U32.HI R44, RZ, 0x10, R45 ;  /* 0x00000010ff2c7819 */ /* 0x000fe4000001162d */
[----:B------:R-:W-:-:S02]  /*8b30*/  LOP3.LUT R43, R45, 0xff0000ff, RZ, 0xc0, !PT ;  /* 0xff0000ff2d2b7812 */ /* 0x000fc400078ec0ff */
[----:B------:R-:W-:Y:S02]  /*8b40*/  SHF.L.U32 R11, R11, 0x8, RZ ;  /* 0x000000080b0b7819 */ /* 0x000fe400000006ff */
[----:B------:R-:W-:Y:S01]  /*8b50*/  LOP3.LUT R45, R43, 0xff00, R42, 0xf8, !PT ;  /* 0x0000ff002b2d7812 */ /* 0x000fe200078ef82a */
[----:B------:R-:W-:Y:S01]  /*8b60*/  IMAD.U32 R42, R44, 0x10000, RZ ;  /* 0x000100002c2a7824 */ /* 0x000fe200078e00ff */
[----:B------:R-:W-:Y:S01]  /*8b70*/  LOP3.LUT R41, R40, 0xff00, R11, 0xf8, !PT ;  /* 0x0000ff0028297812 */ /* 0x000fe200078ef80b */
[----:B------:R-:W-:Y:S01]  /*8b80*/  IMAD.U32 R40, R48, 0x10000, RZ ;  /* 0x0001000030287824 */ /* 0x000fe200078e00ff */
        /* <DEDUP_REMOVED lines=20> */
[C---:B------:R-:W-:Y:S01]  /*8cd0*/  FMUL.FTZ R48, R13.reuse, R48 ;  /* 0x000000300d307220 */ /* 0x040fe20000410000 */
[----:B------:R-:W-:Y:S01]  /*8ce0*/  F2FP.F16.E4M3.UNPACK_B R90, R90 ;  /* 0x0000005aff5a723e */ /* 0x000fe200020006ff */
[----:B------:R-:W-:Y:S01]  /*8cf0*/  FFMA.FTZ R53, R13, R42, -R50 ;  /* 0x0000002a0d357223 */ /* 0x000fe20000010832 */
[----:B------:R-:W-:Y:S01]  /*8d00*/  F2FP.F16.E4M3.UNPACK_B R13, R12.H1 ;  /* 0x0000000cff0d723e */ /* 0x000fe200030006ff */
        /* <DEDUP_REMOVED lines=10> */
[----:B------:R-:W-:-:S02]  /*8db0*/  HADD2.F32 R91, -RZ, R91.H0_H0 ;  /* 0x2000005bff5b7230 */ /* 0x000fc40000004100 */
[----:B------:R-:W-:Y:S02]  /*8dc0*/  HADD2.F32 R12, -RZ, R12.H1_H1 ;  /* 0x3000000cff0c7230 */ /* 0x000fe40000004100 */
[-C--:B------:R-:W-:Y:S01]  /*8dd0*/  FFMA.FTZ R45, R40, R42.reuse, -R45 ;  /* 0x0000002a282d7223 */ /* 0x080fe2000001082d */
[----:B------:R-:W-:Y:S02]  /*8de0*/  HADD2.F32 R90, -RZ, R90.H0_H0 ;  /* 0x2000005aff5a7230 */ /* 0x000fe40000004100 */
[----:B------:R-:W-:Y:S01]  /*8df0*/  FFMA.FTZ R50, R41, R42, R50 ;  /* 0x0000002a29327223 */ /* 0x000fe20000010032 */
[-C--:B------:R-:W-:Y:S01]  /*8e00*/  F2FP.F16.E4M3.UNPACK_B R42, R44.reuse.H1 ;  /* 0x0000002cff2a723e */ /* 0x080fe200030006ff */
[-C--:B------:R-:W-:Y:S01]  /*8e10*/  FMUL.FTZ R48, R12, R91.reuse ;  /* 0x0000005b0c307220 */ /* 0x080fe20000410000 */
[C---:B------:R-:W-:Y:S01]  /*8e20*/  FMUL.FTZ R91, R13.reuse, R91 ;  /* 0x0000005b0d5b7220 */ /* 0x040fe20000410000 */
[----:B------:R-:W-:Y:S02]  /*8e30*/  F2FP.F16.E4M3.UNPACK_B R44, R44 ;  /* 0x0000002cff2c723e */ /* 0x000fe400020006ff */
[-C--:B------:R-:W-:Y:S01]  /*8e40*/  FFMA.FTZ R51, R13, R90.reuse, -R48 ;  /* 0x0000005a0d337223 */ /* 0x080fe20000010830 */
[----:B------:R-:W-:Y:S01]  /*8e50*/  F2FP.SATFINITE.E4M3.F32.PACK_AB_MERGE_C R56, R50, R45, RZ ;  /* 0x0000002d3238723e */ /* 0x000fe200048070ff */
[----:B------:R-:W-:Y:S01]  /*8e60*/  FFMA.FTZ R90, R12, R90, R91 ;  /* 0x0000005a0c5a7223 */ /* 0x000fe2000001005b */
[----:B------:R-:W-:Y:S01]  /*8e70*/  F2FP.F16.E4M3.UNPACK_B R13, R15.H1 ;  /* 0x0000000fff0d723e */ /* 0x000fe200030006ff */
[--C-:B------:R-:W-:Y:S01]  /*8e80*/  HADD2.F32 R43, -RZ, R42.reuse.H1_H1 ;  /* 0x3000002aff2b7230 */ /* 0x100fe20000004100 */
[-C--:B------:R-:W-:Y:S01]  /*8e90*/  F2FP.F16.E4M3.UNPACK_B R45, R49.reuse.H1 ;  /* 0x00000031ff2d723e */ /* 0x080fe200030006ff */
[----:B------:R-:W-:Y:S01]  /*8ea0*/  HADD2.F32 R42, -RZ, R42.H0_H0 ;  /* 0x2000002aff2a7230 */ /* 0x000fe20000004100 */
[-C--:B------:R-:W-:Y:S01]  /*8eb0*/  F2FP.F16.E4M3.UNPACK_B R12, R14.reuse.H1 ;  /* 0x0000000eff0c723e */ /* 0x080fe200030006ff */
        /* <DEDUP_REMOVED lines=23> */
[----:B------:R-:W-:Y:S01]  /*9030*/  HADD2.F32 R40, -RZ, R45.H0_H0 ;  /* 0x2000002dff287230 */ /* 0x000fe20000004100 */
[----:B------:R-:W-:Y:S01]  /*9040*/  F2FP.SATFINITE.E4M3.F32.PACK_AB_MERGE_C R48, R48, R53, RZ ;  /* 0x000000353030723e */ /* 0x000fe200048070ff */
[----:B------:R-:W-:-:S02]  /*9050*/  HADD2.F32 R14, -RZ, R14.H1_H1 ;  /* 0x3000000eff0e7230 */ /* 0x000fc40000004100 */
[----:B------:R-:W-:Y:S02]  /*9060*/  HADD2.F32 R41, -RZ, R44.H0_H0 ;  /* 0x2000002cff297230 */ /* 0x000fe40000004100 */
[-C--:B------:R-:W-:Y:S01]  /*9070*/  FMUL.FTZ R44, R15, R40.reuse ;  /* 0x000000280f2c7220 */ /* 0x080fe20000410000 */
[C---:B------:R-:W-:Y:S01]  /*9080*/  FMUL.FTZ R40, R13.reuse, R40 ;  /* 0x000000280d287220 */ /* 0x040fe20000410000 */
[-C--:B------:R-:W-:Y:S01]  /*9090*/  FMUL.FTZ R43, R14, R49.reuse ;  /* 0x000000310e2b7220 */ /* 0x080fe20000410000 */
[C---:B------:R-:W-:Y:S01]  /*90a0*/  FMUL.FTZ R49, R12.reuse, R49 ;  /* 0x000000310c317220 */ /* 0x040fe20000410000 */
        /* <DEDUP_REMOVED lines=8> */
.L_x_2749:
[----:B------:R-:W-:Y:S05]  /*9130*/  BSYNC B1 ;  /* 0x0000000000017941 */ /* 0x000fea0003800000 */
.L_x_2748:
[----:B0-----:R0:W-:Y:S01]  /*9140*/  ST.E.128 desc[UR52][R46.64], R12 ;  /* 0x0000000c2e007985 */ /* 0x0011e2000c101d34 */
[----:B------:R-:W-:Y:S05]  /*9150*/  BRA `(.L_x_2727) ;  /* 0x0000006800dc7947 */ /* 0x000fea0003800000 */
.L_x_2693:
        /* <DEDUP_REMOVED lines=43> */
.L_x_2751:
[----:B------:R-:W-:Y:S05]  /*9410*/  BSYNC B1 ;  /* 0x0000000000017941 */ /* 0x000fea0003800000 */
.L_x_2750:
        /* <DEDUP_REMOVED lines=48> */
.L_x_2753:
[----:B------:R-:W-:Y:S05]  /*9720*/  BSYNC B1 ;  /* 0x0000000000017941 */ /* 0x000fea0003800000 */
.L_x_2752:
        /* <DEDUP_REMOVED lines=26> */
.L_x_2754:
[----:B------:R-:W-:Y:S01]  /*98d0*/  IMAD R95, R19, 0x8, R18 ;  /* 0x00000008135f7824 */ /* 0x000fe200078e0212 */
[----:B------:R-:W-:Y:S01]  /*98e0*/  SHF.L.U32 R96, R199, 0x1f, RZ ;  /* 0x0000001fc7607819 */ /* 0x000fe200000006ff */
[----:B------:R-:W1:Y:S01]  /*98f0*/  LDC R136, c[0x0][0x2f4] ;  /* 0x0000bd00ff887b82 */ /* 0x000e620000000800 */
[----:B------:R-:W-:Y:S02]  /*9900*/  BSSY B1, `(.L_x_2755) ;  /* 0x0000003000017945 */ /* 0x000fe40003800000 */
[----:B------:R-:W2:Y:S02]  /*9910*/  SYNCS.PHASECHK.TRANS64.TRYWAIT P5, [R95+URZ+0x29890], R96 ;  /* 0x029890605f0075a7 */ /* 0x000ea400080a017f */
[----:B--2---:R-:W-:Y:S05]  /*9920*/  @!P5 BRA `(.L_x_2756) ;  /* 0x000002880094d947 */ /* 0x004fea0003800000 */
.L_x_3059:
[----:B------:R-:W-:Y:S05]  /*9930*/  BSYNC B1 ;  /* 0x0000000000017941 */ /* 0x000fea0003800000 */
.L_x_2755:
[----:B------:R-:W-:Y:S01]  /*9940*/  UMOV UR4, 0xffffffff ;  /* 0xffffffff00047882 */ /* 0x000fe20000000000 */
[----:B-1----:R-:W-:Y:S02]  /*9950*/  IADD3 R145, -R118, R136, RZ ;  /* 0x0000008876917210 */ /* 0x002fe40007ffe1ff */
[----:B------:R-:W-:Y:S05]  /*9960*/  BRA.DIV UR4, `(.L_x_2757) ;  /* 0x0000028a04987947 */ /* 0x000fea000b800000 */
[----:B------:R1:W3:Y:S04]  /*9970*/  SHFL.IDX PT, R151, R120, RZ, 0x1e1f ;  /* 0x001e1fff78977589 */ /* 0x0002e800000e0000 */
[----:B------:R1:W4:Y:S02]  /*9980*/  SHFL.IDX PT, R11, R121, RZ, 0x1e1f ;  /* 0x001e1fff790b7589 */ /* 0x00032400000e0000 */
.L_x_3063:
        /* <DEDUP_REMOVED lines=24> */
[----:B------:R-:W0:Y:S01]  /*9b10*/  LDS.128 R88, [R88+0x1a400] ;  /* 0x01a4000058587984 */ /* 0x000e220000000c00 */
[----:B------:R-:W-:Y:S05]  /*9b20*/  @P2 BRA `(.L_x_2763) ;  /* 0x0000000c00542947 */ /* 0x000fea0003800000 */
[----:B------:R-:W-:Y:S02]  /*9b30*/  SHF.R.U32.HI R42, RZ, 0x8, R53 ;  /* 0x00000008ff2a7819 */ /* 0x000fe40000011635 */
[--C-:B------:R-:W-:Y:S02]  /*9b40*/  SHF.R.U32.HI R40, RZ, 0x10, R55.reuse ;  /* 0x00000010ff287819 */ /* 0x100fe40000011637 */
[----:B------:R-:W-:Y:S02]  /*9b50*/  SHF.R.U32.HI R166, RZ, 0x8, R55 ;  /* 0x00000008ffa67819 */ /* 0x000fe40000011637 */
[----:B------:R-:W-:Y:S01]  /*9b60*/  LOP3.LUT R168, R55, 0xff0000ff, RZ, 0xc0, !PT ;  /* 0xff0000ff37a87812 */ /* 0x000fe200078ec0ff */
[----:B------:R-:W-:Y:S01]  /*9b70*/  IMAD.U32 R40, R40, 0x10000, RZ ;  /* 0x0001000028287824 */ /* 0x000fe200078e00ff */
[----:B------:R-:W-:Y:S01]  /*9b80*/  SHF.R.U32.HI R55, RZ, 0x8, R41 ;  /* 0x00000008ff377819 */ /* 0x000fe20000011629 */
[----:B------:R-:W-:Y:S01]  /*9b90*/  IMAD.SHL.U32 R166, R166, 0x100, RZ ;  /* 0x00000100a6a67824 */ /* 0x000fe200078e00ff */
[----:B------:R-:W-:-:S02]  /*9ba0*/  SHF.R.U32.HI R52, RZ, 0x10, R53 ;  /* 0x00000010ff347819 */ /* 0x000fc40000011635 */
[----:B------:R-:W-:Y:S02]  /*9bb0*/  LOP3.LUT R54, R53, 0xff0000ff, RZ, 0xc0, !PT ;  /* 0xff0000ff35367812 */ /* 0x000fe400078ec0ff */
[----:B------:R-:W-:Y:S01]  /*9bc0*/  SHF.R.U32.HI R167, RZ, 0x10, R41 ;  /* 0x00000010ffa77819 */ /* 0x000fe20000011629 */
[----:B------:R-:W-:Y:S01]  /*9bd0*/  IMAD.U32 R52, R52, 0x10000, RZ ;  /* 0x0001000034347824 */ /* 0x000fe200078e00ff */
[----:B------:R-:W-:Y:S02]  /*9be0*/  LOP3.LUT R169, R41, 0xff0000ff, RZ, 0xc0, !PT ;  /* 0xff0000ff29a97812 */ /* 0x000fe400078ec0ff */
[----:B------:R-:W-:Y:S01]  /*9bf0*/  SHF.L.U32 R170, R42, 0x8, RZ ;  /* 0x000000082aaa7819 */ /* 0x000fe200000006ff */
[----:B------:R-:W-:Y:S01]  /*9c00*/  IMAD.U32 R167, R167, 0x10000, RZ ;  /* 0x00010000a7a77824 */ /* 0x000fe200078e00ff */
[--C-:B------:R-:W-:Y:S02]  /*9c10*/  SHF.R.U32.HI R41, RZ, 0x10, R43.reuse ;  /* 0x00000010ff297819 */ /* 0x100fe4000001162b */
[----:B------:R-:W-:-:S02]  /*9c20*/  SHF.R.U32.HI R42, RZ, 0x8, R43 ;  /* 0x00000008ff2a7819 */ /* 0x000fc4000001162b */
[----:B------:R-:W-:Y:S01]  /*9c30*/  LOP3.LUT R53, R43, 0xff0000ff, RZ, 0xc0, !PT ;  /* 0xff0000ff2b357812 */ /* 0x000fe200078ec0ff */
[----:B------:R-:W-:Y:S01]  /*9c40*/  IMAD.SHL.U32 R43, R55, 0x100, RZ ;  /* 0x00000100372b7824 */ /* 0x000fe200078e00ff */
[----:B------:R-:W-:Y:S01]  /*9c50*/  LOP3.LUT R54, R54, 0xff00, R170, 0xf8, !PT ;  /* 0x0000ff0036367812 */ /* 0x000fe200078ef8aa */
[----:B------:R-:W-:Y:S01]  /*9c60*/  IMAD.U32 R41, R41, 0x10000, RZ ;  /* 0x0001000029297824 */ /* 0x000fe200078e00ff */
[----:B------:R-:W-:Y:S02]  /*9c70*/  LOP3.LUT R55, R168, 0xff00, R166, 0xf8, !PT ;  /* 0x0000ff00a8377812 */ /* 0x000fe400078ef8a6 */
[----:B------:R-:W-:Y:S02]  /*9c80*/  LOP3.LUT R43, R169, 0xff00, R43, 0xf8, !PT ;  /* 0x0000ff00a92b7812 */ /* 0x000fe400078ef82b */
[----:B------:R-:W-:Y:S02]  /*9c90*/  LOP3.LUT R168, R54, 0xff0000, R52, 0xf8, !PT ;  /* 0x00ff000036a87812 */ /* 0x000fe400078ef834 */
[----:B------:R-:W-:-:S02]  /*9ca0*/  LOP3.LUT R54, R43, 0xff0000, R167, 0xf8, !PT ;  /* 0x00ff00002b367812 */ /* 0x000fc400078ef8a7 */
[----:B0-----:R-:W-:Y:S02]  /*9cb0*/  F2FP.F16.E4M3.UNPACK_B R166, R89 ;  /* 0x00000059ffa6723e */ /* 0x001fe400020006ff */
[----:B------:R-:W-:Y:S02]  /*9cc0*/  F2FP.F16.E4M3.UNPACK_B R169, R54 ;  /* 0x00000036ffa9723e */ /* 0x000fe400020006ff */
[----:B------:R-:W-:Y:S01]  /*9cd0*/  F2FP.F16.E4M3.UNPACK_B R43, R13 ;  /* 0x0000000dff2b723e */ /* 0x000fe200020006ff */
[----:B------:R-:W-:Y:S01]  /*9ce0*/  HADD2.F32 R52, -RZ, R166.H0_H0 ;  /* 0x200000a6ff347230 */ /* 0x000fe20000004100 */
[-C--:B------:R-:W-:Y:S01]  /*9cf0*/  F2FP.F16.E4M3.UNPACK_B R170, R168.reuse ;  /* 0x000000a8ffaa723e */ /* 0x080fe200020006ff */
        /* <DEDUP_REMOVED lines=12> */
[----:B------:R-:W-:Y:S01]  /*9dc0*/  HADD2.F32 R171, -RZ, R166.H1_H1 ;  /* 0x300000a6ffab7230 */ /* 0x000fe20000004100 */
[----:B------:R-:W-:-:S02]  /*9dd0*/  SHF.L.U32 R42, R42, 0x8, RZ ;  /* 0x000000082a2a7819 */ /* 0x000fc400000006ff */
[----:B------:R-:W-:Y:S02]  /*9de0*/  LOP3.LUT R55, R55, 0xff0000, R40, 0xf8, !PT ;  /* 0x00ff000037377812 */ /* 0x000fe400078ef828 */
[-C--:B------:R-:W-:Y:S01]  /*9df0*/  FMUL.FTZ R166, R171, R169.reuse ;  /* 0x000000a9aba67220 */ /* 0x080fe20000410000 */
        /* <DEDUP_REMOVED lines=22> */
[----:B------:R-:W-:Y:S01]  /*9f60*/  FMUL.FTZ R168, R89, R169 ;  /* 0x000000a959a87220 */ /* 0x000fe20000410000 */
        /* <DEDUP_REMOVED lines=63> */
[----:B------:R-:W-:Y:S01]  /*a360*/  FMUL.FTZ R172, R167, R172 ;  /* 0x000000aca7ac7220 */ /* 0x000fe20000410000 */
[----:B------:R-:W-:Y:S01]  /*a370*/  F2FP.SATFINITE.E4M3.F32.PACK_AB_MERGE_C R170, R41, R170, RZ ;  /* 0x000000aa29aa723e */ /* 0x000fe200048070ff */
[-C--:B------:R-:W-:Y:S02]  /*a380*/  FFMA.FTZ R169, R167, R168.reuse, -R169 ;  /* 0x000000a8a7a97223 */ /* 0x080fe400000108a9 */
        /* <DEDUP_REMOVED lines=18> */
[----:B------:R-:W-:Y:S01]  /*a4b0*/  FMUL.FTZ R54, R88, R162 ;  /* 0x000000a258367220 */ /* 0x000fe20000410000 */
[----:B------:R-:W-:Y:S01]  /*a4c0*/  F2FP.F16.E4M3.UNPACK_B R55, R90.H1 ;  /* 0x0000005aff37723e */ /* 0x000fe200030006ff */
[C---:B------:R-:W-:Y:S01]  /*a4d0*/  FMUL.FTZ R162, R12.reuse, R162 ;  /* 0x000000a20ca27220 */ /* 0x040fe20000410000 */
[----:B------:R-:W-:Y:S01]  /*a4e0*/  F2FP.F16.E4M3.UNPACK_B R89, R164.H1 ;  /* 0x000000a4ff59723e */ /* 0x000fe200030006ff */
[-C--:B------:R-:W-:Y:S01]  /*a4f0*/  FFMA.FTZ R54, R12, R163.reuse, -R54 ;  /* 0x000000a30c367223 */ /* 0x080fe20000010836 */
        /* <DEDUP_REMOVED lines=9> */
[----:B------:R-:W-:-:S02]  /*a590*/  F2FP.F16.E4M3.UNPACK_B R14, R161.H1 ;  /* 0x000000a1ff0e723e */ /* 0x000fc400030006ff */
[----:B------:R-:W-:Y:S02]  /*a5a0*/  F2FP.F16.E4M3.UNPACK_B R54, R53.H1 ;  /* 0x00000035ff36723e */ /* 0x000fe400030006ff */
[----:B------:R-:W-:Y:S01]  /*a5b0*/  F2FP.F16.E4M3.UNPACK_B R161, R161 ;  /* 0x000000a1ffa1723e */ /* 0x000fe200020006ff */
[----:B------:R-:W-:Y:S01]  /*a5c0*/  HADD2.F32 R173, -RZ, R14.H0_H0 ;  /* 0x2000000effad7230 */ /* 0x000fe20000004100 */
[----:B------:R-:W-:Y:S01]  /*a5d0*/  F2FP.F16.E4M3.UNPACK_B R53, R53 ;  /* 0x00000035ff35723e */ /* 0x000fe200020006ff */
[----:B------:R-:W-:Y:S01]  /*a5e0*/  HADD2.F32 R162, -RZ, R54.H0_H0 ;  /* 0x20000036ffa27230 */ /* 0x000fe20000004100 */
[----:B------:R-:W-:Y:S01]  /*a5f0*/  F2FP.SATFINITE.E4M3.F32.PACK_AB_MERGE_C R40, R40, R172, RZ ;  /* 0x000000ac2828723e */ /* 0x000fe200048070ff */
[----:B------:R-:W-:Y:S02]  /*a600*/  HADD2.F32 R14, -RZ, R14.H1_H1 ;  /* 0x3000000eff0e7230 */ /* 0x000fe40000004100 */
[----:B------:R-:W-:Y:S01]  /*a610*/  FMUL.FTZ R169, R88, R173 ;  /* 0x000000ad58a97220 */ /* 0x000fe20000410000 */
[----:B------:R-:W-:-:S02]  /*a620*/  HADD2.F32 R54, -RZ, R54.H1_H1 ;  /* 0x30000036ff367230 */ /* 0x000fc40000004100 */
[----:B------:R-:W-:Y:S01]  /*a630*/  FMUL.FTZ R173, R162, R173 ;  /* 0x000000ada2ad7220 */ /* 0x000fe20000410000 */
[----:B------:R-:W-:Y:S01]  /*a640*/  F2FP.SATFINITE.E4M3.F32.PACK_AB_MERGE_C R40, R12, R168, R40 ;  /* 0x000000a80c28723e */ /* 0x000fe20004807028 */
[-C--:B------:R-:W-:Y:S01]  /*a650*/  FFMA.FTZ R169, R162, R163.reuse, -R169 ;  /* 0x000000a3a2a97223 */ /* 0x080fe200000108a9 */
[----:B------:R-:W-:Y:S02]  /*a660*/  IMAD.MOV.U32 R12, RZ, RZ, R167 ;  /* 0x000000ffff0c7224 */ /* 0x000fe400078e00a7 */
[----:B------:R-:W-:Y:S01]  /*a670*/  FFMA.FTZ R173, R88, R163, R173 ;  /* 0x000000a358ad7223 */ /* 0x000fe200000100ad */
[CC--:B------:R-:W-:Y:S01]  /*a680*/  FMUL.FTZ R88, R55.reuse, R14.reuse ;  /* 0x0000000e37587220 */ /* 0x0c0fe20000410000 */
[C---:B------:R-:W-:Y:S01]  /*a690*/  FMUL.FTZ R14, R54.reuse, R14 ;  /* 0x0000000e360e7220 */ /* 0x040fe20000410000 */
[----:B------:R-:W-:Y:S02]  /*a6a0*/  HADD2.F32 R163, -RZ, R161.H0_H0 ;  /* 0x200000a1ffa37230 */ /* 0x000fe40000004100 */
        /* <DEDUP_REMOVED lines=14> */
[----:B------:R-:W-:Y:S01]  /*a790*/  FMUL.FTZ R55, R90, R161 ;  /* 0x000000a15a377220 */ /* 0x000fe20000410000 */
[----:B------:R-:W-:Y:S01]  /*a7a0*/  F2FP.SATFINITE.E4M3.F32.PACK_AB_MERGE_C R14, R14, R173, RZ ;  /* 0x000000ad0e0e723e */ /* 0x000fe200048070ff */
[----:B------:R-:W-:Y:S01]  /*a7b0*/  FMUL.FTZ R161, R53, R161 ;  /* 0x000000a135a17220 */ /* 0x000fe20000410000 */
[----:B------:R-:W-:Y:S01]  /*a7c0*/  F2FP.SATFINITE.E4M3.F32.PACK_AB_MERGE_C R89, R43, R52, R13 ;  /* 0x000000342b59723e */ /* 0x000fe2000480700d */
[-C--:B------:R-:W-:Y:S01]  /*a7d0*/  FFMA.FTZ R55, R53, R164.reuse, -R55 ;  /* 0x000000a435377223 */ /* 0x080fe20000010837 */
[----:B------:R-:W-:Y:S02]  /*a7e0*/  IMAD.MOV.U32 R13, RZ, RZ, R166 ;  /* 0x000000ffff0d7224 */ /* 0x000fe400078e00a6 */
[----:B------:R-:W-:Y:S01]  /*a7f0*/  FFMA.FTZ R161, R90, R164, R161 ;  /* 0x000000a45aa17223 */ /* 0x000fe200000100a1 */
[----:B------:R-:W-:Y:S01]  /*a800*/  IMAD.MOV.U32 R88, RZ, RZ, R40 ;  /* 0x000000ffff587224 */ /* 0x000fe200078e0028 */
[----:B------:R-:W-:-:S03]  /*a810*/  F2FP.SATFINITE.E4M3.F32.PACK_AB_MERGE_C R54, R55, R162, R54 ;  /* 0x000000a23736723e */ /* 0x000fc60004807036 */
[----:B------:R-:W-:Y:S02]  /*a820*/  F2FP.SATFINITE.E4M3.F32.PACK_AB_MERGE_C R161, R161, R163, R14 ;  /* 0x000000a3a1a1723e */ /* 0x000fe4000480700e */
[----:B------:R-:W-:Y:S01]  /*a830*/  F2FP.SATFINITE.E4M3.F32.PACK_AB_MERGE_C R55, R42, R174, R91 ;  /* 0x000000ae2a37723e */ /* 0x000fe2000480705b */
[----:B------:R-:W-:Y:S01]  /*a840*/  IMAD.MOV.U32 R14, RZ, RZ, R54 ;  /* 0x000000ffff0e7224 */ /* 0x000fe200078e0036 */
[----:B------:R-:W-:Y:S01]  /*a850*/  F2FP.SATFINITE.E4M3.F32.PACK_AB_MERGE_C R91, R15, R171, R170 ;  /* 0x000000ab0f5b723e */ /* 0x000fe200048070aa */
[----:B------:R-:W-:Y:S01]  /*a860*/  IMAD.MOV.U32 R90, RZ, RZ, R161 ;  /* 0x000000ffff5a7224 */ /* 0x000fe200078e00a1 */
[----:B------:R-:W-:-:S07]  /*a870*/  MOV R15, R55 ;  /* 0x00000037000f7202 */ /* 0x000fce0000000f00 */
.L_x_2763:
[----:B------:R-:W-:Y:S05]  /*a880*/  BSYNC B3 ;  /* 0x0000000000037941 */ /* 0x000fea0003800000 */
.L_x_2762:
[----:B----4-:R-:W-:-:S05]  /*a890*/  IADD3 R40, P2, R29, R11, RZ ;  /* 0x0000000b1d287210 */ /* 0x010fca0007f5e0ff */
[----:B---3--:R-:W-:Y:S01]  /*a8a0*/  IMAD.X R41, R151, 0x1, R112, P2 ;  /* 0x0000000197297824 */ /* 0x008fe200010e0670 */
[----:B------:R-:W-:-:S04]  /*a8b0*/  ISETP.GE.AND P2, PT, R165, R136, PT ;  /* 0x00000088a500720c */ /* 0x000fc80003f46270 */
[----:B0-----:R0:W-:Y:S09]  /*a8c0*/  ST.E.128 desc[UR52][R40.64], R12 ;  /* 0x0000000c28007985 */ /* 0x0011f2000c101d34 */
[----:B------:R-:W-:-:S04]  /*a8d0*/  @!P2 IADD3 R42, P5, R11, R165, RZ ;  /* 0x000000a50b2aa210 */ /* 0x000fc80007fbe0ff */
[----:B------:R-:W-:-:S05]  /*a8e0*/  @!P2 LEA.HI.X.SX32 R43, R165, R151, 0x1, P5 ;  /* 0x00000097a52ba211 */ /* 0x000fca00028f0eff */
[----:B------:R0:W-:Y:S04]  /*a8f0*/  @!P2 ST.E.128 desc[UR52][R42.64], R88 ;  /* 0x000000582a00a985 */ /* 0x0001e8000c101d34 */
.L_x_2761:
[----:B------:R-:W-:Y:S05]  /*a900*/  BSYNC B2 ;  /* 0x0000000000027941 */ /* 0x000fea0003800000 */
.L_x_2760:
        /* <DEDUP_REMOVED lines=25> */
[--C-:B------:R-:W-:Y:S02]  /*aaa0*/  SHF.R.U32.HI R54, RZ, 0x8, R57.reuse ;  /* 0x00000008ff367819 */ /* 0x100fe40000011639 */
[----:B------:R-:W-:Y:S01]  /*aab0*/  LOP3.LUT R46, R57, 0xff0000ff, RZ, 0xc0, !PT ;  /* 0xff0000ff392e7812 */ /* 0x000fe200078ec0ff */
[----:B------:R-:W-:Y:S01]  /*aac0*/  IMAD.SHL.U32 R58, R58, 0x100, RZ ;  /* 0x000001003a3a7824 */ /* 0x000fe200078e00ff */
[----:B------:R-:W-:Y:S02]  /*aad0*/  SHF.R.U32.HI R53, RZ, 0x10, R57 ;  /* 0x00000010ff357819 */ /* 0x000fe40000011639 */
[----:B------:R-:W-:Y:S02]  /*aae0*/  SHF.R.U32.HI R55, RZ, 0x8, R59 ;  /* 0x00000008ff377819 */ /* 0x000fe4000001163b */
[----:B------:R-:W-:-:S02]  /*aaf0*/  LOP3.LUT R88, R59, 0xff0000ff, RZ, 0xc0, !PT ;  /* 0xff0000ff3b587812 */ /* 0x000fc400078ec0ff */
[----:B------:R-:W-:Y:S01]  /*ab00*/  SHF.R.U32.HI R44, RZ, 0x10, R59 ;  /* 0x00000010ff2c7819 */ /* 0x000fe2000001163b */
[----:B------:R-:W-:Y:S01]  /*ab10*/  IMAD.SHL.U32 R59, R54, 0x100, RZ ;  /* 0x00000100363b7824 */ /* 0x000fe200078e00ff */
[----:B------:R-:W-:Y:S01]  /*ab20*/  LOP3.LUT R57, R45, 0xff0000ff, RZ, 0xc0, !PT ;  /* 0xff0000ff2d397812 */ /* 0x000fe200078ec0ff */
[----:B------:R-:W-:Y:S01]  /*ab30*/  IMAD.SHL.U32 R55, R55, 0x100, RZ ;  /* 0x0000010037377824 */ /* 0x000fe200078e00ff */
[----:B------:R-:W-:Y:S02]  /*ab40*/  SHF.R.U32.HI R45, RZ, 0x10, R45 ;  /* 0x00000010ff2d7819 */ /* 0x000fe4000001162d */
[----:B------:R-:W-:Y:S02]  /*ab50*/  LOP3.LUT R57, R57, 0xff00, R58, 0xf8, !PT ;  /* 0x0000ff0039397812 */ /* 0x000fe400078ef83a */
[----:B------:R-:W-:Y:S01]  /*ab60*/  LOP3.LUT R46, R46, 0xff00, R59, 0xf8, !PT ;  /* 0x0000ff002e2e7812 */ /* 0x000fe200078ef83b */
[----:B------:R-:W-:Y:S01]  /*ab70*/  IMAD.U32 R58, R45, 0x10000, RZ ;  /* 0x000100002d3a7824 */ /* 0x000fe200078e00ff */
[----:B------:R-:W-:-:S02]  /*ab80*/  SHF.L.U32 R53, R53, 0x10, RZ ;  /* 0x0000001035357819 */ /* 0x000fc400000006ff */
[----:B------:R-:W-:Y:S02]  /*ab90*/  LOP3.LUT R88, R88, 0xff00, R55, 0xf8, !PT ;  /* 0x0000ff0058587812 */ /* 0x000fe400078ef837 */
[----:B------:R-:W-:Y:S02]  /*aba0*/  LOP3.LUT R55, R46, 0xff0000, R53, 0xf8, !PT ;  /* 0x00ff00002e377812 */ /* 0x000fe400078ef835 */
[----:B------:R-:W-:Y:S02]  /*abb0*/  LOP3.LUT R53, R57, 0xff0000, R58, 0xf8, !PT ;  /* 0x00ff000039357812 */ /* 0x000fe400078ef83a */
        /* <DEDUP_REMOVED lines=28> */
[----:B------:R-:W-:-:S02]  /*ad80*/  HADD2.F32 R13, -RZ, R41.H0_H0 ;  /* 0x20000029ff0d7230 */ /* 0x000fc40000004100 */
[----:B------:R-:W-:Y:S02]  /*ad90*/  HADD2.F32 R91, -RZ, R59.H0_H0 ;  /* 0x2000003bff5b7230 */ /* 0x000fe40000004100 */
[----:B------:R-:W-:Y:S02]  /*ada0*/  HADD2.F32 R53, -RZ, R89.H0_H0 ;  /* 0x20000059ff357230 */ /* 0x000fe40000004100 */
[----:B------:R-:W-:Y:S02]  /*adb0*/  HADD2.F32 R41, -RZ, R41.H1_H1 ;  /* 0x30000029ff297230 */ /* 0x000fe40000004100 */
[-C--:B------:R-:W-:Y:S01]  /*adc0*/  FMUL.FTZ R161, R13, R91.reuse ;  /* 0x0000005b0da17220 */ /* 0x080fe20000410000 */
[----:B------:R-:W-:Y:S02]  /*add0*/  HADD2.F32 R59, -RZ, R59.H1_H1 ;  /* 0x3000003bff3b7230 */ /* 0x000fe40000004100 */
[----:B------:R-:W-:Y:S01]  /*ade0*/  FMUL.FTZ R91, R53, R91 ;  /* 0x0000005b355b7220 */ /* 0x000fe20000410000 */
[----:B------:R-:W-:-:S02]  /*adf0*/  HADD2.F32 R89, -RZ, R89.H1_H1 ;  /* 0x30000059ff597230 */ /* 0x000fc40000004100 */
[-C--:B------:R-:W-:Y:S01]  /*ae00*/  FFMA.FTZ R53, R53, R90.reuse, -R161 ;  /* 0x0000005a35357223 */ /* 0x080fe200000108a1 */
[----:B------:R-:W-:Y:S02]  /*ae10*/  HADD2.F32 R55, -RZ, R55.H1_H1 ;  /* 0x30000037ff377230 */ /* 0x000fe40000004100 */
[----:B------:R-:W-:Y:S01]  /*ae20*/  FFMA.FTZ R13, R13, R90, R91 ;  /* 0x0000005a0d0d7223 */ /* 0x000fe2000001005b */
[-C--:B------:R-:W-:Y:S01]  /*ae30*/  FMUL.FTZ R90, R41, R59.reuse ;  /* 0x0000003b295a7220 */ /* 0x080fe20000410000 */
[----:B------:R-:W-:Y:S01]  /*ae40*/  FMUL.FTZ R91, R89, R59 ;  /* 0x0000003b595b7220 */ /* 0x000fe20000410000 */
[----:B------:R-:W-:Y:S02]  /*ae50*/  IMAD.U32 R47, R47, 0x10000, RZ ;  /* 0x000100002f2f7824 */ /* 0x000fe400078e00ff */
[-C--:B------:R-:W-:Y:S01]  /*ae60*/  FFMA.FTZ R59, R89, R55.reuse, -R90 ;  /* 0x00000037593b7223 */ /* 0x080fe2000001085a */
[----:B------:R-:W-:Y:S01]  /*ae70*/  FFMA.FTZ R55, R41, R55, R91 ;  /* 0x0000003729377223 */ /* 0x000fe2000001005b */
[----:B------:R-:W-:-:S03]  /*ae80*/  IMAD.SHL.U32 R41, R54, 0x100, RZ ;  /* 0x0000010036297824 */ /* 0x000fc600078e00ff */
[----:B------:R-:W-:Y:S02]  /*ae90*/  F2FP.SATFINITE.E4M3.F32.PACK_AB_MERGE_C R53, R59, R53, RZ ;  /* 0x000000353b35723e */ /* 0x000fe400048070ff */
[----:B------:R-:W-:Y:S01]  /*aea0*/  LOP3.LUT R56, R56, 0xff00, R41, 0xf8, !PT ;  /* 0x0000ff0038387812 */ /* 0x000fe200078ef829 */
[----:B------:R-:W-:Y:S01]  /*aeb0*/  IMAD.U32 R41, R44, 0x10000, RZ ;  /* 0x000100002c297824 */ /* 0x000fe200078e00ff */
[-C--:B------:R-:W-:Y:S02]  /*aec0*/  F2FP.F16.E4M3.UNPACK_B R44, R43.reuse ;  /* 0x0000002bff2c723e */ /* 0x080fe400020006ff */
[----:B------:R-:W-:Y:S02]  /*aed0*/  F2FP.F16.E4M3.UNPACK_B R43, R43.H1 ;  /* 0x0000002bff2b723e */ /* 0x000fe400030006ff */
[----:B------:R-:W-:Y:S01]  /*aee0*/  LOP3.LUT R54, R88, 0xff0000, R41, 0xf8, !PT ;  /* 0x00ff000058367812 */ /* 0x000fe200078ef829 */
[----:B------:R-:W-:Y:S01]  /*aef0*/  HADD2.F32 R90, -RZ, R44.H0_H0 ;  /* 0x2000002cff5a7230 */ /* 0x000fe20000004100 */
[----:B------:R-:W-:-:S02]  /*af00*/  LOP3.LUT R41, R56, 0xff0000, R47, 0xf8, !PT ;  /* 0x00ff000038297812 */ /* 0x000fc400078ef82f */
[----:B------:R-:W-:Y:S02]  /*af10*/  MOV R56, R15 ;  /* 0x0000000f00387202 */ /* 0x000fe40000000f00 */
[-C--:B------:R-:W-:Y:S02]  /*af20*/  F2FP.F16.E4M3.UNPACK_B R88, R41.reuse ;  /* 0x00000029ff58723e */ /* 0x080fe400020006ff */
[----:B------:R-:W-:Y:S02]  /*af30*/  F2FP.F16.E4M3.UNPACK_B R15, R56 ;  /* 0x00000038ff0f723e */ /* 0x000fe400020006ff */
        /* <DEDUP_REMOVED lines=14> */
[----:B------:R-:W-:Y:S01]  /*b020*/  F2FP.SATFINITE.E4M3.F32.PACK_AB_MERGE_C R57, R57, R58, R53 ;  /* 0x0000003a3939723e */ /* 0x000fe20004807035 */
[--C-:B------:R-:W-:Y:S01]  /*b030*/  HADD2.F32 R91, -RZ, R41.reuse.H0_H0 ;  /* 0x20000029ff5b7230 */ /* 0x100fe20000004100 */
[----:B------:R-:W-:Y:S01]  /*b040*/  F2FP.F16.E4M3.UNPACK_B R53, R40.H1 ;  /* 0x00000028ff35723e */ /* 0x000fe200030006ff */
[----:B------:R-:W-:-:S02]  /*b050*/  HADD2.F32 R41, -RZ, R41.H1_H1 ;  /* 0x30000029ff297230 */ /* 0x000fc40000004100 */
[-C--:B------:R-:W-:Y:S01]  /*b060*/  FMUL.FTZ R44, R47, R88.reuse ;  /* 0x000000582f2c7220 */ /* 0x080fe20000410000 */
[----:B------:R-:W-:Y:S02]  /*b070*/  F2FP.SATFINITE.E4M3.F32.PACK_AB_MERGE_C R13, R55, R13, RZ ;  /* 0x0000000d370d723e */ /* 0x000fe400048070ff */
[----:B------:R-:W-:Y:S01]  /*b080*/  F2FP.F16.E4M3.UNPACK_B R55, R159.H1 ;  /* 0x0000009fff37723e */ /* 0x000fe200030006ff */
        /* <DEDUP_REMOVED lines=8> */
[----:B------:R-:W-:Y:S01]  /*b110*/  F2FP.F16.E4M3.UNPACK_B R159, R159 ;  /* 0x0000009fff9f723e */ /* 0x000fe200020006ff */
[----:B------:R-:W-:-:S02]  /*b120*/  HADD2.F32 R43, -RZ, R43.H1_H1 ;  /* 0x3000002bff2b7230 */ /* 0x000fc40000004100 */
        /* <DEDUP_REMOVED lines=26> */
[-C--:B------:R-:W-:Y:S01]  /*b2d0*/  FFMA.FTZ R88, R58, R59.reuse, -R88 ;  /* 0x0000003b3a587223 */ /* 0x080fe20000010858 */
        /* <DEDUP_REMOVED lines=24> */
[----:B------:R-:W-:Y:S01]  /*b460*/  FFMA.FTZ R53, R12, R159, -R53 ;  /* 0x0000009f0c357223 */ /* 0x000fe20000010835 */
[----:B------:R-:W-:Y:S01]  /*b470*/  F2FP.SATFINITE.E4M3.F32.PACK_AB_MERGE_C R41, R41, R91, RZ ;  /* 0x0000005b2929723e */ /* 0x000fe200048070ff */
[----:B------:R-:W-:Y:S01]  /*b480*/  FFMA.FTZ R12, R40, R159, R157 ;  /* 0x0000009f280c7223 */ /* 0x000fe2000001009d */
[----:B------:R-:W-:Y:S01]  /*b490*/  IMAD.MOV.U32 R40, RZ, RZ, R14 ;  /* 0x000000ffff287224 */ /* 0x000fe200078e000e */
[----:B------:R-:W-:Y:S01]  /*b4a0*/  F2FP.F16.E4M3.UNPACK_B R14, R158.H1 ;  /* 0x0000009eff0e723e */ /* 0x000fe200030006ff */
[----:B------:R-:W-:Y:S01]  /*b4b0*/  HADD2.F32 R157, -RZ, R55.H0_H0 ;  /* 0x20000037ff9d7230 */ /* 0x000fe20000004100 */
[----:B------:R-:W-:Y:S01]  /*b4c0*/  F2FP.SATFINITE.E4M3.F32.PACK_AB_MERGE_C R58, R53, R58, R47 ;  /* 0x0000003a353a723e */ /* 0x000fe2000480702f */
[----:B------:R-:W-:Y:S01]  /*b4d0*/  IMAD.MOV.U32 R15, RZ, RZ, R43 ;  /* 0x000000ffff0f7224 */ /* 0x000fe200078e002b */
        /* <DEDUP_REMOVED lines=13> */
[----:B------:R-:W-:Y:S01]  /*b5b0*/  MOV R43, R89 ;  /* 0x00000059002b7202 */ /* 0x000fe20000000f00 */
[-C--:B------:R-:W-:Y:S01]  /*b5c0*/  FFMA.FTZ R159, R88, R157.reuse, -R159 ;  /* 0x0000009d589f7223 */ /* 0x080fe2000001089f */
[-C--:B------:R-:W-:Y:S01]  /*b5d0*/  FMUL.FTZ R88, R53, R14.reuse ;  /* 0x0000000e35587220 */ /* 0x080fe20000410000 */
[----:B------:R-:W-:Y:S01]  /*b5e0*/  FFMA.FTZ R161, R54, R157, R161 ;  /* 0x0000009d36a17223 */ /* 0x000fe200000100a1 */
[----:B------:R-:W-:Y:S02]  /*b5f0*/  HADD2.F32 R54, -RZ, R55.H1_H1 ;  /* 0x30000037ff367230 */ /* 0x000fe40000004100 */
[----:B------:R-:W-:Y:S01]  /*b600*/  FMUL.FTZ R14, R47, R14 ;  /* 0x0000000e2f0e7220 */ /* 0x000fe20000410000 */
[----:B------:R-:W-:-:S02]  /*b610*/  HADD2.F32 R157, -RZ, R158.H0_H0 ;  /* 0x2000009eff9d7230 */ /* 0x000fc40000004100 */
[----:B------:R-:W-:Y:S02]  /*b620*/  HADD2.F32 R55, -RZ, R40.H0_H0 ;  /* 0x20000028ff377230 */ /* 0x000fe40000004100 */
[-C--:B------:R-:W-:Y:S01]  /*b630*/  FFMA.FTZ R14, R53, R54.reuse, R14 ;  /* 0x00000036350e7223 */ /* 0x080fe2000001000e */
[----:B------:R-:W-:Y:S02]  /*b640*/  HADD2.F32 R53, -RZ, R42.H0_H0 ;  /* 0x2000002aff357230 */ /* 0x000fe40000004100 */
[----:B------:R-:W-:Y:S01]  /*b650*/  FFMA.FTZ R47, R47, R54, -R88 ;  /* 0x000000362f2f7223 */ /* 0x000fe20000010858 */
[----:B------:R-:W-:Y:S02]  /*b660*/  HADD2.F32 R54, -RZ, R160.H0_H0 ;  /* 0x200000a0ff367230 */ /* 0x000fe40000004100 */
[----:B------:R-:W-:Y:S02]  /*b670*/  HADD2.F32 R158, -RZ, R158.H1_H1 ;  /* 0x3000009eff9e7230 */ /* 0x000fe40000004100 */
[-C--:B------:R-:W-:Y:S01]  /*b680*/  FMUL.FTZ R88, R53, R157.reuse ;  /* 0x0000009d35587220 */ /* 0x080fe20000410000 */
[----:B------:R-:W-:Y:S01]  /*b690*/  FMUL.FTZ R157, R55, R157 ;  /* 0x0000009d379d7220 */ /* 0x000fe20000410000 */
[----:B------:R-:W-:Y:S01]  /*b6a0*/  HADD2.F32 R160, -RZ, R160.H1_H1 ;  /* 0x300000a0ffa07230 */ /* 0x000fe20000004100 */
[----:B------:R-:W-:Y:S01]  /*b6b0*/  F2FP.SATFINITE.E4M3.F32.PACK_AB_MERGE_C R47, R47, R159, RZ ;  /* 0x0000009f2f2f723e */ /* 0x000fe200048070ff */
[-C--:B------:R-:W-:Y:S01]  /*b6c0*/  FFMA.FTZ R88, R55, R54.reuse, -R88 ;  /* 0x0000003637587223 */ /* 0x080fe20000010858 */
[----:B------:R-:W-:Y:S01]  /*b6d0*/  FFMA.FTZ R157, R53, R54, R157 ;  /* 0x00000036359d7223 */ /* 0x000fe2000001009d */
[----:B------:R-:W-:Y:S01]  /*b6e0*/  HADD2.F32 R53, -RZ, R42.H1_H1 ;  /* 0x3000002aff357230 */ /* 0x000fe20000004100 */
[----:B------:R-:W-:Y:S01]  /*b6f0*/  F2FP.SATFINITE.E4M3.F32.PACK_AB_MERGE_C R161, R14, R161, RZ ;  /* 0x000000a10ea1723e */ /* 0x000fe200048070ff */
[----:B------:R-:W-:-:S03]  /*b700*/  HADD2.F32 R55, -RZ, R40.H1_H1 ;  /* 0x30000028ff377230 */ /* 0x000fc60000004100 */
[-C--:B------:R-:W-:Y:S02]  /*b710*/  FMUL.FTZ R40, R53, R158.reuse ;  /* 0x0000009e35287220 */ /* 0x080fe40000410000 */
[C---:B------:R-:W-:Y:S02]  /*b720*/  FMUL.FTZ R158, R55.reuse, R158 ;  /* 0x0000009e379e7220 */ /* 0x040fe40000410000 */
[-C--:B------:R-:W-:Y:S01]  /*b730*/  FFMA.FTZ R55, R55, R160.reuse, -R40 ;  /* 0x000000a037377223 */ /* 0x080fe20000010828 */
[----:B------:R-:W-:Y:S01]  /*b740*/  F2FP.SATFINITE.E4M3.F32.PACK_AB_MERGE_C R40, R12, R59, R41 ;  /* 0x0000003b0c28723e */ /* 0x000fe20004807029 */
[----:B------:R-:W-:Y:S01]  /*b750*/  FFMA.FTZ R160, R53, R160, R158 ;  /* 0x000000a035a07223 */ /* 0x000fe2000001009e */
[----:B------:R-:W-:Y:S01]  /*b760*/  F2FP.SATFINITE.E4M3.F32.PACK_AB_MERGE_C R41, R45, R46, R13 ;  /* 0x0000002e2d29723e */ /* 0x000fe2000480700d */
[----:B------:R-:W-:Y:S01]  /*b770*/  IMAD.MOV.U32 R12, RZ, RZ, R58 ;  /* 0x000000ffff0c7224 */ /* 0x000fe200078e003a */
[----:B------:R-:W-:Y:S01]  /*b780*/  F2FP.SATFINITE.E4M3.F32.PACK_AB_MERGE_C R14, R55, R88, R47 ;  /* 0x00000058370e723e */ /* 0x000fe2000480702f */
[----:B------:R-:W-:Y:S01]  /*b790*/  IMAD.MOV.U32 R13, RZ, RZ, R57 ;  /* 0x000000ffff0d7224 */ /* 0x000fe200078e0039 */
[----:B------:R-:W-:-:S07]  /*b7a0*/  F2FP.SATFINITE.E4M3.F32.PACK_AB_MERGE_C R42, R160, R157, R161 ;  /* 0x0000009da02a723e */ /* 0x000fce00048070a1 */
.L_x_2767:
[----:B------:R-:W-:Y:S05]  /*b7b0*/  BSYNC B3 ;  /* 0x0000000000037941 */ /* 0x000fea0003800000 */
.L_x_2766:
[----:B----4-:R-:W-:-:S05]  /*b7c0*/  IADD3 R44, P2, R30, R11, RZ ;  /* 0x0000000b1e2c7210 */ /* 0x010fca0007f5e0ff */
[----:B---3--:R-:W-:Y:S01]  /*b7d0*/  IMAD.X R45, R151, 0x1, R111, P2 ;  /* 0x00000001972d7824 */ /* 0x008fe200010e066f */
[----:B------:R-:W-:-:S04]  /*b7e0*/  ISETP.GE.AND P2, PT, R52, R136, PT ;  /* 0x000000883400720c */ /* 0x000fc80003f46270 */
[----:B0-----:R0:W-:Y:S09]  /*b7f0*/  ST.E.128 desc[UR52][R44.64], R12 ;  /* 0x0000000c2c007985 */ /* 0x0011f2000c101d34 */
[----:B------:R-:W-:-:S04]  /*b800*/  @!P2 IADD3 R46, P5, R11, R52, RZ ;  /* 0x000000340b2ea210 */ /* 0x000fc80007fbe0ff */
[----:B------:R-:W-:-:S05]  /*b810*/  @!P2 LEA.HI.X.SX32 R47, R52, R151, 0x1, P5 ;  /* 0x00000097342fa211 */ /* 0x000fca00028f0eff */
[----:B------:R0:W-:Y:S04]  /*b820*/  @!P2 ST.E.128 desc[UR52][R46.64], R40 ;  /* 0x000000282e00a985 */ /* 0x0001e8000c101d34 */
.L_x_2765:
[----:B------:R-:W-:Y:S05]  /*b830*/  BSYNC B2 ;  /* 0x0000000000027941 */ /* 0x000fea0003800000 */
.L_x_2764:
[----:B------:R-:W-:-:S13]  /*b840*/  ISETP.NE.AND P2, PT, R34, RZ, PT ;  /* 0x000000ff2200720c */ /* 0x000fda0003f45270 */
[----:B------:R-:W-:Y:S05]  /*b850*/  @!P2 BRA `(.L_x_2759) ;  /* 0x0000000c00d0a947 */ /* 0x000fea0003800000 */
[----:B------:R-:W-:Y:S01]  /*b860*/  LOP3.LUT P5, RZ, R22, 0x1, RZ, 0xc0, !PT ;  /* 0x0000000116ff7812 */ /* 0x000fe200078ac0ff */
[----:B------:R-:W-:Y:S01]  /*b870*/  BSSY B2, `(.L_x_2768) ;  /* 0x00000ed000027945 */ /* 0x000fe20003800000 */
[----:B0---4-:R-:W-:Y:S02]  /*b880*/  IADD3 R44, P2, R31, R11, RZ ;  /* 0x0000000b1f2c7210 */ /* 0x011fe40007f5e0ff */
[----:B------:R-:W-:-:S03]  /*b890*/  SEL R12, R118, R145, !P5 ;  /* 0x00000091760c7207 */ /* 0x000fc60006800000 */
[----:B---3--:R-:W-:Y:S01]  /*b8a0*/  IMAD.X R45, R151, 0x1, R110, P2 ;  /* 0x00000001972d7824 */ /* 0x008fe200010e066e */
[----:B------:R-:W-:Y:S02]  /*b8b0*/  SHF.R.S32.HI R13, RZ, 0x1f, R12 ;  /* 0x0000001fff0d7819 */ /* 0x000fe4000001140c */
[----:B------:R-:W-:Y:S02]  /*b8c0*/  ISETP.GE.AND P2, PT, R4, R117, PT ;  /* 0x000000750400720c */ /* 0x000fe40003f46270 */
        /* <DEDUP_REMOVED lines=15> */
[----:B------:R-:W3:Y:S01]  /*b9c0*/  LDS.128 R40, [R40+0x1a400] ;  /* 0x01a4000028287984 */ /* 0x000ee20000000c00 */
[----:B------:R-:W-:Y:S05]  /*b9d0*/  @P2 BRA `(.L_x_2769) ;  /* 0x0000000c00582947 */ /* 0x000fea0003800000 */
[--C-:B------:R-:W-:Y:S01]  /*b9e0*/  SHF.R.U32.HI R48, RZ, 0x10, R61.reuse ;  /* 0x00000010ff307819 */ /* 0x100fe2000001163d */
[----:B---3--:R-:W-:Y:S01]  /*b9f0*/  IMAD.MOV.U32 R62, RZ, RZ, R40 ;  /* 0x000000ffff3e7224 */ /* 0x008fe200078e0028 */
[----:B------:R-:W-:Y:S02]  /*ba00*/  SHF.R.U32.HI R46, RZ, 0x8, R61 ;  /* 0x00000008ff2e7819 */ /* 0x000fe4000001163d */
[----:B------:R-:W-:Y:S01]  /*ba10*/  LOP3.LUT R53, R61, 0xff0000ff, RZ, 0xc0, !PT ;  /* 0xff0000ff3d357812 */ /* 0x000fe200078ec0ff */
[----:B0-----:R-:W-:Y:S01]  /*ba20*/  IMAD.MOV.U32 R61, RZ, RZ, R12 ;  /* 0x000000ffff3d7224 */ /* 0x001fe200078e000c */
[--C-:B------:R-:W-:Y:S01]  /*ba30*/  SHF.R.U32.HI R50, RZ, 0x10, R63.reuse ;  /* 0x00000010ff327819 */ /* 0x100fe2000001163f */
[----:B------:R-:W-:Y:S01]  /*ba40*/  IMAD.SHL.U32 R46, R46, 0x100, RZ ;  /* 0x000001002e2e7824 */ /* 0x000fe200078e00ff */
[----:B------:R-:W-:Y:S02]  /*ba50*/  SHF.R.U32.HI R52, RZ, 0x8, R63 ;  /* 0x00000008ff347819 */ /* 0x000fe4000001163f */
[----:B------:R-:W-:-:S02]  /*ba60*/  LOP3.LUT R55, R63, 0xff0000ff, RZ, 0xc0, !PT ;  /* 0xff0000ff3f377812 */ /* 0x000fc400078ec0ff */
[----:B------:R-:W-:Y:S01]  /*ba70*/  F2FP.F16.E4M3.UNPACK_B R63, R62.H1 ;  /* 0x0000003eff3f723e */ /* 0x000fe200030006ff */
[----:B------:R-:W-:Y:S01]  /*ba80*/  IMAD.SHL.U32 R52, R52, 0x100, RZ ;  /* 0x0000010034347824 */ /* 0x000fe200078e00ff */
[----:B------:R-:W-:Y:S02]  /*ba90*/  F2FP.F16.E4M3.UNPACK_B R88, R152.H1 ;  /* 0x00000098ff58723e */ /* 0x000fe400030006ff */
[----:B------:R-:W-:Y:S01]  /*baa0*/  F2FP.F16.E4M3.UNPACK_B R59, R61.H1 ;  /* 0x0000003dff3b723e */ /* 0x000fe200030006ff */
[----:B------:R-:W-:Y:S01]  /*bab0*/  HADD2.F32 R40, -RZ, R63.H0_H0 ;  /* 0x2000003fff287230 */ /* 0x000fe20000004100 */
[--C-:B------:R-:W-:Y:S01]  /*bac0*/  SHF.R.U32.HI R54, RZ, 0x10, R49.reuse ;  /* 0x00000010ff367819 */ /* 0x100fe20000011631 */
[--C-:B------:R-:W-:Y:S01]  /*bad0*/  HADD2.F32 R90, -RZ, R88.reuse.H1_H1 ;  /* 0x30000058ff5a7230 */ /* 0x100fe20000004100 */
[----:B------:R-:W-:Y:S01]  /*bae0*/  SHF.R.U32.HI R56, RZ, 0x8, R49 ;  /* 0x00000008ff387819 */ /* 0x000fe20000011631 */
[----:B------:R-:W-:Y:S01]  /*baf0*/  HADD2.F32 R12, -RZ, R59.H0_H0 ;  /* 0x2000003bff0c7230 */ /* 0x000fe20000004100 */
[----:B------:R-:W-:Y:S01]  /*bb00*/  LOP3.LUT R58, R49, 0xff0000ff, RZ, 0xc0, !PT ;  /* 0xff0000ff313a7812 */ /* 0x000fe200078ec0ff */
[----:B------:R-:W-:Y:S01]  /*bb10*/  HADD2.F32 R63, -RZ, R63.H1_H1 ;  /* 0x3000003fff3f7230 */ /* 0x000fe20000004100 */
[--C-:B------:R-:W-:Y:S01]  /*bb20*/  SHF.R.U32.HI R49, RZ, 0x10, R51.reuse ;  /* 0x00000010ff317819 */ /* 0x100fe20000011633 */
[----:B------:R-:W-:Y:S01]  /*bb30*/  HADD2.F32 R59, -RZ, R59.H1_H1 ;  /* 0x3000003bff3b7230 */ /* 0x000fe20000004100 */
[----:B------:R-:W-:Y:S01]  /*bb40*/  SHF.R.U32.HI R57, RZ, 0x8, R51 ;  /* 0x00000008ff397819 */ /* 0x000fe20000011633 */
[----:B------:R-:W-:Y:S01]  /*bb50*/  HADD2.F32 R91, -RZ, R88.H0_H0 ;  /* 0x20000058ff5b7230 */ /* 0x000fe20000004100 */
[----:B------:R-:W-:Y:S01]  /*bb60*/  LOP3.LUT R60, R51, 0xff0000ff, RZ, 0xc0, !PT ;  /* 0xff0000ff333c7812 */ /* 0x000fe200078ec0ff */
[----:B------:R-:W-:Y:S01]  /*bb70*/  FMUL.FTZ R158, R63, R90 ;  /* 0x0000005a3f9e7220 */ /* 0x000fe20000410000 */
[----:B------:R-:W-:Y:S01]  /*bb80*/  F2FP.F16.E4M3.UNPACK_B R51, R154.H1 ;  /* 0x0000009aff33723e */ /* 0x000fe200030006ff */
[----:B------:R-:W-:Y:S01]  /*bb90*/  FMUL.FTZ R90, R59, R90 ;  /* 0x0000005a3b5a7220 */ /* 0x000fe20000410000 */
[-C--:B------:R-:W-:Y:S01]  /*bba0*/  FMUL.FTZ R157, R40, R91.reuse ;  /* 0x0000005b289d7220 */ /* 0x080fe20000410000 */
[----:B------:R-:W-:Y:S01]  /*bbb0*/  FMUL.FTZ R91, R12, R91 ;  /* 0x0000005b0c5b7220 */ /* 0x000fe20000410000 */
[----:B------:R-:W-:Y:S01]  /*bbc0*/  F2FP.F16.E4M3.UNPACK_B R152, R152 ;  /* 0x00000098ff98723e */ /* 0x000fe200020006ff */
[--C-:B------:R-:W-:Y:S01]  /*bbd0*/  HADD2.F32 R88, -RZ, R51.reuse.H1_H1 ;  /* 0x30000033ff587230 */ /* 0x100fe20000004100 */
[----:B------:R-:W-:Y:S01]  /*bbe0*/  F2FP.F16.E4M3.UNPACK_B R61, R61 ;  /* 0x0000003dff3d723e */ /* 0x000fe200020006ff */
[----:B------:R-:W-:Y:S01]  /*bbf0*/  HADD2.F32 R89, -RZ, R51.H0_H0 ;  /* 0x20000033ff597230 */ /* 0x000fe20000004100 */
[----:B------:R-:W-:Y:S01]  /*bc00*/  F2FP.F16.E4M3.UNPACK_B R154, R154 ;  /* 0x0000009aff9a723e */ /* 0x000fe200020006ff */
[----:B------:R-:W-:-:S02]  /*bc10*/  IMAD.SHL.U32 R57, R57, 0x100, RZ ;  /* 0x0000010039397824 */ /* 0x000fc400078e00ff */
[----:B------:R-:W-:Y:S01]  /*bc20*/  FFMA.FTZ R51, R63, R88, R90 ;  /* 0x000000583f337223 */ /* 0x000fe2000001005a */
[----:B------:R-:W-:Y:S01]  /*bc30*/  F2FP.F16.E4M3.UNPACK_B R63, R62 ;  /* 0x0000003eff3f723e */ /* 0x000fe200020006ff */
[-C--:B------:R-:W-:Y:S01]  /*bc40*/  FFMA.FTZ R40, R40, R89.reuse, R91 ;  /* 0x0000005928287223 */ /* 0x080fe2000001005b */
[----:B------:R-:W-:Y:S01]  /*bc50*/  FFMA.FTZ R59, R59, R88, -R158 ;  /* 0x000000583b3b7223 */ /* 0x000fe2000001089e */
[----:B------:R-:W-:Y:S02]  /*bc60*/  HADD2.F32 R91, -RZ, R152.H0_H0 ;  /* 0x20000098ff5b7230 */ /* 0x000fe40000004100 */
[----:B------:R-:W-:Y:S01]  /*bc70*/  FFMA.FTZ R12, R12, R89, -R157 ;  /* 0x000000590c0c7223 */ /* 0x000fe2000001089d */
[----:B------:R-:W-:Y:S01]  /*bc80*/  HADD2.F32 R62, -RZ, R63.H0_H0 ;  /* 0x2000003fff3e7230 */ /* 0x000fe20000004100 */
[----:B------:R-:W-:Y:S01]  /*bc90*/  LOP3.LUT R55, R55, 0xff00, R52, 0xf8, !PT ;  /* 0x0000ff0037377812 */ /* 0x000fe200078ef834 */
[----:B------:R-:W-:Y:S01]  /*bca0*/  HADD2.F32 R88, -RZ, R61.H0_H0 ;  /* 0x2000003dff587230 */ /* 0x000fe20000004100 */
[----:B------:R-:W-:Y:S01]  /*bcb0*/  LOP3.LUT R53, R53, 0xff00, R46, 0xf8, !PT ;  /* 0x0000ff0035357812 */ /* 0x000fe200078ef82e */
        /* <DEDUP_REMOVED lines=9> */
[----:B------:R-:W-:Y:S01]  /*bd50*/  SHF.L.U32 R48, R48, 0x10, RZ ;  /* 0x0000001030307819 */ /* 0x000fe200000006ff */
[----:B------:R-:W-:Y:S01]  /*bd60*/  IMAD.U32 R52, R54, 0x10000, RZ ;  /* 0x0001000036347824 */ /* 0x000fe200078e00ff */
[----:B------:R-:W-:Y:S01]  /*bd70*/  F2FP.SATFINITE.E4M3.F32.PACK_AB_MERGE_C R40, R51, R40, RZ ;  /* 0x000000283328723e */ /* 0x000fe200048070ff */
[----:B------:R-:W-:-:S02]  /*bd80*/  IMAD.U32 R46, R50, 0x10000, RZ ;  /* 0x00010000322e7824 */ /* 0x000fc400078e00ff */
[-C--:B------:R-:W-:Y:S01]  /*bd90*/  FMUL.FTZ R90, R89, R152.reuse ;  /* 0x00000098595a7220 */ /* 0x080fe20000410000 */
[----:B------:R-:W-:Y:S01]  /*bda0*/  FMUL.FTZ R152, R61, R152 ;  /* 0x000000983d987220 */ /* 0x000fe20000410000 */
[----:B------:R-:W-:Y:S01]  /*bdb0*/  LOP3.LUT R48, R53, 0xff0000, R48, 0xf8, !PT ;  /* 0x00ff000035307812 */ /* 0x000fe200078ef830 */
[----:B------:R-:W-:Y:S02]  /*bdc0*/  IMAD.U32 R49, R49, 0x10000, RZ ;  /* 0x0001000031317824 */ /* 0x000fe400078e00ff */
[-C--:B------:R-:W-:Y:S01]  /*bdd0*/  FFMA.FTZ R63, R61, R154.reuse, -R90 ;  /* 0x0000009a3d3f7223 */ /* 0x080fe2000001085a */
[----:B------:R-:W-:Y:S01]  /*bde0*/  FFMA.FTZ R61, R89, R154, R152 ;  /* 0x0000009a593d7223 */ /* 0x000fe20000010098 */
[----:B------:R-:W-:Y:S01]  /*bdf0*/  IMAD.MOV.U32 R89, RZ, RZ, R42 ;  /* 0x000000ffff597224 */ /* 0x000fe200078e002a */
[----:B------:R-:W-:Y:S02]  /*be00*/  MOV R42, R14 ;  /* 0x0000000e002a7202 */ /* 0x000fe40000000f00 */
[----:B------:R-:W-:-:S02]  /*be10*/  F2FP.F16.E4M3.UNPACK_B R14, R153.H1 ;  /* 0x00000099ff0e723e */ /* 0x000fc400030006ff */
[----:B------:R-:W-:Y:S02]  /*be20*/  F2FP.F16.E4M3.UNPACK_B R91, R89.H1 ;  /* 0x00000059ff5b723e */ /* 0x000fe400030006ff */
[----:B------:R-:W-:Y:S01]  /*be30*/  F2FP.F16.E4M3.UNPACK_B R90, R42.H1 ;  /* 0x0000002aff5a723e */ /* 0x000fe200030006ff */
[----:B------:R-:W-:Y:S01]  /*be40*/  HADD2.F32 R160, -RZ, R14.H0_H0 ;  /* 0x2000000effa07230 */ /* 0x000fe20000004100 */
[----:B------:R-:W-:Y:S01]  /*be50*/  F2FP.F16.E4M3.UNPACK_B R154, R155.H1 ;  /* 0x0000009bff9a723e */ /* 0x000fe200030006ff */
[----:B------:R-:W-:Y:S01]  /*be60*/  HADD2.F32 R152, -RZ, R91.H0_H0 ;  /* 0x2000005bff987230 */ /* 0x000fe20000004100 */
[----:B------:R-:W-:Y:S01]  /*be70*/  F2FP.F16.E4M3.UNPACK_B R153, R153 ;  /* 0x00000099ff99723e */ /* 0x000fe200020006ff */
[----:B------:R-:W-:Y:S01]  /*be80*/  HADD2.F32 R157, -RZ, R90.H0_H0 ;  /* 0x2000005aff9d7230 */ /* 0x000fe20000004100 */
[----:B------:R-:W-:Y:S01]  /*be90*/  F2FP.F16.E4M3.UNPACK_B R89, R89 ;  /* 0x00000059ff59723e */ /* 0x000fe200020006ff */
[----:B------:R-:W-:Y:S02]  /*bea0*/  HADD2.F32 R158, -RZ, R154.H0_H0 ;  /* 0x2000009aff9e7230 */ /* 0x000fe40000004100 */
[----:B------:R-:W-:Y:S01]  /*beb0*/  FMUL.FTZ R159, R152, R160 ;  /* 0x000000a0989f7220 */ /* 0x000fe20000410000 */
[----:B------:R-:W-:-:S02]  /*bec0*/  HADD2.F32 R14, -RZ, R14.H1_H1 ;  /* 0x3000000eff0e7230 */ /* 0x000fc40000004100 */
        /* <DEDUP_REMOVED lines=13> */
[----:B------:R-:W-:Y:S01]  /*bfa0*/  HADD2.F32 R91, -RZ, R89.H0_H0 ;  /* 0x20000059ff5b7230 */ /* 0x000fe20000004100 */
[----:B------:R-:W-:Y:S01]  /*bfb0*/  F2FP.F16.E4M3.UNPACK_B R51, R41 ;  /* 0x00000029ff33723e */ /* 0x000fe200020006ff */
[----:B------:R-:W-:Y:S01]  /*bfc0*/  HADD2.F32 R154, -RZ, R42.H0_H0 ;  /* 0x2000002aff9a7230 */ /* 0x000fe20000004100 */
[----:B------:R-:W-:Y:S01]  /*bfd0*/  F2FP.F16.E4M3.UNPACK_B R54, R13 ;  /* 0x0000000dff36723e */ /* 0x000fe200020006ff */
[----:B------:R-:W-:Y:S02]  /*bfe0*/  HADD2.F32 R152, -RZ, R155.H0_H0 ;  /* 0x2000009bff987230 */ /* 0x000fe40000004100 */
[-C--:B------:R-:W-:Y:S01]  /*bff0*/  FMUL.FTZ R157, R91, R158.reuse ;  /* 0x0000009e5b9d7220 */ /* 0x080fe20000410000 */
[----:B------:R-:W-:Y:S01]  /*c000*/  LOP3.LUT R60, R60, 0xff00, R57, 0xf8, !PT ;  /* 0x0000ff003c3c7812 */ /* 0x000fe200078ef839 */
[C---:B------:R-:W-:Y:S01]  /*c010*/  FMUL.FTZ R158, R154.reuse, R158 ;  /* 0x0000009e9a9e7220 */ /* 0x040fe20000410000 */
[----:B------:R-:W-:Y:S01]  /*c020*/  F2FP.F16.E4M3.UNPACK_B R57, R48 ;  /* 0x00000030ff39723e */ /* 0x000fe200020006ff */
[-C--:B------:R-:W-:Y:S01]  /*c030*/  FFMA.FTZ R157, R154, R152.reuse, -R157 ;  /* 0x000000989a9d7223 */ /* 0x080fe2000001089d */
[----:B------:R-:W-:Y:S01]  /*c040*/  LOP3.LUT R46, R55, 0xff0000, R46, 0xf8, !PT ;  /* 0x00ff0000372e7812 */ /* 0x000fe200078ef82e */
[----:B------:R-:W-:Y:S01]  /*c050*/  FFMA.FTZ R158, R91, R152, R158 ;  /* 0x000000985b9e7223 */ /* 0x000fe2000001009e */
[----:B------:R-:W-:Y:S01]  /*c060*/  IMAD.SHL.U32 R91, R56, 0x100, RZ ;  /* 0x00000100385b7824 */ /* 0x000fe200078e00ff */
[----:B------:R-:W-:Y:S01]  /*c070*/  F2FP.SATFINITE.E4M3.F32.PACK_AB_MERGE_C R160, R14, R160, RZ ;  /* 0x000000a00ea0723e */ /* 0x000fe200048070ff */
[----:B------:R-:W-:Y:S01]  /*c080*/  HADD2.F32 R56, -RZ, R51.H0_H0 ;  /* 0x20000033ff387230 */ /* 0x000fe20000004100 */
[----:B------:R-:W-:Y:S01]  /*c090*/  F2FP.SATFINITE.E4M3.F32.PACK_AB_MERGE_C R12, R59, R12, RZ ;  /* 0x0000000c3b0c723e */ /* 0x000fe200048070ff */
[--C-:B------:R-:W-:Y:S01]  /*c0a0*/  HADD2.F32 R55, -RZ, R54.reuse.H0_H0 ;  /* 0x20000036ff377230 */ /* 0x100fe20000004100 */
[----:B------:R-:W-:Y:S01]  /*c0b0*/  LOP3.LUT R91, R58, 0xff00, R91, 0xf8, !PT ;  /* 0x0000ff003a5b7812 */ /* 0x000fe200078ef85b */
[--C-:B------:R-:W-:Y:S01]  /*c0c0*/  HADD2.F32 R14, -RZ, R57.reuse.H0_H0 ;  /* 0x20000039ff0e7230 */ /* 0x100fe20000004100 */
[----:B------:R-:W-:Y:S01]  /*c0d0*/  F2FP.SATFINITE.E4M3.F32.PACK_AB_MERGE_C R40, R61, R62, R40 ;  /* 0x0000003e3d28723e */ /* 0x000fe20004807028 */
[----:B------:R-:W-:Y:S01]  /*c0e0*/  HADD2.F32 R54, -RZ, R54.H1_H1 ;  /* 0x30000036ff367230 */ /* 0x000fe20000004100 */
[----:B------:R-:W-:Y:S01]  /*c0f0*/  LOP3.LUT R52, R91, 0xff0000, R52, 0xf8, !PT ;  /* 0x00ff00005b347812 */ /* 0x000fe200078ef834 */
[----:B------:R-:W-:Y:S01]  /*c100*/  HADD2.F32 R57, -RZ, R57.H1_H1 ;  /* 0x30000039ff397230 */ /* 0x000fe20000004100 */
[----:B------:R-:W-:Y:S01]  /*c110*/  F2FP.SATFINITE.E4M3.F32.PACK_AB_MERGE_C R12, R63, R88, R12 ;  /* 0x000000583f0c723e */ /* 0x000fe2000480700c */
[----:B------:R-:W-:Y:S01]  /*c120*/  HADD2.F32 R153, -RZ, R153.H1_H1 ;  /* 0x30000099ff997230 */ /* 0x000fe20000004100 */
[----:B------:R-:W-:Y:S01]  /*c130*/  F2FP.F16.E4M3.UNPACK_B R53, R52 ;  /* 0x00000034ff35723e */ /* 0x000fe200020006ff */
[----:B------:R-:W-:Y:S01]  /*c140*/  HADD2.F32 R152, -RZ, R89.H1_H1 ;  /* 0x30000059ff987230 */ /* 0x000fe20000004100 */
[----:B------:R-:W-:Y:S01]  /*c150*/  F2FP.SATFINITE.E4M3.F32.PACK_AB_MERGE_C R90, R90, R159, RZ ;  /* 0x0000009f5a5a723e */ /* 0x000fe200048070ff */
[----:B------:R-:W-:-:S02]  /*c160*/  HADD2.F32 R42, -RZ, R42.H1_H1 ;  /* 0x3000002aff2a7230 */ /* 0x000fc40000004100 */
[----:B------:R-:W-:Y:S02]  /*c170*/  HADD2.F32 R50, -RZ, R53.H0_H0 ;  /* 0x20000035ff327230 */ /* 0x000fe40000004100 */
[-C--:B------:R-:W-:Y:S01]  /*c180*/  FMUL.FTZ R89, R152, R153.reuse ;  /* 0x0000009998597220 */ /* 0x080fe20000410000 */
[----:B------:R-:W-:Y:S02]  /*c190*/  HADD2.F32 R155, -RZ, R155.H1_H1 ;  /* 0x3000009bff9b7230 */ /* 0x000fe40000004100 */
[----:B------:R-:W-:Y:S01]  /*c1a0*/  FMUL.FTZ R153, R42, R153 ;  /* 0x000000992a997220 */ /* 0x000fe20000410000 */
[-C--:B------:R-:W-:Y:S01]  /*c1b0*/  FMUL.FTZ R58, R56, R50.reuse ;  /* 0x00000032383a7220 */ /* 0x080fe20000410000 */
[C---:B------:R-:W-:Y:S01]  /*c1c0*/  FMUL.FTZ R59, R55.reuse, R50 ;  /* 0x00000032373b7220 */ /* 0x040fe20000410000 */
[----:B------:R-:W-:Y:S01]  /*c1d0*/  LOP3.LUT R50, R60, 0xff0000, R49, 0xf8, !PT ;  /* 0x00ff00003c327812 */ /* 0x000fe200078ef831 */
[----:B------:R-:W-:Y:S01]  /*c1e0*/  FFMA.FTZ R42, R42, R155, -R89 ;  /* 0x0000009b2a2a7223 */ /* 0x000fe20000010859 */
[-C--:B------:R-:W-:Y:S01]  /*c1f0*/  FFMA.FTZ R49, R55, R14.reuse, -R58 ;  /* 0x0000000e37317223 */ /* 0x080fe2000001083a */
[----:B------:R-:W-:Y:S01]  /*c200*/  HADD2.F32 R55, -RZ, R51.H1_H1 ;  /* 0x30000033ff377230 */ /* 0x000fe20000004100 */
[----:B------:R-:W-:Y:S01]  /*c210*/  F2FP.F16.E4M3.UNPACK_B R51, R41.H1 ;  /* 0x00000029ff33723e */ /* 0x000fe200030006ff */
[----:B------:R-:W-:Y:S01]  /*c220*/  FFMA.FTZ R14, R56, R14, R59 ;  /* 0x0000000e380e7223 */ /* 0x000fe2000001003b */
[----:B------:R-:W-:Y:S01]  /*c230*/  HADD2.F32 R41, -RZ, R53.H1_H1 ;  /* 0x30000035ff297230 */ /* 0x000fe20000004100 */
[----:B------:R-:W-:Y:S01]  /*c240*/  F2FP.F16.E4M3.UNPACK_B R53, R13.H1 ;  /* 0x0000000dff35723e */ /* 0x000fe200030006ff */
[----:B------:R-:W-:Y:S01]  /*c250*/  FFMA.FTZ R89, R152, R155, R153 ;  /* 0x0000009b98597223 */ /* 0x000fe20000010099 */
[----:B------:R-:W-:Y:S01]  /*c260*/  F2FP.F16.E4M3.UNPACK_B R59, R52.H1 ;  /* 0x00000034ff3b723e */ /* 0x000fe200030006ff */
[----:B------:R-:W-:Y:S01]  /*c270*/  HADD2.F32 R52, -RZ, R51.H0_H0 ;  /* 0x20000033ff347230 */ /* 0x000fe20000004100 */
[----:B------:R-:W-:Y:S01]  /*c280*/  F2FP.F16.E4M3.UNPACK_B R56, R48.H1 ;  /* 0x00000030ff38723e */ /* 0x000fe200030006ff */
[-C--:B------:R-:W-:Y:S01]  /*c290*/  FMUL.FTZ R13, R55, R41.reuse ;  /* 0x00000029370d7220 */ /* 0x080fe20000410000 */
[----:B------:R-:W-:Y:S01]  /*c2a0*/  FMUL.FTZ R60, R54, R41 ;  /* 0x00000029363c7220 */ /* 0x000fe20000410000 */
[----:B------:R-:W-:Y:S01]  /*c2b0*/  HADD2.F32 R58, -RZ, R59.H0_H0 ;  /* 0x2000003bff3a7230 */ /* 0x000fe20000004100 */
[----:B------:R-:W-:Y:S01]  /*c2c0*/  F2FP.SATFINITE.E4M3.F32.PACK_AB_MERGE_C R42, R42, R157, R90 ;  /* 0x0000009d2a2a723e */ /* 0x000fe2000480705a */
[----:B------:R-:W-:-:S02]  /*c2d0*/  HADD2.F32 R41, -RZ, R53.H0_H0 ;  /* 0x20000035ff297230 */ /* 0x000fc40000004100 */
[-C--:B------:R-:W-:Y:S01]  /*c2e0*/  FFMA.FTZ R48, R54, R57.reuse, -R13 ;  /* 0x0000003936307223 */ /* 0x080fe2000001080d */
[----:B------:R-:W-:Y:S01]  /*c2f0*/  FFMA.FTZ R13, R55, R57, R60 ;  /* 0x00000039370d7223 */ /* 0x000fe2000001003c */
[--C-:B------:R-:W-:Y:S02]  /*c300*/  HADD2.F32 R54, -RZ, R56.reuse.H0_H0 ;  /* 0x20000038ff367230 */ /* 0x100fe40000004100 */
[CC--:B------:R-:W-:Y:S01]  /*c310*/  FMUL.FTZ R60, R52.reuse, R58.reuse ;  /* 0x0000003a343c7220 */ /* 0x0c0fe20000410000 */
[----:B------:R-:W-:Y:S01]  /*c320*/  FMUL.FTZ R55, R41, R58 ;  /* 0x0000003a29377220 */ /* 0x000fe20000410000 */
[----:B------:R-:W-:Y:S01]  /*c330*/  HADD2.F32 R58, -RZ, R51.H1_H1 ;  /* 0x30000033ff3a7230 */ /* 0x000fe20000004100 */
[----:B------:R-:W-:Y:S01]  /*c340*/  F2FP.SATFINITE.E4M3.F32.PACK_AB_MERGE_C R89, R89, R158, R160 ;  /* 0x0000009e5959723e */ /* 0x000fe200048070a0 */
[----:B------:R-:W-:Y:S02]  /*c350*/  HADD2.F32 R59, -RZ, R59.H1_H1 ;  /* 0x3000003bff3b7230 */ /* 0x000fe40000004100 */
[----:B------:R-:W-:Y:S01]  /*c360*/  FFMA.FTZ R51, R52, R54, R55 ;  /* 0x0000003634337223 */ /* 0x000fe20000010037 */
[----:B------:R-:W-:Y:S01]  /*c370*/  HADD2.F32 R52, -RZ, R53.H1_H1 ;  /* 0x30000035ff347230 */ /* 0x000fe20000004100 */
[----:B------:R-:W-:Y:S01]  /*c380*/  F2FP.F16.E4M3.UNPACK_B R53, R50 ;  /* 0x00000032ff35723e */ /* 0x000fe200020006ff */
[----:B------:R-:W-:-:S02]  /*c390*/  HADD2.F32 R57, -RZ, R56.H1_H1 ;  /* 0x30000038ff397230 */ /* 0x000fc40000004100 */
[----:B------:R-:W-:Y:S01]  /*c3a0*/  FMUL.FTZ R55, R58, R59 ;  /* 0x0000003b3a377220 */ /* 0x000fe20000410000 */
[----:B------:R-:W-:Y:S01]  /*c3b0*/  F2FP.F16.E4M3.UNPACK_B R56, R43 ;  /* 0x0000002bff38723e */ /* 0x000fe200020006ff */
[C---:B------:R-:W-:Y:S01]  /*c3c0*/  FMUL.FTZ R61, R52.reuse, R59 ;  /* 0x0000003b343d7220 */ /* 0x040fe20000410000 */
[----:B------:R-:W-:Y:S01]  /*c3d0*/  FFMA.FTZ R41, R41, R54, -R60 ;  /* 0x0000003629297223 */ /* 0x000fe2000001083c */
[----:B------:R-:W-:Y:S01]  /*c3e0*/  FFMA.FTZ R52, R52, R57, -R55 ;  /* 0x0000003934347223 */ /* 0x000fe20000010837 */
[----:B------:R-:W-:Y:S01]  /*c3f0*/  F2FP.F16.E4M3.UNPACK_B R55, R15 ;  /* 0x0000000fff37723e */ /* 0x000fe200020006ff */
[----:B------:R-:W-:Y:S01]  /*c400*/  HADD2.F32 R60, -RZ, R56.H0_H0 ;  /* 0x20000038ff3c7230 */ /* 0x000fe20000004100 */
[----:B------:R-:W-:Y:S01]  /*c410*/  F2FP.F16.E4M3.UNPACK_B R54, R46 ;  /* 0x0000002eff36723e */ /* 0x000fe200020006ff */
[----:B------:R-:W-:Y:S02]  /*c420*/  HADD2.F32 R59, -RZ, R53.H0_H0 ;  /* 0x20000035ff3b7230 */ /* 0x000fe40000004100 */
[----:B------:R-:W-:Y:S01]  /*c430*/  FFMA.FTZ R58, R58, R57, R61 ;  /* 0x000000393a3a7223 */ /* 0x000fe2000001003d */
[----:B------:R-:W-:Y:S01]  /*c440*/  HADD2.F32 R57, -RZ, R55.H0_H0 ;  /* 0x20000037ff397230 */ /* 0x000fe20000004100 */
[----:B------:R-:W-:Y:S01]  /*c450*/  F2FP.SATFINITE.E4M3.F32.PACK_AB_MERGE_C R41, R52, R41, RZ ;  /* 0x000000293429723e */ /* 0x000fe200048070ff */
[----:B------:R-:W-:-:S02]  /*c460*/  HADD2.F32 R61, -RZ, R54.H0_H0 ;  /* 0x20000036ff3d7230 */ /* 0x000fc40000004100 */
[CC--:B------:R-:W-:Y:S01]  /*c470*/  FMUL.FTZ R62, R60.reuse, R59.reuse ;  /* 0x0000003b3c3e7220 */ /* 0x0c0fe20000410000 */
[----:B------:R-:W-:Y:S02]  /*c480*/  HADD2.F32 R56, -RZ, R56.H1_H1 ;  /* 0x30000038ff387230 */ /* 0x000fe40000004100 */
[C---:B------:R-:W-:Y:S01]  /*c490*/  FMUL.FTZ R63, R57.reuse, R59 ;  /* 0x0000003b393f7220 */ /* 0x040fe20000410000 */
[----:B------:R-:W-:Y:S01]  /*c4a0*/  F2FP.F16.E4M3.UNPACK_B R59, R43.H1 ;  /* 0x0000002bff3b723e */ /* 0x000fe200030006ff */
[----:B------:R-:W-:Y:S01]  /*c4b0*/  FFMA.FTZ R57, R57, R61, -R62 ;  /* 0x0000003d39397223 */ /* 0x000fe2000001083e */
[----:B------:R-:W-:Y:S01]  /*c4c0*/  F2FP.F16.E4M3.UNPACK_B R62, R50.H1 ;  /* 0x00000032ff3e723e */ /* 0x000fe200030006ff */
[----:B------:R-:W-:Y:S01]  /*c4d0*/  HADD2.F32 R53, -RZ, R53.H1_H1 ;  /* 0x30000035ff357230 */ /* 0x000fe20000004100 */
[----:B------:R-:W-:Y:S01]  /*c4e0*/  F2FP.F16.E4M3.UNPACK_B R50, R15.H1 ;  /* 0x0000000fff32723e */ /* 0x000fe200030006ff */
[----:B------:R-:W-:Y:S01]  /*c4f0*/  FFMA.FTZ R15, R60, R61, R63 ;  /* 0x0000003d3c0f7223 */ /* 0x000fe2000001003f */
[----:B------:R-:W-:Y:S01]  /*c500*/  F2FP.F16.E4M3.UNPACK_B R61, R46.H1 ;  /* 0x0000002eff3d723e */ /* 0x000fe200030006ff */
[----:B------:R-:W-:Y:S01]  /*c510*/  HADD2.F32 R60, -RZ, R59.H0_H0 ;  /* 0x2000003bff3c7230 */ /* 0x000fe20000004100 */
[----:B------:R-:W-:Y:S01]  /*c520*/  F2FP.SATFINITE.E4M3.F32.PACK_AB_MERGE_C R51, R58, R51, RZ ;  /* 0x000000333a33723e */ /* 0x000fe200048070ff */
[----:B------:R-:W-:Y:S01]  /*c530*/  HADD2.F32 R63, -RZ, R62.H0_H0 ;  /* 0x2000003eff3f7230 */ /* 0x000fe20000004100 */
[----:B------:R-:W-:Y:S01]  /*c540*/  F2FP.SATFINITE.E4M3.F32.PACK_AB_MERGE_C R41, R48, R49, R41 ;  /* 0x000000313029723e */ /* 0x000fe20004807029 */
[----:B------:R-:W-:Y:S01]  /*c550*/  HADD2.F32 R43, -RZ, R50.H0_H0 ;  /* 0x20000032ff2b7230 */ /* 0x000fe20000004100 */
[----:B------:R-:W-:Y:S01]  /*c560*/  F2FP.SATFINITE.E4M3.F32.PACK_AB_MERGE_C R51, R13, R14, R51 ;  /* 0x0000000e0d33723e */ /* 0x000fe20004807033 */
        /* <DEDUP_REMOVED lines=9> */
[CC--:B------:R-:W-:Y:S01]  /*c600*/  FMUL.FTZ R63, R59.reuse, R62.reuse ;  /* 0x0000003e3b3f7220 */ /* 0x0c0fe20000410000 */
[----:B------:R-:W-:Y:S02]  /*c610*/  HADD2.F32 R55, -RZ, R55.H1_H1 ;  /* 0x30000037ff377230 */ /* 0x000fe40000004100 */
[C---:B------:R-:W-:Y:S01]  /*c620*/  FMUL.FTZ R62, R50.reuse, R62 ;  /* 0x0000003e323e7220 */ /* 0x040fe20000410000 */
[----:B------:R-:W-:Y:S02]  /*c630*/  HADD2.F32 R54, -RZ, R54.H1_H1 ;  /* 0x30000036ff367230 */ /* 0x000fe40000004100 */
[----:B------:R-:W-:Y:S01]  /*c640*/  FFMA.FTZ R60, R50, R61, -R63 ;  /* 0x0000003d323c7223 */ /* 0x000fe2000001083f */
[----:B------:R-:W-:Y:S01]  /*c650*/  FMUL.FTZ R50, R56, R53 ;  /* 0x0000003538327220 */ /* 0x000fe20000410000 */
[----:B------:R-:W-:Y:S01]  /*c660*/  FFMA.FTZ R59, R59, R61, R62 ;  /* 0x0000003d3b3b7223 */ /* 0x000fe2000001003e */
[----:B------:R-:W-:Y:S01]  /*c670*/  FMUL.FTZ R53, R55, R53 ;  /* 0x0000003537357220 */ /* 0x000fe20000410000 */
[----:B------:R-:W-:-:S02]  /*c680*/  IMAD.MOV.U32 R13, RZ, RZ, R41 ;  /* 0x000000ffff0d7224 */ /* 0x000fc400078e0029 */
[-C--:B------:R-:W-:Y:S01]  /*c690*/  FFMA.FTZ R50, R55, R54.reuse, -R50 ;  /* 0x0000003637327223 */ /* 0x080fe20000010832 */
[----:B------:R-:W-:Y:S01]  /*c6a0*/  F2FP.SATFINITE.E4M3.F32.PACK_AB_MERGE_C R43, R60, R43, RZ ;  /* 0x0000002b3c2b723e */ /* 0x000fe200048070ff */
[----:B------:R-:W-:Y:S01]  /*c6b0*/  FFMA.FTZ R54, R56, R54, R53 ;  /* 0x0000003638367223 */ /* 0x000fe20000010035 */
[----:B------:R-:W-:Y:S01]  /*c6c0*/  F2FP.SATFINITE.E4M3.F32.PACK_AB_MERGE_C R46, R59, R46, RZ ;  /* 0x0000002e3b2e723e */ /* 0x000fe200048070ff */
[----:B------:R-:W-:Y:S01]  /*c6d0*/  IMAD.MOV.U32 R14, RZ, RZ, R42 ;  /* 0x000000ffff0e7224 */ /* 0x000fe200078e002a */
[----:B------:R-:W-:Y:S01]  /*c6e0*/  F2FP.SATFINITE.E4M3.F32.PACK_AB_MERGE_C R43, R50, R57, R43 ;  /* 0x00000039322b723e */ /* 0x000fe2000480702b */
[----:B------:R-:W-:Y:S01]  /*c6f0*/  IMAD.MOV.U32 R42, RZ, RZ, R89 ;  /* 0x000000ffff2a7224 */ /* 0x000fe200078e0059 */
[----:B------:R-:W-:Y:S02]  /*c700*/  F2FP.SATFINITE.E4M3.F32.PACK_AB_MERGE_C R46, R54, R15, R46 ;  /* 0x0000000f362e723e */ /* 0x000fe4000480702e */
[----:B------:R-:W-:Y:S01]  /*c710*/  MOV R41, R51 ;  /* 0x0000003300297202 */ /* 0x000fe20000000f00 */
[----:B------:R-:W-:-:S02]  /*c720*/  IMAD.MOV.U32 R15, RZ, RZ, R43 ;  /* 0x000000ffff0f7224 */ /* 0x000fc400078e002b */
[----:B------:R-:W-:-:S07]  /*c730*/  IMAD.MOV.U32 R43, RZ, RZ, R46 ;  /* 0x000000ffff2b7224 */ /* 0x000fce00078e002e */
.L_x_2769:
[----:B------:R-:W-:Y:S05]  /*c740*/  BSYNC B2 ;  /* 0x0000000000027941 */ /* 0x000fea0003800000 */
.L_x_2768:
[----:B------:R-:W-:Y:S01]  /*c750*/  ISETP.GE.AND P2, PT, R47, R136, PT ;  /* 0x000000882f00720c */ /* 0x000fe20003f46270 */
[----:B0-----:R0:W-:-:S12]  /*c760*/  ST.E.128 desc[UR52][R44.64], R12 ;  /* 0x0000000c2c007985 */ /* 0x0011d8000c101d34 */
[----:B------:R-:W-:-:S04]  /*c770*/  @!P2 IADD3 R46, P5, R11, R47, RZ ;  /* 0x0000002f0b2ea210 */ /* 0x000fc80007fbe0ff */
[----:B------:R-:W-:-:S05]  /*c780*/  @!P2 LEA.HI.X.SX32 R47, R47, R151, 0x1, P5 ;  /* 0x000000972f2fa211 */ /* 0x000fca00028f0eff */
[----:B---3--:R0:W-:Y:S04]  /*c790*/  @!P2 ST.E.128 desc[UR52][R46.64], R40 ;  /* 0x000000282e00a985 */ /* 0x0081e8000c101d34 */
.L_x_2759:
[----:B------:R-:W-:Y:S05]  /*c7a0*/  BSYNC B1 ;  /* 0x0000000000017941 */ /* 0x000fea0003800000 */
.L_x_2758:
[----:B------:R-:W-:-:S03]  /*c7b0*/  UMOV UR4, 0xffffffff ;  /* 0xffffffff00047882 */ /* 0x000fc60000000000 */
[----:B------:R-:W-:Y:S05]  /*c7c0*/  BRA.DIV UR4, `(.L_x_2770) ;  /* 0x0000025e044c7947 */ /* 0x000fea000b800000 */
[----:B------:R0:W0:Y:S04]  /*c7d0*/  SHFL.IDX PT, R49, R120, 0x1, 0x1e1f ;  /* 0x003e1f0078317f89 */ /* 0x00002800000e0000 */
[----:B------:R0:W0:Y:S02]  /*c7e0*/  SHFL.IDX PT, R48, R121, 0x1, 0x1e1f ;  /* 0x003e1f0079307f89 */ /* 0x00002400000e0000 */
.L_x_3067:
        /* <DEDUP_REMOVED lines=8> */
[----:B------:R-:W-:Y:S01]  /*c870*/  IMAD.X R45, R49, 0x1, R112, P2 ;  /* 0x00000001312d7824 */ /* 0x000fe200010e0670 */
[----:B------:R-:W-:-:S04]  /*c880*/  LEA.HI R11, R12, R11, RZ, 0x5 ;  /* 0x0000000b0c0b7211 */ /* 0x000fc800078f28ff */
[----:B------:R-:W-:-:S04]  /*c890*/  LEA.HI.SX32 R11, R11, R116, 0x1b ;  /* 0x000000740b0b7211 */ /* 0x000fc800078fdaff */
[----:B------:R-:W-:Y:S02]  /*c8a0*/  SHF.L.U32 R12, R11, 0x4, RZ ;  /* 0x000000040b0c7819 */ /* 0x000fe400000006ff */
[----:B------:R-:W-:Y:S02]  /*c8b0*/  SHF.R.S32.HI R14, RZ, 0x1f, R11 ;  /* 0x0000001fff0e7819 */ /* 0x000fe4000001140b */
[----:B------:R-:W-:Y:S02]  /*c8c0*/  ISETP.GE.AND P2, PT, R12, R136, PT ;  /* 0x000000880c00720c */ /* 0x000fe40003f46270 */
[----:B------:R-:W-:-:S04]  /*c8d0*/  LEA.HI R14, R14, R11, RZ, 0x2 ;  /* 0x0000000b0e0e7211 */ /* 0x000fc800078f10ff */
[----:B------:R-:W-:-:S05]  /*c8e0*/  SHF.R.S32.HI R11, RZ, 0x2, R14 ;  /* 0x00000002ff0b7819 */ /* 0x000fca000001140e */
[----:B------:R-:W-:Y:S02]  /*c8f0*/  IMAD R11, R11, 0x2800, R212 ;  /* 0x000028000b0b7824 */ /* 0x000fe400078e02d4 */
[----:B------:R-:W-:-:S04]  /*c900*/  @!P2 IADD3 R46, P4, R12, R48, RZ ;  /* 0x000000300c2ea210 */ /* 0x000fc80007f9e0ff */
[----:B------:R-:W-:Y:S02]  /*c910*/  @!P2 LEA.HI.X.SX32 R47, R12, R49, 0x1, P4 ;  /* 0x000000310c2fa211 */ /* 0x000fe400020f0eff */
[----:B------:R-:W-:Y:S02]  /*c920*/  LOP3.LUT R12, R211, 0x30, R12, 0xf8, !PT ;  /* 0x00000030d30c7812 */ /* 0x000fe400078ef80c */
[----:B------:R-:W-:Y:S02]  /*c930*/  ISETP.GE.AND P4, PT, R16, R117, PT ;  /* 0x000000751000720c */ /* 0x000fe40003f86270 */
[----:B------:R-:W-:-:S05]  /*c940*/  LOP3.LUT R12, R12, R5, RZ, 0x3c, !PT ;  /* 0x000000050c0c7212 */ /* 0x000fca00078e3cff */
[----:B------:R-:W-:Y:S02]  /*c950*/  IMAD.IADD R12, R11, 0x1, R12 ;  /* 0x000000010b0c7824 */ /* 0x000fe400078e020c */
[C---:B------:R-:W-:Y:S02]  /*c960*/  IMAD R11, R19.reuse, 0x7800, R132 ;  /* 0x00007800130b7824 */ /* 0x040fe400078e0284 */
[----:B------:R-:W-:Y:S02]  /*c970*/  IMAD R13, R19, 0x7800, R12 ;  /* 0x00007800130d7824 */ /* 0x000fe400078e020c */
[C---:B------:R-:W-:Y:S02]  /*c980*/  IMAD.IADD R11, R18.reuse, 0x1, R11 ;  /* 0x00000001120b7824 */ /* 0x040fe400078e020b */
[----:B------:R-:W-:-:S03]  /*c990*/  IMAD.IADD R40, R18, 0x1, R13 ;  /* 0x0000000112287824 */ /* 0x000fc600078e020d */
[----:B------:R0:W4:Y:S04]  /*c9a0*/  LDS.128 R12, [R11+0x1a400] ;  /* 0x01a400000b0c7984 */ /* 0x0001280000000c00 */
[----:B------:R-:W0:Y:S01]  /*c9b0*/  LDS.128 R40, [R40+0x1a400] ;  /* 0x01a4000028287984 */ /* 0x000e220000000c00 */
[----:B------:R-:W-:Y:S05]  /*c9c0*/  @P4 BRA `(.L_x_2774) ;  /* 0x0000000c00504947 */ /* 0x000fea0003800000 */
[----:B------:R-:W-:Y:S01]  /*c9d0*/  SHF.R.U32.HI R51, RZ, 0x8, R77 ;  /* 0x00000008ff337819 */ /* 0x000fe2000001164d */
[----:B0-----:R-:W-:Y:S01]  /*c9e0*/  IMAD.MOV.U32 R54, RZ, RZ, R40 ;  /* 0x000000ffff367224 */ /* 0x001fe200078e0028 */
[----:B------:R-:W-:Y:S01]  /*c9f0*/  SHF.R.U32.HI R61, RZ, 0x8, R67 ;  /* 0x00000008ff3d7819 */ /* 0x000fe20000011643 */
[----:B------:R-:W-:Y:S01]  /*ca00*/  IMAD.MOV.U32 R52, RZ, RZ, R42 ;  /* 0x000000ffff347224 */ /* 0x000fe200078e002a */
[----:B------:R-:W-:Y:S02]  /*ca10*/  SHF.R.U32.HI R57, RZ, 0x8, R79 ;  /* 0x00000008ff397819 */ /* 0x000fe4000001164f */
[----:B----4-:R-:W-:Y:S01]  /*ca20*/  MOV R53, R12 ;  /* 0x0000000c00357202 */ /* 0x010fe20000000f00 */
[----:B------:R-:W-:Y:S01]  /*ca30*/  IMAD.SHL.U32 R12, R51, 0x100, RZ ;  /* 0x00000100330c7824 */ /* 0x000fe200078e00ff */
[----:B------:R-:W-:Y:S01]  /*ca40*/  LOP3.LUT R11, R77, 0xff0000ff, RZ, 0xc0, !PT ;  /* 0xff0000ff4d0b7812 */ /* 0x000fe200078ec0ff */
[----:B------:R-:W-:Y:S01]  /*ca50*/  IMAD.SHL.U32 R61, R61, 0x100, RZ ;  /* 0x000001003d3d7824 */ /* 0x000fe200078e00ff */
[----:B------:R-:W-:Y:S01]  /*ca60*/  SHF.R.U32.HI R59, RZ, 0x8, R65 ;  /* 0x00000008ff3b7819 */ /* 0x000fe20000011641 */
[----:B------:R-:W-:Y:S01]  /*ca70*/  IMAD.MOV.U32 R51, RZ, RZ, R14 ;  /* 0x000000ffff337224 */ /* 0x000fe200078e000e */
[----:B------:R-:W-:-:S02]  /*ca80*/  LOP3.LUT R56, R79, 0xff0000ff, RZ, 0xc0, !PT ;  /* 0xff0000ff4f387812 */ /* 0x000fc400078ec0ff */
[----:B------:R-:W-:Y:S01]  /*ca90*/  LOP3.LUT R60, R67, 0xff0000ff, RZ, 0xc0, !PT ;  /* 0xff0000ff433c7812 */ /* 0x000fe200078ec0ff */
[----:B------:R-:W-:Y:S01]  /*caa0*/  IMAD.SHL.U32 R59, R59, 0x100, RZ ;  /* 0x000001003b3b7824 */ /* 0x000fe200078e00ff */
[----:B------:R-:W-:Y:S02]  /*cab0*/  SHF.L.U32 R57, R57, 0x8, RZ ;  /* 0x0000000839397819 */ /* 0x000fe400000006ff */
[----:B------:R-:W-:Y:S02]  /*cac0*/  SHF.R.U32.HI R63, RZ, 0x10, R77 ;  /* 0x00000010ff3f7819 */ /* 0x000fe4000001164d */
[----:B------:R-:W-:Y:S02]  /*cad0*/  LOP3.LUT R11, R11, 0xff00, R12, 0xf8, !PT ;  /* 0x0000ff000b0b7812 */ /* 0x000fe400078ef80c */
[----:B------:R-:W-:Y:S01]  /*cae0*/  LOP3.LUT R12, R56, 0xff00, R57, 0xf8, !PT ;  /* 0x0000ff00380c7812 */ /* 0x000fe200078ef839 */
[----:B------:R-:W-:Y:S01]  /*caf0*/  IMAD.U32 R14, R63, 0x10000, RZ ;  /* 0x000100003f0e7824 */ /* 0x000fe200078e00ff */
[----:B------:R-:W-:-:S02]  /*cb00*/  LOP3.LUT R60, R60, 0xff00, R61, 0xf8, !PT ;  /* 0x0000ff003c3c7812 */ /* 0x000fc400078ef83d */
[----:B------:R-:W-:Y:S02]  /*cb10*/  LOP3.LUT R58, R65, 0xff0000ff, RZ, 0xc0, !PT ;  /* 0xff0000ff413a7812 */ /* 0x000fe400078ec0ff */
[----:B------:R-:W-:Y:S02]  /*cb20*/  F2FP.F16.E4M3.UNPACK_B R61, R146.H1 ;  /* 0x00000092ff3d723e */ /* 0x000fe400030006ff */
[----:B------:R-:W-:Y:S02]  /*cb30*/  F2FP.F16.E4M3.UNPACK_B R57, R54.H1 ;  /* 0x00000036ff39723e */ /* 0x000fe400030006ff */
[----:B------:R-:W-:Y:S01]  /*cb40*/  F2FP.F16.E4M3.UNPACK_B R56, R53.H1 ;  /* 0x00000035ff38723e */ /* 0x000fe200030006ff */
[----:B------:R-:W-:Y:S01]  /*cb50*/  HADD2.F32 R63, -RZ, R61.H0_H0 ;  /* 0x2000003dff3f7230 */ /* 0x000fe20000004100 */
[----:B------:R-:W-:Y:S02]  /*cb60*/  SHF.R.U32.HI R62, RZ, 0x10, R79 ;  /* 0x00000010ff3e7819 */ /* 0x000fe4000001164f */
[----:B------:R-:W-:Y:S01]  /*cb70*/  SHF.R.U32.HI R55, RZ, 0x10, R67 ;  /* 0x00000010ff377819 */ /* 0x000fe20000011643 */
[----:B------:R-:W-:Y:S01]  /*cb80*/  HADD2.F32 R42, -RZ, R56.H0_H0 ;  /* 0x20000038ff2a7230 */ /* 0x000fe20000004100 */
[----:B------:R-:W-:Y:S01]  /*cb90*/  LOP3.LUT R40, R58, 0xff00, R59, 0xf8, !PT ;  /* 0x0000ff003a287812 */ /* 0x000fe200078ef83b */
[----:B------:R-:W-:Y:S01]  /*cba0*/  HADD2.F32 R58, -RZ, R57.H0_H0 ;  /* 0x20000039ff3a7230 */ /* 0x000fe20000004100 */
[----:B------:R-:W-:Y:S01]  /*cbb0*/  F2FP.F16.E4M3.UNPACK_B R59, R148.H1 ;  /* 0x00000094ff3b723e */ /* 0x000fe200030006ff */
[----:B------:R-:W-:Y:S01]  /*cbc0*/  IMAD.U32 R67, R55, 0x10000, RZ ;  /* 0x0001000037437824 */ /* 0x000fe200078e00ff */
[----:B------:R-:W-:Y:S01]  /*cbd0*/  LOP3.LUT R14, R11, 0xff0000, R14, 0xf8, !PT ;  /* 0x00ff00000b0e7812 */ /* 0x000fe200078ef80e */
[----:B------:R-:W-:Y:S01]  /*cbe0*/  IMAD.U32 R11, R62, 0x10000, RZ ;  /* 0x000100003e0b7824 */ /* 0x000fe200078e00ff */
[----:B------:R-:W-:Y:S01]  /*cbf0*/  SHF.R.U32.HI R50, RZ, 0x10, R65 ;  /* 0x00000010ff327819 */ /* 0x000fe20000011641 */
[----:B------:R-:W-:-:S02]  /*cc00*/  HADD2.F32 R55, -RZ, R59.H0_H0 ;  /* 0x2000003bff377230 */ /* 0x000fc40000004100 */
[-C--:B------:R-:W-:Y:S01]  /*cc10*/  FMUL.FTZ R77, R58, R63.reuse ;  /* 0x0000003f3a4d7220 */ /* 0x080fe20000410000 */
[----:B------:R-:W-:Y:S01]  /*cc20*/  FMUL.FTZ R63, R42, R63 ;  /* 0x0000003f2a3f7220 */ /* 0x000fe20000410000 */
[----:B------:R-:W-:Y:S02]  /*cc30*/  LOP3.LUT R11, R12, 0xff0000, R11, 0xf8, !PT ;  /* 0x00ff00000c0b7812 */ /* 0x000fe400078ef80b */
[----:B------:R-:W-:Y:S01]  /*cc40*/  SHF.L.U32 R65, R50, 0x10, RZ ;  /* 0x0000001032417819 */ /* 0x000fe200000006ff */
[-C--:B------:R-:W-:Y:S01]  /*cc50*/  FFMA.FTZ R42, R42, R55.reuse, -R77 ;  /* 0x000000372a2a7223 */ /* 0x080fe2000001084d */
[----:B------:R-:W-:Y:S01]  /*cc60*/  LOP3.LUT R12, R60, 0xff0000, R67, 0xf8, !PT ;  /* 0x00ff00003c0c7812 */ /* 0x000fe200078ef843 */
[----:B------:R-:W-:Y:S01]  /*cc70*/  FFMA.FTZ R50, R58, R55, R63 ;  /* 0x000000373a327223 */ /* 0x000fe2000001003f */
[----:B------:R-:W-:Y:S01]  /*cc80*/  HADD2.F32 R60, -RZ, R59.H1_H1 ;  /* 0x3000003bff3c7230 */ /* 0x000fe20000004100 */
[----:B------:R-:W-:Y:S01]  /*cc90*/  F2FP.F16.E4M3.UNPACK_B R146, R146 ;  /* 0x00000092ff92723e */ /* 0x000fe200020006ff */
[----:B------:R-:W-:Y:S01]  /*cca0*/  HADD2.F32 R58, -RZ, R61.H1_H1 ;  /* 0x3000003dff3a7230 */ /* 0x000fe20000004100 */
[----:B------:R-:W-:Y:S01]  /*ccb0*/  F2FP.F16.E4M3.UNPACK_B R54, R54 ;  /* 0x00000036ff36723e */ /* 0x000fe200020006ff */
[----:B------:R-:W-:Y:S01]  /*ccc0*/  HADD2.F32 R55, -RZ, R56.H1_H1 ;  /* 0x30000038ff377230 */ /* 0x000fe20000004100 */
[----:B------:R-:W-:Y:S01]  /*ccd0*/  F2FP.F16.E4M3.UNPACK_B R148, R148 ;  /* 0x00000094ff94723e */ /* 0x000fe200020006ff */
[----:B------:R-:W-:Y:S01]  /*cce0*/  HADD2.F32 R59, -RZ, R57.H1_H1 ;  /* 0x30000039ff3b7230 */ /* 0x000fe20000004100 */
[----:B------:R-:W-:Y:S01]  /*ccf0*/  F2FP.F16.E4M3.UNPACK_B R57, R53 ;  /* 0x00000035ff39723e */ /* 0x000fe200020006ff */
[----:B------:R-:W-:-:S02]  /*cd00*/  HADD2.F32 R63, -RZ, R146.H0_H0 ;  /* 0x20000092ff3f7230 */ /* 0x000fc40000004100 */
[-C--:B------:R-:W-:Y:S01]  /*cd10*/  FMUL.FTZ R64, R55, R58.reuse ;  /* 0x0000003a37407220 */ /* 0x080fe20000410000 */
[----:B------:R-:W-:Y:S01]  /*cd20*/  LOP3.LUT R40, R40, 0xff0000, R65, 0xf8, !PT ;  /* 0x00ff000028287812 */ /* 0x000fe200078ef841 */
[----:B------:R-:W-:Y:S01]  /*cd30*/  FMUL.FTZ R62, R59, R58 ;  /* 0x0000003a3b3e7220 */ /* 0x000fe20000410000 */
[----:B------:R-:W-:Y:S02]  /*cd40*/  HADD2.F32 R58, -RZ, R54.H0_H0 ;  /* 0x20000036ff3a7230 */ /* 0x000fe40000004100 */
[----:B------:R-:W-:Y:S02]  /*cd50*/  HADD2.F32 R56, -RZ, R57.H0_H0 ;  /* 0x20000039ff387230 */ /* 0x000fe40000004100 */
[-C--:B------:R-:W-:Y:S01]  /*cd60*/  FFMA.FTZ R53, R55, R60.reuse, -R62 ;  /* 0x0000003c37357223 */ /* 0x080fe2000001083e */
[----:B------:R-:W-:Y:S01]  /*cd70*/  FFMA.FTZ R55, R59, R60, R64 ;  /* 0x0000003c3b377223 */ /* 0x000fe20000010040 */
[----:B------:R-:W-:Y:S02]  /*cd80*/  HADD2.F32 R61, -RZ, R148.H0_H0 ;  /* 0x20000094ff3d7230 */ /* 0x000fe40000004100 */
[-C--:B------:R-:W-:Y:S01]  /*cd90*/  FMUL.FTZ R65, R58, R63.reuse ;  /* 0x0000003f3a417220 */ /* 0x080fe20000410000 */
[----:B------:R-:W-:Y:S01]  /*cda0*/  FMUL.FTZ R63, R56, R63 ;  /* 0x0000003f383f7220 */ /* 0x000fe20000410000 */
[----:B------:R-:W-:Y:S01]  /*cdb0*/  HADD2.F32 R146, -RZ, R146.H1_H1 ;  /* 0x30000092ff927230 */ /* 0x000fe20000004100 */
[----:B------:R-:W-:Y:S01]  /*cdc0*/  F2FP.F16.E4M3.UNPACK_B R60, R147.H1 ;  /* 0x00000093ff3c723e */ /* 0x000fe200030006ff */
[----:B------:R-:W-:-:S02]  /*cdd0*/  HADD2.F32 R59, -RZ, R54.H1_H1 ;  /* 0x30000036ff3b7230 */ /* 0x000fc40000004100 */
[-C--:B------:R-:W-:Y:S01]  /*cde0*/  FFMA.FTZ R54, R58, R61.reuse, R63 ;  /* 0x0000003d3a367223 */ /* 0x080fe2000001003f */
[----:B------:R-:W-:Y:S02]  /*cdf0*/  HADD2.F32 R57, -RZ, R57.H1_H1 ;  /* 0x30000039ff397230 */ /* 0x000fe40000004100 */
[----:B------:R-:W-:Y:S01]  /*ce00*/  FFMA.FTZ R56, R56, R61, -R65 ;  /* 0x0000003d38387223 */ /* 0x000fe20000010841 */
[----:B------:R-:W-:Y:S02]  /*ce10*/  HADD2.F32 R148, -RZ, R148.H1_H1 ;  /* 0x30000094ff947230 */ /* 0x000fe40000004100 */
[----:B------:R-:W-:Y:S01]  /*ce20*/  FMUL.FTZ R58, R59, R146 ;  /* 0x000000923b3a7220 */ /* 0x000fe20000410000 */
[----:B------:R-:W-:Y:S01]  /*ce30*/  F2FP.F16.E4M3.UNPACK_B R61, R52.H1 ;  /* 0x00000034ff3d723e */ /* 0x000fe200030006ff */
[C---:B------:R-:W-:Y:S01]  /*ce40*/  FMUL.FTZ R146, R57.reuse, R146 ;  /* 0x0000009239927220 */ /* 0x040fe20000410000 */
[----:B------:R-:W-:Y:S01]  /*ce50*/  F2FP.F16.E4M3.UNPACK_B R64, R149.H1 ;  /* 0x00000095ff40723e */ /* 0x000fe200030006ff */
[----:B------:R-:W-:Y:S01]  /*ce60*/  FFMA.FTZ R57, R57, R148, -R58 ;  /* 0x0000009439397223 */ /* 0x000fe2000001083a */
[----:B------:R-:W-:Y:S01]  /*ce70*/  F2FP.F16.E4M3.UNPACK_B R58, R51.H1 ;  /* 0x00000033ff3a723e */ /* 0x000fe200030006ff */
[--C-:B------:R-:W-:Y:S01]  /*ce80*/  HADD2.F32 R67, -RZ, R60.reuse.H0_H0 ;  /* 0x2000003cff437230 */ /* 0x100fe20000004100 */
[----:B------:R-:W-:Y:S01]  /*ce90*/  F2FP.F16.E4M3.UNPACK_B R147, R147 ;  /* 0x00000093ff93723e */ /* 0x000fe200020006ff */
[--C-:B------:R-:W-:Y:S01]  /*cea0*/  HADD2.F32 R62, -RZ, R61.reuse.H0_H0 ;  /* 0x2000003dff3e7230 */ /* 0x100fe20000004100 */
[----:B------:R-:W-:Y:S01]  /*ceb0*/  F2FP.F16.E4M3.UNPACK_B R51, R51 ;  /* 0x00000033ff33723e */ /* 0x000fe200020006ff */
[----:B------:R-:W-:Y:S01]  /*cec0*/  HADD2.F32 R66, -RZ, R60.H1_H1 ;  /* 0x3000003cff427230 */ /* 0x000fe20000004100 */
[----:B------:R-:W-:Y:S01]  /*ced0*/  F2FP.F16.E4M3.UNPACK_B R149, R149 ;  /* 0x00000095ff95723e */ /* 0x000fe200020006ff */
[----:B------:R-:W-:-:S02]  /*cee0*/  HADD2.F32 R63, -RZ, R61.H1_H1 ;  /* 0x3000003dff3f7230 */ /* 0x000fc40000004100 */
[-C--:B------:R-:W-:Y:S01]  /*cef0*/  FMUL.FTZ R77, R62, R67.reuse ;  /* 0x000000433e4d7220 */ /* 0x080fe20000410000 */
[----:B------:R-:W-:Y:S02]  /*cf00*/  HADD2.F32 R60, -RZ, R58.H0_H0 ;  /* 0x2000003aff3c7230 */ /* 0x000fe40000004100 */
[----:B------:R-:W-:Y:S01]  /*cf10*/  FFMA.FTZ R59, R59, R148, R146 ;  /* 0x000000943b3b7223 */ /* 0x000fe20000010092 */
[----:B------:R-:W-:Y:S02]  /*cf20*/  HADD2.F32 R65, -RZ, R64.H0_H0 ;  /* 0x20000040ff417230 */ /* 0x000fe40000004100 */
[----:B------:R-:W-:Y:S01]  /*cf30*/  FMUL.FTZ R76, R63, R66 ;  /* 0x000000423f4c7220 */ /* 0x000fe20000410000 */
[----:B------:R-:W-:Y:S02]  /*cf40*/  HADD2.F32 R61, -RZ, R58.H1_H1 ;  /* 0x3000003aff3d7230 */ /* 0x000fe40000004100 */
[----:B------:R-:W-:Y:S01]  /*cf50*/  FMUL.FTZ R67, R60, R67 ;  /* 0x000000433c437220 */ /* 0x000fe20000410000 */
[----:B------:R-:W-:-:S02]  /*cf60*/  HADD2.F32 R64, -RZ, R64.H1_H1 ;  /* 0x30000040ff407230 */ /* 0x000fc40000004100 */
[-C--:B------:R-:W-:Y:S01]  /*cf70*/  FFMA.FTZ R58, R60, R65.reuse, -R77 ;  /* 0x000000413c3a7223 */ /* 0x080fe2000001084d */
[----:B------:R-:W-:Y:S01]  /*cf80*/  F2FP.SATFINITE.E4M3.F32.PACK_AB_MERGE_C R42, R53, R42, RZ ;  /* 0x0000002a352a723e */ /* 0x000fe200048070ff */
[C---:B------:R-:W-:Y:S01]  /*cf90*/  FMUL.FTZ R66, R61.reuse, R66 ;  /* 0x000000423d427220 */ /* 0x040fe20000410000 */
[----:B------:R-:W-:Y:S01]  /*cfa0*/  FFMA.FTZ R60, R62, R65, R67 ;  /* 0x000000413e3c7223 */ /* 0x000fe20000010043 */
[----:B------:R-:W-:Y:S01]  /*cfb0*/  FFMA.FTZ R77, R61, R64, -R76 ;  /* 0x000000403d4d7223 */ /* 0x000fe2000001084c */
[----:B------:R-:W-:Y:S01]  /*cfc0*/  F2FP.F16.E4M3.UNPACK_B R61, R52 ;  /* 0x00000034ff3d723e */ /* 0x000fe200020006ff */
[----:B------:R-:W-:Y:S01]  /*cfd0*/  FFMA.FTZ R79, R63, R64, R66 ;  /* 0x000000403f4f7223 */ /* 0x000fe20000010042 */
[--C-:B------:R-:W-:Y:S02]  /*cfe0*/  HADD2.F32 R66, -RZ, R147.reuse.H1_H1 ;  /* 0x30000093ff427230 */ /* 0x100fe40000004100 */
[----:B------:R-:W-:Y:S02]  /*cff0*/  HADD2.F32 R65, -RZ, R147.H0_H0 ;  /* 0x20000093ff417230 */ /* 0x000fe40000004100 */
[--C-:B------:R-:W-:Y:S01]  /*d000*/  HADD2.F32 R62, -RZ, R61.reuse.H0_H0 ;  /* 0x2000003dff3e7230 */ /* 0x100fe20000004100 */
[----:B------:R-:W-:Y:S01]  /*d010*/  F2FP.SATFINITE.E4M3.F32.PACK_AB_MERGE_C R60, R79, R60, RZ ;  /* 0x0000003c4f3c723e */ /* 0x000fe200048070ff */
[----:B------:R-:W-:-:S02]  /*d020*/  HADD2.F32 R61, -RZ, R61.H1_H1 ;  /* 0x3000003dff3d7230 */ /* 0x000fc40000004100 */
[--C-:B------:R-:W-:Y:S02]  /*d030*/  HADD2.F32 R52, -RZ, R51.reuse.H0_H0 ;  /* 0x20000033ff347230 */ /* 0x100fe40000004100 */
[-C--:B------:R-:W-:Y:S01]  /*d040*/  FMUL.FTZ R67, R62, R65.reuse ;  /* 0x000000413e437220 */ /* 0x080fe20000410000 */
[----:B------:R-:W-:Y:S02]  /*d050*/  HADD2.F32 R51, -RZ, R51.H1_H1 ;  /* 0x30000033ff337230 */ /* 0x000fe40000004100 */
[-C--:B------:R-:W-:Y:S01]  /*d060*/  FMUL.FTZ R76, R61, R66.reuse ;  /* 0x000000423d4c7220 */ /* 0x080fe20000410000 */
[--C-:B------:R-:W-:Y:S02]  /*d070*/  HADD2.F32 R64, -RZ, R149.reuse.H1_H1 ;  /* 0x30000095ff407230 */ /* 0x100fe40000004100 */
[C---:B------:R-:W-:Y:S01]  /*d080*/  FMUL.FTZ R65, R52.reuse, R65 ;  /* 0x0000004134417220 */ /* 0x040fe20000410000 */
[----:B------:R-:W-:Y:S02]  /*d090*/  HADD2.F32 R63, -RZ, R149.H0_H0 ;  /* 0x20000095ff3f7230 */ /* 0x000fe40000004100 */
[C---:B------:R-:W-:Y:S01]  /*d0a0*/  FMUL.FTZ R66, R51.reuse, R66 ;  /* 0x0000004233427220 */ /* 0x040fe20000410000 */
[----:B------:R-:W-:Y:S01]  /*d0b0*/  FFMA.FTZ R76, R51, R64, -R76 ;  /* 0x00000040334c7223 */ /* 0x000fe2000001084c */
[----:B------:R-:W-:Y:S01]  /*d0c0*/  F2FP.SATFINITE.E4M3.F32.PACK_AB_MERGE_C R51, R55, R50, RZ ;  /* 0x000000323733723e */ /* 0x000fe200048070ff */
[-C--:B------:R-:W-:Y:S01]  /*d0d0*/  FFMA.FTZ R67, R52, R63.reuse, -R67 ;  /* 0x0000003f34437223 */ /* 0x080fe20000010843 */
[----:B------:R-:W-:Y:S01]  /*d0e0*/  F2FP.SATFINITE.E4M3.F32.PACK_AB_MERGE_C R52, R57, R56, R42 ;  /* 0x000000383934723e */ /* 0x000fe2000480702a */
[----:B------:R-:W-:Y:S01]  /*d0f0*/  FFMA.FTZ R65, R62, R63, R65 ;  /* 0x0000003f3e417223 */ /* 0x000fe20000010041 */
[----:B------:R-:W-:Y:S01]  /*d100*/  F2FP.F16.E4M3.UNPACK_B R55, R41 ;  /* 0x00000029ff37723e */ /* 0x000fe200020006ff */
[----:B------:R-:W-:Y:S01]  /*d110*/  FFMA.FTZ R66, R61, R64, R66 ;  /* 0x000000403d427223 */ /* 0x000fe20000010042 */
[----:B------:R-:W-:-:S02]  /*d120*/  F2FP.F16.E4M3.UNPACK_B R56, R40 ;  /* 0x00000028ff38723e */ /* 0x000fc400020006ff */
[----:B------:R-:W-:Y:S01]  /*d130*/  F2FP.SATFINITE.E4M3.F32.PACK_AB_MERGE_C R51, R59, R54, R51 ;  /* 0x000000363b33723e */ /* 0x000fe20004807033 */
[----:B------:R-:W-:Y:S01]  /*d140*/  HADD2.F32 R57, -RZ, R55.H0_H0 ;  /* 0x20000037ff397230 */ /* 0x000fe20000004100 */
[----:B------:R-:W-:Y:S01]  /*d150*/  F2FP.F16.E4M3.UNPACK_B R54, R13 ;  /* 0x0000000dff36723e */ /* 0x000fe200020006ff */
[--C-:B------:R-:W-:Y:S01]  /*d160*/  HADD2.F32 R62, -RZ, R56.reuse.H0_H0 ;  /* 0x20000038ff3e7230 */ /* 0x100fe20000004100 */
[----:B------:R-:W-:Y:S01]  /*d170*/  F2FP.F16.E4M3.UNPACK_B R59, R14 ;  /* 0x0000000eff3b723e */ /* 0x000fe200020006ff */
[----:B------:R-:W-:Y:S01]  /*d180*/  HADD2.F32 R61, -RZ, R56.H1_H1 ;  /* 0x30000038ff3d7230 */ /* 0x000fe20000004100 */
[----:B------:R-:W-:Y:S01]  /*d190*/  F2FP.SATFINITE.E4M3.F32.PACK_AB_MERGE_C R42, R66, R65, R60 ;  /* 0x00000041422a723e */ /* 0x000fe2000480703c */
[----:B------:R-:W-:Y:S01]  /*d1a0*/  HADD2.F32 R53, -RZ, R54.H0_H0 ;  /* 0x20000036ff357230 */ /* 0x000fe20000004100 */
[----:B------:R-:W-:Y:S01]  /*d1b0*/  F2FP.SATFINITE.E4M3.F32.PACK_AB_MERGE_C R50, R77, R58, RZ ;  /* 0x0000003a4d32723e */ /* 0x000fe200048070ff */
        /* <DEDUP_REMOVED lines=8> */
[----:B------:R-:W-:Y:S01]  /*d240*/  F2FP.F16.E4M3.UNPACK_B R55, R13.H1 ;  /* 0x0000000dff37723e */ /* 0x000fe200030006ff */
[-C--:B------:R-:W-:Y:S01]  /*d250*/  FMUL.FTZ R57, R58, R61.reuse ;  /* 0x0000003d3a397220 */ /* 0x080fe20000410000 */
[----:B------:R-:W-:Y:S01]  /*d260*/  FMUL.FTZ R13, R56, R61 ;  /* 0x0000003d380d7220 */ /* 0x000fe20000410000 */
[----:B------:R-:W-:-:S02]  /*d270*/  F2FP.F16.E4M3.UNPACK_B R41, R41.H1 ;  /* 0x00000029ff29723e */ /* 0x000fc400030006ff */
[----:B------:R-:W-:Y:S01]  /*d280*/  F2FP.F16.E4M3.UNPACK_B R60, R40.H1 ;  /* 0x00000028ff3c723e */ /* 0x000fe200030006ff */
[-C--:B------:R-:W-:Y:S01]  /*d290*/  FFMA.FTZ R56, R56, R59.reuse, -R57 ;  /* 0x0000003b38387223 */ /* 0x080fe20000010839 */
[----:B------:R-:W-:Y:S01]  /*d2a0*/  FFMA.FTZ R13, R58, R59, R13 ;  /* 0x0000003b3a0d7223 */ /* 0x000fe2000001000d */
[----:B------:R-:W-:Y:S01]  /*d2b0*/  F2FP.F16.E4M3.UNPACK_B R14, R14.H1 ;  /* 0x0000000eff0e723e */ /* 0x000fe200030006ff */
        /* <DEDUP_REMOVED lines=19> */
[-C--:B------:R-:W-:Y:S01]  /*d3f0*/  FFMA.FTZ R41, R55, R60.reuse, -R64 ;  /* 0x0000003c37297223 */ /* 0x080fe20000010840 */
        /* <DEDUP_REMOVED lines=9> */
[----:B------:R-:W-:-:S02]  /*d490*/  HADD2.F32 R62, -RZ, R60.H0_H0 ;  /* 0x2000003cff3e7230 */ /* 0x000fc40000004100 */
[-C--:B------:R-:W-:Y:S01]  /*d4a0*/  FMUL.FTZ R78, R61, R76.reuse ;  /* 0x0000004c3d4e7220 */ /* 0x080fe20000410000 */
[----:B------:R-:W-:Y:S02]  /*d4b0*/  HADD2.F32 R11, -RZ, R67.H0_H0 ;  /* 0x20000043ff0b7230 */ /* 0x000fe40000004100 */
[----:B------:R-:W-:Y:S01]  /*d4c0*/  FMUL.FTZ R76, R43, R76 ;  /* 0x0000004c2b4c7220 */ /* 0x000fe20000410000 */
[----:B------:R-:W-:Y:S01]  /*d4d0*/  HADD2.F32 R12, -RZ, R63.H0_H0 ;  /* 0x2000003fff0c7230 */ /* 0x000fe20000004100 */
[----:B------:R-:W-:Y:S01]  /*d4e0*/  F2FP.SATFINITE.E4M3.F32.PACK_AB_MERGE_C R14, R41, R14, RZ ;  /* 0x0000000e290e723e */ /* 0x000fe200048070ff */
[----:B------:R-:W-:Y:S02]  /*d4f0*/  HADD2.F32 R60, -RZ, R60.H1_H1 ;  /* 0x3000003cff3c7230 */ /* 0x000fe40000004100 */
[-C--:B------:R-:W-:Y:S01]  /*d500*/  FMUL.FTZ R77, R62, R11.reuse ;  /* 0x0000000b3e4d7220 */ /* 0x080fe20000410000 */
[----:B------:R-:W-:Y:S02]  /*d510*/  HADD2.F32 R67, -RZ, R67.H1_H1 ;  /* 0x30000043ff437230 */ /* 0x000fe40000004100 */
[----:B------:R-:W-:Y:S01]  /*d520*/  FMUL.FTZ R79, R58, R11 ;  /* 0x0000000b3a4f7220 */ /* 0x000fe20000410000 */
[----:B------:R-:W-:-:S02]  /*d530*/  HADD2.F32 R15, -RZ, R15.H1_H1 ;  /* 0x3000000fff0f7230 */ /* 0x000fc40000004100 */
[-C--:B------:R-:W-:Y:S01]  /*d540*/  FFMA.FTZ R11, R43, R12.reuse, -R78 ;  /* 0x0000000c2b0b7223 */ /* 0x080fe2000001084e */
[----:B------:R-:W-:Y:S02]  /*d550*/  HADD2.F32 R65, -RZ, R64.H0_H0 ;  /* 0x20000040ff417230 */ /* 0x000fe40000004100 */
[----:B------:R-:W-:Y:S01]  /*d560*/  FFMA.FTZ R12, R61, R12, R76 ;  /* 0x0000000c3d0c7223 */ /* 0x000fe2000001004c */
        /* <DEDUP_REMOVED lines=10> */
[----:B------:R-:W-:Y:S01]  /*d610*/  FMUL.FTZ R66, R57, R66 ;  /* 0x0000004239427220 */ /* 0x000fe20000410000 */
[-C--:B------:R-:W-:Y:S01]  /*d620*/  FFMA.FTZ R60, R60, R64.reuse, R67 ;  /* 0x000000403c3c7223 */ /* 0x080fe20000010043 */
[----:B------:R-:W-:Y:S01]  /*d630*/  FFMA.FTZ R76, R15, R64, -R76 ;  /* 0x000000400f4c7223 */ /* 0x000fe2000001084c */
[-C--:B------:R-:W-:Y:S01]  /*d640*/  FFMA.FTZ R62, R57, R58.reuse, -R62 ;  /* 0x0000003a393e7223 */ /* 0x080fe2000001083e */
[----:B------:R-:W-:Y:S01]  /*d650*/  FFMA.FTZ R59, R59, R58, R66 ;  /* 0x0000003a3b3b7223 */ /* 0x000fe20000010042 */
[----:B------:R-:W-:-:S02]  /*d660*/  F2FP.SATFINITE.E4M3.F32.PACK_AB_MERGE_C R40, R55, R40, RZ ;  /* 0x000000283728723e */ /* 0x000fc400048070ff */
[----:B------:R-:W-:Y:S02]  /*d670*/  F2FP.SATFINITE.E4M3.F32.PACK_AB_MERGE_C R60, R60, R79, RZ ;  /* 0x0000004f3c3c723e */ /* 0x000fe400048070ff */
[----:B------:R-:W-:Y:S02]  /*d680*/  F2FP.SATFINITE.E4M3.F32.PACK_AB_MERGE_C R53, R56, R53, R14 ;  /* 0x000000353835723e */ /* 0x000fe4000480700e */
[----:B------:R-:W-:Y:S02]  /*d690*/  F2FP.SATFINITE.E4M3.F32.PACK_AB_MERGE_C R76, R76, R77, RZ ;  /* 0x0000004d4c4c723e */ /* 0x000fe400048070ff */
[----:B------:R-:W-:Y:S01]  /*d6a0*/  F2FP.SATFINITE.E4M3.F32.PACK_AB_MERGE_C R41, R13, R54, R40 ;  /* 0x000000360d29723e */ /* 0x000fe20004807028 */
[----:B------:R-:W-:Y:S01]  /*d6b0*/  IMAD.MOV.U32 R13, RZ, RZ, R53 ;  /* 0x000000ffff0d7224 */ /* 0x000fe200078e0035 */
[----:B------:R-:W-:Y:S01]  /*d6c0*/  F2FP.SATFINITE.E4M3.F32.PACK_AB_MERGE_C R43, R59, R12, R60 ;  /* 0x0000000c3b2b723e */ /* 0x000fe2000480703c */
[----:B------:R-:W-:Y:S01]  /*d6d0*/  IMAD.MOV.U32 R12, RZ, RZ, R52 ;  /* 0x000000ffff0c7224 */ /* 0x000fe200078e0034 */
[----:B------:R-:W-:Y:S01]  /*d6e0*/  F2FP.SATFINITE.E4M3.F32.PACK_AB_MERGE_C R15, R62, R11, R76 ;  /* 0x0000000b3e0f723e */ /* 0x000fe2000480704c */
[----:B------:R-:W-:Y:S01]  /*d6f0*/  IMAD.MOV.U32 R40, RZ, RZ, R51 ;  /* 0x000000ffff287224 */ /* 0x000fe200078e0033 */
[----:B------:R-:W-:-:S07]  /*d700*/  MOV R14, R50 ;  /* 0x00000032000e7202 */ /* 0x000fce0000000f00 */
.L_x_2774:
[----:B------:R-:W-:Y:S05]  /*d710*/  BSYNC B2 ;  /* 0x0000000000027941 */ /* 0x000fea0003800000 */
.L_x_2773:
[----:B----4-:R4:W-:Y:S04]  /*d720*/  ST.E.128 desc[UR52][R44.64], R12 ;  /* 0x0000000c2c007985 */ /* 0x0109e8000c101d34 */
[----:B0-----:R4:W-:Y:S02]  /*d730*/  @!P2 ST.E.128 desc[UR52][R46.64], R40 ;  /* 0x000000282e00a985 */ /* 0x0019e4000c101d34 */
.L_x_2772:
[----:B------:R-:W-:Y:S05]  /*d740*/  BSYNC B1 ;  /* 0x0000000000017941 */ /* 0x000fea0003800000 */
.L_x_2771:
        /* <DEDUP_REMOVED lines=10> */
[----:B------:R-:W-:Y:S01]  /*d7f0*/  SHF.R.S32.HI R13, RZ, 0x1f, R12 ;  /* 0x0000001fff0d7819 */ /* 0x000fe2000001140c */
[----:B------:R-:W-:-:S03]  /*d800*/  IMAD.SHL.U32 R11, R12, 0x10, RZ ;  /* 0x000000100c0b7824 */ /* 0x000fc600078e00ff */
[----:B------:R-:W-:Y:S02]  /*d810*/  LEA.HI R13, R13, R12, RZ, 0x2 ;  /* 0x0000000c0d0d7211 */ /* 0x000fe400078f10ff */
[----:B------:R-:W-:Y:S02]  /*d820*/  ISETP.GE.AND P2, PT, R11, R136, PT ;  /* 0x000000880b00720c */ /* 0x000fe40003f46270 */
[----:B------:R-:W-:Y:S02]  /*d830*/  SHF.R.S32.HI R13, RZ, 0x2, R13 ;  /* 0x00000002ff0d7819 */ /* 0x000fe4000001140d */
[----:B------:R-:W-:-:S04]  /*d840*/  LOP3.LUT R12, R211, 0x30, R11, 0xf8, !PT ;  /* 0x00000030d30c7812 */ /* 0x000fc800078ef80b */
[----:B------:R-:W-:-:S05]  /*d850*/  LOP3.LUT R12, R12, R5, RZ, 0x3c, !PT ;  /* 0x000000050c0c7212 */ /* 0x000fca00078e3cff */
[----:B------:R-:W-:-:S04]  /*d860*/  @!P2 IADD3 R46, P4, R11, R48, RZ ;  /* 0x000000300b2ea210 */ /* 0x000fc80007f9e0ff */
[----:B------:R-:W-:Y:S01]  /*d870*/  @!P2 LEA.HI.X.SX32 R47, R11, R49, 0x1, P4 ;  /* 0x000000310b2fa211 */ /* 0x000fe200020f0eff */
[----:B------:R-:W-:Y:S01]  /*d880*/  IMAD R11, R13, 0x2800, R212 ;  /* 0x000028000d0b7824 */ /* 0x000fe200078e02d4 */
[----:B------:R-:W-:-:S03]  /*d890*/  ISETP.GE.AND P4, PT, R3, R117, PT ;  /* 0x000000750300720c */ /* 0x000fc60003f86270 */
[----:B------:R-:W-:Y:S02]  /*d8a0*/  IMAD.IADD R12, R11, 0x1, R12 ;  /* 0x000000010b0c7824 */ /* 0x000fe400078e020c */
[C---:B------:R-:W-:Y:S02]  /*d8b0*/  IMAD R11, R19.reuse, 0x7800, R130 ;  /* 0x00007800130b7824 */ /* 0x040fe400078e0282 */
[----:B------:R-:W-:Y:S02]  /*d8c0*/  IMAD R13, R19, 0x7800, R12 ;  /* 0x00007800130d7824 */ /* 0x000fe400078e020c */
[----:B------:R-:W-:-:S03]  /*d8d0*/  IMAD.IADD R11, R18, 0x1, R11 ;  /* 0x00000001120b7824 */ /* 0x000fc600078e020b */
[----:B------:R-:W-:Y:S02]  /*d8e0*/  IADD3 R40, R18, R13, RZ ;  /* 0x0000000d12287210 */ /* 0x000fe40007ffe0ff */
[----:B------:R0:W4:Y:S04]  /*d8f0*/  LDS.128 R12, [R11+0x1a400] ;  /* 0x01a400000b0c7984 */ /* 0x0001280000000c00 */
[----:B------:R-:W0:Y:S01]  /*d900*/  LDS.128 R40, [R40+0x1a400] ;  /* 0x01a4000028287984 */ /* 0x000e220000000c00 */
[----:B------:R-:W-:Y:S05]  /*d910*/  @P4 BRA `(.L_x_2778) ;  /* 0x0000000c004c4947 */ /* 0x000fea0003800000 */
[--C-:B0-----:R-:W-:Y:S01]  /*d920*/  SHF.R.U32.HI R11, RZ, 0x8, R81.reuse ;  /* 0x00000008ff0b7819 */ /* 0x101fe20000011651 */
[----:B----4-:R-:W-:Y:S01]  /*d930*/  IMAD.MOV.U32 R50, RZ, RZ, R14 ;  /* 0x000000ffff327224 */ /* 0x010fe200078e000e */
[----:B------:R-:W-:Y:S01]  /*d940*/  SHF.R.U32.HI R63, RZ, 0x10, R81 ;  /* 0x00000010ff3f7819 */ /* 0x000fe20000011651 */
[----:B------:R-:W-:Y:S01]  /*d950*/  IMAD.MOV.U32 R53, RZ, RZ, R12 ;  /* 0x000000ffff357224 */ /* 0x000fe200078e000c */
[----:B------:R-:W-:Y:S01]  /*d960*/  LOP3.LUT R52, R81, 0xff0000ff, RZ, 0xc0, !PT ;  /* 0xff0000ff51347812 */ /* 0x000fe200078ec0ff */
[----:B------:R-:W-:Y:S01]  /*d970*/  IMAD.SHL.U32 R11, R11, 0x100, RZ ;  /* 0x000001000b0b7824 */ /* 0x000fe200078e00ff */
[----:B------:R-:W-:Y:S01]  /*d980*/  SHF.R.U32.HI R54, RZ, 0x8, R71 ;  /* 0x00000008ff367819 */ /* 0x000fe20000011647 */
[----:B------:R-:W-:Y:S01]  /*d990*/  IMAD.U32 R14, R63, 0x10000, RZ ;  /* 0x000100003f0e7824 */ /* 0x000fe200078e00ff */
[----:B------:R-:W-:Y:S01]  /*d9a0*/  SHF.R.U32.HI R61, RZ, 0x8, R83 ;  /* 0x00000008ff3d7819 */ /* 0x000fe20000011653 */
[----:B------:R-:W-:Y:S01]  /*d9b0*/  IMAD.MOV.U32 R55, RZ, RZ, R40 ;  /* 0x000000ffff377224 */ /* 0x000fe200078e0028 */
[----:B------:R-:W-:-:S02]  /*d9c0*/  SHF.R.U32.HI R56, RZ, 0x8, R69 ;  /* 0x00000008ff387819 */ /* 0x000fc40000011645 */
[----:B------:R-:W-:Y:S01]  /*d9d0*/  LOP3.LUT R11, R52, 0xff00, R11, 0xf8, !PT ;  /* 0x0000ff00340b7812 */ /* 0x000fe200078ef80b */
[----:B------:R-:W-:Y:S01]  /*d9e0*/  IMAD.SHL.U32 R52, R54, 0x100, RZ ;  /* 0x0000010036347824 */ /* 0x000fe200078e00ff */
[----:B------:R-:W-:Y:S01]  /*d9f0*/  SHF.R.U32.HI R62, RZ, 0x10, R83 ;  /* 0x00000010ff3e7819 */ /* 0x000fe20000011653 */
[----:B------:R-:W-:Y:S01]  /*da00*/  IMAD.SHL.U32 R40, R56, 0x100, RZ ;  /* 0x0000010038287824 */ /* 0x000fe200078e00ff */
[----:B------:R-:W-:Y:S02]  /*da10*/  LOP3.LUT R59, R71, 0xff0000ff, RZ, 0xc0, !PT ;  /* 0xff0000ff473b7812 */ /* 0x000fe400078ec0ff */
[----:B------:R-:W-:Y:S02]  /*da20*/  LOP3.LUT R51, R83, 0xff0000ff, RZ, 0xc0, !PT ;  /* 0xff0000ff53337812 */ /* 0x000fe400078ec0ff */
[----:B------:R-:W-:Y:S02]  /*da30*/  SHF.L.U32 R12, R61, 0x8, RZ ;  /* 0x000000083d0c7819 */ /* 0x000fe400000006ff */
[----:B------:R-:W-:Y:S01]  /*da40*/  LOP3.LUT R14, R11, 0xff0000, R14, 0xf8, !PT ;  /* 0x00ff00000b0e7812 */ /* 0x000fe200078ef80e */
[----:B------:R-:W-:Y:S01]  /*da50*/  IMAD.U32 R11, R62, 0x10000, RZ ;  /* 0x000100003e0b7824 */ /* 0x000fe200078e00ff */
[----:B------:R-:W-:-:S02]  /*da60*/  LOP3.LUT R57, R69, 0xff0000ff, RZ, 0xc0, !PT ;  /* 0xff0000ff45397812 */ /* 0x000fc400078ec0ff */
[----:B------:R-:W-:Y:S02]  /*da70*/  LOP3.LUT R63, R59, 0xff00, R52, 0xf8, !PT ;  /* 0x0000ff003b3f7812 */ /* 0x000fe400078ef834 */
[----:B------:R-:W-:Y:S02]  /*da80*/  LOP3.LUT R12, R51, 0xff00, R12, 0xf8, !PT ;  /* 0x0000ff00330c7812 */ /* 0x000fe400078ef80c */
[----:B------:R-:W-:Y:S02]  /*da90*/  F2FP.F16.E4M3.UNPACK_B R59, R141.H1 ;  /* 0x0000008dff3b723e */ /* 0x000fe400030006ff */
[----:B------:R-:W-:Y:S02]  /*daa0*/  F2FP.F16.E4M3.UNPACK_B R56, R55.H1 ;  /* 0x00000037ff38723e */ /* 0x000fe400030006ff */
[----:B------:R-:W-:Y:S02]  /*dab0*/  F2FP.F16.E4M3.UNPACK_B R54, R53.H1 ;  /* 0x00000035ff36723e */ /* 0x000fe400030006ff */
[----:B------:R-:W-:Y:S01]  /*dac0*/  LOP3.LUT R61, R57, 0xff00, R40, 0xf8, !PT ;  /* 0x0000ff00393d7812 */ /* 0x000fe200078ef828 */
[----:B------:R-:W-:Y:S01]  /*dad0*/  HADD2.F32 R52, -RZ, R56.H0_H0 ;  /* 0x20000038ff347230 */ /* 0x000fe20000004100 */
[----:B------:R-:W-:Y:S01]  /*dae0*/  SHF.R.U32.HI R58, RZ, 0x10, R69 ;  /* 0x00000010ff3a7819 */ /* 0x000fe20000011645 */
[--C-:B------:R-:W-:Y:S01]  /*daf0*/  HADD2.F32 R51, -RZ, R54.reuse.H0_H0 ;  /* 0x20000036ff337230 */ /* 0x100fe20000004100 */
[----:B------:R-:W-:Y:S01]  /*db00*/  LOP3.LUT R11, R12, 0xff0000, R11, 0xf8, !PT ;  /* 0x00ff00000c0b7812 */ /* 0x000fe200078ef80b */
[----:B------:R-:W-:Y:S01]  /*db10*/  HADD2.F32 R12, -RZ, R59.H0_H0 ;  /* 0x2000003bff0c7230 */ /* 0x000fe20000004100 */
[----:B------:R-:W-:Y:S01]  /*db20*/  F2FP.F16.E4M3.UNPACK_B R57, R143.H1 ;  /* 0x0000008fff39723e */ /* 0x000fe200030006ff */
[----:B------:R-:W-:Y:S01]  /*db30*/  HADD2.F32 R54, -RZ, R54.H1_H1 ;  /* 0x30000036ff367230 */ /* 0x000fe20000004100 */
[----:B------:R-:W-:-:S02]  /*db40*/  SHF.R.U32.HI R60, RZ, 0x10, R71 ;  /* 0x00000010ff3c7819 */ /* 0x000fc40000011647 */
[----:B------:R-:W-:Y:S01]  /*db50*/  SHF.L.U32 R40, R58, 0x10, RZ ;  /* 0x000000103a287819 */ /* 0x000fe200000006ff */
[----:B------:R-:W-:Y:S02]  /*db60*/  HADD2.F32 R58, -RZ, R57.H0_H0 ;  /* 0x20000039ff3a7230 */ /* 0x000fe40000004100 */
[-C--:B------:R-:W-:Y:S01]  /*db70*/  FMUL.FTZ R62, R52, R12.reuse ;  /* 0x0000000c343e7220 */ /* 0x080fe20000410000 */
[C---:B------:R-:W-:Y:S01]  /*db80*/  FMUL.FTZ R65, R51.reuse, R12 ;  /* 0x0000000c33417220 */ /* 0x040fe20000410000 */
[----:B------:R-:W-:Y:S01]  /*db90*/  IMAD.U32 R60, R60, 0x10000, RZ ;  /* 0x000100003c3c7824 */ /* 0x000fe200078e00ff */
[----:B------:R-:W-:Y:S01]  /*dba0*/  F2FP.F16.E4M3.UNPACK_B R141, R141 ;  /* 0x0000008dff8d723e */ /* 0x000fe200020006ff */
[-C--:B------:R-:W-:Y:S01]  /*dbb0*/  FFMA.FTZ R51, R51, R58.reuse, -R62 ;  /* 0x0000003a33337223 */ /* 0x080fe2000001083e */
[----:B------:R-:W-:Y:S01]  /*dbc0*/  FFMA.FTZ R52, R52, R58, R65 ;  /* 0x0000003a34347223 */ /* 0x000fe20000010041 */
[----:B------:R-:W-:Y:S01]  /*dbd0*/  HADD2.F32 R58, -RZ, R59.H1_H1 ;  /* 0x3000003bff3a7230 */ /* 0x000fe20000004100 */
[----:B------:R-:W-:Y:S01]  /*dbe0*/  LOP3.LUT R12, R63, 0xff0000, R60, 0xf8, !PT ;  /* 0x00ff00003f0c7812 */ /* 0x000fe200078ef83c */
[----:B------:R-:W-:Y:S01]  /*dbf0*/  HADD2.F32 R59, -RZ, R56.H1_H1 ;  /* 0x30000038ff3b7230 */ /* 0x000fe20000004100 */
[----:B------:R-:W-:Y:S01]  /*dc00*/  F2FP.F16.E4M3.UNPACK_B R56, R55 ;  /* 0x00000037ff38723e */ /* 0x000fe200020006ff */
[----:B------:R-:W-:Y:S01]  /*dc10*/  HADD2.F32 R60, -RZ, R57.H1_H1 ;  /* 0x30000039ff3c7230 */ /* 0x000fe20000004100 */
[----:B------:R-:W-:Y:S01]  /*dc20*/  F2FP.F16.E4M3.UNPACK_B R57, R53 ;  /* 0x00000035ff39723e */ /* 0x000fe200020006ff */
[-C--:B------:R-:W-:Y:S01]  /*dc30*/  FMUL.FTZ R62, R54, R58.reuse ;  /* 0x0000003a363e7220 */ /* 0x080fe20000410000 */
[----:B------:R-:W-:Y:S01]  /*dc40*/  LOP3.LUT R40, R61, 0xff0000, R40, 0xf8, !PT ;  /* 0x00ff00003d287812 */ /* 0x000fe200078ef828 */
[----:B------:R-:W-:Y:S01]  /*dc50*/  FMUL.FTZ R53, R59, R58 ;  /* 0x0000003a3b357220 */ /* 0x000fe20000410000 */
[----:B------:R-:W-:Y:S01]  /*dc60*/  F2FP.F16.E4M3.UNPACK_B R143, R143 ;  /* 0x0000008fff8f723e */ /* 0x000fe200020006ff */
[----:B------:R-:W-:Y:S01]  /*dc70*/  HADD2.F32 R61, -RZ, R141.H0_H0 ;  /* 0x2000008dff3d7230 */ /* 0x000fe20000004100 */
[----:B------:R-:W-:Y:S01]  /*dc80*/  F2FP.F16.E4M3.UNPACK_B R64, R142.H1 ;  /* 0x0000008eff40723e */ /* 0x000fe200030006ff */
[----:B------:R-:W-:-:S02]  /*dc90*/  HADD2.F32 R58, -RZ, R56.H0_H0 ;  /* 0x20000038ff3a7230 */ /* 0x000fc40000004100 */
        /* <DEDUP_REMOVED lines=11> */
[----:B------:R-:W-:Y:S01]  /*dd50*/  F2FP.F16.E4M3.UNPACK_B R61, R42.H1 ;  /* 0x0000002aff3d723e */ /* 0x000fe200030006ff */
[----:B------:R-:W-:Y:S02]  /*dd60*/  HADD2.F32 R143, -RZ, R143.H1_H1 ;  /* 0x3000008fff8f7230 */ /* 0x000fe40000004100 */
        /* <DEDUP_REMOVED lines=11> */
[-C--:B------:R-:W-:Y:S01]  /*de20*/  FMUL.FTZ R69, R62, R67.reuse ;  /* 0x000000433e457220 */ /* 0x080fe20000410000 */
        /* <DEDUP_REMOVED lines=26> */
[----:B------:R-:W-:Y:S01]  /*dfd0*/  FMUL.FTZ R63, R42, R63 ;  /* 0x0000003f2a3f7220 */ /* 0x000fe20000410000 */
[CC--:B------:R-:W-:Y:S01]  /*dfe0*/  FMUL.FTZ R67, R59.reuse, R142.reuse ;  /* 0x0000008e3b437220 */ /* 0x0c0fe20000410000 */
        /* <DEDUP_REMOVED lines=33> */
[----:B------:R-:W-:Y:S01]  /*e200*/  F2FP.SATFINITE.E4M3.F32.PACK_AB_MERGE_C R66, R66, R69, RZ ;  /* 0x000000454242723e */ /* 0x000fe200048070ff */
[----:B------:R-:W-:Y:S01]  /*e210*/  HADD2.F32 R59, -RZ, R60.H0_H0 ;  /* 0x2000003cff3b7230 */ /* 0x000fe20000004100 */
[----:B------:R-:W-:Y:S01]  /*e220*/  F2FP.F16.E4M3.UNPACK_B R63, R12.H1 ;  /* 0x0000000cff3f723e */ /* 0x000fe200030006ff */
[----:B------:R-:W-:Y:S01]  /*e230*/  HADD2.F32 R40, -RZ, R55.H0_H0 ;  /* 0x20000037ff287230 */ /* 0x000fe20000004100 */
[----:B------:R-:W-:Y:S01]  /*e240*/  F2FP.SATFINITE.E4M3.F32.PACK_AB_MERGE_C R50, R50, R65, R66 ;  /* 0x000000413232723e */ /* 0x000fe20004807042 */
[----:B------:R-:W-:-:S02]  /*e250*/  HADD2.F32 R58, -RZ, R41.H1_H1 ;  /* 0x30000029ff3a7230 */ /* 0x000fc40000004100 */
[CC--:B------:R-:W-:Y:S01]  /*e260*/  FMUL.FTZ R61, R57.reuse, R59.reuse ;  /* 0x0000003b393d7220 */ /* 0x0c0fe20000410000 */
[----:B------:R-:W-:Y:S02]  /*e270*/  HADD2.F32 R41, -RZ, R14.H0_H0 ;  /* 0x2000000eff297230 */ /* 0x000fe40000004100 */
[C---:B------:R-:W-:Y:S01]  /*e280*/  FMUL.FTZ R62, R40.reuse, R59 ;  /* 0x0000003b283e7220 */ /* 0x040fe20000410000 */
[----:B------:R-:W-:Y:S02]  /*e290*/  HADD2.F32 R55, -RZ, R55.H1_H1 ;  /* 0x30000037ff377230 */ /* 0x000fe40000004100 */
[----:B------:R-:W-:Y:S02]  /*e2a0*/  HADD2.F32 R60, -RZ, R60.H1_H1 ;  /* 0x3000003cff3c7230 */ /* 0x000fe40000004100 */
[----:B------:R-:W-:Y:S02]  /*e2b0*/  HADD2.F32 R59, -RZ, R14.H1_H1 ;  /* 0x3000000eff3b7230 */ /* 0x000fe40000004100 */
[-C--:B------:R-:W-:Y:S01]  /*e2c0*/  FFMA.FTZ R14, R40, R41.reuse, -R61 ;  /* 0x00000029280e7223 */ /* 0x080fe2000001083d */
[----:B------:R-:W-:Y:S01]  /*e2d0*/  FFMA.FTZ R40, R57, R41, R62 ;  /* 0x0000002939287223 */ /* 0x000fe2000001003e */
[-C--:B------:R-:W-:Y:S01]  /*e2e0*/  FMUL.FTZ R61, R55, R60.reuse ;  /* 0x0000003c373d7220 */ /* 0x080fe20000410000 */
[----:B------:R-:W-:Y:S01]  /*e2f0*/  FMUL.FTZ R64, R58, R60 ;  /* 0x0000003c3a407220 */ /* 0x000fe20000410000 */
[----:B------:R-:W-:Y:S01]  /*e300*/  F2FP.F16.E4M3.UNPACK_B R57, R43 ;  /* 0x0000002bff39723e */ /* 0x000fe200020006ff */
[----:B------:R-:W-:-:S02]  /*e310*/  HADD2.F32 R68, -RZ, R63.H0_H0 ;  /* 0x2000003fff447230 */ /* 0x000fc40000004100 */
[-C--:B------:R-:W-:Y:S01]  /*e320*/  FFMA.FTZ R67, R58, R59.reuse, R61 ;  /* 0x0000003b3a437223 */ /* 0x080fe2000001003d */
[----:B------:R-:W-:Y:S01]  /*e330*/  F2FP.F16.E4M3.UNPACK_B R61, R12 ;  /* 0x0000000cff3d723e */ /* 0x000fe200020006ff */
[----:B------:R-:W-:Y:S01]  /*e340*/  FFMA.FTZ R65, R55, R59, -R64 ;  /* 0x0000003b37417223 */ /* 0x000fe20000010840 */
[----:B------:R-:W-:Y:S01]  /*e350*/  F2FP.F16.E4M3.UNPACK_B R41, R15 ;  /* 0x0000000fff29723e */ /* 0x000fe200020006ff */
[----:B------:R-:W-:Y:S01]  /*e360*/  HADD2.F32 R59, -RZ, R57.H0_H0 ;  /* 0x20000039ff3b7230 */ /* 0x000fe20000004100 */
[----:B------:R-:W-:Y:S01]  /*e370*/  F2FP.F16.E4M3.UNPACK_B R58, R43.H1 ;  /* 0x0000002bff3a723e */ /* 0x000fe200030006ff */
[----:B------:R-:W-:Y:S01]  /*e380*/  HADD2.F32 R66, -RZ, R61.H0_H0 ;  /* 0x2000003dff427230 */ /* 0x000fe20000004100 */
[----:B------:R-:W-:Y:S01]  /*e390*/  F2FP.F16.E4M3.UNPACK_B R12, R11 ;  /* 0x0000000bff0c723e */ /* 0x000fe200020006ff */
[----:B------:R-:W-:Y:S01]  /*e3a0*/  HADD2.F32 R43, -RZ, R41.H0_H0 ;  /* 0x20000029ff2b7230 */ /* 0x000fe20000004100 */
[----:B------:R-:W-:Y:S01]  /*e3b0*/  F2FP.F16.E4M3.UNPACK_B R15, R15.H1 ;  /* 0x0000000fff0f723e */ /* 0x000fe200030006ff */
[----:B------:R-:W-:Y:S01]  /*e3c0*/  HADD2.F32 R63, -RZ, R63.H1_H1 ;  /* 0x3000003fff3f7230 */ /* 0x000fe20000004100 */
[----:B------:R-:W-:Y:S01]  /*e3d0*/  F2FP.F16.E4M3.UNPACK_B R60, R11.H1 ;  /* 0x0000000bff3c723e */ /* 0x000fe200030006ff */
[----:B------:R-:W-:-:S02]  /*e3e0*/  HADD2.F32 R11, -RZ, R58.H0_H0 ;  /* 0x2000003aff0b7230 */ /* 0x000fc40000004100 */
[-C--:B------:R-:W-:Y:S01]  /*e3f0*/  FMUL.FTZ R70, R59, R66.reuse ;  /* 0x000000423b467220 */ /* 0x080fe20000410000 */
[----:B------:R-:W-:Y:S02]  /*e400*/  HADD2.F32 R62, -RZ, R12.H0_H0 ;  /* 0x2000000cff3e7230 */ /* 0x000fe40000004100 */
[----:B------:R-:W-:Y:S01]  /*e410*/  FMUL.FTZ R66, R43, R66 ;  /* 0x000000422b427220 */ /* 0x000fe20000410000 */
[--C-:B------:R-:W-:Y:S02]  /*e420*/  HADD2.F32 R55, -RZ, R15.reuse.H0_H0 ;  /* 0x2000000fff377230 */ /* 0x100fe40000004100 */
[----:B------:R-:W-:Y:S01]  /*e430*/  FMUL.FTZ R76, R11, R68 ;  /* 0x000000440b4c7220 */ /* 0x000fe20000410000 */
[----:B------:R-:W-:Y:S02]  /*e440*/  HADD2.F32 R58, -RZ, R58.H1_H1 ;  /* 0x3000003aff3a7230 */ /* 0x000fe40000004100 */
[----:B------:R-:W-:Y:S01]  /*e450*/  FFMA.FTZ R70, R43, R62, -R70 ;  /* 0x0000003e2b467223 */ /* 0x000fe20000010846 */
[----:B------:R-:W-:-:S02]  /*e460*/  HADD2.F32 R15, -RZ, R15.H1_H1 ;  /* 0x3000000fff0f7230 */ /* 0x000fc40000004100 */
[----:B------:R-:W-:Y:S01]  /*e470*/  FFMA.FTZ R66, R59, R62, R66 ;  /* 0x0000003e3b427223 */ /* 0x000fe20000010042 */
[--C-:B------:R-:W-:Y:S02]  /*e480*/  HADD2.F32 R64, -RZ, R60.reuse.H0_H0 ;  /* 0x2000003cff407230 */ /* 0x100fe40000004100 */
[----:B------:R-:W-:Y:S01]  /*e490*/  FMUL.FTZ R68, R55, R68 ;  /* 0x0000004437447220 */ /* 0x000fe20000410000 */
        /* <DEDUP_REMOVED lines=10> */
[----:B------:R-:W-:Y:S01]  /*e540*/  FFMA.FTZ R15, R15, R60, -R78 ;  /* 0x0000003c0f0f7223 */ /* 0x000fe2000001084e */
[----:B------:R-:W-:Y:S01]  /*e550*/  FMUL.FTZ R62, R41, R62 ;  /* 0x0000003e293e7220 */ /* 0x000fe20000410000 */
[----:B------:R-:W-:Y:S01]  /*e560*/  FFMA.FTZ R63, R58, R60, R63 ;  /* 0x0000003c3a3f7223 */ /* 0x000fe2000001003f */
[----:B------:R-:W-:Y:S01]  /*e570*/  F2FP.SATFINITE.E4M3.F32.PACK_AB_MERGE_C R14, R65, R14, RZ ;  /* 0x0000000e410e723e */ /* 0x000fe200048070ff */
[----:B------:R-:W-:Y:S01]  /*e580*/  FFMA.FTZ R41, R41, R12, -R64 ;  /* 0x0000000c29297223 */ /* 0x000fe20000010840 */
[----:B------:R-:W-:Y:S01]  /*e590*/  F2FP.SATFINITE.E4M3.F32.PACK_AB_MERGE_C R15, R15, R76, RZ ;  /* 0x0000004c0f0f723e */ /* 0x000fe200048070ff */
[----:B------:R-:W-:Y:S01]  /*e5a0*/  FFMA.FTZ R57, R57, R12, R62 ;  /* 0x0000000c39397223 */ /* 0x000fe2000001003e */
[----:B------:R-:W-:Y:S01]  /*e5b0*/  F2FP.SATFINITE.E4M3.F32.PACK_AB_MERGE_C R40, R67, R40, RZ ;  /* 0x000000284328723e */ /* 0x000fe200048070ff */
[----:B------:R-:W-:Y:S01]  /*e5c0*/  IMAD.MOV.U32 R12, RZ, RZ, R52 ;  /* 0x000000ffff0c7224 */ /* 0x000fe200078e0034 */
[----:B------:R-:W-:-:S02]  /*e5d0*/  F2FP.SATFINITE.E4M3.F32.PACK_AB_MERGE_C R53, R56, R53, R14 ;  /* 0x000000353835723e */ /* 0x000fc4000480700e */
[----:B------:R-:W-:Y:S02]  /*e5e0*/  F2FP.SATFINITE.E4M3.F32.PACK_AB_MERGE_C R63, R63, R68, RZ ;  /* 0x000000443f3f723e */ /* 0x000fe400048070ff */
[----:B------:R-:W-:Y:S02]  /*e5f0*/  F2FP.SATFINITE.E4M3.F32.PACK_AB_MERGE_C R15, R41, R70, R15 ;  /* 0x00000046290f723e */ /* 0x000fe4000480700f */
[----:B------:R-:W-:Y:S01]  /*e600*/  F2FP.SATFINITE.E4M3.F32.PACK_AB_MERGE_C R41, R13, R54, R40 ;  /* 0x000000360d29723e */ /* 0x000fe20004807028 */
[----:B------:R-:W-:Y:S01]  /*e610*/  IMAD.MOV.U32 R13, RZ, RZ, R53 ;  /* 0x000000ffff0d7224 */ /* 0x000fe200078e0035 */
[----:B------:R-:W-:Y:S01]  /*e620*/  F2FP.SATFINITE.E4M3.F32.PACK_AB_MERGE_C R43, R57, R66, R63 ;  /* 0x00000042392b723e */ /* 0x000fe2000480703f */
[----:B------:R-:W-:Y:S01]  /*e630*/  IMAD.MOV.U32 R40, RZ, RZ, R51 ;  /* 0x000000ffff287224 */ /* 0x000fe200078e0033 */
[----:B------:R-:W-:-:S07]  /*e640*/  MOV R14, R50 ;  /* 0x00000032000e7202 */ /* 0x000fce0000000f00 */
.L_x_2778:
[----:B------:R-:W-:Y:S05]  /*e650*/  BSYNC B2 ;  /* 0x0000000000027941 */ /* 0x000fea0003800000 */
.L_x_2777:
[----:B----4-:R4:W-:Y:S04]  /*e660*/  ST.E.128 desc[UR52][R44.64], R12 ;  /* 0x0000000c2c007985 */ /* 0x0109e8000c101d34 */
[----:B0-----:R4:W-:Y:S02]  /*e670*/  @!P2 ST.E.128 desc[UR52][R46.64], R40 ;  /* 0x000000282e00a985 */ /* 0x0019e4000c101d34 */
.L_x_2776:
[----:B------:R-:W-:Y:S05]  /*e680*/  BSYNC B1 ;  /* 0x0000000000017941 */ /* 0x000fea0003800000 */
.L_x_2775:
[----:B------:R-:W-:-:S13]  /*e690*/  ISETP.NE.AND P2, PT, R34, RZ, PT ;  /* 0x000000ff2200720c */ /* 0x000fda0003f45270 */
[----:B------:R-:W-:Y:S05]  /*e6a0*/  @!P2 BRA `(.L_x_2727) ;  /* 0x000000140088a947 */ /* 0x000fea0003800000 */
[----:B------:R-:W-:Y:S01]  /*e6b0*/  LOP3.LUT P4, RZ, R22, 0x1, RZ, 0xc0, !PT ;  /* 0x0000000116ff7812 */ /* 0x000fe2000788c0ff */
[----:B------:R-:W-:Y:S01]  /*e6c0*/  BSSY B1, `(.L_x_2779) ;  /* 0x00000ea000017945 */ /* 0x000fe20003800000 */
[----:B0---4-:R-:W-:Y:S02]  /*e6d0*/  IADD3 R44, P2, R31, R48, RZ ;  /* 0x000000301f2c7210 */ /* 0x011fe40007f5e0ff */
[----:B------:R-:W-:Y:S02]  /*e6e0*/  SEL R145, R118, R145, !P4 ;  /* 0x0000009176917207 */ /* 0x000fe40006000000 */
[----:B------:R-:W-:Y:S02]  /*e6f0*/  IADD3.X R45, R49, R110, RZ, P2, !PT ;  /* 0x0000006e312d7210 */ /* 0x000fe400017fe4ff */
[----:B------:R-:W-:Y:S02]  /*e700*/  SHF.R.S32.HI R12, RZ, 0x1f, R145 ;  /* 0x0000001fff0c7819 */ /* 0x000fe40000011491 */
[----:B------:R-:W-:-:S02]  /*e710*/  ISETP.GE.AND P2, PT, R4, R117, PT ;  /* 0x000000750400720c */ /* 0x000fc40003f46270 */
        /* <DEDUP_REMOVED lines=15> */
[----:B------:R-:W4:Y:S01]  /*e810*/  LDS.128 R40, [R40+0x1a400] ;  /* 0x01a4000028287984 */ /* 0x000f220000000c00 */
[----:B------:R-:W-:Y:S05]  /*e820*/  @P2 BRA `(.L_x_2780) ;  /* 0x0000000c004c2947 */ /* 0x000fea0003800000 */
[----:B------:R-:W-:Y:S01]  /*e830*/  SHF.R.U32.HI R47, RZ, 0x8, R85 ;  /* 0x00000008ff2f7819 */ /* 0x000fe20000011655 */
[----:B0-----:R-:W-:Y:S01]  /*e840*/  IMAD.MOV.U32 R46, RZ, RZ, R13 ;  /* 0x000000ffff2e7224 */ /* 0x001fe200078e000d */
[----:B------:R-:W-:Y:S01]  /*e850*/  SHF.R.U32.HI R60, RZ, 0x10, R85 ;  /* 0x00000010ff3c7819 */ /* 0x000fe20000011655 */
[----:B----4-:R-:W-:Y:S01]  /*e860*/  IMAD.MOV.U32 R54, RZ, RZ, R40 ;  /* 0x000000ffff367224 */ /* 0x010fe200078e0028 */
[----:B------:R-:W-:Y:S01]  /*e870*/  LOP3.LUT R50, R85, 0xff0000ff, RZ, 0xc0, !PT ;  /* 0xff0000ff55327812 */ /* 0x000fe200078ec0ff */
[----:B------:R-:W-:Y:S01]  /*e880*/  IMAD.SHL.U32 R13, R47, 0x100, RZ ;  /* 0x000001002f0d7824 */ /* 0x000fe200078e00ff */
[----:B------:R-:W-:Y:S01]  /*e890*/  SHF.R.U32.HI R57, RZ, 0x8, R73 ;  /* 0x00000008ff397819 */ /* 0x000fe20000011649 */
[----:B------:R-:W-:Y:S01]  /*e8a0*/  IMAD.MOV.U32 R52, RZ, RZ, R12 ;  /* 0x000000ffff347224 */ /* 0x000fe200078e000c */
[----:B------:R-:W-:Y:S02]  /*e8b0*/  SHF.R.U32.HI R56, RZ, 0x8, R75 ;  /* 0x00000008ff387819 */ /* 0x000fe4000001164b */
[----:B------:R-:W-:Y:S01]  /*e8c0*/  SHF.R.U32.HI R58, RZ, 0x8, R87 ;  /* 0x00000008ff3a7819 */ /* 0x000fe20000011657 */
[----:B------:R-:W-:Y:S01]  /*e8d0*/  IMAD.SHL.U32 R40, R57, 0x100, RZ ;  /* 0x0000010039287824 */ /* 0x000fe200078e00ff */
[----:B------:R-:W-:Y:S01]  /*e8e0*/  MOV R47, R14 ;  /* 0x0000000e002f7202 */ /* 0x000fe20000000f00 */
[----:B------:R-:W-:Y:S01]  /*e8f0*/  IMAD.U32 R14, R60, 0x10000, RZ ;  /* 0x000100003c0e7824 */ /* 0x000fe200078e00ff */
[----:B------:R-:W-:Y:S01]  /*e900*/  LOP3.LUT R13, R50, 0xff00, R13, 0xf8, !PT ;  /* 0x0000ff00320d7812 */ /* 0x000fe200078ef80d */
[----:B------:R-:W-:Y:S01]  /*e910*/  IMAD.SHL.U32 R50, R56, 0x100, RZ ;  /* 0x0000010038327824 */ /* 0x000fe200078e00ff */
[----:B------:R-:W-:Y:S01]  /*e920*/  SHF.R.U32.HI R59, RZ, 0x10, R87 ;  /* 0x00000010ff3b7819 */ /* 0x000fe20000011657 */
[----:B------:R-:W-:Y:S01]  /*e930*/  IMAD.SHL.U32 R12, R58, 0x100, RZ ;  /* 0x000001003a0c7824 */ /* 0x000fe200078e00ff */
[----:B------:R-:W-:-:S02]  /*e940*/  LOP3.LUT R53, R73, 0xff0000ff, RZ, 0xc0, !PT ;  /* 0xff0000ff49357812 */ /* 0x000fc400078ec0ff */
[----:B------:R-:W-:Y:S02]  /*e950*/  LOP3.LUT R55, R75, 0xff0000ff, RZ, 0xc0, !PT ;  /* 0xff0000ff4b377812 */ /* 0x000fe400078ec0ff */
[----:B------:R-:W-:Y:S02]  /*e960*/  LOP3.LUT R51, R87, 0xff0000ff, RZ, 0xc0, !PT ;  /* 0xff0000ff57337812 */ /* 0x000fe400078ec0ff */
[----:B------:R-:W-:Y:S02]  /*e970*/  LOP3.LUT R14, R13, 0xff0000, R14, 0xf8, !PT ;  /* 0x00ff00000d0e7812 */ /* 0x000fe400078ef80e */
[----:B------:R-:W-:Y:S02]  /*e980*/  LOP3.LUT R40, R53, 0xff00, R40, 0xf8, !PT ;  /* 0x0000ff0035287812 */ /* 0x000fe400078ef828 */
[----:B------:R-:W-:Y:S02]  /*e990*/  LOP3.LUT R58, R55, 0xff00, R50, 0xf8, !PT ;  /* 0x0000ff00373a7812 */ /* 0x000fe400078ef832 */
[----:B------:R-:W-:-:S02]  /*e9a0*/  SHF.L.U32 R13, R59, 0x10, RZ ;  /* 0x000000103b0d7819 */ /* 0x000fc400000006ff */
[----:B------:R-:W-:Y:S02]  /*e9b0*/  LOP3.LUT R12, R51, 0xff00, R12, 0xf8, !PT ;  /* 0x0000ff00330c7812 */ /* 0x000fe400078ef80c */
[----:B------:R-:W-:Y:S02]  /*e9c0*/  F2FP.F16.E4M3.UNPACK_B R59, R140.H1 ;  /* 0x0000008cff3b723e */ /* 0x000fe400030006ff */
[----:B------:R-:W-:Y:S02]  /*e9d0*/  F2FP.F16.E4M3.UNPACK_B R55, R54.H1 ;  /* 0x00000036ff37723e */ /* 0x000fe400030006ff */
[----:B------:R-:W-:Y:S02]  /*e9e0*/  F2FP.F16.E4M3.UNPACK_B R53, R52.H1 ;  /* 0x00000034ff35723e */ /* 0x000fe400030006ff */
[----:B------:R-:W-:Y:S01]  /*e9f0*/  SHF.R.U32.HI R63, RZ, 0x10, R75 ;  /* 0x00000010ff3f7819 */ /* 0x000fe2000001164b */
[----:B------:R-:W-:Y:S01]  /*ea00*/  HADD2.F32 R51, -RZ, R55.H0_H0 ;  /* 0x20000037ff337230 */ /* 0x000fe20000004100 */
[----:B------:R-:W-:Y:S01]  /*ea10*/  LOP3.LUT R12, R12, 0xff0000, R13, 0xf8, !PT ;  /* 0x00ff00000c0c7812 */ /* 0x000fe200078ef80d */
[----:B------:R-:W-:Y:S01]  /*ea20*/  HADD2.F32 R13, -RZ, R59.H0_H0 ;  /* 0x2000003bff0d7230 */ /* 0x000fe20000004100 */
[----:B------:R-:W-:Y:S01]  /*ea30*/  F2FP.F16.E4M3.UNPACK_B R56, R138.H1 ;  /* 0x0000008aff38723e */ /* 0x000fe200030006ff */
[----:B------:R-:W-:Y:S01]  /*ea40*/  HADD2.F32 R50, -RZ, R53.H0_H0 ;  /* 0x20000035ff327230 */ /* 0x000fe20000004100 */
[----:B------:R-:W-:Y:S01]  /*ea50*/  SHF.R.U32.HI R61, RZ, 0x10, R73 ;  /* 0x00000010ff3d7819 */ /* 0x000fe20000011649 */
[----:B------:R-:W-:-:S02]  /*ea60*/  IMAD.U32 R63, R63, 0x10000, RZ ;  /* 0x000100003f3f7824 */ /* 0x000fc400078e00ff */
[CC--:B------:R-:W-:Y:S01]  /*ea70*/  FMUL.FTZ R65, R51.reuse, R13.reuse ;  /* 0x0000000d33417220 */ /* 0x0c0fe20000410000 */
[--C-:B------:R-:W-:Y:S02]  /*ea80*/  HADD2.F32 R57, -RZ, R56.reuse.H0_H0 ;  /* 0x20000038ff397230 */ /* 0x100fe40000004100 */
        /* <DEDUP_REMOVED lines=9> */
[----:B------:R-:W-:Y:S01]  /*eb20*/  F2FP.F16.E4M3.UNPACK_B R55, R54 ;  /* 0x00000036ff37723e */ /* 0x000fe200020006ff */
[----:B------:R-:W-:Y:S01]  /*eb30*/  IMAD.U32 R61, R61, 0x10000, RZ ;  /* 0x000100003d3d7824 */ /* 0x000fe200078e00ff */
[----:B------:R-:W-:Y:S01]  /*eb40*/  F2FP.F16.E4M3.UNPACK_B R52, R52 ;  /* 0x00000034ff34723e */ /* 0x000fe200020006ff */
[-C--:B------:R-:W-:Y:S01]  /*eb50*/  FMUL.FTZ R62, R53, R56.reuse ;  /* 0x00000038353e7220 */ /* 0x080fe20000410000 */
[----:B------:R-:W-:Y:S01]  /*eb60*/  FMUL.FTZ R60, R57, R56 ;  /* 0x00000038393c7220 */ /* 0x000fe20000410000 */
[----:B------:R-:W-:Y:S01]  /*eb70*/  F2FP.F16.E4M3.UNPACK_B R138, R138 ;  /* 0x0000008aff8a723e */ /* 0x000fe200020006ff */
[----:B------:R-:W-:Y:S01]  /*eb80*/  HADD2.F32 R59, -RZ, R140.H0_H0 ;  /* 0x2000008cff3b7230 */ /* 0x000fe20000004100 */
[----:B------:R-:W-:Y:S01]  /*eb90*/  LOP3.LUT R40, R40, 0xff0000, R61, 0xf8, !PT ;  /* 0x00ff000028287812 */ /* 0x000fe200078ef83d */
[----:B------:R-:W-:-:S02]  /*eba0*/  HADD2.F32 R56, -RZ, R55.H0_H0 ;  /* 0x20000037ff387230 */ /* 0x000fc40000004100 */
[-C--:B------:R-:W-:Y:S01]  /*ebb0*/  FFMA.FTZ R64, R57, R58.reuse, R62 ;  /* 0x0000003a39407223 */ /* 0x080fe2000001003e */
[----:B------:R-:W-:Y:S02]  /*ebc0*/  HADD2.F32 R54, -RZ, R52.H0_H0 ;  /* 0x20000034ff367230 */ /* 0x000fe40000004100 */
[----:B------:R-:W-:Y:S01]  /*ebd0*/  FFMA.FTZ R53, R53, R58, -R60 ;  /* 0x0000003a35357223 */ /* 0x000fe2000001083c */
        /* <DEDUP_REMOVED lines=15> */
[--C-:B------:R-:W-:Y:S01]  /*ecd0*/  HADD2.F32 R59, -RZ, R54.reuse.H0_H0 ;  /* 0x20000036ff3b7230 */ /* 0x100fe20000004100 */
[----:B------:R-:W-:Y:S01]  /*ece0*/  F2FP.F16.E4M3.UNPACK_B R58, R137.H1 ;  /* 0x00000089ff3a723e */ /* 0x000fe200030006ff */
[----:B------:R-:W-:-:S02]  /*ecf0*/  HADD2.F32 R61, -RZ, R54.H1_H1 ;  /* 0x30000036ff3d7230 */ /* 0x000fc40000004100 */
[----:B------:R-:W-:Y:S01]  /*ed00*/  FFMA.FTZ R65, R55, R138, R140 ;  /* 0x0000008a37417223 */ /* 0x000fe2000001008c */
[----:B------:R-:W-:Y:S01]  /*ed10*/  HADD2.F32 R57, -RZ, R56.H0_H0 ;  /* 0x20000038ff397230 */ /* 0x000fe20000004100 */
[----:B------:R-:W-:Y:S01]  /*ed20*/  F2FP.F16.E4M3.UNPACK_B R139, R139 ;  /* 0x0000008bff8b723e */ /* 0x000fe200020006ff */
[----:B------:R-:W-:Y:S01]  /*ed30*/  HADD2.F32 R54, -RZ, R52.H0_H0 ;  /* 0x20000034ff367230 */ /* 0x000fe20000004100 */
[----:B------:R-:W-:Y:S01]  /*ed40*/  F2FP.F16.E4M3.UNPACK_B R47, R47 ;  /* 0x0000002fff2f723e */ /* 0x000fe200020006ff */
[----:B------:R-:W-:Y:S02]  /*ed50*/  HADD2.F32 R56, -RZ, R56.H1_H1 ;  /* 0x30000038ff387230 */ /* 0x000fe40000004100 */
[-C--:B------:R-:W-:Y:S01]  /*ed60*/  FMUL.FTZ R67, R57, R59.reuse ;  /* 0x0000003b39437220 */ /* 0x080fe20000410000 */
[----:B------:R-:W-:Y:S02]  /*ed70*/  HADD2.F32 R52, -RZ, R52.H1_H1 ;  /* 0x30000034ff347230 */ /* 0x000fe40000004100 */
[----:B------:R-:W-:Y:S01]  /*ed80*/  FMUL.FTZ R66, R54, R59 ;  /* 0x0000003b36427220 */ /* 0x000fe20000410000 */
[----:B------:R-:W-:-:S02]  /*ed90*/  HADD2.F32 R59, -RZ, R58.H1_H1 ;  /* 0x3000003aff3b7230 */ /* 0x000fc40000004100 */
[-C--:B------:R-:W-:Y:S01]  /*eda0*/  FMUL.FTZ R69, R56, R61.reuse ;  /* 0x0000003d38457220 */ /* 0x080fe20000410000 */
[----:B------:R-:W-:Y:S02]  /*edb0*/  HADD2.F32 R55, -RZ, R58.H0_H0 ;  /* 0x2000003aff377230 */ /* 0x000fe40000004100 */
[C---:B------:R-:W-:Y:S01]  /*edc0*/  FMUL.FTZ R61, R52.reuse, R61 ;  /* 0x0000003d343d7220 */ /* 0x040fe20000410000 */
[----:B------:R-:W-:Y:S01]  /*edd0*/  F2FP.F16.E4M3.UNPACK_B R137, R137 ;  /* 0x00000089ff89723e */ /* 0x000fe200020006ff */
[----:B------:R-:W-:Y:S01]  /*ede0*/  FFMA.FTZ R68, R52, R59, -R69 ;  /* 0x0000003b34447223 */ /* 0x000fe20000010845 */
[----:B------:R-:W-:Y:S01]  /*edf0*/  F2FP.F16.E4M3.UNPACK_B R52, R42 ;  /* 0x0000002aff34723e */ /* 0x000fe200020006ff */
[-C--:B------:R-:W-:Y:S01]  /*ee00*/  FFMA.FTZ R67, R54, R55.reuse, -R67 ;  /* 0x0000003736437223 */ /* 0x080fe20000010843 */
[----:B------:R-:W-:Y:S01]  /*ee10*/  FFMA.FTZ R66, R57, R55, R66 ;  /* 0x0000003739427223 */ /* 0x000fe20000010042 */
[----:B------:R-:W-:Y:S02]  /*ee20*/  HADD2.F32 R57, -RZ, R139.H0_H0 ;  /* 0x2000008bff397230 */ /* 0x000fe40000004100 */
[----:B------:R-:W-:Y:S01]  /*ee30*/  FFMA.FTZ R61, R56, R59, R61 ;  /* 0x0000003b383d7223 */ /* 0x000fe2000001003d */
[----:B------:R-:W-:Y:S01]  /*ee40*/  HADD2.F32 R54, -RZ, R52.H0_H0 ;  /* 0x20000034ff367230 */ /* 0x000fe20000004100 */
[----:B------:R-:W-:Y:S01]  /*ee50*/  F2FP.SATFINITE.E4M3.F32.PACK_AB_MERGE_C R50, R53, R50, RZ ;  /* 0x000000323532723e */ /* 0x000fe200048070ff */
[----:B------:R-:W-:Y:S01]  /*ee60*/  HADD2.F32 R42, -RZ, R47.H0_H0 ;  /* 0x2000002fff2a7230 */ /* 0x000fe20000004100 */
[----:B------:R-:W-:Y:S01]  /*ee70*/  F2FP.F16.E4M3.UNPACK_B R53, R46 ;  /* 0x0000002eff35723e */ /* 0x000fe200020006ff */
[----:B------:R-:W-:-:S02]  /*ee80*/  HADD2.F32 R139, -RZ, R139.H1_H1 ;  /* 0x3000008bff8b7230 */ /* 0x000fc40000004100 */
[-C--:B------:R-:W-:Y:S01]  /*ee90*/  FMUL.FTZ R59, R54, R57.reuse ;  /* 0x00000039363b7220 */ /* 0x080fe20000410000 */
[----:B------:R-:W-:Y:S02]  /*eea0*/  HADD2.F32 R52, -RZ, R52.H1_H1 ;  /* 0x30000034ff347230 */ /* 0x000fe40000004100 */
[----:B------:R-:W-:Y:S01]  /*eeb0*/  FMUL.FTZ R57, R42, R57 ;  /* 0x000000392a397220 */ /* 0x000fe20000410000 */
[----:B------:R-:W-:Y:S01]  /*eec0*/  HADD2.F32 R55, -RZ, R137.H0_H0 ;  /* 0x20000089ff377230 */ /* 0x000fe20000004100 */
[----:B------:R-:W-:Y:S01]  /*eed0*/  F2FP.SATFINITE.E4M3.F32.PACK_AB_MERGE_C R67, R68, R67, RZ ;  /* 0x000000434443723e */ /* 0x000fe200048070ff */
[----:B------:R-:W-:Y:S02]  /*eee0*/  HADD2.F32 R47, -RZ, R47.H1_H1 ;  /* 0x3000002fff2f7230 */ /* 0x000fe40000004100 */
[----:B------:R-:W-:Y:S01]  /*eef0*/  FMUL.FTZ R58, R52, R139 ;  /* 0x0000008b343a7220 */ /* 0x000fe20000410000 */
[----:B------:R-:W-:Y:S02]  /*ef00*/  HADD2.F32 R137, -RZ, R137.H1_H1 ;  /* 0x30000089ff897230 */ /* 0x000fe40000004100 */
[-C--:B------:R-:W-:Y:S01]  /*ef10*/  FFMA.FTZ R42, R42, R55.reuse, -R59 ;  /* 0x000000372a2a7223 */ /* 0x080fe2000001083b */
[----:B------:R-:W-:Y:S01]  /*ef20*/  FFMA.FTZ R56, R54, R55, R57 ;  /* 0x0000003736387223 */ /* 0x000fe20000010039 */
[C---:B------:R-:W-:Y:S01]  /*ef30*/  FMUL.FTZ R139, R47.reuse, R139 ;  /* 0x0000008b2f8b7220 */ /* 0x040fe20000410000 */
[----:B------:R-:W-:Y:S01]  /*ef40*/  F2FP.F16.E4M3.UNPACK_B R54, R41 ;  /* 0x00000029ff36723e */ /* 0x000fe200020006ff */
[-C--:B------:R-:W-:Y:S01]  /*ef50*/  FFMA.FTZ R47, R47, R137.reuse, -R58 ;  /* 0x000000892f2f7223 */ /* 0x080fe2000001083a */
[----:B------:R-:W-:Y:S01]  /*ef60*/  F2FP.F16.E4M3.UNPACK_B R59, R40 ;  /* 0x00000028ff3b723e */ /* 0x000fe200020006ff */
[----:B------:R-:W-:Y:S01]  /*ef70*/  FFMA.FTZ R139, R52, R137, R139 ;  /* 0x00000089348b7223 */ /* 0x000fe2000001008b */
[----:B------:R-:W-:Y:S01]  /*ef80*/  F2FP.SATFINITE.E4M3.F32.PACK_AB_MERGE_C R50, R63, R60, R50 ;  /* 0x0000003c3f32723e */ /* 0x000fe20004807032 */
[--C-:B------:R-:W-:Y:S01]  /*ef90*/  HADD2.F32 R55, -RZ, R54.reuse.H0_H0 ;  /* 0x20000036ff377230 */ /* 0x100fe20000004100 */
[----:B------:R-:W-:Y:S01]  /*efa0*/  F2FP.F16.E4M3.UNPACK_B R57, R14 ;  /* 0x0000000eff39723e */ /* 0x000fe200020006ff */
[----:B------:R-:W-:Y:S01]  /*efb0*/  HADD2.F32 R60, -RZ, R59.H0_H0 ;  /* 0x2000003bff3c7230 */ /* 0x000fe20000004100 */
[----:B------:R-:W-:Y:S01]  /*efc0*/  F2FP.SATFINITE.E4M3.F32.PACK_AB_MERGE_C R61, R61, R66, RZ ;  /* 0x000000423d3d723e */ /* 0x000fe200048070ff */
[----:B------:R-:W-:Y:S01]  /*efd0*/  HADD2.F32 R52, -RZ, R53.H0_H0 ;  /* 0x20000035ff347230 */ /* 0x000fe20000004100 */
[----:B------:R-:W-:Y:S01]  /*efe0*/  F2FP.SATFINITE.E4M3.F32.PACK_AB_MERGE_C R47, R47, R42, R67 ;  /* 0x0000002a2f2f723e */ /* 0x000fe20004807043 */
[----:B------:R-:W-:Y:S01]  /*eff0*/  HADD2.F32 R58, -RZ, R57.H0_H0 ;  /* 0x20000039ff3a7230 */ /* 0x000fe20000004100 */
[----:B------:R-:W-:Y:S01]  /*f000*/  F2FP.SATFINITE.E4M3.F32.PACK_AB_MERGE_C R42, R139, R56, R61 ;  /* 0x000000388b2a723e */ /* 0x000fe2000480703d */
[----:B------:R-:W-:Y:S01]  /*f010*/  FMUL.FTZ R61, R55, R60 ;  /* 0x0000003c373d7220 */ /* 0x000fe20000410000 */
[----:B------:R-:W-:-:S02]  /*f020*/  HADD2.F32 R56, -RZ, R54.H1_H1 ;  /* 0x30000036ff387230 */ /* 0x000fc40000004100 */
[C---:B------:R-:W-:Y:S01]  /*f030*/  FMUL.FTZ R60, R52.reuse, R60 ;  /* 0x0000003c343c7220 */ /* 0x040fe20000410000 */
[----:B------:R-:W-:Y:S02]  /*f040*/  HADD2.F32 R59, -RZ, R59.H1_H1 ;  /* 0x3000003bff3b7230 */ /* 0x000fe40000004100 */
        /* <DEDUP_REMOVED lines=9> */
[----:B------:R-:W-:Y:S01]  /*f0e0*/  F2FP.F16.E4M3.UNPACK_B R58, R40.H1 ;  /* 0x00000028ff3a723e */ /* 0x000fe200030006ff */
[----:B------:R-:W-:Y:S01]  /*f0f0*/  FFMA.FTZ R40, R56, R57, R59 ;  /* 0x0000003938287223 */ /* 0x000fe2000001003b */
[--C-:B------:R-:W-:Y:S01]  /*f100*/  HADD2.F32 R56, -RZ, R55.reuse.H0_H0 ;  /* 0x20000037ff387230 */ /* 0x100fe20000004100 */
[----:B------:R-:W-:Y:S01]  /*f110*/  F2FP.F16.E4M3.UNPACK_B R14, R14.H1 ;  /* 0x0000000eff0e723e */ /* 0x000fe200030006ff */
[----:B------:R-:W-:Y:S01]  /*f120*/  HADD2.F32 R54, -RZ, R46.H0_H0 ;  /* 0x2000002eff367230 */ /* 0x000fe20000004100 */
[----:B------:R-:W-:Y:S01]  /*f130*/  F2FP.SATFINITE.E4M3.F32.PACK_AB_MERGE_C R51, R64, R51, RZ ;  /* 0x000000334033723e */ /* 0x000fe200048070ff */
[----:B------:R-:W-:-:S02]  /*f140*/  HADD2.F32 R55, -RZ, R55.H1_H1 ;  /* 0x30000037ff377230 */ /* 0x000fc40000004100 */
[--C-:B------:R-:W-:Y:S01]  /*f150*/  HADD2.F32 R60, -RZ, R58.reuse.H1_H1 ;  /* 0x3000003aff3c7230 */ /* 0x100fe20000004100 */
[----:B------:R-:W-:Y:S01]  /*f160*/  F2FP.SATFINITE.E4M3.F32.PACK_AB_MERGE_C R51, R65, R62, R51 ;  /* 0x0000003e4133723e */ /* 0x000fe20004807033 */
[----:B------:R-:W-:Y:S02]  /*f170*/  HADD2.F32 R59, -RZ, R58.H0_H0 ;  /* 0x2000003aff3b7230 */ /* 0x000fe40000004100 */
[----:B------:R-:W-:Y:S02]  /*f180*/  HADD2.F32 R46, -RZ, R46.H1_H1 ;  /* 0x3000002eff2e7230 */ /* 0x000fe40000004100 */
[----:B------:R-:W-:Y:S01]  /*f190*/  FMUL.FTZ R63, R55, R60 ;  /* 0x0000003c373f7220 */ /* 0x000fe20000410000 */
[--C-:B------:R-:W-:Y:S02]  /*f1a0*/  HADD2.F32 R57, -RZ, R14.reuse.H0_H0 ;  /* 0x2000000eff397230 */ /* 0x100fe40000004100 */
[----:B------:R-:W-:Y:S01]  /*f1b0*/  FMUL.FTZ R61, R56, R59 ;  /* 0x0000003b383d7220 */ /* 0x000fe20000410000 */
[----:B------:R-:W-:-:S02]  /*f1c0*/  HADD2.F32 R58, -RZ, R14.H1_H1 ;  /* 0x3000000eff3a7230 */ /* 0x000fc40000004100 */
[----:B------:R-:W-:Y:S01]  /*f1d0*/  FMUL.FTZ R60, R46, R60 ;  /* 0x0000003c2e3c7220 */ /* 0x000fe20000410000 */
[C---:B------:R-:W-:Y:S01]  /*f1e0*/  FMUL.FTZ R59, R54.reuse, R59 ;  /* 0x0000003b363b7220 */ /* 0x040fe20000410000 */
[----:B------:R-:W-:Y:S01]  /*f1f0*/  FFMA.FTZ R64, R54, R57, -R61 ;  /* 0x0000003936407223 */ /* 0x000fe2000001083d */
[----:B------:R-:W-:Y:S01]  /*f200*/  F2FP.F16.E4M3.UNPACK_B R61, R13.H1 ;  /* 0x0000000dff3d723e */ /* 0x000fe200030006ff */
[-C--:B------:R-:W-:Y:S01]  /*f210*/  FFMA.FTZ R66, R55, R58.reuse, R60 ;  /* 0x0000003a37427223 */ /* 0x080fe2000001003c */
[----:B------:R-:W-:Y:S01]  /*f220*/  F2FP.F16.E4M3.UNPACK_B R55, R43.H1 ;  /* 0x0000002bff37723e */ /* 0x000fe200030006ff */
[----:B------:R-:W-:Y:S01]  /*f230*/  FFMA.FTZ R65, R56, R57, R59 ;  /* 0x0000003938417223 */ /* 0x000fe2000001003b */
[----:B------:R-:W-:Y:S01]  /*f240*/  F2FP.F16.E4M3.UNPACK_B R14, R15 ;  /* 0x0000000fff0e723e */ /* 0x000fe200020006ff */
[----:B------:R-:W-:Y:S01]  /*f250*/  FFMA.FTZ R67, R46, R58, -R63 ;  /* 0x0000003a2e437223 */ /* 0x000fe2000001083f */
[----:B------:R-:W-:Y:S01]  /*f260*/  F2FP.F16.E4M3.UNPACK_B R60, R13 ;  /* 0x0000000dff3c723e */ /* 0x000fe200020006ff */
[----:B------:R-:W-:Y:S01]  /*f270*/  HADD2.F32 R63, -RZ, R61.H0_H0 ;  /* 0x2000003dff3f7230 */ /* 0x000fe20000004100 */
[----:B------:R-:W-:Y:S01]  /*f280*/  F2FP.F16.E4M3.UNPACK_B R54, R43 ;  /* 0x0000002bff36723e */ /* 0x000fe200020006ff */
        /* <DEDUP_REMOVED lines=10> */
[----:B------:R-:W-:Y:S02]  /*f330*/  HADD2.F32 R59, -RZ, R57.H0_H0 ;  /* 0x20000039ff3b7230 */ /* 0x000fe40000004100 */
[-C--:B------:R-:W-:Y:S01]  /*f340*/  FMUL.FTZ R71, R12, R63.reuse ;  /* 0x0000003f0c477220 */ /* 0x080fe20000410000 */
[----:B------:R-:W-:Y:S02]  /*f350*/  HADD2.F32 R58, -RZ, R13.H0_H0 ;  /* 0x2000000dff3a7230 */ /* 0x000fe40000004100 */
[----:B------:R-:W-:Y:S01]  /*f360*/  FMUL.FTZ R63, R46, R63 ;  /* 0x0000003f2e3f7220 */ /* 0x000fe20000410000 */
[----:B------:R-:W-:-:S02]  /*f370*/  HADD2.F32 R55, -RZ, R55.H1_H1 ;  /* 0x30000037ff377230 */ /* 0x000fc40000004100 */
[-C--:B------:R-:W-:Y:S01]  /*f380*/  FFMA.FTZ R71, R46, R59.reuse, -R71 ;  /* 0x0000003b2e477223 */ /* 0x080fe20000010847 */
[----:B------:R-:W-:Y:S02]  /*f390*/  HADD2.F32 R46, -RZ, R61.H1_H1 ;  /* 0x3000003dff2e7230 */ /* 0x000fe40000004100 */
[-C--:B------:R-:W-:Y:S01]  /*f3a0*/  FFMA.FTZ R68, R43, R58.reuse, -R68 ;  /* 0x0000003a2b447223 */ /* 0x080fe20000010844 */
[----:B------:R-:W-:Y:S02]  /*f3b0*/  HADD2.F32 R15, -RZ, R15.H1_H1 ;  /* 0x3000000fff0f7230 */ /* 0x000fe40000004100 */
[----:B------:R-:W-:Y:S01]  /*f3c0*/  FFMA.FTZ R69, R56, R58, R69 ;  /* 0x0000003a38457223 */ /* 0x000fe20000010045 */
[----:B------:R-:W-:Y:S01]  /*f3d0*/  FFMA.FTZ R63, R12, R59, R63 ;  /* 0x0000003b0c3f7223 */ /* 0x000fe2000001003f */
[----:B------:R-:W-:Y:S02]  /*f3e0*/  HADD2.F32 R54, -RZ, R54.H1_H1 ;  /* 0x30000036ff367230 */ /* 0x000fe40000004100 */
[----:B------:R-:W-:Y:S01]  /*f3f0*/  FMUL.FTZ R56, R55, R46 ;  /* 0x0000002e37387220 */ /* 0x000fe20000410000 */
[----:B------:R-:W-:-:S02]  /*f400*/  HADD2.F32 R43, -RZ, R60.H1_H1 ;  /* 0x3000003cff2b7230 */ /* 0x000fc40000004100 */
[----:B------:R-:W-:Y:S01]  /*f410*/  FMUL.FTZ R46, R15, R46 ;  /* 0x0000002e0f2e7220 */ /* 0x000fe20000410000 */
[----:B------:R-:W-:Y:S01]  /*f420*/  HADD2.F32 R14, -RZ, R14.H1_H1 ;  /* 0x3000000eff0e7230 */ /* 0x000fe20000004100 */
[----:B------:R-:W-:Y:S01]  /*f430*/  F2FP.SATFINITE.E4M3.F32.PACK_AB_MERGE_C R64, R67, R64, RZ ;  /* 0x000000404340723e */ /* 0x000fe200048070ff */
[----:B------:R-:W-:Y:S02]  /*f440*/  HADD2.F32 R12, -RZ, R57.H1_H1 ;  /* 0x30000039ff0c7230 */ /* 0x000fe40000004100 */
[-C--:B------:R-:W-:Y:S01]  /*f450*/  FMUL.FTZ R57, R54, R43.reuse ;  /* 0x0000002b36397220 */ /* 0x080fe20000410000 */
[----:B------:R-:W-:Y:S02]  /*f460*/  HADD2.F32 R13, -RZ, R13.H1_H1 ;  /* 0x3000000dff0d7230 */ /* 0x000fe40000004100 */
[----:B------:R-:W-:Y:S01]  /*f470*/  FMUL.FTZ R43, R14, R43 ;  /* 0x0000002b0e2b7220 */ /* 0x000fe20000410000 */
[----:B------:R-:W-:Y:S01]  /*f480*/  F2FP.SATFINITE.E4M3.F32.PACK_AB_MERGE_C R65, R66, R65, RZ ;  /* 0x000000414241723e */ /* 0x000fe200048070ff */
        /* <DEDUP_REMOVED lines=10> */
[----:B------:R-:W-:Y:S02]  /*f530*/  F2FP.SATFINITE.E4M3.F32.PACK_AB_MERGE_C R15, R57, R68, R56 ;  /* 0x00000044390f723e */ /* 0x000fe40004807038 */
[----:B------:R-:W-:Y:S02]  /*f540*/  F2FP.SATFINITE.E4M3.F32.PACK_AB_MERGE_C R43, R54, R69, R46 ;  /* 0x00000045362b723e */ /* 0x000fe4000480702e */
[----:B------:R-:W-:-:S07]  /*f550*/  MOV R14, R47 ;  /* 0x0000002f000e7202 */ /* 0x000fce0000000f00 */
.L_x_2780:
[----:B------:R-:W-:Y:S05]  /*f560*/  BSYNC B1 ;  /* 0x0000000000017941 */ /* 0x000fea0003800000 */
.L_x_2779:
[----:B0-----:R0:W-:Y:S01]  /*f570*/  ST.E.128 desc[UR52][R44.64], R12 ;  /* 0x0000000c2c007985 */ /* 0x0011e2000c101d34 */
[----:B------:R-:W-:-:S13]  /*f580*/  ISETP.GE.AND P2, PT, R11, R136, PT ;  /* 0x000000880b00720c */ /* 0x000fda0003f46270 */
[----:B------:R-:W-:Y:S05]  /*f590*/  @P2 BRA `(.L_x_2727) ;  /* 0x0000000400cc2947 */ /* 0x000fea0003800000 */
[----:B0-----:R-:W-:-:S04]  /*f5a0*/  IADD3 R12, P2, R11, R48, RZ ;  /* 0x000000300b0c7210 */ /* 0x001fc80007f5e0ff */
[----:B------:R-:W-:-:S05]  /*f5b0*/  LEA.HI.X.SX32 R13, R11, R49, 0x1, P2 ;  /* 0x000000310b0d7211 */ /* 0x000fca00010f0eff */
[----:B----4-:R0:W-:Y:S01]  /*f5c0*/  ST.E.128 desc[UR52][R12.64], R40 ;  /* 0x000000280c007985 */ /* 0x0101e2000c101d34 */
[----:B------:R-:W-:Y:S05]  /*f5d0*/  BRA `(.L_x_2727) ;  /* 0x0000000400bc7947 */ /* 0x000fea0003800000 */
.L_x_2692:
[----:B------:R-:W-:-:S06]  /*f5e0*/  UISETP.NE.AND UP0, UPT, UR48, 0x3, UPT ;  /* 0x000000033000788c */ /* 0x000fcc000bf05270 */
[----:B------:R-:W-:-:S13]  /*f5f0*/  PLOP3.LUT P1, PT, PT, PT, UP0, 0x80, 0x0 ;  /* 0x000000000000781c */ /* 0x000fda0003f2f008 */
[----:B------:R-:W-:Y:S05]  /*f600*/  @!P1 BRA `(.L_x_2781) ;  /* 0x0000000000049947 */ /* 0x000fea0003800000 */
[----:B------:R-:W-:Y:S01]  /*f610*/  BPT.TRAP 0x1 ;  /* 0x000000040000795c */ /* 0x000fe20000300000 */
.L_x_2781:
[----:B------:R-:W-:Y:S01]  /*f620*/  IMAD R95, R19, 0x8, R18 ;  /* 0x00000008135f7824 */ /* 0x000fe200078e0212 */
[----:B------:R-:W-:Y:S01]  /*f630*/  SHF.L.U32 R96, R199, 0x1f, RZ ;  /* 0x0000001fc7607819 */ /* 0x000fe200000006ff */
[----:B------:R-:W-:Y:S01]  /*f640*/  BSSY B1, `(.L_x_2782) ;  /* 0x0000004000017945 */ /* 0x000fe20003800000 */
[----:B------:R-:W-:Y:S02]  /*f650*/  SHF.R.S32.HI R92, RZ, 0x1f, R39 ;  /* 0x0000001fff5c7819 */ /* 0x000fe40000011427 */
[----:B------:R-:W0:Y:S02]  /*f660*/  SYNCS.PHASECHK.TRANS64.TRYWAIT P2, [R95+URZ+0x29890], R96 ;  /* 0x029890605f0075a7 */ /* 0x000e24000804017f */
[----:B0-----:R-:W-:Y:S05]  /*f670*/  @!P2 BRA `(.L_x_2783) ;  /* 0x0000022c00eca947 */ /* 0x001fea0003800000 */
.L_x_3068:
[----:B------:R-:W-:Y:S05]  /*f680*/  BSYNC B1 ;  /* 0x0000000000017941 */ /* 0x000fea0003800000 */
.L_x_2782:
        /* <DEDUP_REMOVED lines=15> */
[----:B------:R-:W-:Y:S02]  /*f780*/  IMAD.IADD R52, R94, 0x1, -R198 ;  /* 0x000000015e347824 */ /* 0x000fe400078e0ac6 */
        /* <DEDUP_REMOVED lines=9> */
.L_x_3072:
[----:B------:R-:W-:Y:S04]  /*f820*/  BSSY B1, `(.L_x_2785) ;  /* 0x0000023000017945 */ /* 0x000fe80003800000 */
[----:B------:R-:W-:Y:S05]  /*f830*/  @!P2 BRA `(.L_x_2786) ;  /* 0x000000000084a947 */ /* 0x000fea0003800000 */
[----:B------:R-:W-:Y:S02]  /*f840*/  ULDC UR4, c[0x0][0x2f4] ;  /* 0x0000bd0000047ab9 */ /* 0x000fe40000000800 */
[----:B------:R-:W-:-:S13]  /*f850*/  ISETP.GE.AND P5, PT, R16, UR4, PT ;  /* 0x0000000410007c0c */ /* 0x000fda000bfa6270 */
[----:B------:R-:W4:Y:S01]  /*f860*/  @!P5 LDS.128 R12, [R41+0x1a400] ;  /* 0x01a40000290cd984 */ /* 0x000f220000000c00 */
[----:B---3--:R-:W-:-:S04]  /*f870*/  @!P5 IADD3 R46, P2, R16, R49, RZ ;  /* 0x00000031102ed210 */ /* 0x008fc80007f5e0ff */
[----:B--2---:R-:W-:Y:S02]  /*f880*/  @!P5 IADD3.X R47, R48, R17, RZ, P2, !PT ;  /* 0x00000011302fd210 */ /* 0x004fe400017fe4ff */
        /* <DEDUP_REMOVED lines=21> */
[----:B--2---:R-:W-:-:S04]  /*f9e0*/  @!P5 IADD3 R46, P6, R196, R49, RZ ;  /* 0x00000031c42ed210 */ /* 0x004fc80007fde0ff */
[----:B------:R-:W-:Y:S01]  /*f9f0*/  @!P5 IADD3.X R47, R48, R205, RZ, P6, !PT ;  /* 0x000000cd302fd210 */ /* 0x000fe200037fe4ff */
[----:B---3--:R-:W-:Y:S04]  /*fa00*/  @!P2 ST.E.128 desc[UR52][R44.64], R12 ;  /* 0x0000000c2c00a985 */ /* 0x008fe8000c101d34 */
[----:B------:R-:W2:Y:S04]  /*fa10*/  @!P4 LDS.128 R12, [R41+0x1f400] ;  /* 0x01f40000290cc984 */ /* 0x000ea80000000c00 */
[----:B--2---:R-:W-:Y:S04]  /*fa20*/  @!P4 ST.E.128 desc[UR52][R42.64], R12 ;  /* 0x0000000c2a00c985 */ /* 0x004fe8000c101d34 */
[----:B------:R-:W2:Y:S04]  /*fa30*/  @!P5 LDS.128 R12, [R40+0x1f400] ;  /* 0x01f40000280cd984 */ /* 0x000ea80000000c00 */
[----:B--2---:R4:W-:Y:S02]  /*fa40*/  @!P5 ST.E.128 desc[UR52][R46.64], R12 ;  /* 0x0000000c2e00d985 */ /* 0x0049e4000c101d34 */
.L_x_2786:
[----:B------:R-:W-:Y:S05]  /*fa50*/  BSYNC B1 ;  /* 0x0000000000017941 */ /* 0x000fea0003800000 */
.L_x_2785:
[----:B------:R-:W-:-:S03]  /*fa60*/  UMOV UR4, 0xffffffff ;  /* 0xffffffff00047882 */ /* 0x000fc60000000000 */
[----:B------:R-:W-:Y:S05]  /*fa70*/  BRA.DIV UR4, `(.L_x_2787) ;  /* 0x0000022e044c7947 */ /* 0x000fea000b800000 */
[----:B--2---:R2:W0:Y:S04]  /*fa80*/  SHFL.IDX PT, R48, R51, 0x1, 0x1e1f ;  /* 0x003e1f0033307f89 */ /* 0x00442800000e0000 */
[----:B---3--:R2:W3:Y:S02]  /*fa90*/  SHFL.IDX PT, R49, R50, 0x1, 0x1e1f ;  /* 0x003e1f0032317f89 */ /* 0x0084e400000e0000 */
.L_x_3076:
[----:B------:R-:W-:-:S13]  /*faa0*/  ISETP.GE.AND P2, PT, R52, 0x81, PT ;  /* 0x000000813400780c */ /* 0x000fda0003f46270 */
[----:B------:R-:W-:Y:S05]  /*fab0*/  @!P2 BRA `(.L_x_2727) ;  /* 0x000000000084a947 */ /* 0x000fea0003800000 */
[----:B------:R-:W-:Y:S02]  /*fac0*/  ULDC UR4, c[0x0][0x2f4] ;  /* 0x0000bd0000047ab9 */ /* 0x000fe40000000800 */
[----:B------:R-:W-:-:S13]  /*fad0*/  ISETP.GE.AND P5, PT, R16, UR4, PT ;  /* 0x0000000410007c0c */ /* 0x000fda000bfa6270 */
[----:B----4-:R-:W4:Y:S01]  /*fae0*/  @!P5 LDS.128 R12, [R41+0x1c400] ;  /* 0x01c40000290cd984 */ /* 0x010f220000000c00 */
[----:B---3--:R-:W-:-:S05]  /*faf0*/  @!P5 IADD3 R46, P2, R16, R49, RZ ;  /* 0x00000031102ed210 */ /* 0x008fca0007f5e0ff */
[----:B0-----:R-:W-:Y:S01]  /*fb00*/  @!P5 IMAD.X R47, R48, 0x1, R17, P2 ;  /* 0x00000001302fd824 */ /* 0x001fe200010e0611 */
        /* <DEDUP_REMOVED lines=10> */
[----:B0-----:R-:W-:-:S04]  /*fbb0*/  @!P5 IADD3 R46, P6, R11, R49, RZ ;  /* 0x000000310b2ed210 */ /* 0x001fc80007fde0ff */
[----:B------:R-:W-:-:S05]  /*fbc0*/  @!P5 LEA.HI.X.SX32 R47, R11, R48, 0x1, P6 ;  /* 0x000000300b2fd211 */ /* 0x000fca00030f0eff */
[----:B---3--:R0:W-:Y:S01]  /*fbd0*/  @!P5 ST.E.128 desc[UR52][R46.64], R12 ;  /* 0x0000000c2e00d985 */ /* 0x0081e2000c101d34 */
[----:B------:R-:W-:-:S13]  /*fbe0*/  ISETP.GE.AND P5, PT, R4, UR4, PT ;  /* 0x0000000404007c0c */ /* 0x000fda000bfa6270 */
[----:B------:R-:W3:Y:S01]  /*fbf0*/  @!P5 LDS.128 R12, [R41+0x1ec00] ;  /* 0x01ec0000290cd984 */ /* 0x000ee20000000c00 */
[----:B------:R-:W-:-:S04]  /*fc00*/  @!P5 SHF.L.U32 R11, R193, 0x4, RZ ;  /* 0x00000004c10bd819 */ /* 0x000fc800000006ff */
[----:B0-----:R-:W-:-:S04]  /*fc10*/  @!P5 IADD3 R46, P6, R11, R49, RZ ;  /* 0x000000310b2ed210 */ /* 0x001fc80007fde0ff */
[----:B------:R-:W-:-:S05]  /*fc20*/  @!P5 LEA.HI.X.SX32 R47, R11, R48, 0x1, P6 ;  /* 0x000000300b2fd211 */ /* 0x000fca00030f0eff */
[----:B---3--:R0:W-:Y:S01]  /*fc30*/  @!P5 ST.E.128 desc[UR52][R46.64], R12 ;  /* 0x0000000c2e00d985 */ /* 0x0081e2000c101d34 */
[----:B------:R-:W-:-:S03]  /*fc40*/  ISETP.GE.AND P5, PT, R196, UR4, PT ;  /* 0x00000004c4007c0c */ /* 0x000fc6000bfa6270 */
[----:B------:R-:W3:Y:S10]  /*fc50*/  @!P2 LDS.128 R12, [R40+0x1ec00] ;  /* 0x01ec0000280ca984 */ /* 0x000ef40000000c00 */
[----:B0-----:R-:W-:-:S05]  /*fc60*/  @!P5 IADD3 R46, P6, R196, R49, RZ ;  /* 0x00000031c42ed210 */ /* 0x001fca0007fde0ff */
[----:B------:R-:W-:Y:S01]  /*fc70*/  @!P5 IMAD.X R47, R48, 0x1, R205, P6 ;  /* 0x00000001302fd824 */ /* 0x000fe200030e06cd */
[----:B---3--:R-:W-:Y:S04]  /*fc80*/  @!P2 ST.E.128 desc[UR52][R44.64], R12 ;  /* 0x0000000c2c00a985 */ /* 0x008fe8000c101d34 */
[----:B------:R-:W0:Y:S04]  /*fc90*/  @!P4 LDS.128 R12, [R41+0x21400] ;  /* 0x02140000290cc984 */ /* 0x000e280000000c00 */
[----:B0-----:R-:W-:Y:S04]  /*fca0*/  @!P4 ST.E.128 desc[UR52][R42.64], R12 ;  /* 0x0000000c2a00c985 */ /* 0x001fe8000c101d34 */
[----:B------:R-:W0:Y:S04]  /*fcb0*/  @!P5 LDS.128 R12, [R40+0x21400] ;  /* 0x02140000280cd984 */ /* 0x000e280000000c00 */
[----:B0-----:R0:W-:Y:S02]  /*fcc0*/  @!P5 ST.E.128 desc[UR52][R46.64], R12 ;  /* 0x0000000c2e00d985 */ /* 0x0011e4000c101d34 */
.L_x_2727:
[----:B------:R-:W-:Y:S05]  /*fcd0*/  BSYNC B0 ;  /* 0x0000000000007941 */ /* 0x000fea0003800000 */
.L_x_2691:
        /* <DEDUP_REMOVED lines=16> */
.L_x_2789:
[----:B------:R-:W-:Y:S05]  /*fde0*/  BSYNC B0 ;  /* 0x0000000000007941 */ /* 0x000fea0003800000 */
.L_x_2788:
[----:B------:R-:W0:Y:S01]  /*fdf0*/  SYNCS.PHASECHK.TRANS64.TRYWAIT P1, [R95+URZ+0x298b0], R96 ;  /* 0x0298b0605f0075a7 */ /* 0x000e22000802017f */
[----:B------:R-:W-:Y:S04]  /*fe00*/  BSSY B0, `(.L_x_2790) ;  /* 0x0000002000007945 */ /* 0x000fe80003800000 */
[----:B0-----:R-:W-:Y:S05]  /*fe10*/  @!P1 BRA `(.L_x_2791) ;  /* 0x0000022800b09947 */ /* 0x001fea0003800000 */
.L_x_3077:
[----:B------:R-:W-:Y:S05]  /*fe20*/  BSYNC B0 ;  /* 0x0000000000007941 */ /* 0x000fea0003800000 */
.L_x_2790:
[----:B------:R-:W-:Y:S01]  /*fe30*/  ULDC.64 UR4, c[0x0][0x328] ;  /* 0x0000ca0000047ab9 */ /* 0x000fe20000000a00 */
[----:B------:R-:W-:Y:S01]  /*fe40*/  ULDC.64 UR6, c[0x0][0x318] ;  /* 0x0000c60000067ab9 */ /* 0x000fe20000000a00 */
[----:B------:R-:W-:Y:S01]  /*fe50*/  IMAD R92, R92, UR4, RZ ;  /* 0x000000045c5c7c24 */ /* 0x000fe2000f8e02ff */
[----:B------:R-:W-:Y:S01]  /*fe60*/  IADD3 R94, -R198, R94, RZ ;  /* 0x0000005ec65e7210 */ /* 0x000fe20007ffe1ff */
[C---:B------:R-:W-:Y:S01]  /*fe70*/  IMAD.WIDE.U32 R12, R39.reuse, UR4, RZ ;  /* 0x00000004270c7c25 */ /* 0x040fe2000f8e00ff */
[----:B------:R-:W-:Y:S03]  /*fe80*/  BSSY B0, `(.L_x_2792) ;  /* 0x000002c000007945 */ /* 0x000fe60003800000 */
[----:B------:R-:W-:Y:S01]  /*fe90*/  IMAD R39, R39, UR5, R92 ;  /* 0x0000000527277c24 */ /* 0x000fe2000f8e025c */
[----:B------:R-:W-:Y:S01]  /*fea0*/  ULDC.64 UR4, c[0x0][0x338] ;  /* 0x0000ce0000047ab9 */ /* 0x000fe20000000a00 */
[----:B----4-:R-:W-:-:S02]  /*feb0*/  IMAD R11, R19, 0x5000, R222 ;  /* 0x00005000130b7824 */ /* 0x010fc400078e02de */
[----:B------:R-:W-:Y:S02]  /*fec0*/  IMAD R93, R93, UR4, RZ ;  /* 0x000000045d5d7c24 */ /* 0x000fe4000f8e02ff */
[----:B------:R-:W-:Y:S01]  /*fed0*/  IMAD.IADD R13, R13, 0x1, R39 ;  /* 0x000000010d0d7824 */ /* 0x000fe200078e0227 */
[-C--:B------:R-:W-:Y:S01]  /*fee0*/  IADD3 R48, R18, R11.reuse, R122 ;  /* 0x0000000b12307210 */ /* 0x080fe20007ffe07a */
[----:B------:R-:W-:Y:S01]  /*fef0*/  IMAD R93, R38, UR5, R93 ;  /* 0x00000005265d7c24 */ /* 0x000fe2000f8e025d */
[-C--:B---3--:R-:W-:Y:S01]  /*ff00*/  IADD3 R49, R18, R11.reuse, R123 ;  /* 0x0000000b12317210 */ /* 0x088fe20007ffe07b */
[----:B------:R-:W-:Y:S01]  /*ff10*/  IMAD.WIDE.U32 R12, R38, UR4, R12 ;  /* 0x00000004260c7c25 */ /* 0x000fe2000f8e000c */
[----:B------:R-:W-:Y:S01]  /*ff20*/  ULDC.64 UR4, c[0x0][0x330] ;  /* 0x0000cc0000047ab9 */ /* 0x000fe20000000a00 */
[----:B-12---:R-:W-:Y:S02]  /*ff30*/  IADD3 R50, R18, R11, R128 ;  /* 0x0000000b12327210 */ /* 0x006fe40007ffe080 */
[----:B------:R-:W-:-:S02]  /*ff40*/  IMAD.IADD R13, R13, 0x1, R93 ;  /* 0x000000010d0d7824 */ /* 0x000fc400078e025d */
[----:B------:R-:W-:Y:S02]  /*ff50*/  IMAD.IADD R46, R18, 0x1, R11 ;  /* 0x00000001122e7824 */ /* 0x000fe400078e020b */
[----:B------:R-:W-:-:S04]  /*ff60*/  IMAD.WIDE.U32 R12, R191, UR4, R12 ;  /* 0x00000004bf0c7c25 */ /* 0x000fc8000f8e000c */
[----:B------:R-:W-:Y:S01]  /*ff70*/  IMAD R13, R191, UR5, R13 ;  /* 0x00000005bf0d7c24 */ /* 0x000fe2000f8e020d */
[----:B------:R-:W-:-:S04]  /*ff80*/  IADD3 R44, P1, R12, UR6, RZ ;  /* 0x000000060c2c7c10 */ /* 0x000fc8000ff3e0ff */
[----:B------:R-:W-:Y:S01]  /*ff90*/  IADD3.X R45, R13, UR7, RZ, P1, !PT ;  /* 0x000000070d2d7c10 */ /* 0x000fe20008ffe4ff */
[----:B------:R0:W1:Y:S01]  /*ffa0*/  SHFL.IDX PT, R47, R44, RZ, 0x1e1f ;  /* 0x001e1fff2c2f7589 */ /* 0x00006200000e0000 */
[----:B------:R-:W-:-:S03]  /*ffb0*/  ISETP.GE.AND P1, PT, R94, 0x1, PT ;  /* 0x000000015e00780c */ /* 0x000fc60003f26270 */
[----:B------:R0:W2:Y:S10]  /*ffc0*/  SHFL.IDX PT, R11, R45, RZ, 0x1e1f ;  /* 0x001e1fff2d0b7589 */ /* 0x0000b400000e0000 */
[----:B0-----:R-:W-:Y:S05]  /*ffd0*/  @!P1 BRA `(.L_x_2793) ;  /* 0x0000000000589947 */ /* 0x001fea0003800000 */
[----:B------:R-:W-:Y:S02]  /*ffe0*/  ISETP.NE.AND P5, PT, R9, RZ, PT ;  /* 0x000000ff0900720c */ /* 0x000fe40003fa5270 */
[----:B------:R-:W-:-:S11]  /*fff0*/  ISETP.NE.AND P4, PT, R10, RZ, PT ;  /* 0x000000ff0a00720c */ /* 0x000fd60003f85270 */
[----:B-1----:R-:W-:Y:S02]  /*10000*/  @P5 IADD3 R40, P1, R16, R47, RZ ;  /* 0x0000002f10285210 */ /* 0x002fe40007f3e0ff */
[----:B------:R-:W-:-:S03]  /*10010*/  @P4 IMAD.SHL.U32 R12, R192, 0x10, RZ ;  /* 0x00000010c00c4824 */ /* 0x000fc600078e00ff */
[----:B--2---:R-:W-:Y:S02]  /*10020*/  @P5 IMAD.X R41, R11, 0x1, R17, P1 ;  /* 0x000000010b295824 */ /* 0x004fe400008e0611 */
        /* <DEDUP_REMOVED lines=10> */
[----:B0-----:R-:W-:-:S04]  /*100d0*/  @P5 IADD3 R40, P6, R190, R47, RZ ;  /* 0x0000002fbe285210 */ /* 0x001fc80007fde0ff */
[----:B------:R-:W-:Y:S01]  /*100e0*/  @P5 IADD3.X R41, R11, R197, RZ, P6, !PT ;  /* 0x000000c50b295210 */ /* 0x000fe200037fe4ff */
[----:B-1----:R-:W-:Y:S04]  /*100f0*/  @P4 ST.E.128 desc[UR52][R42.64], R12 ;  /* 0x0000000c2a004985 */ /* 0x002fe8000c101d34 */
[----:B------:R-:W0:Y:S04]  /*10100*/  @P1 LDS.128 R12, [R49+0xa400] ;  /* 0x00a40000310c1984 */ /* 0x000e280000000c00 */
[----:B0-----:R-:W-:Y:S04]  /*10110*/  @P1 ST.E.128 desc[UR52][R38.64], R12 ;  /* 0x0000000c26001985 */ /* 0x001fe8000c101d34 */
[----:B------:R-:W0:Y:S04]  /*10120*/  @P5 LDS.128 R12, [R50+0xa400] ;  /* 0x00a40000320c5984 */ /* 0x000e280000000c00 */
[----:B0-----:R0:W-:Y:S02]  /*10130*/  @P5 ST.E.128 desc[UR52][R40.64], R12 ;  /* 0x0000000c28005985 */ /* 0x0011e4000c101d34 */
.L_x_2793:
[----:B------:R-:W-:Y:S05]  /*10140*/  BSYNC B0 ;  /* 0x0000000000007941 */ /* 0x000fea0003800000 */
.L_x_2792:
[----:B------:R-:W-:Y:S01]  /*10150*/  ISETP.GE.AND P1, PT, R94, 0x81, PT ;  /* 0x000000815e00780c */ /* 0x000fe20003f26270 */
[----:B------:R-:W3:Y:S01]  /*10160*/  SHFL.IDX PT, R45, R45, 0x1, 0x1e1f ;  /* 0x003e1f002d2d7f89 */ /* 0x000ee200000e0000 */
[----:B------:R-:W-:Y:S03]  /*10170*/  BSSY B0, `(.L_x_2794) ;  /* 0x0000019000007945 */ /* 0x000fe60003800000 */
[----:B--2---:R2:W4:Y:S08]  /*10180*/  SHFL.IDX PT, R11, R44, 0x1, 0x1e1f ;  /* 0x003e1f002c0b7f89 */ /* 0x00453000000e0000 */
[----:B--2---:R-:W-:Y:S05]  /*10190*/  @!P1 BRA `(.L_x_2795) ;  /* 0x0000000000589947 */ /* 0x004fea0003800000 */
[----:B------:R-:W-:Y:S02]  /*101a0*/  ISETP.NE.AND P5, PT, R9, RZ, PT ;  /* 0x000000ff0900720c */ /* 0x000fe40003fa5270 */
[----:B------:R-:W-:-:S11]  /*101b0*/  ISETP.NE.AND P4, PT, R10, RZ, PT ;  /* 0x000000ff0a00720c */ /* 0x000fd60003f85270 */
[----:B0---4-:R-:W-:Y:S02]  /*101c0*/  @P5 IADD3 R40, P1, R16, R11, RZ ;  /* 0x0000000b10285210 */ /* 0x011fe40007f3e0ff */
[----:B------:R-:W-:-:S03]  /*101d0*/  @P4 IMAD.SHL.U32 R12, R192, 0x10, RZ ;  /* 0x00000010c00c4824 */ /* 0x000fc600078e00ff */
[----:B---3--:R-:W-:Y:S02]  /*101e0*/  @P5 IMAD.X R41, R45, 0x1, R17, P1 ;  /* 0x000000012d295824 */ /* 0x008fe400008e0611 */
        /* <DEDUP_REMOVED lines=9> */
[----:B------:R-:W2:Y:S10]  /*10280*/  @P4 LDS.128 R12, [R48+0xe400] ;  /* 0x00e40000300c4984 */ /* 0x000eb40000000c00 */
[----:B0-----:R-:W-:-:S05]  /*10290*/  @P5 IADD3 R40, P6, R190, R11, RZ ;  /* 0x0000000bbe285210 */ /* 0x001fca0007fde0ff */
[----:B------:R-:W-:Y:S01]  /*102a0*/  @P5 IMAD.X R41, R45, 0x1, R197, P6 ;  /* 0x000000012d295824 */ /* 0x000fe200030e06c5 */
[----:B--2---:R-:W-:Y:S04]  /*102b0*/  @P4 ST.E.128 desc[UR52][R42.64], R12 ;  /* 0x0000000c2a004985 */ /* 0x004fe8000c101d34 */
[----:B------:R-:W0:Y:S04]  /*102c0*/  @P1 LDS.128 R12, [R49+0xe400] ;  /* 0x00e40000310c1984 */ /* 0x000e280000000c00 */
[----:B0-----:R-:W-:Y:S04]  /*102d0*/  @P1 ST.E.128 desc[UR52][R38.64], R12 ;  /* 0x0000000c26001985 */ /* 0x001fe8000c101d34 */
[----:B------:R-:W0:Y:S04]  /*102e0*/  @P5 LDS.128 R12, [R50+0xe400] ;  /* 0x00e40000320c5984 */ /* 0x000e280000000c00 */
[----:B0-----:R2:W-:Y:S02]  /*102f0*/  @P5 ST.E.128 desc[UR52][R40.64], R12 ;  /* 0x0000000c28005985 */ /* 0x0015e4000c101d34 */
.L_x_2795:
[----:B------:R-:W-:Y:S05]  /*10300*/  BSYNC B0 ;  /* 0x0000000000007941 */ /* 0x000fea0003800000 */
.L_x_2794:
[----:B------:R-:W-:Y:S01]  /*10310*/  @!PT LDS RZ, [RZ] ;  /* 0x00000000fffff984 */ /* 0x000fe20000000800 */
[----:B------:R-:W-:Y:S01]  /*10320*/  @!PT LDS RZ, [RZ] ;  /* 0x00000000fffff984 */ /* 0x000fe20000000800 */
[----:B------:R-:W-:Y:S01]  /*10330*/  @!PT LDS RZ, [RZ] ;  /* 0x00000000fffff984 */ /* 0x000fe20000000800 */
[----:B------:R-:W-:Y:S01]  /*10340*/  @!PT LDS RZ, [RZ] ;  /* 0x00000000fffff984 */ /* 0x000fe20000000800 */
[----:B------:R5:W-:Y:S06]  /*10350*/  MEMBAR.ALL.CTA ;  /* 0x0000000000007992 */ /* 0x000bec0000008000 */
[----:B-----5:R-:W5:Y:S02]  /*10360*/  FENCE.VIEW.ASYNC.S ;  /* 0x00000000000073c6 */ /* 0x020f640000000000 */
[----:B-----5:R0:W-:Y:S01]  /*10370*/  BAR.SYNC.DEFER_BLOCKING R150, 0x80 ;  /* 0x000200960000751d */ /* 0x0201e20000010000 */
[----:B------:R-:W-:Y:S01]  /*10380*/  LOP3.LUT P4, RZ, R22, 0x2, RZ, 0xc0, !PT ;  /* 0x0000000216ff7812 */ /* 0x000fe2000788c0ff */
[----:B------:R-:W-:Y:S01]  /*10390*/  VIADD R19, R19, 0x1 ;  /* 0x0000000113137836 */ /* 0x000fe20000000000 */
[----:B------:R-:W-:-:S04]  /*103a0*/  @!P2 IADD3 R95, R95, 0x298c0, RZ ;  /* 0x000298c05f5fa810 */ /* 0x000fc80007ffe0ff */
[C---:B------:R-:W-:Y:S02]  /*103b0*/  ISETP.NE.AND P1, PT, R19.reuse, 0x2, PT ;  /* 0x000000021300780c */ /* 0x040fe40003f25270 */
[----:B------:R-:W-:Y:S02]  /*103c0*/  @!P2 PRMT R95, RZ, 0x654, R95 ;  /* 0x00000654ff5fa816 */ /* 0x000fe4000000005f */
[----:B0-2---:R-:W-:Y:S02]  /*103d0*/  SEL R12, RZ, 0x1, P1 ;  /* 0x00000001ff0c7807 */ /* 0x005fe40000800000 */
[----:B------:R-:W-:Y:S02]  /*103e0*/  SEL R19, R19, RZ, P1 ;  /* 0x000000ff13137207 */ /* 0x000fe40000800000 */
[----:B------:R-:W-:Y:S01]  /*103f0*/  LOP3.LUT R199, R199, R12, RZ, 0x3c, !PT ;  /* 0x0000000cc7c77212 */ /* 0x000fe200078e3cff */
[----:B------:R0:W-:Y:S01]  /*10400*/  @!P2 SYNCS.ARRIVE.TRANS64.RED.A1T0 RZ, [R95+URZ], RZ ;  /* 0x000000ff5fffa9a7 */ /* 0x0001e2000810043f */
[----:B------:R-:W-:Y:S05]  /*10410*/  @P4 BRA `(.L_x_2796) ;  /* 0xffffff2400f44947 */ /* 0x000fea000383ffff */
[----:B----4-:R-:W2:Y:S01]  /*10420*/  S2R R11, SR_TID.X ;  /* 0x00000000000b7919 */ /* 0x010ea20000002100 */
[----:B------:R-:W-:Y:S02]  /*10430*/  PLOP3.LUT P0, PT, PT, PT, PT, 0x8, 0x0 ;  /* 0x000000000000781c */ /* 0x000fe40003f0e170 */
[----:B--2---:R-:W-:-:S04]  /*10440*/  SHF.R.U32.HI R11, RZ, 0x7, R11 ;  /* 0x00000007ff0b7819 */ /* 0x004fc8000001160b */
[----:B------:R-:W-:-:S13]  /*10450*/  ISETP.NE.AND P4, PT, R11, 0x1, PT ;  /* 0x000000010b00780c */ /* 0x000fda0003f85270 */
[----:B------:R-:W-:Y:S06]  /*10460*/  @!P4 BAR.ARV 0x9, 0x100 ;  /* 0x024400000000cb1d */ /* 0x000fec0000002000 */
.L_x_2686:
[----:B------:R-:W2:Y:S01]  /*10470*/  LDC R0, c[0x0][0x448] ;  /* 0x00011200ff007b82 */ /* 0x000ea20000000800 */
[----:B------:R-:W-:Y:S01]  /*10480*/  IADD3 R5, R217, 0xa0, -R215 ;  /* 0x000000a0d9057810 */ /* 0x000fe20007ffe8d7 */
[----:B------:R-:W-:Y:S01]  /*10490*/  IMAD.MOV.U32 R104, RZ, RZ, RZ ;  /* 0x000000ffff687224 */ /* 0x000fe200078e00ff */
[----:B--2---:R-:W-:Y:S01]  /*104a0*/  ISETP.NE.AND P1, PT, R0, 0x1, PT ;  /* 0x000000010000780c */ /* 0x004fe20003f25270 */
[----:B------:R-:W-:-:S12]  /*104b0*/  VIADD R0, R214, 0x7f ;  /* 0x0000007fd6007836 */ /* 0x000fd80000000000 */
[----:B------:R-:W2:Y:S08]  /*104c0*/  @P1 LDC R3, c[0x0][0x44c] ;  /* 0x00011300ff031b82 */ /* 0x000eb00000000800 */
[----:B------:R-:W4:Y:S01]  /*104d0*/  @P1 LDC R2, c[0x0][0x450] ;  /* 0x00011400ff021b82 */ /* 0x000f220000000800 */
[----:B--2---:R-:W-:-:S05]  /*104e0*/  @P1 IMAD.HI.U32 R3, R0, R3, RZ ;  /* 0x0000000300031227 */ /* 0x004fca00078e00ff */
[----:B----4-:R-:W-:-:S05]  /*104f0*/  @P1 SHF.R.U32.HI R0, RZ, R2, R3 ;  /* 0x00000002ff001219 */ /* 0x010fca0000011603 */
[----:B------:R-:W-:-:S04]  /*10500*/  IMAD.IADD R0, R5, 0x1, R0 ;  /* 0x0000000105007824 */ /* 0x000fc800078e0200 */
[----:B------:R-:W-:-:S05]  /*10510*/  IMAD.HI R0, R0, 0x66666667, RZ ;  /* 0x6666666700007827 */ /* 0x000fca00078e02ff */
[----:B------:R-:W-:-:S04]  /*10520*/  SHF.R.U32.HI R3, RZ, 0x1f, R0 ;  /* 0x0000001fff037819 */ /* 0x000fc80000011600 */
[----:B------:R-:W-:-:S04]  /*10530*/  LEA.HI.SX32 R3, R0, R3, 0x1a ;  /* 0x0000000300037211 */ /* 0x000fc800078fd2ff */
[----:B------:R-:W-:-:S04]  /*10540*/  VIMNMX R156, R156, R3, PT ;  /* 0x000000039c9c7248 */ /* 0x000fc80003fe0100 */
[----:B------:R-:W-:Y:S01]  /*10550*/  ISETP.GE.AND P1, PT, R156, 0x1, PT ;  /* 0x000000019c00780c */ /* 0x000fe20003f26270 */
[----:B------:R-:W-:-:S12]  /*10560*/  @P0 BRA `(.L_x_2797) ;  /* 0x00000000000c0947 */ /* 0x000fd80003800000 */
[----:B------:R-:W2:Y:S01]  /*10570*/  FENCE.VIEW.ASYNC.G ;  /* 0x00000000000073c6 */ /* 0x000ea20000000100 */
[----:B------:R-:W-:Y:S05]  /*10580*/  WARPSYNC.ALL ;  /* 0x0000000000007948 */ /* 0x000fea0003800000 */
[----:B--2---:R-:W-:Y:S06]  /*10590*/  BAR.ARV 0xc, 0x180 ;  /* 0x0306000000007b1d */ /* 0x004fec0000002000 */
.L_x_2797:
[----:B------:R-:W-:Y:S04]  /*105a0*/  BSSY B0, `(.L_x_2798) ;  /* 0x0000020000007945 */ /* 0x000fe80003800000 */
[----:B------:R-:W-:Y:S05]  /*105b0*/  @!P1 BRA `(.L_x_2799) ;  /* 0x0000000000789947 */ /* 0x000fea0003800000 */
[----:B------:R-:W-:Y:S01]  /*105c0*/  ISETP.NE.AND P0, PT, R224, RZ, PT ;  /* 0x000000ffe000720c */ /* 0x000fe20003f05270 */
[----:B------:R-:W-:-:S03]  /*105d0*/  ULDC UR4, c[0x0][0x9f0] ;  /* 0x00027c0000047ab9 */ /* 0x000fc60000000800 */
[----:B------:R-:W-:-:S04]  /*105e0*/  SEL R9, R224, UR4, P0 ;  /* 0x00000004e0097c07 */ /* 0x000fc80008000000 */
[-C--:B------:R-:W-:Y:S02]  /*105f0*/  IABS R5, R9.reuse ;  /* 0x0000000900057213 */ /* 0x080fe40000000000 */
[----:B------:R-:W-:Y:S02]  /*10600*/  IADD3 R0, R9, -0x1, R156 ;  /* 0xffffffff09007810 */ /* 0x000fe40007ffe09c */
[----:B------:R-:W2:Y:S01]  /*10610*/  I2F.RP R4, R5 ;  /* 0x0000000500047306 */ /* 0x000ea20000209400 */
[----:B------:R-:W-:-:S05]  /*10620*/  IABS R8, R9 ;  /* 0x0000000900087213 */ /* 0x000fca0000000000 */
[----:B------:R-:W-:Y:S02]  /*10630*/  IMAD.MOV R8, RZ, RZ, -R8 ;  /* 0x000000ffff087224 */ /* 0x000fe400078e0a08 */
[----:B--2---:R-:W2:Y:S02]  /*10640*/  MUFU.RCP R4, R4 ;  /* 0x0000000400047308 */ /* 0x004ea40000001000 */
[----:B--2---:R-:W-:Y:S02]  /*10650*/  IADD3 R2, R4, 0xffffffe, RZ ;  /* 0x0ffffffe04027810 */ /* 0x004fe40007ffe0ff */
[----:B------:R-:W-:-:S04]  /*10660*/  IABS R4, R0 ;  /* 0x0000000000047213 */ /* 0x000fc80000000000 */
[----:B------:R2:W4:Y:S01]  /*10670*/  F2I.FTZ.U32.TRUNC.NTZ R3, R2 ;  /* 0x0000000200037305 */ /* 0x000522000021f000 */
[----:B------:R-:W-:-:S04]  /*10680*/  LOP3.LUT R0, R0, R9, RZ, 0x3c, !PT ;  /* 0x0000000900007212 */ /* 0x000fc800078e3cff */
[----:B------:R-:W-:Y:S01]  /*10690*/  ISETP.GE.AND P2, PT, R0, RZ, PT ;  /* 0x000000ff0000720c */ /* 0x000fe20003f46270 */
[----:B--2---:R-:W-:Y:S02]  /*106a0*/  IMAD.MOV.U32 R2, RZ, RZ, RZ ;  /* 0x000000ffff027224 */ /* 0x004fe400078e00ff */
[----:B----4-:R-:W-:-:S04]  /*106b0*/  IMAD.MOV R6, RZ, RZ, -R3 ;  /* 0x000000ffff067224 */ /* 0x010fc800078e0a03 */
[----:B------:R-:W-:-:S04]  /*106c0*/  IMAD R7, R6, R5, RZ ;  /* 0x0000000506077224 */ /* 0x000fc800078e02ff */
[----:B------:R-:W-:-:S04]  /*106d0*/  IMAD.HI.U32 R3, R3, R7, R2 ;  /* 0x0000000703037227 */ /* 0x000fc800078e0002 */
[----:B------:R-:W-:Y:S02]  /*106e0*/  IMAD.MOV.U32 R2, RZ, RZ, R8 ;  /* 0x000000ffff027224 */ /* 0x000fe400078e0008 */
[----:B------:R-:W-:-:S04]  /*106f0*/  IMAD.HI.U32 R3, R3, R4, RZ ;  /* 0x0000000403037227 */ /* 0x000fc800078e00ff */
[----:B------:R-:W-:-:S05]  /*10700*/  IMAD R2, R3, R2, R4 ;  /* 0x0000000203027224 */ /* 0x000fca00078e0204 */
[----:B------:R-:W-:-:S13]  /*10710*/  ISETP.GT.U32.AND P1, PT, R5, R2, PT ;  /* 0x000000020500720c */ /* 0x000fda0003f24070 */
[-C--:B------:R-:W-:Y:S01]  /*10720*/  @!P1 IADD3 R2, R2, -R5.reuse, RZ ;  /* 0x8000000502029210 */ /* 0x080fe20007ffe0ff */
[----:B------:R-:W-:Y:S01]  /*10730*/  @!P1 VIADD R3, R3, 0x1 ;  /* 0x0000000103039836 */ /* 0x000fe20000000000 */
[----:B------:R-:W-:Y:S02]  /*10740*/  ISETP.NE.AND P1, PT, R9, RZ, PT ;  /* 0x000000ff0900720c */ /* 0x000fe40003f25270 */
[----:B------:R-:W-:-:S13]  /*10750*/  ISETP.GE.U32.AND P0, PT, R2, R5, PT ;  /* 0x000000050200720c */ /* 0x000fda0003f06070 */
[----:B------:R-:W-:-:S04]  /*10760*/  @P0 VIADD R3, R3, 0x1 ;  /* 0x0000000103030836 */ /* 0x000fc80000000000 */
[----:B------:R-:W-:Y:S01]  /*10770*/  @!P2 IMAD.MOV R3, RZ, RZ, -R3 ;  /* 0x000000ffff03a224 */ /* 0x000fe200078e0a03 */
[----:B------:R-:W-:-:S05]  /*10780*/  @!P1 LOP3.LUT R3, RZ, R9, RZ, 0x33, !PT ;  /* 0x00000009ff039212 */ /* 0x000fca00078e33ff */
[----:B------:R-:W-:-:S07]  /*10790*/  IMAD.MOV.U32 R104, RZ, RZ, R3 ;  /* 0x000000ffff687224 */ /* 0x000fce00078e0003 */
.L_x_2799:
[----:B------:R-:W-:Y:S05]  /*107a0*/  BSYNC B0 ;  /* 0x0000000000007941 */ /* 0x000fea0003800000 */
.L_x_2798:
[----:B------:R-:W2:Y:S01]  /*107b0*/  LDL R0, [R1] ;  /* 0x0000000001007983 */ /* 0x000ea20000100800 */
[----:B------:R-:W-:Y:S02]  /*107c0*/  PLOP3.LUT P0, PT, PT, PT, PT, 0x80, 0x0 ;  /* 0x000000000000781c */ /* 0x000fe40003f0f070 */
[----:B------:R-:W-:Y:S02]  /*107d0*/  CS2R R88, SRZ ;  /* 0x0000000000587805 */ /* 0x000fe4000001ff00 */
[----:B------:R-:W-:Y:S02]  /*107e0*/  MOV R14, RZ ;  /* 0x000000ff000e7202 */ /* 0x000fe40000000f00 */
[----:B------:R-:W-:Y:S01]  /*107f0*/  CS2R R12, SRZ ;  /* 0x00000000000c7805 */ /* 0x000fe2000001ff00 */
[----:B------:R-:W-:Y:S01]  /*10800*/  IMAD.MOV.U32 R58, RZ, RZ, RZ ;  /* 0x000000ffff3a7224 */ /* 0x000fe200078e00ff */
[----:B------:R-:W-:Y:S02]  /*10810*/  CS2R R60, SRZ ;  /* 0x00000000003c7805 */ /* 0x000fe4000001ff00 */
[----:B------:R-:W-:-:S02]  /*10820*/  CS2R R20, SRZ ;  /* 0x0000000000147805 */ /* 0x000fc4000001ff00 */
[----:B------:R-:W-:Y:S02]  /*10830*/  CS2R R80, SRZ ;  /* 0x0000000000507805 */ /* 0x000fe4000001ff00 */
[----:B------:R-:W-:Y:S01]  /*10840*/  CS2R R84, SRZ ;  /* 0x0000000000547805 */ /* 0x000fe2000001ff00 */
[----:B------:R-:W-:Y:S01]  /*10850*/  IMAD.MOV.U32 R125, RZ, RZ, RZ ;  /* 0x000000ffff7d7224 */ /* 0x000fe200078e00ff */
[----:B------:R-:W-:Y:S02]  /*10860*/  CS2R R96, SRZ ;  /* 0x0000000000607805 */ /* 0x000fe4000001ff00 */
[----:B------:R-:W-:Y:S02]  /*10870*/  CS2R R90, SRZ ;  /* 0x00000000005a7805 */ /* 0x000fe4000001ff00 */
[----:B------:R-:W-:Y:S01]  /*10880*/  CS2R R98, SRZ ;  /* 0x0000000000627805 */ /* 0x000fe2000001ff00 */
[----:B------:R-:W-:Y:S01]  /*10890*/  IMAD.MOV.U32 R123, RZ, RZ, RZ ;  /* 0x000000ffff7b7224 */ /* 0x000fe200078e00ff */
[----:B------:R-:W-:-:S02]  /*108a0*/  CS2R R52, SRZ ;  /* 0x0000000000347805 */ /* 0x000fc4000001ff00 */
[----:B------:R-:W-:Y:S02]  /*108b0*/  CS2R R114, SRZ ;  /* 0x0000000000727805 */ /* 0x000fe4000001ff00 */
[----:B------:R-:W-:Y:S02]  /*108c0*/  CS2R R100, SRZ ;  /* 0x0000000000647805 */ /* 0x000fe4000001ff00 */
[----:B------:R-:W-:Y:S02]  /*108d0*/  MOV R55, RZ ;  /* 0x000000ff00377202 */ /* 0x000fe40000000f00 */
[----:B---3--:R-:W-:Y:S01]  /*108e0*/  CS2R R44, SRZ ;  /* 0x00000000002c7805 */ /* 0x008fe2000001ff00 */
[----:B------:R-:W-:Y:S01]  /*108f0*/  IMAD.MOV.U32 R76, RZ, RZ, RZ ;  /* 0x000000ffff4c7224 */ /* 0x000fe200078e00ff */
        /* <DEDUP_REMOVED lines=10> */
[----:B------:R-:W-:Y:S01]  /*109a0*/  CS2R R32, SRZ ;  /* 0x0000000000207805 */ /* 0x000fe2000001ff00 */
[----:B------:R-:W-:Y:S01]  /*109b0*/  IMAD.MOV.U32 R121, RZ, RZ, RZ ;  /* 0x000000ffff797224 */ /* 0x000fe200078e00ff */
[----:B------:R-:W-:-:S02]  /*109c0*/  CS2R R28, SRZ ;  /* 0x00000000001c7805 */ /* 0x000fc4000001ff00 */
[----:B0-----:R-:W-:Y:S02]  /*109d0*/  CS2R R94, SRZ ;  /* 0x00000000005e7805 */ /* 0x001fe4000001ff00 */
[----:B------:R-:W-:Y:S01]  /*109e0*/  CS2R R64, SRZ ;  /* 0x0000000000407805 */ /* 0x000fe2000001ff00 */
[----:B------:R-:W-:Y:S01]  /*109f0*/  IMAD.MOV.U32 R8, RZ, RZ, RZ ;  /* 0x000000ffff087224 */ /* 0x000fe200078e00ff */
[----:B------:R-:W-:Y:S02]  /*10a00*/  CS2R R92, SRZ ;  /* 0x00000000005c7805 */ /* 0x000fe4000001ff00 */
[----:B------:R-:W-:Y:S02]  /*10a10*/  CS2R R68, SRZ ;  /* 0x0000000000447805 */ /* 0x000fe4000001ff00 */
[----:B------:R-:W-:Y:S01]  /*10a20*/  CS2R R24, SRZ ;  /* 0x0000000000187805 */ /* 0x000fe2000001ff00 */
[----:B------:R-:W-:Y:S01]  /*10a30*/  IMAD.MOV.U32 R3, RZ, RZ, RZ ;  /* 0x000000ffff037224 */ /* 0x000fe200078e00ff */
[----:B------:R-:W-:Y:S01]  /*10a40*/  MOV R117, RZ ;  /* 0x000000ff00757202 */ /* 0x000fe20000000f00 */
[----:B--2---:R-:W-:-:S02]  /*10a50*/  IMAD R213, R0, R104, RZ ;  /* 0x0000006800d57224 */ /* 0x004fc400078e02ff */
[----:B------:R-:W-:-:S03]  /*10a60*/  IMAD.MOV.U32 R0, RZ, RZ, RZ ;  /* 0x000000ffff007224 */ /* 0x000fc600078e00ff */
[----:B------:R-:W-:-:S04]  /*10a70*/  VIADDMNMX R104, R213, R104, R156, PT ;  /* 0x00000068d5687246 */ /* 0x000fc8000380019c */
[----:B------:R-:W-:-:S13]  /*10a80*/  ISETP.GT.AND P1, PT, R104, R213, PT ;  /* 0x000000d56800720c */ /* 0x000fda0003f24270 */
[----:B------:R-:W-:Y:S05]  /*10a90*/  @!P1 BRA `(.L_x_2800) ;  /* 0x0000014400d89947 */ /* 0x000fea0003800000 */
[----:B------:R-:W-:-:S03]  /*10aa0*/  UMOV UR4, 0xffffffff ;  /* 0xffffffff00047882 */ /* 0x000fc60000000000 */
[----:B------:R-:W-:Y:S05]  /*10ab0*/  BRA.DIV UR4, `(.L_x_2801) ;  /* 0x0000021e049c7947 */ /* 0x000fea000b800000 */
[----:B------:R-:W0:Y:S02]  /*10ac0*/  S2R R0, SR_TID.X ;  /* 0x0000000000007919 */ /* 0x000e240000002100 */
[----:B0-----:R-:W-:-:S05]  /*10ad0*/  VIADD R2, R0, 0xffffff80 ;  /* 0xffffff8000027836 */ /* 0x001fca0000000000 */
[----:B------:R-:W-:-:S04]  /*10ae0*/  SHF.R.S32.HI R0, RZ, 0x1f, R2 ;  /* 0x0000001fff007819 */ /* 0x000fc80000011402 */
[----:B------:R-:W-:-:S04]  /*10af0*/  LEA.HI R0, R0, R2, RZ, 0x7 ;  /* 0x0000000200007211 */ /* 0x000fc800078f38ff */
[----:B------:R-:W-:-:S05]  /*10b00*/  SHF.R.S32.HI R0, RZ, 0x7, R0 ;  /* 0x00000007ff007819 */ /* 0x000fca0000011400 */
[----:B------:R0:W2:Y:S02]  /*10b10*/  SHFL.IDX PT, R207, R0, RZ, 0x1f ;  /* 0x00001fff00cf7589 */ /* 0x0000a400000e0000 */
.L_x_3080:
[----:B0-2---:R-:W-:Y:S01]  /*10b20*/  LEA.HI R0, R207, R207, RZ, 0x1 ;  /* 0x000000cfcf007211 */ /* 0x005fe200078f08ff */
        /* <DEDUP_REMOVED lines=23> */
[----:B-12--5:R-:W-:Y:S05]  /*10ca0*/  CALL.ABS.NOINC R2 ;  /* 0x0000000002007343 */ /* 0x026fea0003c00000 */
.L_x_2802:
[----:B------:R-:W-:Y:S01]  /*10cb0*/  ULDC.64 UR6, c[0x0][0x998] ;  /* 0x0002660000067ab9 */ /* 0x000fe20000000a00 */
[----:B------:R-:W-:Y:S01]  /*10cc0*/  ULDC.64 UR4, c[0x0][0x990] ;  /* 0x0002640000047ab9 */ /* 0x000fe20000000a00 */
[----:B------:R-:W-:Y:S02]  /*10cd0*/  ISETP.NE.U32.AND P1, PT, RZ, UR6, PT ;  /* 0x00000006ff007c0c */ /* 0x000fe4000bf25070 */
[----:B------:R-:W-:Y:S02]  /*10ce0*/  ISETP.NE.U32.AND P0, PT, RZ, UR4, PT ;  /* 0x00000004ff007c0c */ /* 0x000fe4000bf05070 */
[----:B------:R-:W-:Y:S02]  /*10cf0*/  ISETP.NE.AND.EX P1, PT, RZ, UR7, PT, P1 ;  /* 0x00000007ff007c0c */ /* 0x000fe4000bf25310 */
[----:B------:R-:W-:-:S11]  /*10d00*/  ISETP.NE.AND.EX P0, PT, RZ, UR5, PT, P0 ;  /* 0x00000005ff007c0c */ /* 0x000fd6000bf05300 */
[----:B------:R-:W0:Y:S08]  /*10d10*/  @P1 LDC.64 R8, c[0x0][0x9b8] ;  /* 0x00026e00ff081b82 */ /* 0x000e300000000a00 */
[----:B------:R-:W2:Y:S08]  /*10d20*/  @P0 LDC.64 R6, c[0x0][0x9a8] ;  /* 0x00026a00ff060b82 */ /* 0x000eb00000000a00 */
[----:B------:R-:W3:Y:S08]  /*10d30*/  @P0 LDC.64 R10, c[0x0][0x9b0] ;  /* 0x00026c00ff0a0b82 */ /* 0x000ef00000000a00 */
[----:B------:R-:W4:Y:S01]  /*10d40*/  @P1 LDC.64 R12, c[0x0][0x9c0] ;  /* 0x00027000ff0c1b82 */ /* 0x000f220000000a00 */
[----:B0-----:R-:W-:-:S02]  /*10d50*/  @P1 IMAD R2, R227, R8, RZ ;  /* 0x00000008e3021224 */ /* 0x001fc400078e02ff */
[----:B------:R-:W-:-:S04]  /*10d60*/  @P1 IMAD.WIDE.U32 R4, R220, R8, RZ ;  /* 0x00000008dc041225 */ /* 0x000fc800078e00ff */
[C---:B------:R-:W-:Y:S02]  /*10d70*/  @P1 IMAD R9, R220.reuse, R9, R2 ;  /* 0x00000009dc091224 */ /* 0x040fe400078e0202 */
[-C--:B--2---:R-:W-:Y:S02]  /*10d80*/  @P0 IMAD R0, R227, R6.reuse, RZ ;  /* 0x00000006e3000224 */ /* 0x084fe400078e02ff */
[----:B------:R-:W-:-:S04]  /*10d90*/  @P0 IMAD.WIDE.U32 R2, R220, R6, RZ ;  /* 0x00000006dc020225 */ /* 0x000fc800078e00ff */
[----:B------:R-:W-:Y:S01]  /*10da0*/  @P0 IMAD R7, R220, R7, R0 ;  /* 0x00000007dc070224 */ /* 0x000fe200078e0200 */
[----:B------:R-:W-:Y:S01]  /*10db0*/  MOV R0, 0x3f800000 ;  /* 0x3f80000000007802 */ /* 0x000fe20000000f00 */
[----:B------:R-:W-:Y:S02]  /*10dc0*/  @P1 IMAD.IADD R5, R5, 0x1, R9 ;  /* 0x0000000105051824 */ /* 0x000fe400078e0209 */
[----:B------:R-:W-:Y:S02]  /*10dd0*/  @P0 IMAD.IADD R3, R3, 0x1, R7 ;  /* 0x0000000103030824 */ /* 0x000fe400078e0207 */
[----:B---3--:R-:W-:-:S04]  /*10de0*/  @P0 IMAD.WIDE.U32 R2, R191, R10, R2 ;  /* 0x0000000abf020225 */ /* 0x008fc800078e0002 */
        /* <DEDUP_REMOVED lines=26> */
.L_x_2806:
[----:B--2---:R2:W3:Y:S02]  /*10f90*/  SYNCS.PHASECHK.TRANS64.TRYWAIT P0, [R18+URZ+0x29800], R3 ;  /* 0x02980003120075a7 */ /* 0x0044e4000800017f */
[----:B---3--:R-:W-:Y:S05]  /*10fa0*/  @!P0 NANOSLEEP.SYNCS 0x989680 ;  /* 0x009896800000895d */ /* 0x008fea0003900000 */
[----:B------:R-:W3:Y:S02]  /*10fb0*/  @!P0 SYNCS.PHASECHK.TRANS64 P0, [R18+URZ+0x29800], R3 ;  /* 0x02980003120085a7 */ /* 0x000ee4000800007f */
[----:B---3--:R-:W-:Y:S05]  /*10fc0*/  @!P0 BRA `(.L_x_2806) ;  /* 0xfffffffc00f08947 */ /* 0x008fea000383ffff */
.L_x_2805:
[----:B------:R-:W-:Y:S05]  /*10fd0*/  BSYNC B0 ;  /* 0x0000000000007941 */ /* 0x000fea0003800000 */
.L_x_2804:
[----:B------:R-:W-:Y:S05]  /*10fe0*/  BRA `(.L_x_2807) ;  /* 0x0000006c00d87947 */ /* 0x000fea0003800000 */
.L_x_2803:
        /* <DEDUP_REMOVED lines=29> */
[----:B-12---:R-:W-:Y:S05]  /*111c0*/  CALL.ABS.NOINC R14 ;  /* 0x000000000e007343 */ /* 0x006fea0003c00000 */
.L_x_2808:
[----:B------:R-:W-:Y:S01]  /*111d0*/  ULDC.U8 UR4, c[0x0][0x410] ;  /* 0x0001040000047ab9 */ /* 0x000fe20000000000 */
[----:B------:R-:W-:Y:S01]  /*111e0*/  BSSY B0, `(.L_x_2809) ;  /* 0x00006ce000007945 */ /* 0x000fe20003800000 */
[----:B------:R-:W-:Y:S01]  /*111f0*/  ISETP.NE.AND P0, PT, RZ, UR4, PT ;  /* 0x00000004ff007c0c */ /* 0x000fe2000bf05270 */
[----:B------:R-:W-:-:S12]  /*11200*/  IMAD.IADD R10, R198, 0x1, R214 ;  /* 0x00000001c60a7824 */ /* 0x000fd800078e02d6 */
[----:B------:R-:W-:Y:S05]  /*11210*/  @!P0 BRA `(.L_x_2810) ;  /* 0x0000003400988947 */ /* 0x000fea0003800000 */
[----:B------:R-:W0:Y:S01]  /*11220*/  LDC R20, c[0x0][0x448] ;  /* 0x00011200ff147b82 */ /* 0x000e220000000800 */
        /* <DEDUP_REMOVED lines=8> */
[----:B0-----:R-:W-:-:S13]  /*112b0*/  ISETP.NE.AND P0, PT, R20, 0x1, PT ;  /* 0x000000011400780c */ /* 0x001fda0003f05270 */
[----:B------:R-:W0:Y:S08]  /*112c0*/  @P0 LDC R3, c[0x0][0x44c] ;  /* 0x00011300ff030b82 */ /* 0x000e300000000800 */
[----:B------:R-:W2:Y:S01]  /*112d0*/  @P0 LDC R5, c[0x0][0x450] ;  /* 0x00011400ff050b82 */ /* 0x000ea20000000800 */
[----:B0-----:R-:W-:-:S05]  /*112e0*/  @P0 IMAD.HI.U32 R0, R10, R3, RZ ;  /* 0x000000030a000227 */ /* 0x001fca00078e00ff */
        /* <DEDUP_REMOVED lines=18> */
[----:B------:R0:W0:Y:S02]  /*11410*/  SHFL.IDX PT, R14, R5, RZ, 0x1e1f ;  /* 0x001e1fff050e7589 */ /* 0x00002400000e0000 */
.L_x_3086:
        /* <DEDUP_REMOVED lines=23> */
[C---:B---3--:R-:W-:Y:S02]  /*11590*/  @!P4 IADD3 R6, P0, R200.reuse, R3, RZ ;  /* 0x00000003c806c210 */ /* 0x048fe40007f1e0ff */
[----:B------:R-:W-:-:S03]  /*115a0*/  @!P4 IADD3 R8, P1, R200, R14, RZ ;  /* 0x0000000ec808c210 */ /* 0x000fc60007f3e0ff */
[----:B--2---:R-:W-:Y:S01]  /*115b0*/  @!P4 IMAD.X R7, R0, 0x1, R5, P0 ;  /* 0x000000010007c824 */ /* 0x004fe200000e0605 */
[----:B----4-:R-:W-:Y:S02]  /*115c0*/  @!P4 IADD3.X R9, R4, R5, RZ, P1, !PT ;  /* 0x000000050409c210 */ /* 0x010fe40000ffe4ff */
[----:B------:R-:W-:Y:S02]  /*115d0*/  ISETP.GE.AND P1, PT, R201, UR4, PT ;  /* 0x00000004c9007c0c */ /* 0x000fe4000bf26270 */
[----:B------:R0:W5:Y:S01]  /*115e0*/  @!P4 LD.E.64 R34, desc[UR52][R6.64] ;  /* 0x000000340622c980 */ /* 0x000162000c101b00 */
[----:B------:R-:W-:Y:S02]  /*115f0*/  SHF.R.S32.HI R5, RZ, 0x1f, R202 ;  /* 0x0000001fff057819 */ /* 0x000fe400000114ca */
[C---:B------:R-:W-:Y:S01]  /*11600*/  @!P3 IADD3 R42, P5, R202.reuse, R14, RZ ;  /* 0x0000000eca2ab210 */ /* 0x040fe20007fbe0ff */
[----:B------:R2:W5:Y:S01]  /*11610*/  @!P4 LD.E.64 R32, desc[UR52][R8.64] ;  /* 0x000000340820c980 */ /* 0x000562000c101b00 */
[----:B------:R-:W-:-:S02]  /*11620*/  @!P3 IADD3 R10, P4, R202, R3, RZ ;  /* 0x00000003ca0ab210 */ /* 0x000fc40007f9e0ff */
[----:B------:R-:W-:Y:S02]  /*11630*/  CS2R R30, SRZ ;  /* 0x00000000001e7805 */ /* 0x000fe4000001ff00 */
[----:B------:R-:W-:Y:S01]  /*11640*/  ISETP.GE.AND P0, PT, R188, UR4, PT ;  /* 0x00000004bc007c0c */ /* 0x000fe2000bf06270 */
[----:B------:R-:W-:Y:S01]  /*11650*/  @!P3 IMAD.X R43, R4, 0x1, R5, P5 ;  /* 0x00000001042bb824 */ /* 0x000fe200028e0605 */
[----:B------:R-:W-:Y:S01]  /*11660*/  SHF.R.S32.HI R13, RZ, 0x1f, R203 ;  /* 0x0000001fff0d7819 */ /* 0x000fe200000114cb */
[----:B------:R-:W-:Y:S01]  /*11670*/  @!P3 IMAD.X R11, R0, 0x1, R5, P4 ;  /* 0x00000001000bb824 */ /* 0x000fe200020e0605 */
[C---:B------:R-:W-:Y:S02]  /*11680*/  @!P2 IADD3 R46, P4, R203.reuse, R3, RZ ;  /* 0x00000003cb2ea210 */ /* 0x040fe40007f9e0ff */
[----:B------:R-:W-:Y:S02]  /*11690*/  CS2R R28, SRZ ;  /* 0x00000000001c7805 */ /* 0x000fe4000001ff00 */
[----:B------:R-:W-:-:S02]  /*116a0*/  @!P2 IADD3 R48, P5, R203, R14, RZ ;  /* 0x0000000ecb30a210 */ /* 0x000fc40007fbe0ff */
[----:B------:R-:W-:Y:S01]  /*116b0*/  SHF.R.S32.HI R15, RZ, 0x1f, R201 ;  /* 0x0000001fff0f7819 */ /* 0x000fe200000114c9 */
[--C-:B-1----:R-:W-:Y:S01]  /*116c0*/  @!P2 IMAD.X R47, R0, 0x1, R13.reuse, P4 ;  /* 0x00000001002fa824 */ /* 0x102fe200020e060d */
[C---:B------:R-:W-:Y:S01]  /*116d0*/  @!P1 IADD3 R50, P4, R201.reuse, R3, RZ ;  /* 0x00000003c9329210 */ /* 0x040fe20007f9e0ff */
[----:B------:R-:W-:Y:S01]  /*116e0*/  @!P2 IMAD.X R49, R4, 0x1, R13, P5 ;  /* 0x000000010431a824 */ /* 0x000fe200028e060d */
[----:B------:R-:W-:Y:S01]  /*116f0*/  @!P1 IADD3 R52, P5, R201, R14, RZ ;  /* 0x0000000ec9349210 */ /* 0x000fe20007fbe0ff */
[----:B------:R1:W5:Y:S01]  /*11700*/  @!P3 LD.E.64 R30, desc[UR52][R10.64] ;  /* 0x000000340a1eb980 */ /* 0x000362000c101b00 */
[----:B------:R-:W-:Y:S02]  /*11710*/  @!P1 IADD3.X R51, R0, R15, RZ, P4, !PT ;  /* 0x0000000f00339210 */ /* 0x000fe400027fe4ff */
[----:B------:R-:W-:Y:S01]  /*11720*/  ISETP.GE.AND P4, PT, R204, UR4, PT ;  /* 0x00000004cc007c0c */ /* 0x000fe2000bf86270 */
[----:B------:R-:W-:Y:S01]  /*11730*/  @!P1 IMAD.X R53, R4, 0x1, R15, P5 ;  /* 0x0000000104359824 */ /* 0x000fe200028e060f */
[----:B------:R-:W-:-:S02]  /*11740*/  @!P0 SHF.R.S32.HI R5, RZ, 0x1f, R188 ;  /* 0x0000001fff058819 */ /* 0x000fc400000114bc */
[----:B------:R-:W-:Y:S02]  /*11750*/  CS2R R24, SRZ ;  /* 0x0000000000187805 */ /* 0x000fe4000001ff00 */
[----:B0-----:R-:W-:Y:S02]  /*11760*/  @!P0 IADD3 R6, P5, R188, R3, RZ ;  /* 0x00000003bc068210 */ /* 0x001fe40007fbe0ff */
[----:B------:R-:W-:Y:S02]  /*11770*/  CS2R R26, SRZ ;  /* 0x00000000001a7805 */ /* 0x000fe4000001ff00 */
[----:B--2---:R-:W-:Y:S02]  /*11780*/  SHF.R.S32.HI R9, RZ, 0x1f, R204 ;  /* 0x0000001fff097819 */ /* 0x004fe400000114cc */
[----:B------:R-:W-:Y:S02]  /*11790*/  CS2R R20, SRZ ;  /* 0x0000000000147805 */ /* 0x000fe4000001ff00 */
[----:B------:R-:W-:Y:S01]  /*117a0*/  CS2R R36, SRZ ;  /* 0x0000000000247805 */ /* 0x000fe2000001ff00 */
[----:B------:R-:W-:Y:S01]  /*117b0*/  @!P0 IMAD.X R7, R0, 0x1, R5, P5 ;  /* 0x0000000100078824 */ /* 0x000fe200028e0605 */
[----:B------:R-:W-:-:S02]  /*117c0*/  @!P0 IADD3 R40, P5, R188, R14, RZ ;  /* 0x0000000ebc288210 */ /* 0x000fc40007fbe0ff */
[----:B------:R-:W-:Y:S02]  /*117d0*/  CS2R R12, SRZ ;  /* 0x00000000000c7805 */ /* 0x000fe4000001ff00 */
[----:B------:R-:W-:Y:S02]  /*117e0*/  CS2R R38, SRZ ;  /* 0x0000000000267805 */ /* 0x000fe4000001ff00 */
[----:B-1----:R-:W-:Y:S01]  /*117f0*/  CS2R R10, SRZ ;  /* 0x00000000000a7805 */ /* 0x002fe2000001ff00 */
[----:B------:R0:W5:Y:S01]  /*11800*/  @!P3 LD.E.64 R28, desc[UR52][R42.64] ;  /* 0x000000342a1cb980 */ /* 0x000162000c101b00 */
[----:B------:R-:W-:Y:S01]  /*11810*/  @!P0 IMAD.X R41, R4, 0x1, R5, P5 ;  /* 0x0000000104298824 */ /* 0x000fe200028e0605 */
[----:B------:R-:W-:Y:S02]  /*11820*/  @!P4 IADD3 R54, P5, R204, R3, RZ ;  /* 0x00000003cc36c210 */ /* 0x000fe40007fbe0ff */
[----:B------:R0:W5:Y:S03]  /*11830*/  @!P2 LD.E.64 R24, desc[UR52][R46.64] ;  /* 0x000000342e18a980 */ /* 0x000166000c101b00 */
[----:B------:R-:W-:Y:S01]  /*11840*/  @!P4 IMAD.X R55, R0, 0x1, R9, P5 ;  /* 0x000000010037c824 */ /* 0x000fe200028e0609 */
[----:B------:R-:W-:Y:S01]  /*11850*/  @!P4 IADD3 R14, P5, R204, R14, RZ ;  /* 0x0000000ecc0ec210 */ /* 0x000fe20007fbe0ff */
[----:B------:R0:W5:Y:S03]  /*11860*/  @!P2 LD.E.64 R26, desc[UR52][R48.64] ;  /* 0x00000034301aa980 */ /* 0x000166000c101b00 */
[----:B------:R-:W-:-:S02]  /*11870*/  @!P4 IADD3.X R15, R4, R9, RZ, P5, !PT ;  /* 0x00000009040fc210 */ /* 0x000fc40002ffe4ff */
[----:B------:R-:W-:Y:S01]  /*11880*/  CS2R R8, SRZ ;  /* 0x0000000000087805 */ /* 0x000fe2000001ff00 */
[----:B------:R0:W5:Y:S04]  /*11890*/  @!P1 LD.E.64 R12, desc[UR52][R50.64] ;  /* 0x00000034320c9980 */ /* 0x000168000c101b00 */
[----:B------:R0:W5:Y:S04]  /*118a0*/  @!P1 LD.E.64 R20, desc[UR52][R52.64] ;  /* 0x0000003434149980 */ /* 0x000168000c101b00 */
[----:B------:R0:W5:Y:S04]  /*118b0*/  @!P0 LD.E.64 R36, desc[UR52][R6.64] ;  /* 0x0000003406248980 */ /* 0x000168000c101b00 */
[----:B------:R0:W5:Y:S04]  /*118c0*/  @!P0 LD.E.64 R38, desc[UR52][R40.64] ;  /* 0x0000003428268980 */ /* 0x000168000c101b00 */
[----:B------:R0:W5:Y:S04]  /*118d0*/  @!P4 LD.E.64 R10, desc[UR52][R54.64] ;  /* 0x00000034360ac980 */ /* 0x000168000c101b00 */
[----:B------:R0:W5:Y:S02]  /*118e0*/  @!P4 LD.E.64 R8, desc[UR52][R14.64] ;  /* 0x000000340e08c980 */ /* 0x000164000c101b00 */
.L_x_2813:
[----:B------:R-:W-:Y:S05]  /*118f0*/  BSYNC B1 ;  /* 0x0000000000017941 */ /* 0x000fea0003800000 */
.L_x_2812:
[----:B------:R-:W-:Y:S01]  /*11900*/  ULEA.HI UR4, UR37, UR37, URZ, 0x1 ;  /* 0x0000002525047291 */ /* 0x000fe2000f8f083f */
[----:B---3--:R-:W-:Y:S01]  /*11910*/  VIADDMNMX R3, R45, -R214, 0x80, PT ;  /* 0x000000802d037446 */ /* 0x008fe200038009d6 */
[----:B------:R-:W-:Y:S02]  /*11920*/  BSSY B1, `(.L_x_2814) ;  /* 0x0000008000017945 */ /* 0x000fe40003800000 */
[----:B------:R-:W-:Y:S01]  /*11930*/  ULOP3.LUT UR4, UR4, 0xfffffffe, URZ, 0xc0, !UPT ;  /* 0xfffffffe04047892 */ /* 0x000fe2000f8ec03f */
[----:B------:R-:W-:-:S03]  /*11940*/  ISETP.GE.AND P1, PT, R198, R3, PT ;  /* 0x00000003c600720c */ /* 0x000fc60003f26270 */
[----:B------:R-:W-:-:S06]  /*11950*/  UIADD3 UR4, UR37, -UR4, URZ ;  /* 0x8000000425047290 */ /* 0x000fcc000fffe03f */
[----:B------:R-:W-:-:S05]  /*11960*/  IMAD.U32 R5, RZ, RZ, UR4 ;  /* 0x00000004ff057e24 */ /* 0x000fca000f8e00ff */
[----:B------:R-:W-:-:S04]  /*11970*/  SHF.L.U32 R5, R5, 0x1f, RZ ;  /* 0x0000001f05057819 */ /* 0x000fc800000006ff */
[----:B------:R-:W3:Y:S02]  /*11980*/  SYNCS.PHASECHK.TRANS64.TRYWAIT P0, [R18+URZ+0x29800], R5 ;  /* 0x02980005120075a7 */ /* 0x000ee4000800017f */
[----:B---3--:R-:W-:Y:S05]  /*11990*/  @!P0 BRA `(.L_x_2815) ;  /* 0x0000021000908947 */ /* 0x008fea0003800000 */
.L_x_3087:
[----:B------:R-:W-:Y:S05]  /*119a0*/  BSYNC B1 ;  /* 0x0000000000017941 */ /* 0x000fea0003800000 */
.L_x_2814:
[----:B------:R-:W-:Y:S05]  /*119b0*/  @P1 BRA `(.L_x_2816) ;  /* 0x0000006400401947 */ /* 0x000fea0003800000 */
[----:B------:R-:W0:Y:S01]  /*119c0*/  LDC R3, c[0x0][0x3f4] ;  /* 0x0000fd00ff037b82 */ /* 0x000e220000000800 */
[----:B------:R-:W-:Y:S01]  /*119d0*/  BSSY B1, `(.L_x_2817) ;  /* 0x000007f000017945 */ /* 0x000fe20003800000 */
[----:B--2---:R-:W-:Y:S01]  /*119e0*/  IMAD.IADD R0, R18, 0x1, R218 ;  /* 0x0000000112007824 */ /* 0x004fe200078e02da */
[-C--:B0-----:R-:W-:Y:S02]  /*119f0*/  ISETP.GE.AND P0, PT, R188, R3.reuse, PT ;  /* 0x00000003bc00720c */ /* 0x081fe40003f06270 */
[-C--:B------:R-:W-:Y:S02]  /*11a00*/  ISETP.GE.AND P1, PT, R200, R3.reuse, PT ;  /* 0x00000003c800720c */ /* 0x080fe40003f26270 */
[-C--:B------:R-:W-:Y:S02]  /*11a10*/  ISETP.GE.AND P2, PT, R202, R3.reuse, PT ;  /* 0x00000003ca00720c */ /* 0x080fe40003f46270 */
[-C--:B------:R-:W-:Y:S02]  /*11a20*/  ISETP.GE.AND P3, PT, R203, R3.reuse, PT ;  /* 0x00000003cb00720c */ /* 0x080fe40003f66270 */
[----:B------:R-:W-:-:S02]  /*11a30*/  ISETP.GE.AND P4, PT, R201, R3, PT ;  /* 0x00000003c900720c */ /* 0x000fc40003f86270 */
[----:B------:R-:W-:-:S03]  /*11a40*/  ISETP.GE.AND P5, PT, R204, R3, PT ;  /* 0x00000003cc00720c */ /* 0x000fc60003fa6270 */
[----:B------:R-:W-:Y:S10]  /*11a50*/  @P0 BRA `(.L_x_2818) ;  /* 0x0000000400d80947 */ /* 0x000ff40003800000 */
[----:B---34-:R-:W0:Y:S01]  /*11a60*/  LDS.128 R4, [R0+0x14400] ;  /* 0x0144000000047984 */ /* 0x018e220000000c00 */
        /* <DEDUP_REMOVED lines=39> */
[----:B-1----:R-:W-:Y:S01]  /*11ce0*/  FMUL.FTZ R47, R14, R39 ;  /* 0x000000270e2f7220 */ /* 0x002fe20000410000 */
        /* <DEDUP_REMOVED lines=77> */
.L_x_2818:
[----:B------:R-:W-:Y:S05]  /*121c0*/  BSYNC B1 ;  /* 0x0000000000017941 */ /* 0x000fea0003800000 */
.L_x_2817:
[----:B------:R-:W-:Y:S04]  /*121d0*/  BSSY B1, `(.L_x_2819) ;  /* 0x000007d000017945 */ /* 0x000fe80003800000 */
[----:B------:R-:W-:Y:S05]  /*121e0*/  @P1 BRA `(.L_x_2820) ;  /* 0x0000000400ec1947 */ /* 0x000fea0003800000 */
[----:B------:R-:W0:Y:S01]  /*121f0*/  LDL R49, [R1+0x18] ;  /* 0x0000180001317983 */ /* 0x000e220000100800 */
        /* <DEDUP_REMOVED lines=33> */
[--C-:B------:R-:W-:Y:S01]  /*12410*/  HADD2.F32 R40, -RZ, R38.reuse.H1_H1 ;  /* 0x30000026ff287230 */ /* 0x100fe20000004100 */
[----:B------:R-:W-:Y:S01]  /*12420*/  LOP3.LUT R34, R15, 0xff000000, R34, 0xf8, !PT ;  /* 0xff0000000f227812 */ /* 0x000fe200078ef822 */
[--C-:B------:R-:W-:Y:S01]  /*12430*/  HADD2.F32 R36, -RZ, R35.reuse.H1_H1 ;  /* 0x30000023ff247230 */ /* 0x100fe20000004100 */
[----:B------:R-:W-:Y:S01]  /*12440*/  F2FP.F16.E4M3.UNPACK_B R41, R41.H1 ;  /* 0x00000029ff29723e */ /* 0x000fe200030006ff */
[----:B------:R-:W-:Y:S01]  /*12450*/  HADD2.F32 R38, -RZ, R38.H0_H0 ;  /* 0x20000026ff267230 */ /* 0x000fe20000004100 */
[----:B------:R-:W-:Y:S01]  /*12460*/  F2FP.F16.E4M3.UNPACK_B R37, R37.H1 ;  /* 0x00000025ff25723e */ /* 0x000fe200030006ff */
[----:B------:R-:W-:Y:S01]  /*12470*/  HADD2.F32 R35, -RZ, R35.H0_H0 ;  /* 0x20000023ff237230 */ /* 0x000fe20000004100 */
[----:B0--34-:R-:W0:Y:S02]  /*12480*/  LDS.128 R4, [R49] ;  /* 0x0000000031047984 */ /* 0x019e240000000c00 */
[----:B0-----:R-:W-:-:S02]  /*12490*/  F2FP.F16.E4M3.UNPACK_B R3, R6.H1 ;  /* 0x00000006ff03723e */ /* 0x001fc400030006ff */
[----:B------:R-:W-:Y:S02]  /*124a0*/  F2FP.F16.E4M3.UNPACK_B R6, R6 ;  /* 0x00000006ff06723e */ /* 0x000fe400020006ff */
[-C--:B------:R-:W-:Y:S01]  /*124b0*/  F2FP.F16.E4M3.UNPACK_B R32, R7.reuse ;  /* 0x00000007ff20723e */ /* 0x080fe200020006ff */
[--C-:B------:R-:W-:Y:S01]  /*124c0*/  HADD2.F32 R14, -RZ, R3.reuse.H1_H1 ;  /* 0x30000003ff0e7230 */ /* 0x100fe20000004100 */
[----:B------:R-:W-:Y:S01]  /*124d0*/  F2FP.F16.E4M3.UNPACK_B R33, R7.H1 ;  /* 0x00000007ff21723e */ /* 0x000fe200030006ff */
[----:B------:R-:W-:Y:S01]  /*124e0*/  HADD2.F32 R15, -RZ, R3.H0_H0 ;  /* 0x20000003ff0f7230 */ /* 0x000fe20000004100 */
[-C--:B------:R-:W-:Y:S02]  /*124f0*/  F2FP.F16.E4M3.UNPACK_B R7, R5.reuse ;  /* 0x00000005ff07723e */ /* 0x080fe400020006ff */
[C---:B------:R-:W-:Y:S01]  /*12500*/  FMUL.FTZ R42, R14.reuse, R40 ;  /* 0x000000280e2a7220 */ /* 0x040fe20000410000 */
[----:B------:R-:W-:Y:S01]  /*12510*/  FMUL.FTZ R43, R14, R36 ;  /* 0x000000240e2b7220 */ /* 0x000fe20000410000 */
[----:B------:R-:W-:Y:S01]  /*12520*/  F2FP.F16.E4M3.UNPACK_B R14, R5.H1 ;  /* 0x00000005ff0e723e */ /* 0x000fe200030006ff */
[----:B------:R-:W-:-:S02]  /*12530*/  HADD2.F32 R5, -RZ, R6.H1_H1 ;  /* 0x30000006ff057230 */ /* 0x000fc40000004100 */
[C---:B------:R-:W-:Y:S01]  /*12540*/  FFMA.FTZ R42, R15.reuse, R36, -R42 ;  /* 0x000000240f2a7223 */ /* 0x040fe2000001082a */
[----:B------:R-:W-:Y:S01]  /*12550*/  FFMA.FTZ R45, R15, R40, R43 ;  /* 0x000000280f2d7223 */ /* 0x000fe2000001002b */
[----:B------:R-:W-:Y:S01]  /*12560*/  HADD2.F32 R6, -RZ, R6.H0_H0 ;  /* 0x20000006ff067230 */ /* 0x000fe20000004100 */
[----:B------:R-:W-:Y:S01]  /*12570*/  F2FP.F16.E4M3.UNPACK_B R3, R4 ;  /* 0x00000004ff03723e */ /* 0x000fe200020006ff */
[C---:B------:R-:W-:Y:S01]  /*12580*/  FMUL.FTZ R15, R5.reuse, R38 ;  /* 0x00000026050f7220 */ /* 0x040fe20000410000 */
[-C--:B------:R-:W-:Y:S01]  /*12590*/  FMUL.FTZ R43, R5, R35.reuse ;  /* 0x00000023052b7220 */ /* 0x080fe20000410000 */
[----:B------:R-:W-:Y:S01]  /*125a0*/  HADD2.F32 R5, -RZ, R32.H1_H1 ;  /* 0x30000020ff057230 */ /* 0x000fe20000004100 */
[----:B------:R-:W-:Y:S01]  /*125b0*/  F2FP.F16.E4M3.UNPACK_B R4, R4.H1 ;  /* 0x00000004ff04723e */ /* 0x000fe200030006ff */
[----:B------:R-:W-:Y:S02]  /*125c0*/  HADD2.F32 R36, -RZ, R41.H0_H0 ;  /* 0x20000029ff247230 */ /* 0x000fe40000004100 */
[----:B------:R-:W-:Y:S01]  /*125d0*/  FFMA.FTZ R40, R6, R35, -R15 ;  /* 0x0000002306287223 */ /* 0x000fe2000001080f */
[----:B------:R-:W-:-:S02]  /*125e0*/  HADD2.F32 R15, -RZ, R37.H0_H0 ;  /* 0x20000025ff0f7230 */ /* 0x000fc40000004100 */
[----:B------:R-:W-:Y:S01]  /*125f0*/  FFMA.FTZ R43, R6, R38, R43 ;  /* 0x00000026062b7223 */ /* 0x000fe2000001002b */
[----:B------:R-:W-:Y:S02]  /*12600*/  HADD2.F32 R32, -RZ, R32.H0_H0 ;  /* 0x20000020ff207230 */ /* 0x000fe40000004100 */
[C---:B------:R-:W-:Y:S01]  /*12610*/  FMUL.FTZ R35, R5.reuse, R36 ;  /* 0x0000002405237220 */ /* 0x040fe20000410000 */
[----:B------:R-:W-:Y:S02]  /*12620*/  HADD2.F32 R41, -RZ, R41.H1_H1 ;  /* 0x30000029ff297230 */ /* 0x000fe40000004100 */
[-C--:B------:R-:W-:Y:S01]  /*12630*/  FMUL.FTZ R5, R5, R15.reuse ;  /* 0x0000000f05057220 */ /* 0x080fe20000410000 */
[----:B------:R-:W-:Y:S02]  /*12640*/  HADD2.F32 R6, -RZ, R33.H1_H1 ;  /* 0x30000021ff067230 */ /* 0x000fe40000004100 */
[----:B------:R-:W-:Y:S01]  /*12650*/  FFMA.FTZ R46, R32, R15, -R35 ;  /* 0x0000000f202e7223 */ /* 0x000fe20000010823 */
[----:B------:R-:W-:-:S02]  /*12660*/  HADD2.F32 R37, -RZ, R37.H1_H1 ;  /* 0x30000025ff257230 */ /* 0x000fc40000004100 */
[----:B-1----:R-:W-:Y:S01]  /*12670*/  FFMA.FTZ R47, R32, R36, R5 ;  /* 0x00000024202f7223 */ /* 0x002fe20000010005 */
[----:B------:R-:W-:Y:S02]  /*12680*/  HADD2.F32 R33, -RZ, R33.H0_H0 ;  /* 0x20000021ff217230 */ /* 0x000fe40000004100 */
[C---:B------:R-:W-:Y:S01]  /*12690*/  FMUL.FTZ R38, R6.reuse, R41 ;  /* 0x0000002906267220 */ /* 0x040fe20000410000 */
[----:B------:R-:W-:Y:S01]  /*126a0*/  F2FP.F16.E4M3.UNPACK_B R5, R39 ;  /* 0x00000027ff05723e */ /* 0x000fe200020006ff */
[-C--:B------:R-:W-:Y:S01]  /*126b0*/  FMUL.FTZ R32, R6, R37.reuse ;  /* 0x0000002506207220 */ /* 0x080fe20000410000 */
[-C--:B------:R-:W-:Y:S01]  /*126c0*/  F2FP.F16.E4M3.UNPACK_B R15, R34.reuse ;  /* 0x00000022ff0f723e */ /* 0x080fe200020006ff */
[C---:B------:R-:W-:Y:S01]  /*126d0*/  FFMA.FTZ R48, R33.reuse, R37, -R38 ;  /* 0x0000002521307223 */ /* 0x040fe20000010826 */
[----:B------:R-:W-:Y:S02]  /*126e0*/  HADD2.F32 R6, -RZ, R4.H1_H1 ;  /* 0x30000004ff067230 */ /* 0x000fe40000004100 */
[----:B------:R-:W-:Y:S01]  /*126f0*/  FFMA.FTZ R41, R33, R41, R32 ;  /* 0x0000002921297223 */ /* 0x000fe20000010020 */
[--C-:B------:R-:W-:Y:S01]  /*12700*/  HADD2.F32 R35, -RZ, R5.reuse.H1_H1 ;  /* 0x30000005ff237230 */ /* 0x100fe20000004100 */
[----:B------:R-:W-:Y:S01]  /*12710*/  F2FP.F16.E4M3.UNPACK_B R34, R34.H1 ;  /* 0x00000022ff22723e */ /* 0x000fe200030006ff */
[----:B------:R-:W-:Y:S01]  /*12720*/  HADD2.F32 R33, -RZ, R5.H0_H0 ;  /* 0x20000005ff217230 */ /* 0x000fe20000004100 */
[----:B------:R-:W-:Y:S01]  /*12730*/  F2FP.F16.E4M3.UNPACK_B R39, R39.H1 ;  /* 0x00000027ff27723e */ /* 0x000fe200030006ff */
[----:B------:R-:W-:-:S02]  /*12740*/  HADD2.F32 R32, -RZ, R15.H1_H1 ;  /* 0x3000000fff207230 */ /* 0x000fc40000004100 */
[C---:B------:R-:W-:Y:S01]  /*12750*/  FMUL.FTZ R36, R6.reuse, R35 ;  /* 0x0000002306247220 */ /* 0x040fe20000410000 */
[----:B------:R-:W-:Y:S02]  /*12760*/  HADD2.F32 R5, -RZ, R4.H0_H0 ;  /* 0x20000004ff057230 */ /* 0x000fe40000004100 */
[----:B------:R-:W-:Y:S02]  /*12770*/  HADD2.F32 R4, -RZ, R3.H1_H1 ;  /* 0x30000003ff047230 */ /* 0x000fe40000004100 */
[-C--:B------:R-:W-:Y:S01]  /*12780*/  FMUL.FTZ R38, R6, R32.reuse ;  /* 0x0000002006267220 */ /* 0x080fe20000410000 */
[----:B------:R-:W-:Y:S02]  /*12790*/  HADD2.F32 R15, -RZ, R15.H0_H0 ;  /* 0x2000000fff0f7230 */ /* 0x000fe40000004100 */
[C---:B------:R-:W-:Y:S01]  /*127a0*/  FFMA.FTZ R36, R5.reuse, R32, -R36 ;  /* 0x0000002005247223 */ /* 0x040fe20000010824 */
[----:B------:R-:W-:Y:S02]  /*127b0*/  HADD2.F32 R3, -RZ, R3.H0_H0 ;  /* 0x20000003ff037230 */ /* 0x000fe40000004100 */
[C---:B------:R-:W-:Y:S01]  /*127c0*/  FMUL.FTZ R6, R4.reuse, R33 ;  /* 0x0000002104067220 */ /* 0x040fe20000410000 */
[----:B------:R-:W-:Y:S01]  /*127d0*/  FFMA.FTZ R35, R5, R35, R38 ;  /* 0x0000002305237223 */ /* 0x000fe20000010026 */
[----:B------:R-:W-:Y:S01]  /*127e0*/  FMUL.FTZ R4, R4, R15 ;  /* 0x0000000f04047220 */ /* 0x000fe20000410000 */
[----:B------:R-:W-:-:S02]  /*127f0*/  HADD2.F32 R5, -RZ, R34.H1_H1 ;  /* 0x30000022ff057230 */ /* 0x000fc40000004100 */
[C---:B------:R-:W-:Y:S01]  /*12800*/  FFMA.FTZ R32, R3.reuse, R15, -R6 ;  /* 0x0000000f03207223 */ /* 0x040fe20000010806 */
[--C-:B------:R-:W-:Y:S02]  /*12810*/  HADD2.F32 R15, -RZ, R39.reuse.H1_H1 ;  /* 0x30000027ff0f7230 */ /* 0x100fe40000004100 */
[----:B------:R-:W-:Y:S01]  /*12820*/  FFMA.FTZ R33, R3, R33, R4 ;  /* 0x0000002103217223 */ /* 0x000fe20000010004 */
[----:B------:R-:W-:Y:S02]  /*12830*/  HADD2.F32 R4, -RZ, R14.H1_H1 ;  /* 0x3000000eff047230 */ /* 0x000fe40000004100 */
[----:B------:R-:W-:Y:S02]  /*12840*/  HADD2.F32 R6, -RZ, R39.H0_H0 ;  /* 0x20000027ff067230 */ /* 0x000fe40000004100 */
[----:B------:R-:W-:Y:S02]  /*12850*/  HADD2.F32 R3, -RZ, R7.H1_H1 ;  /* 0x30000007ff037230 */ /* 0x000fe40000004100 */
[----:B------:R-:W-:Y:S01]  /*12860*/  FMUL.FTZ R37, R4, R15 ;  /* 0x0000000f04257220 */ /* 0x000fe20000410000 */
[----:B------:R-:W-:-:S02]  /*12870*/  HADD2.F32 R34, -RZ, R34.H0_H0 ;  /* 0x20000022ff227230 */ /* 0x000fc40000004100 */
        /* <DEDUP_REMOVED lines=18> */
.L_x_2820:
[----:B------:R-:W-:Y:S05]  /*129a0*/  BSYNC B1 ;  /* 0x0000000000017941 */ /* 0x000fea0003800000 */
.L_x_2819:
[----:B------:R-:W-:Y:S04]  /*129b0*/  BSSY B1, `(.L_x_2821) ;  /* 0x0000078000017945 */ /* 0x000fe80003800000 */
[----:B------:R-:W-:Y:S05]  /*129c0*/  @P2 BRA `(.L_x_2822) ;  /* 0x0000000400d82947 */ /* 0x000fea0003800000 */
[----:B0-234-:R-:W0:Y:S01]  /*129d0*/  LDS.128 R4, [R0+0x16400] ;  /* 0x0164000000047984 */ /* 0x01de220000000c00 */
[----:B-----5:R-:W-:Y:S02]  /*129e0*/  SHF.R.U32.HI R14, RZ, 0x8, R30 ;  /* 0x00000008ff0e7819 */ /* 0x020fe4000001161e */
[----:B------:R-:W-:Y:S02]  /*129f0*/  SHF.R.U32.HI R32, RZ, 0x8, R31 ;  /* 0x00000008ff207819 */ /* 0x000fe4000001161f */
[----:B------:R-:W-:Y:S02]  /*12a00*/  LOP3.LUT R3, R30, 0xff, RZ, 0xc0, !PT ;  /* 0x000000ff1e037812 */ /* 0x000fe400078ec0ff */
        /* <DEDUP_REMOVED lines=114> */
.L_x_2822:
[----:B------:R-:W-:Y:S05]  /*13130*/  BSYNC B1 ;  /* 0x0000000000017941 */ /* 0x000fea0003800000 */
.L_x_2821:
        /* <DEDUP_REMOVED lines=43> */
[----:B0-234-:R-:W0:Y:S02]  /*133f0*/  LDS.128 R4, [R41+0x2000] ;  /* 0x0020000029047984 */ /* 0x01de240000000c00 */
        /* <DEDUP_REMOVED lines=81> */
.L_x_2824:
[----:B------:R-:W-:Y:S05]  /*13910*/  BSYNC B1 ;  /* 0x0000000000017941 */ /* 0x000fea0003800000 */
.L_x_2823:
[----:B------:R-:W-:Y:S04]  /*13920*/  BSSY B1, `(.L_x_2825) ;  /* 0x0000078000017945 */ /* 0x000fe80003800000 */
[----:B------:R-:W-:Y:S05]  /*13930*/  @P4 BRA `(.L_x_2826) ;  /* 0x0000000400d84947 */ /* 0x000fea0003800000 */
[----:B0-234-:R-:W0:Y:S01]  /*13940*/  LDS.128 R4, [R0+0x18400] ;  /* 0x0184000000047984 */ /* 0x01de220000000c00 */
        /* <DEDUP_REMOVED lines=35> */
[-C--:B------:R-:W-:Y:S01]  /*13b80*/  F2FP.F16.E4M3.UNPACK_B R14, R7.reuse ;  /* 0x00000007ff0e723e */ /* 0x080fe200020006ff */
[----:B------:R-:W-:Y:S01]  /*13b90*/  HADD2.F32 R21, -RZ, R20.H1_H1 ;  /* 0x30000014ff157230 */ /* 0x000fe20000004100 */
[----:B------:R-:W-:Y:S01]  /*13ba0*/  F2FP.F16.E4M3.UNPACK_B R15, R7.H1 ;  /* 0x00000007ff0f723e */ /* 0x000fe200030006ff */
[----:B------:R-:W-:-:S02]  /*13bb0*/  HADD2.F32 R26, -RZ, R26.H0_H0 ;  /* 0x2000001aff1a7230 */ /* 0x000fc40000004100 */
[CC--:B------:R-:W-:Y:S01]  /*13bc0*/  FMUL.FTZ R30, R12.reuse, R28.reuse ;  /* 0x0000001c0c1e7220 */ /* 0x0c0fe20000410000 */
[----:B------:R-:W-:Y:S01]  /*13bd0*/  F2FP.F16.E4M3.UNPACK_B R7, R5 ;  /* 0x00000005ff07723e */ /* 0x000fe200020006ff */
[----:B------:R-:W-:Y:S01]  /*13be0*/  FMUL.FTZ R31, R12, R21 ;  /* 0x000000150c1f7220 */ /* 0x000fe20000410000 */
[----:B------:R-:W-:Y:S01]  /*13bf0*/  F2FP.F16.E4M3.UNPACK_B R12, R5.H1 ;  /* 0x00000005ff0c723e */ /* 0x000fe200030006ff */
[----:B------:R-:W-:Y:S02]  /*13c00*/  HADD2.F32 R5, -RZ, R6.H1_H1 ;  /* 0x30000006ff057230 */ /* 0x000fe40000004100 */
[C---:B------:R-:W-:Y:S01]  /*13c10*/  FFMA.FTZ R32, R13.reuse, R21, -R30 ;  /* 0x000000150d207223 */ /* 0x040fe2000001081e */
[----:B------:R-:W-:Y:S02]  /*13c20*/  HADD2.F32 R20, -RZ, R20.H0_H0 ;  /* 0x20000014ff147230 */ /* 0x000fe40000004100 */
[----:B------:R-:W-:Y:S01]  /*13c30*/  FFMA.FTZ R33, R13, R28, R31 ;  /* 0x0000001c0d217223 */ /* 0x000fe2000001001f */
[----:B------:R-:W-:Y:S01]  /*13c40*/  HADD2.F32 R6, -RZ, R6.H0_H0 ;  /* 0x20000006ff067230 */ /* 0x000fe20000004100 */
[----:B------:R-:W-:Y:S01]  /*13c50*/  F2FP.F16.E4M3.UNPACK_B R29, R29.H1 ;  /* 0x0000001dff1d723e */ /* 0x000fe200030006ff */
[C---:B------:R-:W-:Y:S01]  /*13c60*/  FMUL.FTZ R13, R5.reuse, R26 ;  /* 0x0000001a050d7220 */ /* 0x040fe20000410000 */
[----:B------:R-:W-:Y:S01]  /*13c70*/  F2FP.F16.E4M3.UNPACK_B R25, R25.H1 ;  /* 0x00000019ff19723e */ /* 0x000fe200030006ff */
[----:B------:R-:W-:Y:S01]  /*13c80*/  FMUL.FTZ R31, R5, R20 ;  /* 0x00000014051f7220 */ /* 0x000fe20000410000 */
[----:B------:R-:W-:-:S02]  /*13c90*/  HADD2.F32 R5, -RZ, R14.H1_H1 ;  /* 0x3000000eff057230 */ /* 0x000fc40000004100 */
        /* <DEDUP_REMOVED lines=64> */
.L_x_2826:
[----:B------:R-:W-:Y:S05]  /*140a0*/  BSYNC B1 ;  /* 0x0000000000017941 */ /* 0x000fea0003800000 */
.L_x_2825:
[----:B------:R-:W-:Y:S05]  /*140b0*/  @P5 BRA `(.L_x_2816) ;  /* 0x0000003c00805947 */ /* 0x000fea0003800000 */
[----:B-----5:R-:W2:Y:S01]  /*140c0*/  LDL R31, [R1+0x18] ;  /* 0x00001800011f7983 */ /* 0x020ea20000100800 */
[----:B------:R-:W-:Y:S02]  /*140d0*/  SHF.R.U32.HI R12, RZ, 0x8, R11 ;  /* 0x00000008ff0c7819 */ /* 0x000fe4000001160b */
[----:B------:R-:W-:Y:S02]  /*140e0*/  SHF.R.U32.HI R20, RZ, 0x8, R9 ;  /* 0x00000008ff147819 */ /* 0x000fe40000011609 */
[----:B------:R-:W-:Y:S02]  /*140f0*/  LOP3.LUT R13, R11, 0xff, RZ, 0xc0, !PT ;  /* 0x000000ff0b0d7812 */ /* 0x000fe400078ec0ff */
[----:B------:R-:W-:Y:S02]  /*14100*/  LOP3.LUT R21, R9, 0xff, RZ, 0xc0, !PT ;  /* 0x000000ff09157812 */ /* 0x000fe400078ec0ff */
[----:B------:R-:W-:Y:S02]  /*14110*/  LOP3.LUT R12, R12, 0xff, RZ, 0xc0, !PT ;  /* 0x000000ff0c0c7812 */ /* 0x000fe400078ec0ff */
[----:B------:R-:W-:-:S02]  /*14120*/  LOP3.LUT R20, R20, 0xff, RZ, 0xc0, !PT ;  /* 0x000000ff14147812 */ /* 0x000fc400078ec0ff */
[----:B0-----:R-:W-:Y:S02]  /*14130*/  SHF.R.U32.HI R0, RZ, 0x8, R10 ;  /* 0x00000008ff007819 */ /* 0x001fe4000001160a */
        /* <DEDUP_REMOVED lines=33> */
[----:B--234-:R-:W0:Y:S02]  /*14350*/  LDS.128 R4, [R31+0x4000] ;  /* 0x004000001f047984 */ /* 0x01ce240000000c00 */
        /* <DEDUP_REMOVED lines=82> */
.L_x_2810:
[----:B------:R-:W0:Y:S01]  /*14880*/  LDC R20, c[0x0][0x448] ;  /* 0x00011200ff147b82 */ /* 0x000e220000000800 */
[----:B------:R-:W-:Y:S01]  /*14890*/  MOV R4, R24 ;  /* 0x0000001800047202 */ /* 0x000fe20000000f00 */
        /* <DEDUP_REMOVED lines=8> */
[----:B0-----:R-:W-:-:S04]  /*14920*/  @P0 IMAD.HI.U32 R0, R10, R3, RZ ;  /* 0x000000030a000227 */ /* 0x001fc800078e00ff */
[----:B------:R-:W-:Y:S01]  /*14930*/  IMAD.MOV.U32 R3, RZ, RZ, R10 ;  /* 0x000000ffff037224 */ /* 0x000fe200078e000a */
[----:B--2---:R-:W-:Y:S01]  /*14940*/  @P0 SHF.R.U32.HI R3, RZ, R5, R0 ;  /* 0x00000005ff030219 */ /* 0x004fe20000011600 */
[----:B------:R-:W-:-:S03]  /*14950*/  IMAD.MOV.U32 R5, RZ, RZ, R29 ;  /* 0x000000ffff057224 */ /* 0x000fc600078e001d */
[----:B------:R-:W-:Y:S01]  /*14960*/  SHF.R.S32.HI R0, RZ, 0x1f, R3 ;  /* 0x0000001fff007819 */ /* 0x000fe20000011403 */
[----:B------:R-:W-:-:S04]  /*14970*/  IMAD.WIDE.U32 R4, R3, UR4, R4 ;  /* 0x0000000403047c25 */ /* 0x000fc8000f8e0004 */
[----:B------:R-:W-:Y:S02]  /*14980*/  IMAD R8, R0, UR4, RZ ;  /* 0x0000000400087c24 */ /* 0x000fe4000f8e02ff */
[----:B------:R-:W-:-:S04]  /*14990*/  IMAD.WIDE.U32 R6, R3, UR6, R6 ;  /* 0x0000000603067c25 */ /* 0x000fc8000f8e0006 */
[----:B------:R-:W-:Y:S01]  /*149a0*/  IMAD R0, R0, UR6, RZ ;  /* 0x0000000600007c24 */ /* 0x000fe2000f8e02ff */
[----:B------:R-:W-:Y:S01]  /*149b0*/  IADD3 R39, P1, R6, UR8, RZ ;  /* 0x0000000806277c10 */ /* 0x000fe2000ff3e0ff */
        /* <DEDUP_REMOVED lines=11> */
[----:B------:R-:W0:Y:S02]  /*14a70*/  SHFL.IDX PT, R39, R39, RZ, 0x1e1f ;  /* 0x001e1fff27277589 */ /* 0x000e2400000e0000 */
.L_x_3093:
[----:B------:R-:W-:Y:S01]  /*14a80*/  IMAD R45, R215, R20, RZ ;  /* 0x00000014d72d7224 */ /* 0x000fe200078e02ff */
[----:B------:R-:W-:Y:S01]  /*14a90*/  BSSY B1, `(.L_x_2828) ;  /* 0x0000037000017945 */ /* 0x000fe20003800000 */
[----:B------:R-:W-:Y:S02]  /*14aa0*/  CS2R R4, SRZ ;  /* 0x0000000000047805 */ /* 0x000fe4000001ff00 */
[----:B------:R-:W-:Y:S02]  /*14ab0*/  CS2R R6, SRZ ;  /* 0x0000000000067805 */ /* 0x000fe4000001ff00 */
[----:B------:R-:W-:Y:S02]  /*14ac0*/  CS2R R8, SRZ ;  /* 0x0000000000087805 */ /* 0x000fe4000001ff00 */
[----:B------:R-:W-:Y:S02]  /*14ad0*/  ISETP.GE.AND P0, PT, R10, R45, PT ;  /* 0x0000002d0a00720c */ /* 0x000fe40003f06270 */
[----:B------:R-:W-:-:S02]  /*14ae0*/  CS2R R10, SRZ ;  /* 0x00000000000a7805 */ /* 0x000fc4000001ff00 */
[----:B0-----:R-:W-:Y:S02]  /*14af0*/  CS2R R12, SRZ ;  /* 0x00000000000c7805 */ /* 0x001fe4000001ff00 */
        /* <DEDUP_REMOVED lines=10> */
[C---:B------:R-:W-:Y:S02]  /*14ba0*/  IADD3 R4, R16.reuse, 0x40, RZ ;  /* 0x0000004010047810 */ /* 0x040fe40007ffe0ff */
[----:B------:R-:W-:Y:S02]  /*14bb0*/  CS2R R24, SRZ ;  /* 0x0000000000187805 */ /* 0x000fe4000001ff00 */
[----:B------:R-:W-:Y:S02]  /*14bc0*/  ISETP.GE.AND P2, PT, R16, UR4, PT ;  /* 0x0000000410007c0c */ /* 0x000fe4000bf46270 */
[----:B------:R-:W-:Y:S02]  /*14bd0*/  CS2R R26, SRZ ;  /* 0x00000000001a7805 */ /* 0x000fe4000001ff00 */
[----:B------:R-:W-:-:S02]  /*14be0*/  ISETP.GE.AND P1, PT, R0, UR4, PT ;  /* 0x0000000400007c0c */ /* 0x000fc4000bf26270 */
[----:B------:R-:W-:Y:S02]  /*14bf0*/  CS2R R6, SRZ ;  /* 0x0000000000067805 */ /* 0x000fe4000001ff00 */
[----:B------:R-:W-:Y:S02]  /*14c00*/  ISETP.GE.AND P0, PT, R4, UR4, PT ;  /* 0x0000000404007c0c */ /* 0x000fe4000bf06270 */
[----:B------:R-:W-:Y:S02]  /*14c10*/  CS2R R4, SRZ ;  /* 0x0000000000047805 */ /* 0x000fe4000001ff00 */
[----:B------:R-:W-:Y:S02]  /*14c20*/  CS2R R28, SRZ ;  /* 0x00000000001c7805 */ /* 0x000fe4000001ff00 */
[----:B------:R-:W-:Y:S02]  /*14c30*/  CS2R R30, SRZ ;  /* 0x00000000001e7805 */ /* 0x000fe4000001ff00 */
[----:B---3--:R-:W-:Y:S01]  /*14c40*/  @!P2 IADD3 R40, P3, R16, R21, RZ ;  /* 0x000000151028a210 */ /* 0x008fe20007f7e0ff */
[----:B------:R-:W-:-:S04]  /*14c50*/  @!P1 IMAD.SHL.U32 R46, R192, 0x10, RZ ;  /* 0x00000010c02e9824 */ /* 0x000fc800078e00ff */
[----:B------:R-:W-:Y:S02]  /*14c60*/  @!P0 IMAD.SHL.U32 R48, R193, 0x10, RZ ;  /* 0x00000010c1308824 */ /* 0x000fe400078e00ff */
[C---:B--2---:R-:W-:Y:S01]  /*14c70*/  @!P2 IMAD.X R41, R3.reuse, 0x1, R17, P3 ;  /* 0x000000010329a824 */ /* 0x044fe200018e0611 */
[----:B------:R-:W-:Y:S02]  /*14c80*/  @!P1 SHF.R.S32.HI R0, RZ, 0x1f, R46 ;  /* 0x0000001fff009819 */ /* 0x000fe4000001142e */
[C---:B------:R-:W-:Y:S02]  /*14c90*/  @!P1 IADD3 R42, P5, R46.reuse, R21, RZ ;  /* 0x000000152e2a9210 */ /* 0x040fe40007fbe0ff */
[----:B------:R-:W-:Y:S02]  /*14ca0*/  @!P1 IADD3 R46, P4, R46, R39, RZ ;  /* 0x000000272e2e9210 */ /* 0x000fe40007f9e0ff */
[----:B------:R-:W-:Y:S02]  /*14cb0*/  CS2R R10, SRZ ;  /* 0x00000000000a7805 */ /* 0x000fe4000001ff00 */
[----:B------:R-:W-:Y:S01]  /*14cc0*/  @!P0 IADD3 R38, P3, R48, R21, RZ ;  /* 0x0000001530268210 */ /* 0x000fe20007f7e0ff */
[----:B------:R-:W-:Y:S01]  /*14cd0*/  @!P1 IMAD.X R43, R3, 0x1, R0, P5 ;  /* 0x00000001032b9824 */ /* 0x000fe200028e0600 */
[----:B------:R-:W-:-:S02]  /*14ce0*/  @!P0 SHF.R.S32.HI R8, RZ, 0x1f, R48 ;  /* 0x0000001fff088819 */ /* 0x000fc40000011430 */
[----:B------:R-:W-:Y:S02]  /*14cf0*/  CS2R R32, SRZ ;  /* 0x0000000000207805 */ /* 0x000fe4000001ff00 */
[-C--:B------:R-:W-:Y:S02]  /*14d00*/  @!P0 IADD3 R48, P5, R48, R39.reuse, RZ ;  /* 0x0000002730308210 */ /* 0x080fe40007fbe0ff */
[----:B------:R-:W-:Y:S02]  /*14d10*/  CS2R R34, SRZ ;  /* 0x0000000000227805 */ /* 0x000fe4000001ff00 */
[----:B-1--4-:R-:W-:Y:S02]  /*14d20*/  @!P1 IADD3.X R47, R37, R0, RZ, P4, !PT ;  /* 0x00000000252f9210 */ /* 0x012fe400027fe4ff */
[----:B------:R-:W-:Y:S02]  /*14d30*/  CS2R R12, SRZ ;  /* 0x00000000000c7805 */ /* 0x000fe4000001ff00 */
[----:B------:R-:W-:Y:S01]  /*14d40*/  @!P2 IADD3 R20, P4, R16, R39, RZ ;  /* 0x000000271014a210 */ /* 0x000fe20007f9e0ff */
[--C-:B------:R-:W-:Y:S01]  /*14d50*/  @!P0 IMAD.X R39, R3, 0x1, R8.reuse, P3 ;  /* 0x0000000103278824 */ /* 0x100fe200018e0608 */
[----:B------:R-:W-:Y:S01]  /*14d60*/  CS2R R14, SRZ ;  /* 0x00000000000e7805 */ /* 0x000fe2000001ff00 */
[C---:B------:R-:W-:Y:S01]  /*14d70*/  @!P0 IMAD.X R49, R37.reuse, 0x1, R8, P5 ;  /* 0x0000000125318824 */ /* 0x040fe200028e0608 */
        /* <DEDUP_REMOVED lines=8> */
.L_x_2829:
[----:B------:R-:W-:Y:S05]  /*14e00*/  BSYNC B1 ;  /* 0x0000000000017941 */ /* 0x000fea0003800000 */
.L_x_2828:
[----:B------:R-:W-:Y:S01]  /*14e10*/  ULEA.HI UR4, UR37, UR37, URZ, 0x1 ;  /* 0x0000002525047291 */ /* 0x000fe2000f8f083f */
[----:B--2---:R-:W-:Y:S01]  /*14e20*/  VIADDMNMX R3, R45, -R214, 0x80, PT ;  /* 0x000000802d037446 */ /* 0x004fe200038009d6 */
[----:B------:R-:W-:Y:S02]  /*14e30*/  BSSY B1, `(.L_x_2830) ;  /* 0x0000008000017945 */ /* 0x000fe40003800000 */
[----:B------:R-:W-:Y:S01]  /*14e40*/  ULOP3.LUT UR4, UR4, 0xfffffffe, URZ, 0xc0, !UPT ;  /* 0xfffffffe04047892 */ /* 0x000fe2000f8ec03f */
[----:B------:R-:W-:-:S03]  /*14e50*/  ISETP.GE.AND P1, PT, R198, R3, PT ;  /* 0x00000003c600720c */ /* 0x000fc60003f26270 */
[----:B------:R-:W-:-:S06]  /*14e60*/  UIADD3 UR4, UR37, -UR4, URZ ;  /* 0x8000000425047290 */ /* 0x000fcc000fffe03f */
[----:B0--3--:R-:W-:-:S05]  /*14e70*/  IMAD.U32 R21, RZ, RZ, UR4 ;  /* 0x00000004ff157e24 */ /* 0x009fca000f8e00ff */
[----:B------:R-:W-:-:S04]  /*14e80*/  SHF.L.U32 R21, R21, 0x1f, RZ ;  /* 0x0000001f15157819 */ /* 0x000fc800000006ff */
[----:B------:R-:W0:Y:S02]  /*14e90*/  SYNCS.PHASECHK.TRANS64.TRYWAIT P0, [R18+URZ+0x29800], R21 ;  /* 0x02980015120075a7 */ /* 0x000e24000800017f */
[----:B0-----:R-:W-:Y:S05]  /*14ea0*/  @!P0 BRA `(.L_x_2831) ;  /* 0x000001dc00d08947 */ /* 0x001fea0003800000 */
.L_x_3094:
[----:B------:R-:W-:Y:S05]  /*14eb0*/  BSYNC B1 ;  /* 0x0000000000017941 */ /* 0x000fea0003800000 */
.L_x_2830:
[----:B------:R-:W-:Y:S05]  /*14ec0*/  @P1 BRA `(.L_x_2816) ;  /* 0x0000002c00fc1947 */ /* 0x000fea0003800000 */
[----:B------:R-:W2:Y:S01]  /*14ed0*/  LDC R3, c[0x0][0x3f4] ;  /* 0x0000fd00ff037b82 */ /* 0x000ea20000000800 */
[C---:B------:R-:W-:Y:S01]  /*14ee0*/  VIADD R20, R16.reuse, 0x40 ;  /* 0x0000004010147836 */ /* 0x040fe20000000000 */
[C---:B------:R-:W-:Y:S01]  /*14ef0*/  IADD3 R0, R16.reuse, 0x20, RZ ;  /* 0x0000002010007810 */ /* 0x040fe20007ffe0ff */
[----:B------:R-:W-:Y:S01]  /*14f00*/  BSSY B1, `(.L_x_2832) ;  /* 0x0000101000017945 */ /* 0x000fe20003800000 */
[-C--:B--2---:R-:W-:Y:S02]  /*14f10*/  ISETP.GE.AND P0, PT, R16, R3.reuse, PT ;  /* 0x000000031000720c */ /* 0x084fe40003f06270 */
[-C--:B------:R-:W-:Y:S02]  /*14f20*/  ISETP.GE.AND P1, PT, R0, R3.reuse, PT ;  /* 0x000000030000720c */ /* 0x080fe40003f26270 */
[----:B------:R-:W-:-:S09]  /*14f30*/  ISETP.GE.AND P2, PT, R20, R3, PT ;  /* 0x000000031400720c */ /* 0x000fd20003f46270 */
[----:B------:R-:W-:Y:S05]  /*14f40*/  @P0 BRA `(.L_x_2833) ;  /* 0x0000000c00f00947 */ /* 0x000fea0003800000 */
[----:B------:R-:W2:Y:S01]  /*14f50*/  LDL R68, [R1+0x48] ;  /* 0x0000480001447983 */ /* 0x000ea20000100800 */
[----:B------:R-:W3:Y:S01]  /*14f60*/  S2R R36, SR_TID.X ;  /* 0x0000000000247919 */ /* 0x000ee20000002100 */
[----:B-----5:R-:W-:Y:S02]  /*14f70*/  SHF.R.U32.HI R0, RZ, 0x8, R24 ;  /* 0x00000008ff007819 */ /* 0x020fe40000011618 */
[----:B------:R-:W-:Y:S02]  /*14f80*/  LOP3.LUT R20, R24, 0xff, RZ, 0xc0, !PT ;  /* 0x000000ff18147812 */ /* 0x000fe400078ec0ff */
[----:B0-----:R-:W-:-:S04]  /*14f90*/  LOP3.LUT R21, R0, 0xff, RZ, 0xc0, !PT ;  /* 0x000000ff00157812 */ /* 0x001fc800078ec0ff */
[----:B------:R-:W-:Y:S01]  /*14fa0*/  PRMT R45, R21, 0x7604, R20 ;  /* 0x00007604152d7816 */ /* 0x000fe20000000014 */
[----:B---3--:R-:W-:-:S05]  /*14fb0*/  VIADD R38, R36, 0xffffff80 ;  /* 0xffffff8024267836 */ /* 0x008fca0000000000 */
[----:B------:R-:W-:-:S04]  /*14fc0*/  LEA.HI R40, R38, R38, RZ, 0x1 ;  /* 0x0000002626287211 */ /* 0x000fc800078f08ff */
[----:B------:R-:W-:-:S05]  /*14fd0*/  LOP3.LUT R40, R40, 0xfffffffe, RZ, 0xc0, !PT ;  /* 0xfffffffe28287812 */ /* 0x000fca00078ec0ff */
[----:B------:R-:W-:-:S05]  /*14fe0*/  IMAD.IADD R40, R38, 0x1, -R40 ;  /* 0x0000000126287824 */ /* 0x000fca00078e0a28 */
[----:B------:R-:W-:-:S04]  /*14ff0*/  LEA.HI R0, R3, R40, RZ, 0x1c ;  /* 0x0000002803007211 */ /* 0x000fc800078fe0ff */
[----:B------:R-:W-:-:S04]  /*15000*/  SHF.R.S32.HI R21, RZ, 0x1f, R0 ;  /* 0x0000001fff157819 */ /* 0x000fc80000011400 */
[----:B------:R-:W-:Y:S01]  /*15010*/  LEA.HI R20, R21, R0, RZ, 0x2 ;  /* 0x0000000015147211 */ /* 0x000fe200078f10ff */
[----:B------:R-:W-:-:S03]  /*15020*/  IMAD.SHL.U32 R21, R0, 0x10, RZ ;  /* 0x0000001000157824 */ /* 0x000fc600078e00ff */
[----:B------:R-:W-:Y:S02]  /*15030*/  SHF.L.U32 R20, R20, 0xb, RZ ;  /* 0x0000000b14147819 */ /* 0x000fe400000006ff */
[----:B------:R-:W-:Y:S02]  /*15040*/  LOP3.LUT R0, R208, 0x30, R21, 0xf8, !PT ;  /* 0x00000030d0007812 */ /* 0x000fe400078ef815 */
[----:B----4-:R-:W-:Y:S02]  /*15050*/  SHF.R.U32.HI R37, RZ, 0x8, R25 ;  /* 0x00000008ff257819 */ /* 0x010fe40000011619 */
[----:B------:R-:W-:Y:S02]  /*15060*/  SHF.R.U32.HI R39, RZ, 0x8, R26 ;  /* 0x00000008ff277819 */ /* 0x000fe4000001161a */
        /* <DEDUP_REMOVED lines=8> */
[----:B-1----:R-:W-:Y:S01]  /*150f0*/  PRMT R47, R39, 0x7604, R38 ;  /* 0x00007604272f7816 */ /* 0x002fe20000000026 */
        /* <DEDUP_REMOVED lines=13> */
[----:B------:R-:W-:Y:S02]  /*151d0*/  LOP3.LUT R52, R7, 0xff, RZ, 0xc0, !PT ;  /* 0x000000ff07347812 */ /* 0x000fe400078ec0ff */
[----:B------:R-:W-:Y:S02]  /*151e0*/  LOP3.LUT R53, R53, 0xff, RZ, 0xc0, !PT ;  /* 0x000000ff35357812 */ /* 0x000fe400078ec0ff */
[----:B------:R-:W-:Y:S02]  /*151f0*/  LOP3.LUT R48, R5, 0xff, RZ, 0xc0, !PT ;  /* 0x000000ff05307812 */ /* 0x000fe400078ec0ff */
[----:B------:R-:W-:Y:S02]  /*15200*/  SHF.R.U32.HI R50, RZ, 0x8, R6 ;  /* 0x00000008ff327819 */ /* 0x000fe40000011606 */
[----:B------:R-:W-:Y:S02]  /*15210*/  PRMT R52, R53, 0x7604, R52 ;  /* 0x0000760435347816 */ /* 0x000fe40000000034 */
[----:B------:R-:W-:-:S02]  /*15220*/  SHF.R.U32.HI R53, RZ, 0x10, R5 ;  /* 0x00000010ff357819 */ /* 0x000fc40000011605 */
[----:B------:R-:W-:Y:S02]  /*15230*/  LOP3.LUT R49, R6, 0xff, RZ, 0xc0, !PT ;  /* 0x000000ff06317812 */ /* 0x000fe400078ec0ff */
[----:B------:R-:W-:Y:S02]  /*15240*/  LOP3.LUT R50, R50, 0xff, RZ, 0xc0, !PT ;  /* 0x000000ff32327812 */ /* 0x000fe400078ec0ff */
[----:B------:R-:W-:Y:S02]  /*15250*/  PRMT R48, R21, 0x7604, R48 ;  /* 0x0000760415307816 */ /* 0x000fe40000000030 */
[----:B------:R-:W-:Y:S01]  /*15260*/  SHF.R.U32.HI R21, RZ, 0x10, R25 ;  /* 0x00000010ff157819 */ /* 0x000fe20000011619 */
[----:B------:R-:W-:Y:S01]  /*15270*/  IMAD.U32 R53, R53, 0x10000, RZ ;  /* 0x0001000035357824 */ /* 0x000fe200078e00ff */
[----:B------:R-:W-:Y:S02]  /*15280*/  PRMT R57, R50, 0x7604, R49 ;  /* 0x0000760432397816 */ /* 0x000fe40000000031 */
[----:B------:R-:W-:Y:S01]  /*15290*/  SHF.R.U32.HI R49, RZ, 0x10, R27 ;  /* 0x00000010ff317819 */ /* 0x000fe2000001161b */
[----:B------:R-:W-:Y:S01]  /*152a0*/  IMAD.U32 R21, R21, 0x10000, RZ ;  /* 0x0001000015157824 */ /* 0x000fe200078e00ff */
[----:B------:R-:W-:-:S02]  /*152b0*/  LOP3.LUT R55, R48, 0xff0000, R53, 0xf8, !PT ;  /* 0x00ff000030377812 */ /* 0x000fc400078ef835 */
[----:B------:R-:W-:Y:S01]  /*152c0*/  LOP3.LUT R45, R45, 0xff0000, R24, 0xf8, !PT ;  /* 0x00ff00002d2d7812 */ /* 0x000fe200078ef818 */
[----:B------:R-:W-:Y:S01]  /*152d0*/  IMAD.U32 R49, R49, 0x10000, RZ ;  /* 0x0001000031317824 */ /* 0x000fe200078e00ff */
[----:B------:R-:W-:Y:S02]  /*152e0*/  LOP3.LUT R21, R46, 0xff0000, R21, 0xf8, !PT ;  /* 0x00ff00002e157812 */ /* 0x000fe400078ef815 */
[----:B------:R-:W-:Y:S02]  /*152f0*/  LOP3.LUT R47, R47, 0xff0000, R26, 0xf8, !PT ;  /* 0x00ff00002f2f7812 */ /* 0x000fe400078ef81a */
[----:B------:R-:W-:Y:S02]  /*15300*/  LOP3.LUT R55, R55, 0xff000000, R5, 0xf8, !PT ;  /* 0xff00000037377812 */ /* 0x000fe400078ef805 */
[----:B------:R-:W-:Y:S02]  /*15310*/  LOP3.LUT R45, R45, 0xff000000, R24, 0xf8, !PT ;  /* 0xff0000002d2d7812 */ /* 0x000fe400078ef818 */
[----:B------:R-:W-:-:S02]  /*15320*/  LOP3.LUT R49, R20, 0xff0000, R49, 0xf8, !PT ;  /* 0x00ff000014317812 */ /* 0x000fc400078ef831 */
[----:B------:R-:W-:Y:S02]  /*15330*/  LOP3.LUT R24, R21, 0xff000000, R25, 0xf8, !PT ;  /* 0xff00000015187812 */ /* 0x000fe400078ef819 */
[----:B------:R-:W-:Y:S02]  /*15340*/  SHF.R.U32.HI R59, RZ, 0x10, R7 ;  /* 0x00000010ff3b7819 */ /* 0x000fe40000011607 */
[----:B------:R-:W-:Y:S02]  /*15350*/  LOP3.LUT R21, R57, 0xff0000, R6, 0xf8, !PT ;  /* 0x00ff000039157812 */ /* 0x000fe400078ef806 */
[----:B------:R-:W-:Y:S02]  /*15360*/  LOP3.LUT R20, R47, 0xff000000, R26, 0xf8, !PT ;  /* 0xff0000002f147812 */ /* 0x000fe400078ef81a */
[----:B------:R-:W-:Y:S02]  /*15370*/  F2FP.F16.E4M3.UNPACK_B R54, R55 ;  /* 0x00000037ff36723e */ /* 0x000fe400020006ff */
[----:B0-----:R-:W-:-:S02]  /*15380*/  F2FP.F16.E4M3.UNPACK_B R26, R41 ;  /* 0x00000029ff1a723e */ /* 0x001fc400020006ff */
[----:B------:R-:W-:Y:S02]  /*15390*/  LOP3.LUT R53, R49, 0xff000000, R27, 0xf8, !PT ;  /* 0xff00000031357812 */ /* 0x000fe400078ef81b */
[----:B------:R-:W-:Y:S02]  /*153a0*/  SHF.L.U32 R59, R59, 0x10, RZ ;  /* 0x000000103b3b7819 */ /* 0x000fe400000006ff */
[----:B------:R-:W-:Y:S02]  /*153b0*/  LOP3.LUT R51, R51, 0xff0000, R4, 0xf8, !PT ;  /* 0x00ff000033337812 */ /* 0x000fe400078ef804 */
[----:B------:R-:W-:Y:S02]  /*153c0*/  LOP3.LUT R5, R21, 0xff000000, R6, 0xf8, !PT ;  /* 0xff00000015057812 */ /* 0x000fe400078ef806 */
[----:B------:R-:W-:Y:S01]  /*153d0*/  F2FP.F16.E4M3.UNPACK_B R27, R24 ;  /* 0x00000018ff1b723e */ /* 0x000fe200020006ff */
[----:B------:R-:W-:Y:S01]  /*153e0*/  HADD2.F32 R6, -RZ, R26.H0_H0 ;  /* 0x2000001aff067230 */ /* 0x000fe20000004100 */
[----:B------:R-:W-:-:S02]  /*153f0*/  LOP3.LUT R59, R52, 0xff0000, R59, 0xf8, !PT ;  /* 0x00ff0000343b7812 */ /* 0x000fc400078ef83b */
[----:B------:R-:W-:Y:S02]  /*15400*/  LOP3.LUT R57, R51, 0xff000000, R4, 0xf8, !PT ;  /* 0xff00000033397812 */ /* 0x000fe400078ef804 */
[-C--:B------:R-:W-:Y:S02]  /*15410*/  F2FP.F16.E4M3.UNPACK_B R51, R43.reuse ;  /* 0x0000002bff33723e */ /* 0x080fe400020006ff */
[----:B------:R-:W-:Y:S02]  /*15420*/  F2FP.F16.E4M3.UNPACK_B R52, R43.H1 ;  /* 0x0000002bff34723e */ /* 0x000fe400030006ff */
[-C--:B------:R-:W-:Y:S02]  /*15430*/  F2FP.F16.E4M3.UNPACK_B R43, R40.reuse ;  /* 0x00000028ff2b723e */ /* 0x080fe400020006ff */
[----:B------:R-:W-:Y:S02]  /*15440*/  F2FP.F16.E4M3.UNPACK_B R50, R40.H1 ;  /* 0x00000028ff32723e */ /* 0x000fe400030006ff */
[----:B------:R-:W-:-:S02]  /*15450*/  F2FP.F16.E4M3.UNPACK_B R41, R41.H1 ;  /* 0x00000029ff29723e */ /* 0x000fc400030006ff */
[----:B------:R-:W-:Y:S01]  /*15460*/  F2FP.F16.E4M3.UNPACK_B R55, R55.H1 ;  /* 0x00000037ff37723e */ /* 0x000fe200030006ff */
[----:B------:R-:W-:Y:S01]  /*15470*/  HADD2.F32 R26, -RZ, R26.H1_H1 ;  /* 0x3000001aff1a7230 */ /* 0x000fe20000004100 */
[----:B------:R-:W-:Y:S01]  /*15480*/  LOP3.LUT R58, R59, 0xff000000, R7, 0xf8, !PT ;  /* 0xff0000003b3a7812 */ /* 0x000fe200078ef807 */
[----:B------:R-:W-:-:S05]  /*15490*/  HADD2.F32 R59, -RZ, R54.H1_H1 ;  /* 0x30000036ff3b7230 */ /* 0x000fca0000004100 */
[----:B------:R-:W-:Y:S01]  /*154a0*/  FMUL.FTZ R61, R26, R59 ;  /* 0x0000003b1a3d7220 */ /* 0x000fe20000410000 */
[----:B--2---:R-:W0:Y:S02]  /*154b0*/  LDS.128 R36, [R68+0x14400] ;  /* 0x0144000044247984 */ /* 0x004e240000000c00 */
[----:B0-----:R-:W-:Y:S02]  /*154c0*/  F2FP.F16.E4M3.UNPACK_B R21, R37 ;  /* 0x00000025ff15723e */ /* 0x001fe400020006ff */
[-C--:B------:R-:W-:Y:S02]  /*154d0*/  F2FP.F16.E4M3.UNPACK_B R48, R39.reuse ;  /* 0x00000027ff30723e */ /* 0x080fe400020006ff */
[----:B------:R-:W-:Y:S01]  /*154e0*/  F2FP.F16.E4M3.UNPACK_B R49, R39.H1 ;  /* 0x00000027ff31723e */ /* 0x000fe200030006ff */
[----:B------:R-:W-:Y:S01]  /*154f0*/  HADD2.F32 R39, -RZ, R54.H0_H0 ;  /* 0x20000036ff277230 */ /* 0x000fe20000004100 */
[-C--:B------:R-:W-:Y:S02]  /*15500*/  F2FP.F16.E4M3.UNPACK_B R46, R36.reuse ;  /* 0x00000024ff2e723e */ /* 0x080fe400020006ff */
[----:B------:R-:W-:Y:S01]  /*15510*/  F2FP.F16.E4M3.UNPACK_B R47, R36.H1 ;  /* 0x00000024ff2f723e */ /* 0x000fe200030006ff */
[----:B------:R-:W-:-:S02]  /*15520*/  HADD2.F32 R36, -RZ, R27.H0_H0 ;  /* 0x2000001bff247230 */ /* 0x000fc40000004100 */
[C---:B------:R-:W-:Y:S01]  /*15530*/  FMUL.FTZ R40, R6.reuse, R39 ;  /* 0x0000002706287220 */ /* 0x040fe20000410000 */
[----:B------:R-:W-:Y:S02]  /*15540*/  HADD2.F32 R25, -RZ, R21.H0_H0 ;  /* 0x20000015ff197230 */ /* 0x000fe40000004100 */
[----:B------:R-:W-:-:S03]  /*15550*/  FMUL.FTZ R56, R6, R36 ;  /* 0x0000002406387220 */ /* 0x000fc60000410000 */
[C---:B------:R-:W-:Y:S01]  /*15560*/  FFMA.FTZ R6, R25.reuse, R36, -R40 ;  /* 0x0000002419067223 */ /* 0x040fe20000010828 */
[----:B------:R-:W-:Y:S01]  /*15570*/  F2FP.F16.E4M3.UNPACK_B R36, R24.H1 ;  /* 0x00000018ff24723e */ /* 0x000fe200030006ff */
[----:B------:R-:W-:Y:S01]  /*15580*/  FFMA.FTZ R25, R25, R39, R56 ;  /* 0x0000002719197223 */ /* 0x000fe20000010038 */
[----:B------:R-:W-:Y:S01]  /*15590*/  F2FP.F16.E4M3.UNPACK_B R37, R37.H1 ;  /* 0x00000025ff25723e */ /* 0x000fe200030006ff */
[----:B------:R-:W-:Y:S02]  /*155a0*/  HADD2.F32 R39, -RZ, R27.H1_H1 ;  /* 0x3000001bff277230 */ /* 0x000fe40000004100 */
[----:B------:R-:W-:Y:S02]  /*155b0*/  HADD2.F32 R24, -RZ, R21.H1_H1 ;  /* 0x30000015ff187230 */ /* 0x000fe40000004100 */
[----:B------:R-:W-:Y:S02]  /*155c0*/  HADD2.F32 R54, -RZ, R55.H0_H0 ;  /* 0x20000037ff367230 */ /* 0x000fe40000004100 */
[----:B------:R-:W-:-:S02]  /*155d0*/  HADD2.F32 R21, -RZ, R41.H0_H0 ;  /* 0x20000029ff157230 */ /* 0x000fc40000004100 */
[--C-:B------:R-:W-:Y:S02]  /*155e0*/  HADD2.F32 R40, -RZ, R36.reuse.H0_H0 ;  /* 0x20000024ff287230 */ /* 0x100fe40000004100 */
[-C--:B------:R-:W-:Y:S01]  /*155f0*/  FMUL.FTZ R26, R26, R39.reuse ;  /* 0x000000271a1a7220 */ /* 0x080fe20000410000 */
[----:B------:R-:W-:Y:S02]  /*15600*/  HADD2.F32 R27, -RZ, R37.H0_H0 ;  /* 0x20000025ff1b7230 */ /* 0x000fe40000004100 */
[C---:B------:R-:W-:Y:S01]  /*15610*/  FMUL.FTZ R56, R21.reuse, R54 ;  /* 0x0000003615387220 */ /* 0x040fe20000410000 */
[-C--:B------:R-:W-:Y:S01]  /*15620*/  FMUL.FTZ R63, R21, R40.reuse ;  /* 0x00000028153f7220 */ /* 0x080fe20000410000 */
[C---:B------:R-:W-:Y:S01]  /*15630*/  FFMA.FTZ R21, R24.reuse, R39, -R61 ;  /* 0x0000002718157223 */ /* 0x040fe2000001083d */
[----:B------:R-:W-:Y:S01]  /*15640*/  FFMA.FTZ R24, R24, R59, R26 ;  /* 0x0000003b18187223 */ /* 0x000fe2000001001a */
[C---:B------:R-:W-:Y:S01]  /*15650*/  FFMA.FTZ R26, R27.reuse, R40, -R56 ;  /* 0x000000281b1a7223 */ /* 0x040fe20000010838 */
[----:B------:R-:W-:Y:S01]  /*15660*/  F2FP.F16.E4M3.UNPACK_B R59, R58 ;  /* 0x0000003aff3b723e */ /* 0x000fe200020006ff */
[----:B------:R-:W-:Y:S01]  /*15670*/  FFMA.FTZ R27, R27, R54, R63 ;  /* 0x000000361b1b7223 */ /* 0x000fe2000001003f */
[----:B------:R-:W-:Y:S01]  /*15680*/  F2FP.F16.E4M3.UNPACK_B R54, R53 ;  /* 0x00000035ff36723e */ /* 0x000fe200020006ff */
[----:B------:R-:W-:-:S02]  /*15690*/  HADD2.F32 R39, -RZ, R36.H1_H1 ;  /* 0x30000024ff277230 */ /* 0x000fc40000004100 */
[----:B------:R-:W-:Y:S02]  /*156a0*/  HADD2.F32 R56, -RZ, R55.H1_H1 ;  /* 0x30000037ff387230 */ /* 0x000fe40000004100 */
[----:B------:R-:W-:Y:S02]  /*156b0*/  HADD2.F32 R36, -RZ, R37.H1_H1 ;  /* 0x30000025ff247230 */ /* 0x000fe40000004100 */
[----:B------:R-:W-:Y:S02]  /*156c0*/  HADD2.F32 R41, -RZ, R41.H1_H1 ;  /* 0x30000029ff297230 */ /* 0x000fe40000004100 */
[----:B------:R-:W-:Y:S02]  /*156d0*/  HADD2.F32 R60, -RZ, R59.H0_H0 ;  /* 0x2000003bff3c7230 */ /* 0x000fe40000004100 */
[----:B------:R-:W-:Y:S02]  /*156e0*/  HADD2.F32 R37, -RZ, R51.H0_H0 ;  /* 0x20000033ff257230 */ /* 0x000fe40000004100 */
[----:B------:R-:W-:-:S02]  /*156f0*/  HADD2.F32 R55, -RZ, R54.H0_H0 ;  /* 0x20000036ff377230 */ /* 0x000fc40000004100 */
[----:B------:R-:W-:Y:S01]  /*15700*/  FMUL.FTZ R61, R41, R56 ;  /* 0x00000038293d7220 */ /* 0x000fe20000410000 */
[----:B------:R-:W-:Y:S02]  /*15710*/  HADD2.F32 R40, -RZ, R48.H0_H0 ;  /* 0x20000030ff287230 */ /* 0x000fe40000004100 */
[----:B------:R-:W-:Y:S01]  /*15720*/  FMUL.FTZ R63, R37, R60 ;  /* 0x0000003c253f7220 */ /* 0x000fe20000410000 */
[----:B------:R-:W-:Y:S01]  /*15730*/  FMUL.FTZ R41, R41, R39 ;  /* 0x0000002729297220 */ /* 0x000fe20000410000 */
[----:B------:R-:W-:Y:S01]  /*15740*/  FMUL.FTZ R65, R37, R55 ;  /* 0x0000003725417220 */ /* 0x000fe20000410000 */
[----:B------:R-:W-:Y:S01]  /*15750*/  FFMA.FTZ R37, R36, R39, -R61 ;  /* 0x0000002724257223 */ /* 0x000fe2000001083d */
[----:B------:R-:W-:Y:S01]  /*15760*/  FFMA.FTZ R39, R40, R55, -R63 ;  /* 0x0000003728277223 */ /* 0x000fe2000001083f */
[----:B------:R-:W-:Y:S01]  /*15770*/  HADD2.F32 R55, -RZ, R54.H1_H1 ;  /* 0x30000036ff377230 */ /* 0x000fe20000004100 */
[----:B------:R-:W-:Y:S01]  /*15780*/  F2FP.F16.E4M3.UNPACK_B R58, R58.H1 ;  /* 0x0000003aff3a723e */ /* 0x000fe200030006ff */
[----:B------:R-:W-:Y:S01]  /*15790*/  HADD2.F32 R59, -RZ, R59.H1_H1 ;  /* 0x3000003bff3b7230 */ /* 0x000fe20000004100 */
[----:B------:R-:W-:Y:S01]  /*157a0*/  F2FP.F16.E4M3.UNPACK_B R54, R53.H1 ;  /* 0x00000035ff36723e */ /* 0x000fe200030006ff */
[----:B------:R-:W-:-:S02]  /*157b0*/  HADD2.F32 R51, -RZ, R51.H1_H1 ;  /* 0x30000033ff337230 */ /* 0x000fc40000004100 */
[----:B------:R-:W-:Y:S01]  /*157c0*/  FFMA.FTZ R40, R40, R60, R65 ;  /* 0x0000003c28287223 */ /* 0x000fe20000010041 */
[----:B------:R-:W-:Y:S02]  /*157d0*/  HADD2.F32 R48, -RZ, R48.H1_H1 ;  /* 0x30000030ff307230 */ /* 0x000fe40000004100 */
[----:B------:R-:W-:Y:S01]  /*157e0*/  FFMA.FTZ R36, R36, R56, R41 ;  /* 0x0000003824247223 */ /* 0x000fe20000010029 */
[----:B------:R-:W-:Y:S02]  /*157f0*/  HADD2.F32 R60, -RZ, R58.H0_H0 ;  /* 0x2000003aff3c7230 */ /* 0x000fe40000004100 */
[C---:B------:R-:W-:Y:S01]  /*15800*/  FMUL.FTZ R61, R51.reuse, R59 ;  /* 0x0000003b333d7220 */ /* 0x040fe20000410000 */
[----:B------:R-:W-:Y:S02]  /*15810*/  HADD2.F32 R53, -RZ, R52.H0_H0 ;  /* 0x20000034ff357230 */ /* 0x000fe40000004100 */
[----:B------:R-:W-:Y:S02]  /*15820*/  HADD2.F32 R56, -RZ, R54.H0_H0 ;  /* 0x20000036ff387230 */ /* 0x000fe40000004100 */
[----:B------:R-:W-:Y:S01]  /*15830*/  FMUL.FTZ R64, R51, R55 ;  /* 0x0000003733407220 */ /* 0x000fe20000410000 */
[----:B------:R-:W-:-:S02]  /*15840*/  HADD2.F32 R41, -RZ, R49.H0_H0 ;  /* 0x20000031ff297230 */ /* 0x000fc40000004100 */
[C---:B------:R-:W-:Y:S01]  /*15850*/  FFMA.FTZ R62, R48.reuse, R55, -R61 ;  /* 0x00000037303e7223 */ /* 0x040fe2000001083d */
[C---:B------:R-:W-:Y:S01]  /*15860*/  FMUL.FTZ R66, R53.reuse, R60 ;  /* 0x0000003c35427220 */ /* 0x040fe20000410000 */
[----:B------:R-:W-:Y:S01]  /*15870*/  F2FP.F16.E4M3.UNPACK_B R55, R57.H1 ;  /* 0x00000039ff37723e */ /* 0x000fe200030006ff */
[-C--:B------:R-:W-:Y:S01]  /*15880*/  FMUL.FTZ R53, R53, R56.reuse ;  /* 0x0000003835357220 */ /* 0x080fe20000410000 */
[----:B------:R-:W-:Y:S01]  /*15890*/  HADD2.F32 R58, -RZ, R58.H1_H1 ;  /* 0x3000003aff3a7230 */ /* 0x000fe20000004100 */
[----:B------:R-:W-:Y:S01]  /*158a0*/  F2FP.F16.E4M3.UNPACK_B R51, R45.H1 ;  /* 0x0000002dff33723e */ /* 0x000fe200030006ff */
[----:B------:R-:W-:Y:S02]  /*158b0*/  HADD2.F32 R52, -RZ, R52.H1_H1 ;  /* 0x30000034ff347230 */ /* 0x000fe40000004100 */
[----:B------:R-:W-:Y:S01]  /*158c0*/  FFMA.FTZ R61, R48, R59, R64 ;  /* 0x0000003b303d7223 */ /* 0x000fe20000010040 */
[C---:B------:R-:W-:Y:S01]  /*158d0*/  FFMA.FTZ R66, R41.reuse, R56, -R66 ;  /* 0x0000003829427223 */ /* 0x040fe20000010842 */
[----:B------:R-:W-:Y:S01]  /*158e0*/  FFMA.FTZ R63, R41, R60, R53 ;  /* 0x0000003c293f7223 */ /* 0x000fe20000010035 */
[----:B------:R-:W-:-:S02]  /*158f0*/  HADD2.F32 R54, -RZ, R54.H1_H1 ;  /* 0x30000036ff367230 */ /* 0x000fc40000004100 */
[----:B------:R-:W-:Y:S01]  /*15900*/  FMUL.FTZ R60, R52, R58 ;  /* 0x0000003a343c7220 */ /* 0x000fe20000410000 */
[----:B------:R-:W-:Y:S02]  /*15910*/  HADD2.F32 R49, -RZ, R49.H1_H1 ;  /* 0x30000031ff317230 */ /* 0x000fe40000004100 */
[----:B------:R-:W-:Y:S02]  /*15920*/  HADD2.F32 R56, -RZ, R55.H0_H0 ;  /* 0x20000037ff387230 */ /* 0x000fe40000004100 */
[--C-:B------:R-:W-:Y:S02]  /*15930*/  HADD2.F32 R48, -RZ, R50.reuse.H0_H0 ;  /* 0x20000032ff307230 */ /* 0x100fe40000004100 */
[----:B------:R-:W-:Y:S02]  /*15940*/  HADD2.F32 R53, -RZ, R51.H0_H0 ;  /* 0x20000033ff357230 */ /* 0x000fe40000004100 */
[----:B------:R-:W-:Y:S02]  /*15950*/  HADD2.F32 R55, -RZ, R55.H1_H1 ;  /* 0x30000037ff377230 */ /* 0x000fe40000004100 */
[----:B------:R-:W-:-:S02]  /*15960*/  HADD2.F32 R50, -RZ, R50.H1_H1 ;  /* 0x30000032ff327230 */ /* 0x000fc40000004100 */
[----:B------:R-:W-:Y:S02]  /*15970*/  HADD2.F32 R51, -RZ, R51.H1_H1 ;  /* 0x30000033ff337230 */ /* 0x000fe40000004100 */
[-C--:B------:R-:W-:Y:S01]  /*15980*/  FMUL.FTZ R67, R52, R54.reuse ;  /* 0x0000003634437220 */ /* 0x080fe20000410000 */
[--C-:B------:R-:W-:Y:S02]  /*15990*/  HADD2.F32 R41, -RZ, R47.reuse.H0_H0 ;  /* 0x2000002fff297230 */ /* 0x100fe40000004100 */
[----:B------:R-:W-:Y:S01]  /*159a0*/  FFMA.FTZ R65, R49, R54, -R60 ;  /* 0x0000003631417223 */ /* 0x000fe2000001083c */
[C---:B------:R-:W-:Y:S01]  /*159b0*/  FMUL.FTZ R52, R48.reuse, R56 ;  /* 0x0000003830347220 */ /* 0x040fe20000410000 */
[----:B------:R-:W-:Y:S01]  /*159c0*/  FMUL.FTZ R59, R48, R53 ;  /* 0x00000035303b7220 */ /* 0x000fe20000410000 */
[----:B------:R-:W-:Y:S02]  /*159d0*/  HADD2.F32 R47, -RZ, R47.H1_H1 ;  /* 0x3000002fff2f7230 */ /* 0x000fe40000004100 */
[C---:B------:R-:W-:Y:S01]  /*159e0*/  FMUL.FTZ R54, R50.reuse, R55 ;  /* 0x0000003732367220 */ /* 0x040fe20000410000 */
[----:B------:R-:W-:Y:S01]  /*159f0*/  F2FP.F16.E4M3.UNPACK_B R57, R57 ;  /* 0x00000039ff39723e */ /* 0x000fe200020006ff */
[----:B------:R-:W-:Y:S01]  /*15a00*/  FMUL.FTZ R50, R50, R51 ;  /* 0x0000003332327220 */ /* 0x000fe20000410000 */
[----:B------:R-:W-:Y:S01]  /*15a10*/  F2FP.F16.E4M3.UNPACK_B R48, R45 ;  /* 0x0000002dff30723e */ /* 0x000fe200020006ff */
[----:B------:R-:W-:Y:S01]  /*15a20*/  FFMA.FTZ R53, R41, R53, -R52 ;  /* 0x0000003529357223 */ /* 0x000fe20000010834 */
[----:B------:R-:W-:-:S02]  /*15a30*/  HADD2.F32 R45, -RZ, R43.H0_H0 ;  /* 0x2000002bff2d7230 */ /* 0x000fc40000004100 */
[----:B------:R-:W-:Y:S01]  /*15a40*/  FFMA.FTZ R60, R47, R55, R50 ;  /* 0x000000372f3c7223 */ /* 0x000fe20000010032 */
[--C-:B------:R-:W-:Y:S02]  /*15a50*/  HADD2.F32 R52, -RZ, R57.reuse.H0_H0 ;  /* 0x20000039ff347230 */ /* 0x100fe40000004100 */
[----:B------:R-:W-:Y:S02]  /*15a60*/  HADD2.F32 R50, -RZ, R48.H0_H0 ;  /* 0x20000030ff327230 */ /* 0x000fe40000004100 */
[----:B------:R-:W-:Y:S01]  /*15a70*/  FFMA.FTZ R64, R49, R58, R67 ;  /* 0x0000003a31407223 */ /* 0x000fe20000010043 */
[----:B------:R-:W-:Y:S01]  /*15a80*/  FFMA.FTZ R59, R41, R56, R59 ;  /* 0x00000038293b7223 */ /* 0x000fe2000001003b */
[----:B------:R-:W-:Y:S01]  /*15a90*/  FFMA.FTZ R58, R47, R51, -R54 ;  /* 0x000000332f3a7223 */ /* 0x000fe20000010836 */
[----:B------:R-:W-:Y:S02]  /*15aa0*/  HADD2.F32 R41, -RZ, R46.H0_H0 ;  /* 0x2000002eff297230 */ /* 0x000fe40000004100 */
[----:B------:R-:W-:Y:S01]  /*15ab0*/  FMUL.FTZ R54, R45, R52 ;  /* 0x000000342d367220 */ /* 0x000fe20000410000 */
[----:B------:R-:W-:-:S02]  /*15ac0*/  HADD2.F32 R57, -RZ, R57.H1_H1 ;  /* 0x30000039ff397230 */ /* 0x000fc40000004100 */
[----:B------:R-:W-:Y:S01]  /*15ad0*/  FMUL.FTZ R56, R45, R50 ;  /* 0x000000322d387220 */ /* 0x000fe20000410000 */
[----:B------:R-:W-:Y:S02]  /*15ae0*/  HADD2.F32 R43, -RZ, R43.H1_H1 ;  /* 0x3000002bff2b7230 */ /* 0x000fe40000004100 */
[----:B------:R-:W-:Y:S01]  /*15af0*/  HADD2.F32 R48, -RZ, R48.H1_H1 ;  /* 0x30000030ff307230 */ /* 0x000fe20000004100 */
[----:B------:R-:W-:Y:S01]  /*15b00*/  F2FP.F16.E4M3.UNPACK_B R7, R42 ;  /* 0x0000002aff07723e */ /* 0x000fe200020006ff */
[C---:B------:R-:W-:Y:S01]  /*15b10*/  FFMA.FTZ R54, R41.reuse, R50, -R54 ;  /* 0x0000003229367223 */ /* 0x040fe20000010836 */
[----:B------:R-:W-:Y:S02]  /*15b20*/  HADD2.F32 R46, -RZ, R46.H1_H1 ;  /* 0x3000002eff2e7230 */ /* 0x000fe40000004100 */
[----:B------:R-:W-:Y:S01]  /*15b30*/  FFMA.FTZ R56, R41, R52, R56 ;  /* 0x0000003429387223 */ /* 0x000fe20000010038 */
[----:B------:R-:W-:Y:S01]  /*15b40*/  F2FP.F16.E4M3.UNPACK_B R42, R42.H1 ;  /* 0x0000002aff2a723e */ /* 0x000fe200030006ff */
[C---:B------:R-:W-:Y:S01]  /*15b50*/  FMUL.FTZ R45, R43.reuse, R57 ;  /* 0x000000392b2d7220 */ /* 0x040fe20000410000 */
[----:B------:R-:W-:Y:S01]  /*15b60*/  F2FP.F16.E4M3.UNPACK_B R47, R5.H1 ;  /* 0x00000005ff2f723e */ /* 0x000fe200030006ff */
[----:B------:R-:W-:Y:S01]  /*15b70*/  FMUL.FTZ R50, R43, R48 ;  /* 0x000000302b327220 */ /* 0x000fe20000410000 */
[----:B------:R-:W-:Y:S01]  /*15b80*/  F2FP.F16.E4M3.UNPACK_B R41, R20.H1 ;  /* 0x00000014ff29723e */ /* 0x000fe200030006ff */
[C---:B------:R-:W-:Y:S01]  /*15b90*/  FFMA.FTZ R49, R46.reuse, R48, -R45 ;  /* 0x000000302e317223 */ /* 0x040fe2000001082d */
[-C--:B------:R-:W-:Y:S01]  /*15ba0*/  F2FP.F16.E4M3.UNPACK_B R4, R38.reuse ;  /* 0x00000026ff04723e */ /* 0x080fe200020006ff */
[----:B------:R-:W-:Y:S01]  /*15bb0*/  FFMA.FTZ R57, R46, R57, R50 ;  /* 0x000000392e397223 */ /* 0x000fe20000010032 */
[----:B------:R-:W-:Y:S01]  /*15bc0*/  F2FP.F16.E4M3.UNPACK_B R38, R38.H1 ;  /* 0x00000026ff26723e */ /* 0x000fe200030006ff */
[----:B------:R-:W-:-:S02]  /*15bd0*/  HADD2.F32 R48, -RZ, R47.H0_H0 ;  /* 0x2000002fff307230 */ /* 0x000fc40000004100 */
[--C-:B------:R-:W-:Y:S02]  /*15be0*/  HADD2.F32 R43, -RZ, R42.reuse.H0_H0 ;  /* 0x2000002aff2b7230 */ /* 0x100fe40000004100 */
[----:B------:R-:W-:Y:S02]  /*15bf0*/  HADD2.F32 R46, -RZ, R41.H0_H0 ;  /* 0x20000029ff2e7230 */ /* 0x000fe40000004100 */
[----:B------:R-:W-:Y:S02]  /*15c00*/  HADD2.F32 R47, -RZ, R47.H1_H1 ;  /* 0x3000002fff2f7230 */ /* 0x000fe40000004100 */
[----:B------:R-:W-:Y:S02]  /*15c10*/  HADD2.F32 R42, -RZ, R42.H1_H1 ;  /* 0x3000002aff2a7230 */ /* 0x000fe40000004100 */
[----:B------:R-:W-:Y:S02]  /*15c20*/  HADD2.F32 R45, -RZ, R41.H1_H1 ;  /* 0x30000029ff2d7230 */ /* 0x000fe40000004100 */
[----:B------:R-:W-:Y:S01]  /*15c30*/  FMUL.FTZ R50, R43, R48 ;  /* 0x000000302b327220 */ /* 0x000fe20000410000 */
[----:B------:R-:W-:-:S02]  /*15c40*/  HADD2.F32 R41, -RZ, R38.H0_H0 ;  /* 0x20000026ff297230 */ /* 0x000fc40000004100 */
[----:B------:R-:W-:Y:S01]  /*15c50*/  FMUL.FTZ R52, R43, R46 ;  /* 0x0000002e2b347220 */ /* 0x000fe20000410000 */
[----:B------:R-:W-:Y:S02]  /*15c60*/  HADD2.F32 R38, -RZ, R38.H1_H1 ;  /* 0x30000026ff267230 */ /* 0x000fe40000004100 */
[C---:B------:R-:W-:Y:S01]  /*15c70*/  FMUL.FTZ R43, R42.reuse, R47 ;  /* 0x0000002f2a2b7220 */ /* 0x040fe20000410000 */
[----:B------:R-:W-:Y:S01]  /*15c80*/  F2FP.F16.E4M3.UNPACK_B R20, R20 ;  /* 0x00000014ff14723e */ /* 0x000fe200020006ff */
[----:B------:R-:W-:Y:S01]  /*15c90*/  FMUL.FTZ R42, R42, R45 ;  /* 0x0000002d2a2a7220 */ /* 0x000fe20000410000 */
[----:B------:R-:W-:Y:S01]  /*15ca0*/  F2FP.F16.E4M3.UNPACK_B R5, R5 ;  /* 0x00000005ff05723e */ /* 0x000fe200020006ff */
[C---:B------:R-:W-:Y:S01]  /*15cb0*/  FFMA.FTZ R50, R41.reuse, R46, -R50 ;  /* 0x0000002e29327223 */ /* 0x040fe20000010832 */
[----:B------:R-:W-:Y:S01]  /*15cc0*/  FFMA.FTZ R52, R41, R48, R52 ;  /* 0x0000003029347223 */ /* 0x000fe20000010034 */
[C---:B------:R-:W-:Y:S01]  /*15cd0*/  FFMA.FTZ R51, R38.reuse, R45, -R43 ;  /* 0x0000002d26337223 */ /* 0x040fe2000001082b */
[----:B------:R-:W-:Y:S01]  /*15ce0*/  FFMA.FTZ R55, R38, R47, R42 ;  /* 0x0000002f26377223 */ /* 0x000fe2000001002a */
[----:B------:R-:W-:-:S02]  /*15cf0*/  HADD2.F32 R38, -RZ, R20.H0_H0 ;  /* 0x20000014ff267230 */ /* 0x000fc40000004100 */
[----:B------:R-:W-:Y:S02]  /*15d00*/  HADD2.F32 R41, -RZ, R20.H1_H1 ;  /* 0x30000014ff297230 */ /* 0x000fe40000004100 */
[----:B------:R-:W-:Y:S02]  /*15d10*/  HADD2.F32 R42, -RZ, R5.H0_H0 ;  /* 0x20000005ff2a7230 */ /* 0x000fe40000004100 */
[----:B------:R-:W-:Y:S02]  /*15d20*/  HADD2.F32 R20, -RZ, R7.H0_H0 ;  /* 0x20000007ff147230 */ /* 0x000fe40000004100 */
        /* <DEDUP_REMOVED lines=30> */
.L_x_2833:
[----:B------:R-:W-:Y:S05]  /*15f10*/  BSYNC B1 ;  /* 0x0000000000017941 */ /* 0x000fea0003800000 */
.L_x_2832:
[----:B------:R-:W-:Y:S04]  /*15f20*/  BSSY B1, `(.L_x_2834) ;  /* 0x0000101000017945 */ /* 0x000fe80003800000 */
[----:B------:R-:W-:Y:S05]  /*15f30*/  @P1 BRA `(.L_x_2835) ;  /* 0x0000000c00fc1947 */ /* 0x000fea0003800000 */
[----:B------:R-:W3:Y:S01]  /*15f40*/  LDL R61, [R1+0x44] ;  /* 0x00004400013d7983 */ /* 0x000ee20000100800 */
[----:B--2--5:R-:W-:Y:S02]  /*15f50*/  SHF.R.U32.HI R0, RZ, 0x8, R28 ;  /* 0x00000008ff007819 */ /* 0x024fe4000001161c */
[----:B------:R-:W-:Y:S02]  /*15f60*/  LOP3.LUT R5, R28, 0xff, RZ, 0xc0, !PT ;  /* 0x000000ff1c057812 */ /* 0x000fe400078ec0ff */
[----:B------:R-:W-:Y:S02]  /*15f70*/  LOP3.LUT R4, R0, 0xff, RZ, 0xc0, !PT ;  /* 0x000000ff00047812 */ /* 0x000fe400078ec0ff */
[----:B------:R-:W-:Y:S02]  /*15f80*/  LEA.HI R0, R3, R192, RZ, 0x1c ;  /* 0x000000c003007211 */ /* 0x000fe400078fe0ff */
[----:B----4-:R-:W-:Y:S02]  /*15f90*/  PRMT R37, R4, 0x7604, R5 ;  /* 0x0000760404257816 */ /* 0x010fe40000000005 */
        /* <DEDUP_REMOVED lines=34> */
[----:B-1----:R-:W-:Y:S02]  /*161c0*/  PRMT R47, R20, 0x7604, R27 ;  /* 0x00007604142f7816 */ /* 0x002fe4000000001b */
[----:B------:R-:W-:Y:S02]  /*161d0*/  PRMT R53, R24, 0x7604, R49 ;  /* 0x0000760418357816 */ /* 0x000fe40000000031 */
[----:B------:R-:W0:Y:S01]  /*161e0*/  LDS.128 R24, [R0+0x14400] ;  /* 0x0144000000187984 */ /* 0x000e220000000c00 */
[----:B------:R-:W-:Y:S02]  /*161f0*/  PRMT R39, R6, 0x7604, R7 ;  /* 0x0000760406277816 */ /* 0x000fe40000000007 */
[----:B------:R-:W-:Y:S02]  /*16200*/  SHF.R.U32.HI R21, RZ, 0x10, R29 ;  /* 0x00000010ff157819 */ /* 0x000fe4000001161d */
[----:B------:R-:W-:Y:S02]  /*16210*/  SHF.R.U32.HI R20, RZ, 0x10, R28 ;  /* 0x00000010ff147819 */ /* 0x000fe4000001161c */
[----:B------:R-:W-:-:S02]  /*16220*/  SHF.R.U32.HI R40, RZ, 0x10, R31 ;  /* 0x00000010ff287819 */ /* 0x000fc4000001161f */
[----:B------:R-:W-:Y:S02]  /*16230*/  LOP3.LUT R21, R21, 0xff, RZ, 0xc0, !PT ;  /* 0x000000ff15157812 */ /* 0x000fe400078ec0ff */
[----:B------:R-:W-:Y:S02]  /*16240*/  SHF.R.U32.HI R38, RZ, 0x10, R30 ;  /* 0x00000010ff267819 */ /* 0x000fe4000001161e */
[----:B------:R-:W-:Y:S02]  /*16250*/  LOP3.LUT R20, R20, 0xff, RZ, 0xc0, !PT ;  /* 0x000000ff14147812 */ /* 0x000fe400078ec0ff */
[----:B------:R-:W-:Y:S02]  /*16260*/  LOP3.LUT R40, R40, 0xff, RZ, 0xc0, !PT ;  /* 0x000000ff28287812 */ /* 0x000fe400078ec0ff */
[----:B------:R-:W-:Y:S02]  /*16270*/  PRMT R21, R21, 0x7054, R36 ;  /* 0x0000705415157816 */ /* 0x000fe40000000024 */
[----:B------:R-:W-:-:S02]  /*16280*/  SHF.R.U32.HI R36, RZ, 0x10, R9 ;  /* 0x00000010ff247819 */ /* 0x000fc40000011609 */
[----:B------:R-:W-:Y:S02]  /*16290*/  LOP3.LUT R38, R38, 0xff, RZ, 0xc0, !PT ;  /* 0x000000ff26267812 */ /* 0x000fe400078ec0ff */
[----:B------:R-:W-:Y:S02]  /*162a0*/  PRMT R37, R20, 0x7054, R37 ;  /* 0x0000705414257816 */ /* 0x000fe40000000025 */
[----:B------:R-:W-:Y:S02]  /*162b0*/  PRMT R41, R40, 0x7054, R41 ;  /* 0x0000705428297816 */ /* 0x000fe40000000029 */
[----:B------:R-:W-:Y:S02]  /*162c0*/  SHF.R.U32.HI R20, RZ, 0x10, R8 ;  /* 0x00000010ff147819 */ /* 0x000fe40000011608 */
[----:B------:R-:W-:Y:S02]  /*162d0*/  SHF.R.U32.HI R40, RZ, 0x10, R11 ;  /* 0x00000010ff287819 */ /* 0x000fe4000001160b */
[----:B------:R-:W-:-:S02]  /*162e0*/  LOP3.LUT R36, R36, 0xff, RZ, 0xc0, !PT ;  /* 0x000000ff24247812 */ /* 0x000fc400078ec0ff */
[----:B------:R-:W-:Y:S02]  /*162f0*/  PRMT R39, R38, 0x7054, R39 ;  /* 0x0000705426277816 */ /* 0x000fe40000000027 */
[----:B------:R-:W-:Y:S02]  /*16300*/  SHF.R.U32.HI R38, RZ, 0x10, R10 ;  /* 0x00000010ff267819 */ /* 0x000fe4000001160a */
[----:B------:R-:W-:Y:S02]  /*16310*/  LOP3.LUT R20, R20, 0xff, RZ, 0xc0, !PT ;  /* 0x000000ff14147812 */ /* 0x000fe400078ec0ff */
[----:B------:R-:W-:Y:S02]  /*16320*/  LOP3.LUT R40, R40, 0xff, RZ, 0xc0, !PT ;  /* 0x000000ff28287812 */ /* 0x000fe400078ec0ff */
[----:B------:R-:W-:Y:S02]  /*16330*/  PRMT R49, R36, 0x7054, R45 ;  /* 0x0000705424317816 */ /* 0x000fe4000000002d */
[----:B------:R-:W-:-:S02]  /*16340*/  LOP3.LUT R38, R38, 0xff, RZ, 0xc0, !PT ;  /* 0x000000ff26267812 */ /* 0x000fc400078ec0ff */
[----:B------:R-:W-:Y:S02]  /*16350*/  PRMT R43, R20, 0x7054, R43 ;  /* 0x00007054142b7816 */ /* 0x000fe4000000002b */
[----:B------:R-:W-:Y:S02]  /*16360*/  PRMT R53, R40, 0x7054, R53 ;  /* 0x0000705428357816 */ /* 0x000fe40000000035 */
[----:B------:R-:W-:Y:S02]  /*16370*/  LOP3.LUT R49, R49, 0xff000000, R9, 0xf8, !PT ;  /* 0xff00000031317812 */ /* 0x000fe400078ef809 */
[----:B------:R-:W-:Y:S02]  /*16380*/  PRMT R51, R38, 0x7054, R47 ;  /* 0x0000705426337816 */ /* 0x000fe4000000002f */
[----:B------:R-:W-:Y:S02]  /*16390*/  LOP3.LUT R21, R21, 0xff000000, R29, 0xf8, !PT ;  /* 0xff00000015157812 */ /* 0x000fe400078ef81d */
[----:B------:R-:W-:-:S02]  /*163a0*/  LOP3.LUT R47, R43, 0xff000000, R8, 0xf8, !PT ;  /* 0xff0000002b2f7812 */ /* 0x000fc400078ef808 */
[----:B------:R-:W-:Y:S02]  /*163b0*/  LOP3.LUT R53, R53, 0xff000000, R11, 0xf8, !PT ;  /* 0xff00000035357812 */ /* 0x000fe400078ef80b */
[----:B------:R-:W-:Y:S02]  /*163c0*/  F2FP.F16.E4M3.UNPACK_B R43, R49 ;  /* 0x00000031ff2b723e */ /* 0x000fe400020006ff */
[----:B0-----:R-:W-:Y:S02]  /*163d0*/  F2FP.F16.E4M3.UNPACK_B R11, R25 ;  /* 0x00000019ff0b723e */ /* 0x001fe400020006ff */
[----:B------:R-:W-:Y:S01]  /*163e0*/  LOP3.LUT R45, R41, 0xff000000, R31, 0xf8, !PT ;  /* 0xff000000292d7812 */ /* 0x000fe200078ef81f */
[----:B------:R-:W-:Y:S01]  /*163f0*/  HADD2.F32 R48, -RZ, R43.H0_H0 ;  /* 0x2000002bff307230 */ /* 0x000fe20000004100 */
[----:B------:R-:W-:Y:S02]  /*16400*/  F2FP.F16.E4M3.UNPACK_B R41, R21 ;  /* 0x00000015ff29723e */ /* 0x000fe400020006ff */
[----:B------:R-:W-:-:S02]  /*16410*/  LOP3.LUT R20, R39, 0xff000000, R30, 0xf8, !PT ;  /* 0xff00000027147812 */ /* 0x000fc400078ef81e */
[----:B------:R-:W-:Y:S01]  /*16420*/  LOP3.LUT R8, R51, 0xff000000, R10, 0xf8, !PT ;  /* 0xff00000033087812 */ /* 0x000fe200078ef80a */
[--C-:B------:R-:W-:Y:S01]  /*16430*/  HADD2.F32 R46, -RZ, R41.reuse.H0_H0 ;  /* 0x20000029ff2e7230 */ /* 0x100fe20000004100 */
[----:B------:R-:W-:Y:S01]  /*16440*/  LOP3.LUT R42, R37, 0xff000000, R28, 0xf8, !PT ;  /* 0xff000000252a7812 */ /* 0x000fe200078ef81c */
[----:B------:R-:W-:Y:S01]  /*16450*/  HADD2.F32 R41, -RZ, R41.H1_H1 ;  /* 0x30000029ff297230 */ /* 0x000fe20000004100 */
[-C--:B------:R-:W-:Y:S02]  /*16460*/  F2FP.F16.E4M3.UNPACK_B R39, R27.reuse ;  /* 0x0000001bff27723e */ /* 0x080fe400020006ff */
[----:B------:R-:W-:Y:S02]  /*16470*/  F2FP.F16.E4M3.UNPACK_B R40, R27.H1 ;  /* 0x0000001bff28723e */ /* 0x000fe400030006ff */
[-C--:B------:R-:W-:Y:S02]  /*16480*/  F2FP.F16.E4M3.UNPACK_B R27, R24.reuse ;  /* 0x00000018ff1b723e */ /* 0x080fe400020006ff */
[----:B------:R-:W-:-:S02]  /*16490*/  F2FP.F16.E4M3.UNPACK_B R37, R24.H1 ;  /* 0x00000018ff25723e */ /* 0x000fc400030006ff */
[----:B------:R-:W-:Y:S02]  /*164a0*/  F2FP.F16.E4M3.UNPACK_B R25, R25.H1 ;  /* 0x00000019ff19723e */ /* 0x000fe400030006ff */
[----:B------:R-:W-:Y:S02]  /*164b0*/  F2FP.F16.E4M3.UNPACK_B R38, R26.H1 ;  /* 0x0000001aff26723e */ /* 0x000fe400030006ff */
[----:B------:R-:W-:Y:S01]  /*164c0*/  F2FP.F16.E4M3.UNPACK_B R49, R49.H1 ;  /* 0x00000031ff31723e */ /* 0x000fe200030006ff */
[----:B---3--:R-:W0:Y:S02]  /*164d0*/  LDS.128 R4, [R61+0x14400] ;  /* 0x014400003d047984 */ /* 0x008e240000000c00 */
[-C--:B0-----:R-:W-:Y:S02]  /*164e0*/  F2FP.F16.E4M3.UNPACK_B R10, R5.reuse ;  /* 0x00000005ff0a723e */ /* 0x081fe400020006ff */
[----:B------:R-:W-:Y:S01]  /*164f0*/  F2FP.F16.E4M3.UNPACK_B R30, R5.H1 ;  /* 0x00000005ff1e723e */ /* 0x000fe200030006ff */
[--C-:B------:R-:W-:Y:S01]  /*16500*/  HADD2.F32 R5, -RZ, R11.reuse.H0_H0 ;  /* 0x2000000bff057230 */ /* 0x100fe20000004100 */
[-C--:B------:R-:W-:Y:S01]  /*16510*/  F2FP.F16.E4M3.UNPACK_B R31, R7.reuse ;  /* 0x00000007ff1f723e */ /* 0x080fe200020006ff */
[--C-:B------:R-:W-:Y:S01]  /*16520*/  HADD2.F32 R9, -RZ, R10.reuse.H0_H0 ;  /* 0x2000000aff097230 */ /* 0x100fe20000004100 */
[----:B------:R-:W-:Y:S01]  /*16530*/  F2FP.F16.E4M3.UNPACK_B R36, R7.H1 ;  /* 0x00000007ff24723e */ /* 0x000fe200030006ff */
[----:B------:R-:W-:Y:S01]  /*16540*/  HADD2.F32 R11, -RZ, R11.H1_H1 ;  /* 0x3000000bff0b7230 */ /* 0x000fe20000004100 */
[----:B------:R-:W-:Y:S01]  /*16550*/  F2FP.F16.E4M3.UNPACK_B R28, R4 ;  /* 0x00000004ff1c723e */ /* 0x000fe200020006ff */
[C---:B------:R-:W-:Y:S01]  /*16560*/  FMUL.FTZ R24, R5.reuse, R48 ;  /* 0x0000003005187220 */ /* 0x040fe20000410000 */
[----:B------:R-:W-:Y:S01]  /*16570*/  F2FP.F16.E4M3.UNPACK_B R29, R4.H1 ;  /* 0x00000004ff1d723e */ /* 0x000fe200030006ff */
[----:B------:R-:W-:Y:S01]  /*16580*/  FMUL.FTZ R51, R5, R46 ;  /* 0x0000002e05337220 */ /* 0x000fe20000410000 */
[----:B------:R-:W-:Y:S01]  /*16590*/  F2FP.F16.E4M3.UNPACK_B R4, R6 ;  /* 0x00000006ff04723e */ /* 0x000fe200020006ff */
[C---:B------:R-:W-:Y:S01]  /*165a0*/  FFMA.FTZ R5, R9.reuse, R46, -R24 ;  /* 0x0000002e09057223 */ /* 0x040fe20000010818 */
[----:B------:R-:W-:Y:S01]  /*165b0*/  F2FP.F16.E4M3.UNPACK_B R7, R6.H1 ;  /* 0x00000006ff07723e */ /* 0x000fe200030006ff */
[----:B------:R-:W-:Y:S01]  /*165c0*/  HADD2.F32 R46, -RZ, R43.H1_H1 ;  /* 0x3000002bff2e7230 */ /* 0x000fe20000004100 */
[----:B------:R-:W-:Y:S01]  /*165d0*/  F2FP.F16.E4M3.UNPACK_B R6, R26 ;  /* 0x0000001aff06723e */ /* 0x000fe200020006ff */
[----:B------:R-:W-:Y:S01]  /*165e0*/  FFMA.FTZ R9, R9, R48, R51 ;  /* 0x0000003009097223 */ /* 0x000fe20000010033 */
[----:B------:R-:W-:Y:S01]  /*165f0*/  F2FP.F16.E4M3.UNPACK_B R26, R21.H1 ;  /* 0x00000015ff1a723e */ /* 0x000fe200030006ff */
[----:B------:R-:W-:-:S02]  /*16600*/  HADD2.F32 R24, -RZ, R10.H1_H1 ;  /* 0x3000000aff187230 */ /* 0x000fc40000004100 */
[C---:B------:R-:W-:Y:S01]  /*16610*/  FMUL.FTZ R51, R11.reuse, R46 ;  /* 0x0000002e0b337220 */ /* 0x040fe20000410000 */
[----:B------:R-:W-:Y:S02]  /*16620*/  HADD2.F32 R48, -RZ, R49.H0_H0 ;  /* 0x20000031ff307230 */ /* 0x000fe40000004100 */
[----:B------:R-:W-:Y:S01]  /*16630*/  FMUL.FTZ R11, R11, R41 ;  /* 0x000000290b0b7220 */ /* 0x000fe20000410000 */
[----:B------:R-:W-:Y:S02]  /*16640*/  HADD2.F32 R10, -RZ, R25.H0_H0 ;  /* 0x20000019ff0a7230 */ /* 0x000fe40000004100 */
[----:B------:R-:W-:Y:S02]  /*16650*/  HADD2.F32 R43, -RZ, R26.H0_H0 ;  /* 0x2000001aff2b7230 */ /* 0x000fe40000004100 */
[----:B------:R-:W-:Y:S02]  /*16660*/  HADD2.F32 R21, -RZ, R30.H0_H0 ;  /* 0x2000001eff157230 */ /* 0x000fe40000004100 */
[----:B------:R-:W-:Y:S01]  /*16670*/  FMUL.FTZ R50, R10, R48 ;  /* 0x000000300a327220 */ /* 0x000fe20000410000 */
[----:B------:R-:W-:-:S02]  /*16680*/  HADD2.F32 R49, -RZ, R49.H1_H1 ;  /* 0x30000031ff317230 */ /* 0x000fc40000004100 */
[----:B------:R-:W-:Y:S01]  /*16690*/  FMUL.FTZ R55, R10, R43 ;  /* 0x0000002b0a377220 */ /* 0x000fe20000410000 */
[C---:B------:R-:W-:Y:S01]  /*166a0*/  FFMA.FTZ R10, R24.reuse, R41, -R51 ;  /* 0x00000029180a7223 */ /* 0x040fe20000010833 */
[----:B------:R-:W-:Y:S01]  /*166b0*/  FFMA.FTZ R24, R24, R46, R11 ;  /* 0x0000002e18187223 */ /* 0x000fe2000001000b */
[C---:B------:R-:W-:Y:S01]  /*166c0*/  FFMA.FTZ R11, R21.reuse, R43, -R50 ;  /* 0x0000002b150b7223 */ /* 0x040fe20000010832 */
[----:B------:R-:W-:Y:S01]  /*166d0*/  F2FP.F16.E4M3.UNPACK_B R50, R53 ;  /* 0x00000035ff32723e */ /* 0x000fe200020006ff */
[----:B------:R-:W-:Y:S01]  /*166e0*/  HADD2.F32 R43, -RZ, R26.H1_H1 ;  /* 0x3000001aff2b7230 */ /* 0x000fe20000004100 */
[----:B------:R-:W-:Y:S01]  /*166f0*/  F2FP.F16.E4M3.UNPACK_B R46, R45 ;  /* 0x0000002dff2e723e */ /* 0x000fe200020006ff */
[----:B------:R-:W-:Y:S01]  /*16700*/  FFMA.FTZ R21, R21, R48, R55 ;  /* 0x0000003015157223 */ /* 0x000fe20000010037 */
[----:B------:R-:W-:Y:S01]  /*16710*/  HADD2.F32 R26, -RZ, R25.H1_H1 ;  /* 0x30000019ff1a7230 */ /* 0x000fe20000004100 */
[----:B------:R-:W-:Y:S01]  /*16720*/  F2FP.F16.E4M3.UNPACK_B R53, R53.H1 ;  /* 0x00000035ff35723e */ /* 0x000fe200030006ff */
[----:B------:R-:W-:Y:S01]  /*16730*/  HADD2.F32 R52, -RZ, R50.H0_H0 ;  /* 0x20000032ff347230 */ /* 0x000fe20000004100 */
[----:B------:R-:W-:Y:S01]  /*16740*/  F2FP.F16.E4M3.UNPACK_B R45, R45.H1 ;  /* 0x0000002dff2d723e */ /* 0x000fe200030006ff */
        /* <DEDUP_REMOVED lines=9> */
[C---:B------:R-:W-:Y:S01]  /*167e0*/  FFMA.FTZ R56, R30.reuse, R49, R26 ;  /* 0x000000311e387223 */ /* 0x040fe2000001001a */
[----:B------:R-:W-:Y:S02]  /*167f0*/  HADD2.F32 R39, -RZ, R39.H1_H1 ;  /* 0x30000027ff277230 */ /* 0x000fe40000004100 */
[C---:B------:R-:W-:Y:S01]  /*16800*/  FFMA.FTZ R58, R25.reuse, R48, -R58 ;  /* 0x00000030193a7223 */ /* 0x040fe2000001083a */
[----:B------:R-:W-:Y:S02]  /*16810*/  HADD2.F32 R46, -RZ, R46.H1_H1 ;  /* 0x3000002eff2e7230 */ /* 0x000fe40000004100 */
[----:B------:R-:W-:Y:S01]  /*16820*/  FFMA.FTZ R52, R25, R52, R41 ;  /* 0x0000003419347223 */ /* 0x000fe20000010029 */
[----:B------:R-:W-:Y:S01]  /*16830*/  FFMA.FTZ R54, R30, R43, -R51 ;  /* 0x0000002b1e367223 */ /* 0x000fe20000010833 */
[----:B------:R-:W-:Y:S02]  /*16840*/  HADD2.F32 R31, -RZ, R31.H1_H1 ;  /* 0x3000001fff1f7230 */ /* 0x000fe40000004100 */
[----:B------:R-:W-:Y:S01]  /*16850*/  FMUL.FTZ R48, R39, R50 ;  /* 0x0000003227307220 */ /* 0x000fe20000410000 */
[----:B------:R-:W-:-:S02]  /*16860*/  HADD2.F32 R41, -RZ, R53.H0_H0 ;  /* 0x20000035ff297230 */ /* 0x000fc40000004100 */
[-C--:B------:R-:W-:Y:S01]  /*16870*/  FMUL.FTZ R39, R39, R46.reuse ;  /* 0x0000002e27277220 */ /* 0x080fe20000410000 */
[----:B------:R-:W-:Y:S02]  /*16880*/  HADD2.F32 R26, -RZ, R40.H0_H0 ;  /* 0x20000028ff1a7230 */ /* 0x000fe40000004100 */
[C---:B------:R-:W-:Y:S01]  /*16890*/  FFMA.FTZ R51, R31.reuse, R46, -R48 ;  /* 0x0000002e1f337223 */ /* 0x040fe20000010830 */
[--C-:B------:R-:W-:Y:S02]  /*168a0*/  HADD2.F32 R30, -RZ, R45.reuse.H0_H0 ;  /* 0x2000002dff1e7230 */ /* 0x100fe40000004100 */
[----:B------:R-:W-:Y:S01]  /*168b0*/  FFMA.FTZ R55, R31, R50, R39 ;  /* 0x000000321f377223 */ /* 0x000fe20000010027 */
[----:B------:R-:W-:Y:S02]  /*168c0*/  HADD2.F32 R25, -RZ, R36.H0_H0 ;  /* 0x20000024ff197230 */ /* 0x000fe40000004100 */
[----:B------:R-:W-:Y:S01]  /*168d0*/  FMUL.FTZ R60, R26, R41 ;  /* 0x000000291a3c7220 */ /* 0x000fe20000410000 */
[----:B------:R-:W-:-:S02]  /*168e0*/  HADD2.F32 R45, -RZ, R45.H1_H1 ;  /* 0x3000002dff2d7230 */ /* 0x000fc40000004100 */
[-C--:B------:R-:W-:Y:S01]  /*168f0*/  FMUL.FTZ R26, R26, R30.reuse ;  /* 0x0000001e1a1a7220 */ /* 0x080fe20000410000 */
[----:B------:R-:W-:Y:S01]  /*16900*/  F2FP.F16.E4M3.UNPACK_B R39, R47.H1 ;  /* 0x0000002fff27723e */ /* 0x000fe200030006ff */
[----:B------:R-:W-:Y:S02]  /*16910*/  HADD2.F32 R53, -RZ, R53.H1_H1 ;  /* 0x30000035ff357230 */ /* 0x000fe40000004100 */
[C---:B------:R-:W-:Y:S01]  /*16920*/  FFMA.FTZ R60, R25.reuse, R30, -R60 ;  /* 0x0000001e193c7223 */ /* 0x040fe2000001083c */
[----:B------:R-:W-:Y:S02]  /*16930*/  HADD2.F32 R40, -RZ, R40.H1_H1 ;  /* 0x30000028ff287230 */ /* 0x000fe40000004100 */
[----:B------:R-:W-:Y:S01]  /*16940*/  FFMA.FTZ R57, R25, R41, R26 ;  /* 0x0000002919397223 */ /* 0x000fe2000001001a */
[----:B------:R-:W-:Y:S01]  /*16950*/  F2FP.F16.E4M3.UNPACK_B R30, R42.H1 ;  /* 0x0000002aff1e723e */ /* 0x000fe200030006ff */
[----:B------:R-:W-:Y:S01]  /*16960*/  HADD2.F32 R36, -RZ, R36.H1_H1 ;  /* 0x30000024ff247230 */ /* 0x000fe20000004100 */
[----:B------:R-:W-:Y:S01]  /*16970*/  F2FP.F16.E4M3.UNPACK_B R47, R47 ;  /* 0x0000002fff2f723e */ /* 0x000fe200020006ff */
[----:B------:R-:W-:-:S02]  /*16980*/  HADD2.F32 R41, -RZ, R39.H0_H0 ;  /* 0x20000027ff297230 */ /* 0x000fc40000004100 */
[C---:B------:R-:W-:Y:S01]  /*16990*/  FMUL.FTZ R43, R40.reuse, R53 ;  /* 0x00000035282b7220 */ /* 0x040fe20000410000 */
[----:B------:R-:W-:Y:S02]  /*169a0*/  HADD2.F32 R26, -RZ, R37.H0_H0 ;  /* 0x20000025ff1a7230 */ /* 0x000fe40000004100 */
[-C--:B------:R-:W-:Y:S01]  /*169b0*/  FMUL.FTZ R46, R40, R45.reuse ;  /* 0x0000002d282e7220 */ /* 0x080fe20000410000 */
[----:B------:R-:W-:Y:S02]  /*169c0*/  HADD2.F32 R31, -RZ, R30.H0_H0 ;  /* 0x2000001eff1f7230 */ /* 0x000fe40000004100 */
[C---:B------:R-:W-:Y:S01]  /*169d0*/  FFMA.FTZ R59, R36.reuse, R45, -R43 ;  /* 0x0000002d243b7223 */ /* 0x040fe2000001082b */
[----:B------:R-:W-:Y:S02]  /*169e0*/  HADD2.F32 R25, -RZ, R29.H0_H0 ;  /* 0x2000001dff197230 */ /* 0x000fe40000004100 */
[----:B------:R-:W-:Y:S01]  /*169f0*/  FFMA.FTZ R62, R36, R53, R46 ;  /* 0x00000035243e7223 */ /* 0x000fe2000001002e */
[----:B------:R-:W-:Y:S01]  /*16a00*/  FMUL.FTZ R40, R26, R41 ;  /* 0x000000291a287220 */ /* 0x000fe20000410000 */
[----:B------:R-:W-:-:S02]  /*16a10*/  HADD2.F32 R36, -RZ, R39.H1_H1 ;  /* 0x30000027ff247230 */ /* 0x000fc40000004100 */
[-C--:B------:R-:W-:Y:S01]  /*16a20*/  FMUL.FTZ R26, R26, R31.reuse ;  /* 0x0000001f1a1a7220 */ /* 0x080fe20000410000 */
        /* <DEDUP_REMOVED lines=9> */
[C---:B------:R-:W-:Y:S01]  /*16ac0*/  FFMA.FTZ R46, R29.reuse, R30, -R40 ;  /* 0x0000001e1d2e7223 */ /* 0x040fe20000010828 */
[----:B------:R-:W-:Y:S02]  /*16ad0*/  HADD2.F32 R26, -RZ, R27.H0_H0 ;  /* 0x2000001bff1a7230 */ /* 0x000fe40000004100 */
[----:B------:R-:W-:Y:S01]  /*16ae0*/  FFMA.FTZ R48, R29, R36, R37 ;  /* 0x000000241d307223 */ /* 0x000fe20000010025 */
[----:B------:R-:W-:Y:S01]  /*16af0*/  HADD2.F32 R29, -RZ, R42.H0_H0 ;  /* 0x2000002aff1d7230 */ /* 0x000fe20000004100 */
[----:B------:R-:W-:Y:S01]  /*16b00*/  F2FP.SATFINITE.E4M3.F32.PACK_AB_MERGE_C R11, R54, R11, RZ ;  /* 0x0000000b360b723e */ /* 0x000fe200048070ff */
        /* <DEDUP_REMOVED lines=25> */
[----:B------:R-:W-:Y:S01]  /*16ca0*/  F2FP.SATFINITE.E4M3.F32.PACK_AB_MERGE_C R21, R56, R21, RZ ;  /* 0x000000153815723e */ /* 0x000fe200048070ff */
        /* <DEDUP_REMOVED lines=19> */
[----:B------:R-:W-:-:S02]  /*16de0*/  HADD2.F32 R8, -RZ, R6.H1_H1 ;  /* 0x30000006ff087230 */ /* 0x000fc40000004100 */
        /* <DEDUP_REMOVED lines=20> */
.L_x_2835:
[----:B------:R-:W-:Y:S05]  /*16f30*/  BSYNC B1 ;  /* 0x0000000000017941 */ /* 0x000fea0003800000 */
.L_x_2834:
[----:B------:R-:W-:Y:S05]  /*16f40*/  @P2 BRA `(.L_x_2816) ;  /* 0x0000000c00dc2947 */ /* 0x000fea0003800000 */
[----:B------:R-:W4:Y:S01]  /*16f50*/  LDL R51, [R1+0x40] ;  /* 0x0000400001337983 */ /* 0x000f220000100800 */
        /* <DEDUP_REMOVED lines=24> */
[----:B------:R-:W-:-:S02]  /*170e0*/  SHF.R.U32.HI R6, RZ, 0x8, R35 ;  /* 0x00000008ff067819 */ /* 0x000fc40000011623 */
[----:B------:R-:W-:Y:S01]  /*170f0*/  PRMT R29, R8, 0x7604, R7 ;  /* 0x00007604081d7816 */ /* 0x000fe20000000007 */
        /* <DEDUP_REMOVED lines=8> */
[----:B------:R-:W-:Y:S02]  /*17180*/  SHF.R.U32.HI R31, RZ, 0x8, R15 ;  /* 0x00000008ff1f7819 */ /* 0x000fe4000001160f */
[----:B------:R-:W-:Y:S02]  /*17190*/  LOP3.LUT R27, R14, 0xff, RZ, 0xc0, !PT ;  /* 0x000000ff0e1b7812 */ /* 0x000fe400078ec0ff */
[----:B------:R-:W-:Y:S02]  /*171a0*/  LOP3.LUT R28, R28, 0xff, RZ, 0xc0, !PT ;  /* 0x000000ff1c1c7812 */ /* 0x000fe400078ec0ff */
[----:B------:R-:W-:Y:S02]  /*171b0*/  LOP3.LUT R30, R15, 0xff, RZ, 0xc0, !PT ;  /* 0x000000ff0f1e7812 */ /* 0x000fe400078ec0ff */
[----:B------:R-:W-:-:S02]  /*171c0*/  LOP3.LUT R31, R31, 0xff, RZ, 0xc0, !PT ;  /* 0x000000ff1f1f7812 */ /* 0x000fc400078ec0ff */
[----:B------:R-:W-:Y:S02]  /*171d0*/  LOP3.LUT R26, R13, 0xff, RZ, 0xc0, !PT ;  /* 0x000000ff0d1a7812 */ /* 0x000fe400078ec0ff */
[----:B----4-:R-:W-:Y:S02]  /*171e0*/  PRMT R37, R28, 0x7604, R27 ;  /* 0x000076041c257816 */ /* 0x010fe4000000001b */
[----:B------:R-:W-:Y:S02]  /*171f0*/  PRMT R30, R31, 0x7604, R30 ;  /* 0x000076041f1e7816 */ /* 0x000fe4000000001e */
[----:B------:R-:W-:Y:S02]  /*17200*/  SHF.R.U32.HI R27, RZ, 0x10, R35 ;  /* 0x00000010ff1b7819 */ /* 0x000fe40000011623 */
[----:B------:R-:W-:Y:S02]  /*17210*/  PRMT R26, R3, 0x7604, R26 ;  /* 0x00007604031a7816 */ /* 0x000fe4000000001a */
[----:B------:R-:W-:Y:S01]  /*17220*/  SHF.R.U32.HI R31, RZ, 0x10, R13 ;  /* 0x00000010ff1f7819 */ /* 0x000fe2000001160d */
[----:B------:R-:W-:Y:S01]  /*17230*/  IMAD.U32 R27, R27, 0x10000, RZ ;  /* 0x000100001b1b7824 */ /* 0x000fe200078e00ff */
[----:B------:R-:W-:-:S02]  /*17240*/  SHF.R.U32.HI R3, RZ, 0x10, R33 ;  /* 0x00000010ff037819 */ /* 0x000fc40000011621 */
[----:B------:R-:W-:Y:S01]  /*17250*/  SHF.R.U32.HI R39, RZ, 0x10, R15 ;  /* 0x00000010ff277819 */ /* 0x000fe2000001160f */
[----:B------:R-:W-:Y:S01]  /*17260*/  IMAD.U32 R31, R31, 0x10000, RZ ;  /* 0x000100001f1f7824 */ /* 0x000fe200078e00ff */
[----:B------:R-:W-:Y:S01]  /*17270*/  LOP3.LUT R27, R24, 0xff0000, R27, 0xf8, !PT ;  /* 0x00ff0000181b7812 */ /* 0x000fe200078ef81b */
[----:B------:R-:W-:Y:S01]  /*17280*/  IMAD.U32 R3, R3, 0x10000, RZ ;  /* 0x0001000003037824 */ /* 0x000fe200078e00ff */
[----:B------:R-:W-:Y:S02]  /*17290*/  SHF.L.U32 R39, R39, 0x10, RZ ;  /* 0x0000001027277819 */ /* 0x000fe400000006ff */
        /* <DEDUP_REMOVED lines=9> */
[----:B------:R-:W-:Y:S02]  /*17330*/  LOP3.LUT R20, R25, 0xff000000, R34, 0xf8, !PT ;  /* 0xff00000019147812 */ /* 0x000fe400078ef822 */
[----:B------:R-:W-:Y:S02]  /*17340*/  F2FP.F16.E4M3.UNPACK_B R38, R35 ;  /* 0x00000023ff26723e */ /* 0x000fe400020006ff */
[----:B0-----:R-:W-:Y:S02]  /*17350*/  F2FP.F16.E4M3.UNPACK_B R27, R9 ;  /* 0x00000009ff1b723e */ /* 0x001fe400020006ff */
[----:B------:R-:W-:Y:S02]  /*17360*/  F2FP.F16.E4M3.UNPACK_B R34, R33 ;  /* 0x00000021ff22723e */ /* 0x000fe400020006ff */
[----:B------:R-:W-:Y:S02]  /*17370*/  LOP3.LUT R37, R29, 0xff000000, R12, 0xf8, !PT ;  /* 0xff0000001d257812 */ /* 0x000fe400078ef80c */
[----:B------:R-:W-:-:S02]  /*17380*/  LOP3.LUT R21, R21, 0xff0000, R32, 0xf8, !PT ;  /* 0x00ff000015157812 */ /* 0x000fc400078ef820 */
[----:B------:R-:W-:Y:S02]  /*17390*/  LOP3.LUT R12, R3, 0xff000000, R14, 0xf8, !PT ;  /* 0xff000000030c7812 */ /* 0x000fe400078ef80e */
[----:B------:R-:W-:Y:S01]  /*173a0*/  LOP3.LUT R40, R39, 0xff000000, R15, 0xf8, !PT ;  /* 0xff00000027287812 */ /* 0x000fe200078ef80f */
[--C-:B------:R-:W-:Y:S01]  /*173b0*/  HADD2.F32 R39, -RZ, R38.reuse.H0_H0 ;  /* 0x20000026ff277230 */ /* 0x100fe20000004100 */
[----:B------:R-:W-:Y:S01]  /*173c0*/  LOP3.LUT R32, R21, 0xff000000, R32, 0xf8, !PT ;  /* 0xff00000015207812 */ /* 0x000fe200078ef820 */
[----:B------:R-:W-:Y:S01]  /*173d0*/  HADD2.F32 R38, -RZ, R38.H1_H1 ;  /* 0x30000026ff267230 */ /* 0x000fe20000004100 */
[----:B------:R-:W-:Y:S02]  /*173e0*/  F2FP.F16.E4M3.UNPACK_B R28, R9.H1 ;  /* 0x00000009ff1c723e */ /* 0x000fe400030006ff */
[-C--:B------:R-:W-:Y:S02]  /*173f0*/  F2FP.F16.E4M3.UNPACK_B R30, R11.reuse ;  /* 0x0000000bff1e723e */ /* 0x080fe400020006ff */
[----:B------:R-:W-:-:S02]  /*17400*/  F2FP.F16.E4M3.UNPACK_B R31, R11.H1 ;  /* 0x0000000bff1f723e */ /* 0x000fc400030006ff */
[-C--:B------:R-:W-:Y:S02]  /*17410*/  F2FP.F16.E4M3.UNPACK_B R11, R8.reuse ;  /* 0x00000008ff0b723e */ /* 0x080fe400020006ff */
[----:B------:R-:W-:Y:S02]  /*17420*/  F2FP.F16.E4M3.UNPACK_B R26, R8.H1 ;  /* 0x00000008ff1a723e */ /* 0x000fe400030006ff */
[----:B------:R-:W-:Y:S02]  /*17430*/  F2FP.F16.E4M3.UNPACK_B R33, R33.H1 ;  /* 0x00000021ff21723e */ /* 0x000fe400030006ff */
[----:B------:R-:W-:Y:S01]  /*17440*/  F2FP.F16.E4M3.UNPACK_B R29, R10.H1 ;  /* 0x0000000aff1d723e */ /* 0x000fe200030006ff */
[----:B------:R-:W0:Y:S02]  /*17450*/  LDS.128 R4, [R51+0x14400] ;  /* 0x0144000033047984 */ /* 0x000e240000000c00 */
[-C--:B0-----:R-:W-:Y:S02]  /*17460*/  F2FP.F16.E4M3.UNPACK_B R24, R7.reuse ;  /* 0x00000007ff18723e */ /* 0x081fe400020006ff */
[----:B------:R-:W-:-:S02]  /*17470*/  F2FP.F16.E4M3.UNPACK_B R25, R7.H1 ;  /* 0x00000007ff19723e */ /* 0x000fc400030006ff */
[-C--:B------:R-:W-:Y:S02]  /*17480*/  F2FP.F16.E4M3.UNPACK_B R14, R5.reuse ;  /* 0x00000005ff0e723e */ /* 0x080fe400020006ff */
[-C--:B------:R-:W-:Y:S02]  /*17490*/  F2FP.F16.E4M3.UNPACK_B R7, R4.reuse ;  /* 0x00000004ff07723e */ /* 0x080fe400020006ff */
[----:B------:R-:W-:Y:S01]  /*174a0*/  F2FP.F16.E4M3.UNPACK_B R13, R4.H1 ;  /* 0x00000004ff0d723e */ /* 0x000fe200030006ff */
[--C-:B------:R-:W-:Y:S01]  /*174b0*/  HADD2.F32 R4, -RZ, R27.reuse.H0_H0 ;  /* 0x2000001bff047230 */ /* 0x100fe20000004100 */
[----:B------:R-:W-:Y:S01]  /*174c0*/  F2FP.F16.E4M3.UNPACK_B R15, R5.H1 ;  /* 0x00000005ff0f723e */ /* 0x000fe200030006ff */
[----:B------:R-:W-:Y:S01]  /*174d0*/  HADD2.F32 R5, -RZ, R34.H0_H0 ;  /* 0x20000022ff057230 */ /* 0x000fe20000004100 */
[-C--:B------:R-:W-:Y:S01]  /*174e0*/  F2FP.F16.E4M3.UNPACK_B R3, R6.reuse ;  /* 0x00000006ff03723e */ /* 0x080fe200020006ff */
[----:B------:R-:W-:Y:S01]  /*174f0*/  HADD2.F32 R27, -RZ, R27.H1_H1 ;  /* 0x3000001bff1b7230 */ /* 0x000fe20000004100 */
[----:B------:R-:W-:Y:S01]  /*17500*/  F2FP.F16.E4M3.UNPACK_B R21, R6.H1 ;  /* 0x00000006ff15723e */ /* 0x000fe200030006ff */
[----:B------:R-:W-:-:S02]  /*17510*/  HADD2.F32 R6, -RZ, R14.H0_H0 ;  /* 0x2000000eff067230 */ /* 0x000fc40000004100 */
[C---:B------:R-:W-:Y:S01]  /*17520*/  FMUL.FTZ R9, R4.reuse, R39 ;  /* 0x0000002704097220 */ /* 0x040fe20000410000 */
[-C--:B------:R-:W-:Y:S01]  /*17530*/  FMUL.FTZ R8, R4, R5.reuse ;  /* 0x0000000504087220 */ /* 0x080fe20000410000 */
[----:B------:R-:W-:Y:S02]  /*17540*/  HADD2.F32 R34, -RZ, R34.H1_H1 ;  /* 0x30000022ff227230 */ /* 0x000fe40000004100 */
[C---:B------:R-:W-:Y:S01]  /*17550*/  FMUL.FTZ R43, R27.reuse, R38 ;  /* 0x000000261b2b7220 */ /* 0x040fe20000410000 */
[C---:B------:R-:W-:Y:S01]  /*17560*/  FFMA.FTZ R5, R6.reuse, R5, -R9 ;  /* 0x0000000506057223 */ /* 0x040fe20000010809 */
[----:B------:R-:W-:Y:S01]  /*17570*/  FFMA.FTZ R9, R6, R39, R8 ;  /* 0x0000002706097223 */ /* 0x000fe20000010008 */
[----:B------:R-:W-:Y:S01]  /*17580*/  F2FP.F16.E4M3.UNPACK_B R39, R35.H1 ;  /* 0x00000023ff27723e */ /* 0x000fe200030006ff */
[----:B------:R-:W-:Y:S02]  /*17590*/  HADD2.F32 R6, -RZ, R28.H0_H0 ;  /* 0x2000001cff067230 */ /* 0x000fe40000004100 */
[----:B------:R-:W-:Y:S01]  /*175a0*/  FMUL.FTZ R27, R27, R34 ;  /* 0x000000221b1b7220 */ /* 0x000fe20000410000 */
[----:B------:R-:W-:Y:S01]  /*175b0*/  HADD2.F32 R35, -RZ, R33.H0_H0 ;  /* 0x20000021ff237230 */ /* 0x000fe20000004100 */
[----:B------:R-:W-:Y:S01]  /*175c0*/  F2FP.F16.E4M3.UNPACK_B R4, R10 ;  /* 0x0000000aff04723e */ /* 0x000fe200020006ff */
[----:B------:R-:W-:-:S02]  /*175d0*/  HADD2.F32 R41, -RZ, R39.H0_H0 ;  /* 0x20000027ff297230 */ /* 0x000fc40000004100 */
[----:B------:R-:W-:Y:S02]  /*175e0*/  HADD2.F32 R14, -RZ, R14.H1_H1 ;  /* 0x3000000eff0e7230 */ /* 0x000fe40000004100 */
[C---:B------:R-:W-:Y:S01]  /*175f0*/  FMUL.FTZ R42, R6.reuse, R35 ;  /* 0x00000023062a7220 */ /* 0x040fe20000410000 */
[----:B------:R-:W-:Y:S02]  /*17600*/  HADD2.F32 R10, -RZ, R15.H0_H0 ;  /* 0x2000000fff0a7230 */ /* 0x000fe40000004100 */
[-C--:B------:R-:W-:Y:S01]  /*17610*/  FMUL.FTZ R45, R6, R41.reuse ;  /* 0x00000029062d7220 */ /* 0x080fe20000410000 */
[----:B------:R-:W-:Y:S02]  /*17620*/  HADD2.F32 R39, -RZ, R39.H1_H1 ;  /* 0x30000027ff277230 */ /* 0x000fe40000004100 */
[C---:B------:R-:W-:Y:S01]  /*17630*/  FFMA.FTZ R6, R14.reuse, R34, -R43 ;  /* 0x000000220e067223 */ /* 0x040fe2000001082b */
[----:B------:R-:W-:Y:S01]  /*17640*/  FFMA.FTZ R8, R14, R38, R27 ;  /* 0x000000260e087223 */ /* 0x000fe2000001001b */
[----:B------:R-:W-:Y:S01]  /*17650*/  F2FP.F16.E4M3.UNPACK_B R34, R40 ;  /* 0x00000028ff22723e */ /* 0x000fe200020006ff */
[----:B------:R-:W-:Y:S01]  /*17660*/  FFMA.FTZ R42, R10, R41, R42 ;  /* 0x000000290a2a7223 */ /* 0x000fe2000001002a */
[----:B------:R-:W-:Y:S01]  /*17670*/  F2FP.F16.E4M3.UNPACK_B R27, R36 ;  /* 0x00000024ff1b723e */ /* 0x000fe200020006ff */
[----:B------:R-:W-:-:S02]  /*17680*/  HADD2.F32 R28, -RZ, R28.H1_H1 ;  /* 0x3000001cff1c7230 */ /* 0x000fc40000004100 */
[----:B------:R-:W-:Y:S01]  /*17690*/  FFMA.FTZ R45, R10, R35, -R45 ;  /* 0x000000230a2d7223 */ /* 0x000fe2000001082d */
[----:B------:R-:W-:Y:S01]  /*176a0*/  HADD2.F32 R41, -RZ, R34.H0_H0 ;  /* 0x20000022ff297230 */ /* 0x000fe20000004100 */
[----:B------:R-:W-:Y:S01]  /*176b0*/  F2FP.F16.E4M3.UNPACK_B R40, R40.H1 ;  /* 0x00000028ff28723e */ /* 0x000fe200030006ff */
[----:B------:R-:W-:Y:S02]  /*176c0*/  HADD2.F32 R14, -RZ, R30.H0_H0 ;  /* 0x2000001eff0e7230 */ /* 0x000fe40000004100 */
[----:B------:R-:W-:Y:S01]  /*176d0*/  FMUL.FTZ R38, R28, R39 ;  /* 0x000000271c267220 */ /* 0x000fe20000410000 */
[----:B------:R-:W-:Y:S01]  /*176e0*/  HADD2.F32 R35, -RZ, R27.H0_H0 ;  /* 0x2000001bff237230 */ /* 0x000fe20000004100 */
[----:B------:R-:W-:Y:S01]  /*176f0*/  F2FP.F16.E4M3.UNPACK_B R36, R36.H1 ;  /* 0x00000024ff24723e */ /* 0x000fe200030006ff */
[----:B------:R-:W-:Y:S02]  /*17700*/  HADD2.F32 R33, -RZ, R33.H1_H1 ;  /* 0x30000021ff217230 */ /* 0x000fe40000004100 */
[----:B------:R-:W-:Y:S01]  /*17710*/  FMUL.FTZ R43, R14, R41 ;  /* 0x000000290e2b7220 */ /* 0x000fe20000410000 */
[----:B------:R-:W-:-:S02]  /*17720*/  HADD2.F32 R15, -RZ, R15.H1_H1 ;  /* 0x3000000fff0f7230 */ /* 0x000fc40000004100 */
[----:B------:R-:W-:Y:S01]  /*17730*/  FMUL.FTZ R14, R14, R35 ;  /* 0x000000230e0e7220 */ /* 0x000fe20000410000 */
[----:B------:R-:W-:Y:S02]  /*17740*/  HADD2.F32 R10, -RZ, R24.H0_H0 ;  /* 0x20000018ff0a7230 */ /* 0x000fe40000004100 */
[-C--:B------:R-:W-:Y:S01]  /*17750*/  FMUL.FTZ R28, R28, R33.reuse ;  /* 0x000000211c1c7220 */ /* 0x080fe20000410000 */
[----:B------:R-:W-:Y:S02]  /*17760*/  HADD2.F32 R30, -RZ, R30.H1_H1 ;  /* 0x3000001eff1e7230 */ /* 0x000fe40000004100 */
[----:B------:R-:W-:Y:S01]  /*17770*/  FFMA.FTZ R38, R15, R33, -R38 ;  /* 0x000000210f267223 */ /* 0x000fe20000010826 */
[----:B------:R-:W-:Y:S02]  /*17780*/  HADD2.F32 R33, -RZ, R34.H1_H1 ;  /* 0x30000022ff217230 */ /* 0x000fe40000004100 */
[C---:B------:R-:W-:Y:S01]  /*17790*/  FFMA.FTZ R43, R10.reuse, R35, -R43 ;  /* 0x000000230a2b7223 */ /* 0x040fe2000001082b */
[----:B------:R-:W-:Y:S01]  /*177a0*/  FFMA.FTZ R41, R10, R41, R14 ;  /* 0x000000290a297223 */ /* 0x000fe2000001000e */
[----:B------:R-:W-:-:S02]  /*177b0*/  HADD2.F32 R27, -RZ, R27.H1_H1 ;  /* 0x3000001bff1b7230 */ /* 0x000fc40000004100 */
[----:B------:R-:W-:Y:S01]  /*177c0*/  FFMA.FTZ R39, R15, R39, R28 ;  /* 0x000000270f277223 */ /* 0x000fe2000001001c */
[----:B------:R-:W-:Y:S02]  /*177d0*/  HADD2.F32 R35, -RZ, R40.H0_H0 ;  /* 0x20000028ff237230 */ /* 0x000fe40000004100 */
[C---:B-1----:R-:W-:Y:S01]  /*177e0*/  FMUL.FTZ R47, R30.reuse, R33 ;  /* 0x000000211e2f7220 */ /* 0x042fe20000410000 */
[----:B------:R-:W-:Y:S02]  /*177f0*/  HADD2.F32 R14, -RZ, R31.H0_H0 ;  /* 0x2000001fff0e7230 */ /* 0x000fe40000004100 */
[----:B------:R-:W-:Y:S01]  /*17800*/  FMUL.FTZ R30, R30, R27 ;  /* 0x0000001b1e1e7220 */ /* 0x000fe20000410000 */
[----:B------:R-:W-:Y:S01]  /*17810*/  HADD2.F32 R24, -RZ, R24.H1_H1 ;  /* 0x30000018ff187230 */ /* 0x000fe20000004100 */
[----:B------:R-:W-:Y:S01]  /*17820*/  F2FP.SATFINITE.E4M3.F32.PACK_AB_MERGE_C R38, R38, R45, RZ ;  /* 0x0000002d2626723e */ /* 0x000fe200048070ff */
[----:B------:R-:W-:Y:S02]  /*17830*/  HADD2.F32 R15, -RZ, R36.H0_H0 ;  /* 0x20000024ff0f7230 */ /* 0x000fe40000004100 */
[----:B------:R-:W-:Y:S01]  /*17840*/  FMUL.FTZ R49, R14, R35 ;  /* 0x000000230e317220 */ /* 0x000fe20000410000 */
[----:B------:R-:W-:-:S02]  /*17850*/  HADD2.F32 R10, -RZ, R25.H0_H0 ;  /* 0x20000019ff0a7230 */ /* 0x000fc40000004100 */
[C---:B------:R-:W-:Y:S01]  /*17860*/  FFMA.FTZ R46, R24.reuse, R27, -R47 ;  /* 0x0000001b182e7223 */ /* 0x040fe2000001082f */
[----:B------:R-:W-:Y:S01]  /*17870*/  FFMA.FTZ R48, R24, R33, R30 ;  /* 0x0000002118307223 */ /* 0x000fe2000001001e */
[----:B------:R-:W-:Y:S01]  /*17880*/  FMUL.FTZ R14, R14, R15 ;  /* 0x0000000f0e0e7220 */ /* 0x000fe20000410000 */
[----:B------:R-:W-:Y:S01]  /*17890*/  F2FP.F16.E4M3.UNPACK_B R24, R37.H1 ;  /* 0x00000025ff18723e */ /* 0x000fe200030006ff */
[C---:B------:R-:W-:Y:S01]  /*178a0*/  FFMA.FTZ R49, R10.reuse, R15, -R49 ;  /* 0x0000000f0a317223 */ /* 0x040fe20000010831 */
[-C--:B------:R-:W-:Y:S01]  /*178b0*/  F2FP.F16.E4M3.UNPACK_B R15, R32.reuse.H1 ;  /* 0x00000020ff0f723e */ /* 0x080fe200030006ff */
[----:B------:R-:W-:Y:S01]  /*178c0*/  FFMA.FTZ R47, R10, R35, R14 ;  /* 0x000000230a2f7223 */ /* 0x000fe2000001000e */
[----:B------:R-:W-:Y:S01]  /*178d0*/  HADD2.F32 R36, -RZ, R36.H1_H1 ;  /* 0x30000024ff247230 */ /* 0x000fe20000004100 */
[----:B------:R-:W-:Y:S01]  /*178e0*/  F2FP.F16.E4M3.UNPACK_B R37, R37 ;  /* 0x00000025ff25723e */ /* 0x000fe200020006ff */
[----:B------:R-:W-:Y:S01]  /*178f0*/  HADD2.F32 R40, -RZ, R40.H1_H1 ;  /* 0x30000028ff287230 */ /* 0x000fe20000004100 */
[----:B------:R-:W-:Y:S01]  /*17900*/  F2FP.F16.E4M3.UNPACK_B R32, R32 ;  /* 0x00000020ff20723e */ /* 0x000fe200020006ff */
[----:B------:R-:W-:Y:S01]  /*17910*/  HADD2.F32 R31, -RZ, R31.H1_H1 ;  /* 0x3000001fff1f7230 */ /* 0x000fe20000004100 */
[----:B------:R-:W-:Y:S01]  /*17920*/  F2FP.SATFINITE.E4M3.F32.PACK_AB_MERGE_C R39, R39, R42, RZ ;  /* 0x0000002a2727723e */ /* 0x000fe200048070ff */
[----:B------:R-:W-:Y:S01]  /*17930*/  HADD2.F32 R33, -RZ, R24.H0_H0 ;  /* 0x20000018ff217230 */ /* 0x000fe20000004100 */
[----:B------:R-:W-:Y:S01]  /*17940*/  F2FP.SATFINITE.E4M3.F32.PACK_AB_MERGE_C R5, R6, R5, R38 ;  /* 0x000000050605723e */ /* 0x000fe20004807026 */
        /* <DEDUP_REMOVED lines=12> */
[----:B------:R-:W-:Y:S02]  /*17a10*/  HADD2.F32 R15, -RZ, R15.H1_H1 ;  /* 0x3000000fff0f7230 */ /* 0x000fe40000004100 */
[C---:B------:R-:W-:Y:S01]  /*17a20*/  FFMA.FTZ R50, R25.reuse, R36, -R28 ;  /* 0x0000002419327223 */ /* 0x040fe2000001081c */
[----:B------:R-:W-:Y:S02]  /*17a30*/  HADD2.F32 R13, -RZ, R13.H1_H1 ;  /* 0x3000000dff0d7230 */ /* 0x000fe40000004100 */
[----:B------:R-:W-:Y:S01]  /*17a40*/  FFMA.FTZ R40, R25, R40, R35 ;  /* 0x0000002819287223 */ /* 0x000fe20000010023 */
[C---:B------:R-:W-:Y:S01]  /*17a50*/  FMUL.FTZ R10, R26.reuse, R24 ;  /* 0x000000181a0a7220 */ /* 0x040fe20000410000 */
[----:B------:R-:W-:Y:S01]  /*17a60*/  FMUL.FTZ R27, R26, R15 ;  /* 0x0000000f1a1b7220 */ /* 0x000fe20000410000 */
[----:B------:R-:W-:Y:S01]  /*17a70*/  HADD2.F32 R25, -RZ, R37.H0_H0 ;  /* 0x20000025ff197230 */ /* 0x000fe20000004100 */
[----:B------:R-:W-:Y:S01]  /*17a80*/  F2FP.SATFINITE.E4M3.F32.PACK_AB_MERGE_C R9, R8, R9, R39 ;  /* 0x000000090809723e */ /* 0x000fe20004807027 */
[----:B------:R-:W-:-:S02]  /*17a90*/  HADD2.F32 R14, -RZ, R11.H0_H0 ;  /* 0x2000000bff0e7230 */ /* 0x000fc40000004100 */
[C---:B------:R-:W-:Y:S01]  /*17aa0*/  FFMA.FTZ R35, R13.reuse, R15, -R10 ;  /* 0x0000000f0d237223 */ /* 0x040fe2000001080a */
[----:B------:R-:W-:Y:S01]  /*17ab0*/  FFMA.FTZ R34, R13, R24, R27 ;  /* 0x000000180d227223 */ /* 0x000fe2000001001b */
[----:B------:R-:W-:Y:S02]  /*17ac0*/  HADD2.F32 R13, -RZ, R32.H0_H0 ;  /* 0x20000020ff0d7230 */ /* 0x000fe40000004100 */
        /* <DEDUP_REMOVED lines=25> */
[----:B------:R-:W-:Y:S01]  /*17c60*/  HADD2.F32 R14, -RZ, R13.H1_H1 ;  /* 0x3000000dff0e7230 */ /* 0x000fe20000004100 */
[----:B------:R-:W-:Y:S01]  /*17c70*/  F2FP.F16.E4M3.UNPACK_B R20, R20 ;  /* 0x00000014ff14723e */ /* 0x000fe200020006ff */
[----:B------:R-:W-:-:S02]  /*17c80*/  HADD2.F32 R21, -RZ, R21.H1_H1 ;  /* 0x30000015ff157230 */ /* 0x000fc40000004100 */
[----:B------:R-:W-:Y:S01]  /*17c90*/  FMUL.FTZ R36, R29, R24 ;  /* 0x000000181d247220 */ /* 0x000fe20000410000 */
[----:B------:R-:W-:Y:S01]  /*17ca0*/  FFMA.FTZ R25, R7, R25, R10 ;  /* 0x0000001907197223 */ /* 0x000fe2000001000a */
[-C--:B------:R-:W-:Y:S01]  /*17cb0*/  FMUL.FTZ R11, R29, R14.reuse ;  /* 0x0000000e1d0b7220 */ /* 0x080fe20000410000 */
[----:B------:R-:W-:Y:S02]  /*17cc0*/  HADD2.F32 R13, -RZ, R12.H0_H0 ;  /* 0x2000000cff0d7230 */ /* 0x000fe40000004100 */
[C---:B------:R-:W-:Y:S01]  /*17cd0*/  FFMA.FTZ R29, R21.reuse, R14, -R36 ;  /* 0x0000000e151d7223 */ /* 0x040fe20000010824 */
[----:B------:R-:W-:Y:S02]  /*17ce0*/  HADD2.F32 R7, -RZ, R4.H0_H0 ;  /* 0x20000004ff077230 */ /* 0x000fe40000004100 */
[----:B------:R-:W-:Y:S01]  /*17cf0*/  FFMA.FTZ R36, R21, R24, R11 ;  /* 0x0000001815247223 */ /* 0x000fe2000001000b */
[----:B------:R-:W-:Y:S01]  /*17d00*/  HADD2.F32 R11, -RZ, R20.H0_H0 ;  /* 0x20000014ff0b7230 */ /* 0x000fe20000004100 */
[----:B------:R-:W-:Y:S01]  /*17d10*/  F2FP.SATFINITE.E4M3.F32.PACK_AB_MERGE_C R33, R34, R33, RZ ;  /* 0x000000212221723e */ /* 0x000fe200048070ff */
[----:B------:R-:W-:-:S02]  /*17d20*/  HADD2.F32 R12, -RZ, R12.H1_H1 ;  /* 0x3000000cff0c7230 */ /* 0x000fc40000004100 */
[C---:B------:R-:W-:Y:S01]  /*17d30*/  FMUL.FTZ R15, R7.reuse, R13 ;  /* 0x0000000d070f7220 */ /* 0x040fe20000410000 */
[----:B------:R-:W-:Y:S02]  /*17d40*/  HADD2.F32 R10, -RZ, R4.H1_H1 ;  /* 0x30000004ff0a7230 */ /* 0x000fe40000004100 */
[----:B------:R-:W-:Y:S01]  /*17d50*/  FMUL.FTZ R14, R7, R11 ;  /* 0x0000000b070e7220 */ /* 0x000fe20000410000 */
[----:B------:R-:W-:Y:S01]  /*17d60*/  HADD2.F32 R20, -RZ, R20.H1_H1 ;  /* 0x30000014ff147230 */ /* 0x000fe20000004100 */
[----:B------:R-:W-:Y:S01]  /*17d70*/  F2FP.SATFINITE.E4M3.F32.PACK_AB_MERGE_C R29, R29, R32, RZ ;  /* 0x000000201d1d723e */ /* 0x000fe200048070ff */
[--C-:B------:R-:W-:Y:S02]  /*17d80*/  HADD2.F32 R4, -RZ, R3.reuse.H0_H0 ;  /* 0x20000003ff047230 */ /* 0x100fe40000004100 */
[C---:B------:R-:W-:Y:S01]  /*17d90*/  FMUL.FTZ R24, R10.reuse, R12 ;  /* 0x0000000c0a187220 */ /* 0x040fe20000410000 */
[----:B------:R-:W-:Y:S02]  /*17da0*/  HADD2.F32 R3, -RZ, R3.H1_H1 ;  /* 0x30000003ff037230 */ /* 0x000fe40000004100 */
[-C--:B------:R-:W-:Y:S01]  /*17db0*/  FMUL.FTZ R7, R10, R20.reuse ;  /* 0x000000140a077220 */ /* 0x080fe20000410000 */
[----:B------:R-:W-:Y:S01]  /*17dc0*/  F2FP.SATFINITE.E4M3.F32.PACK_AB_MERGE_C R25, R36, R25, RZ ;  /* 0x000000192419723e */ /* 0x000fe200048070ff */
        /* <DEDUP_REMOVED lines=12> */
[----:B------:R0:W-:Y:S01]  /*17e90*/  STS.128 [R51+0x14400], R4 ;  /* 0x0144000433007388 */ /* 0x0001e20000000c00 */
[----:B------:R-:W-:-:S05]  /*17ea0*/  F2FP.SATFINITE.E4M3.F32.PACK_AB_MERGE_C R10, R3, R10, R25 ;  /* 0x0000000a030a723e */ /* 0x000fca0004807019 */
[----:B------:R0:W-:Y:S02]  /*17eb0*/  STS.128 [R0+0x14400], R8 ;  /* 0x0144000800007388 */ /* 0x0001e40000000c00 */
.L_x_2816:
[----:B------:R-:W-:Y:S05]  /*17ec0*/  BSYNC B0 ;  /* 0x0000000000007941 */ /* 0x000fea0003800000 */
.L_x_2809:
        /* <DEDUP_REMOVED lines=8> */
.L_x_2807:
[----:B0-23--:R-:W-:-:S05]  /*17f50*/  IMAD.U32 R0, RZ, RZ, UR48 ;  /* 0x00000030ff007e24 */ /* 0x00dfca000f8e00ff */
[----:B------:R-:W-:-:S13]  /*17f60*/  ISETP.NE.AND P0, PT, R0, 0x3, PT ;  /* 0x000000030000780c */ /* 0x000fda0003f05270 */
[----:B------:R-:W-:Y:S05]  /*17f70*/  @!P0 BRA `(.L_x_2836) ;  /* 0x0000000000048947 */ /* 0x000fea0003800000 */
[----:B------:R-:W-:Y:S01]  /*17f80*/  BPT.TRAP 0x1 ;  /* 0x000000040000795c */ /* 0x000fe20000300000 */
.L_x_2836:
[----:B------:R-:W-:Y:S01]  /*17f90*/  IMAD R0, R23, 0x8, R18 ;  /* 0x0000000817007824 */ /* 0x000fe200078e0212 */
[----:B------:R-:W-:-:S04]  /*17fa0*/  SHF.L.U32 R3, R194, 0x1f, RZ ;  /* 0x0000001fc2037819 */ /* 0x000fc800000006ff */
[----:B------:R0:W2:Y:S01]  /*17fb0*/  SYNCS.PHASECHK.TRANS64.TRYWAIT P1, [R0+URZ+0x29830], R3 ;  /* 0x02983003000075a7 */ /* 0x0000a2000802017f */
[----:B------:R-:W-:Y:S05]  /*17fc0*/  @!P0 BRA `(.L_x_2837) ;  /* 0x0000000000048947 */ /* 0x000fea0003800000 */
[----:B------:R-:W-:Y:S01]  /*17fd0*/  BPT.TRAP 0x1 ;  /* 0x000000040000795c */ /* 0x000fe20000300000 */
.L_x_2837:
[----:B--2---:R-:W-:Y:S05]  /*17fe0*/  @P1 BRA `(.L_x_2838) ;  /* 0x0000000000081947 */ /* 0x004fea0003800000 */
[----:B------:R-:W2:Y:S02]  /*17ff0*/  SYNCS.PHASECHK.TRANS64.TRYWAIT P1, [R0+URZ+0x29830], R3 ;  /* 0x02983003000075a7 */ /* 0x000ea4000802017f */
[----:B--2---:R-:W-:Y:S05]  /*18000*/  @!P1 BRA `(.L_x_2839) ;  /* 0x000001ac008c9947 */ /* 0x004fea0003800000 */
.L_x_2838:
[----:B------:R-:W-:Y:S05]  /*18010*/  WARPSYNC.ALL ;  /* 0x0000000000007948 */ /* 0x000fea0003800000 */
[----:B0-2---:R-:W-:Y:S01]  /*18020*/  VIADD R3, R18, 0x1a400 ;  /* 0x0001a40012037836 */ /* 0x005fe20000000000 */
[----:B------:R-:W-:Y:S01]  /*18030*/  R2UR UR24, R44 ;  /* 0x000000002c1872ca */ /* 0x000fe200000e0000 */
[----:B-----5:R-:W-:Y:S01]  /*18040*/  IMAD.MOV.U32 R5, RZ, RZ, -0x7fffffe0 ;  /* 0x80000020ff057424 */ /* 0x020fe200078e00ff */
        /* <DEDUP_REMOVED lines=15> */
[----:B----4-:R-:W-:Y:S01]  /*18140*/  IMAD R4, R23, 0x780, R9 ;  /* 0x0000078017047824 */ /* 0x010fe200078e0209 */
        /* <DEDUP_REMOVED lines=15> */
[----:B------:R-:W-:Y:S01]  /*18240*/  VIADD R6, R4, 0x2 ;  /* 0x0000000204067836 */ /* 0x000fe20000000000 */
[----:B------:R-:W-:Y:S01]  /*18250*/  R2UR UR18, R10 ;  /* 0x000000000a1272ca */ /* 0x000fe200000e0000 */
[----:B------:R-:W-:Y:S01]  /*18260*/  QGMMA.64x32x32.F32.E4M3.E4M3 R88, gdesc[UR24], RZ, !UPT, gsb0 ;  /* 0x00600000185879f3 */ /* 0x000fe2000c0008ff */
[C---:B------:R-:W-:Y:S01]  /*18270*/  VIADD R10, R4.reuse, 0x82 ;  /* 0x00000082040a7836 */ /* 0x040fe20000000000 */
[----:B------:R-:W-:Y:S01]  /*18280*/  MOV R11, 0x80000020 ;  /* 0x80000020000b7802 */ /* 0x000fe20000000f00 */
[----:B------:R-:W-:Y:S01]  /*18290*/  VIADD R12, R4, 0x102 ;  /* 0x00000102040c7836 */ /* 0x000fe20000000000 */
[----:B------:R-:W-:Y:S01]  /*182a0*/  MOV R5, 0x80000020 ;  /* 0x8000002000057802 */ /* 0x000fe20000000f00 */
[----:B------:R-:W-:-:S03]  /*182b0*/  IMAD.MOV.U32 R13, RZ, RZ, -0x7fffffe0 ;  /* 0x80000020ff0d7424 */ /* 0x000fc600078e00ff */
[----:B------:R-:W-:Y:S01]  /*182c0*/  R2UR UR47, R5 ;  /* 0x00000000052f72ca */ /* 0x000fe200000e0000 */
[----:B------:R-:W-:Y:S02]  /*182d0*/  WARPGROUP.DEPBAR.LE gsb0, 0x0 ;  /* 0x00008000000079c5 */ /* 0x000fe40000010000 */
[----:B------:R-:W-:-:S06]  /*182e0*/  WARPGROUP.ARRIVE ;  /* 0x00000000000079c5 */ /* 0x000fcc0000000000 */
[----:B------:R-:W-:Y:S01]  /*182f0*/  QGMMA.64x32x32.F32.E4M3.E4M3 R72, gdesc[UR4], RZ, !UPT, gsb0 ;  /* 0x00600000044879f3 */ /* 0x000fe2000c0008ff */
        /* <DEDUP_REMOVED lines=10> */
[----:B------:R-:W-:Y:S01]  /*183a0*/  QGMMA.64x32x32.F32.E4M3.E4M3 R56, gdesc[UR8], RZ, !UPT, gsb0 ;  /* 0x00600000083879f3 */ /* 0x000fe2000c0008ff */
        /* <DEDUP_REMOVED lines=8> */
[----:B------:R-:W-:Y:S02]  /*18430*/  R2UR UR23, R11 ;  /* 0x000000000b1772ca */ /* 0x000fe400000e0000 */
[----:B------:R-:W-:Y:S01]  /*18440*/  MOV R11, 0x80000020 ;  /* 0x80000020000b7802 */ /* 0x000fe20000000f00 */
[----:B------:R-:W-:Y:S02]  /*18450*/  WARPGROUP.DEPBAR.LE gsb0, 0x0 ;  /* 0x00008000000079c5 */ /* 0x000fe40000010000 */
[----:B-1----:R-:W-:-:S06]  /*18460*/  WARPGROUP.ARRIVE ;  /* 0x00000000000079c5 */ /* 0x002fcc0000000000 */
        /* <DEDUP_REMOVED lines=161> */
[C---:B------:R-:W-:Y:S01]  /*18e80*/  VIADD R6, R4.reuse, 0x682 ;  /* 0x0000068204067836 */ /* 0x040fe20000000000 */
[----:B------:R-:W-:Y:S01]  /*18e90*/  UMOV UR45, UR21 ;  /* 0x00000015002d7c82 */ /* 0x000fe20008000000 */
[----:B------:R-:W-:Y:S02]  /*18ea0*/  IMAD.MOV.U32 R7, RZ, RZ, -0x7fffffe0 ;  /* 0x80000020ff077424 */ /* 0x000fe400078e00ff */
[----:B------:R-:W-:Y:S01]  /*18eb0*/  VIADD R4, R4, 0x702 ;  /* 0x0000070204047836 */ /* 0x000fe20000000000 */
[----:B------:R-:W-:-:S04]  /*18ec0*/  UMOV UR44, UR20 ;  /* 0x00000014002c7c82 */ /* 0x000fc80008000000 */
        /* <DEDUP_REMOVED lines=40> */
.L_x_2840:
        /* <DEDUP_REMOVED lines=9> */
[----:B------:R-:W-:Y:S02]  /*191e0*/  IMAD.IADD R78, R219, 0x1, R214 ;  /* 0x00000001db4e7824 */ /* 0x000fe400078e02d6 */
[C---:B------:R-:W-:Y:S01]  /*191f0*/  FMUL.FTZ R12, R2.reuse, R100 ;  /* 0x00000064020c7220 */ /* 0x040fe20000410000 */
[C---:B------:R-:W-:Y:S01]  /*19200*/  FMUL.FTZ R4, R2.reuse, R88 ;  /* 0x0000005802047220 */ /* 0x040fe20000410000 */
[C---:B------:R-:W-:Y:S01]  /*19210*/  FMUL.FTZ R10, R2.reuse, R90 ;  /* 0x0000005a020a7220 */ /* 0x040fe20000410000 */
[C---:B------:R-:W-:Y:S01]  /*19220*/  FMUL.FTZ R88, R2.reuse, R91 ;  /* 0x0000005b02587220 */ /* 0x040fe20000410000 */
[----:B------:R-:W-:Y:S01]  /*19230*/  FMUL.FTZ R108, R2, R63 ;  /* 0x0000003f026c7220 */ /* 0x000fe20000410000 */
[----:B------:R-:W-:-:S02]  /*19240*/  IMAD R63, R104, -0xa0, RZ ;  /* 0xffffff60683f7824 */ /* 0x000fc400078e02ff */
[C---:B------:R-:W-:Y:S01]  /*19250*/  FMUL.FTZ R90, R2.reuse, R94 ;  /* 0x0000005e025a7220 */ /* 0x040fe20000410000 */
[C---:B------:R-:W-:Y:S01]  /*19260*/  FMUL.FTZ R6, R2.reuse, R97 ;  /* 0x0000006102067220 */ /* 0x040fe20000410000 */
[C---:B------:R-:W-:Y:S01]  /*19270*/  FMUL.FTZ R13, R2.reuse, R73 ;  /* 0x00000049020d7220 */ /* 0x040fe20000410000 */
[C---:B------:R-:W-:Y:S01]  /*19280*/  FMUL.FTZ R97, R2.reuse, R79 ;  /* 0x0000004f02617220 */ /* 0x040fe20000410000 */
[----:B------:R-:W1:Y:S01]  /*19290*/  MUFU.TANH R10, R10 ;  /* 0x0000000a000a7308 */ /* 0x000e620000002400 */
[----:B------:R-:W-:Y:S01]  /*192a0*/  FMUL.FTZ R73, R2, R80 ;  /* 0x0000005002497220 */ /* 0x000fe20000410000 */
[----:B------:R-:W-:Y:S02]  /*192b0*/  IMAD R79, R104, -0xa0, R217 ;  /* 0xffffff60684f7824 */ /* 0x000fe400078e02d9 */
[C---:B------:R-:W-:Y:S01]  /*192c0*/  FMUL.FTZ R3, R2.reuse, R89 ;  /* 0x0000005902037220 */ /* 0x040fe20000410000 */
[----:B0-----:R-:W-:Y:S01]  /*192d0*/  ISETP.NE.AND P4, PT, R15, 0x1, PT ;  /* 0x000000010f00780c */ /* 0x001fe20003f85270 */
[----:B------:R-:W-:Y:S01]  /*192e0*/  FMUL.FTZ R89, R2, R95 ;  /* 0x0000005f02597220 */ /* 0x000fe20000410000 */
[----:B------:R-:W-:Y:S01]  /*192f0*/  IADD3 R80, -R216, 0xa1, R63 ;  /* 0x000000a1d8507810 */ /* 0x000fe20007ffe13f */
[----:B------:R-:W-:Y:S01]  /*19300*/  FMUL.FTZ R91, R2, R98 ;  /* 0x00000062025b7220 */ /* 0x000fe20000410000 */
[----:B------:R-:W0:Y:S01]  /*19310*/  MUFU.TANH R88, R88 ;  /* 0x0000005800587308 */ /* 0x000e220000002400 */
[----:B------:R-:W-:Y:S01]  /*19320*/  IADD3 R79, -R216, 0xa0, R79 ;  /* 0x000000a0d84f7810 */ /* 0x000fe20007ffe14f */
[C---:B------:R-:W-:Y:S01]  /*19330*/  FMUL.FTZ R7, R2.reuse, R92 ;  /* 0x0000005c02077220 */ /* 0x040fe20000410000 */
[----:B------:R-:W-:Y:S01]  /*19340*/  IADD3 R80, -R215, R80, R217 ;  /* 0x00000050d7507210 */ /* 0x000fe20007ffe1d9 */
[C---:B------:R-:W-:Y:S01]  /*19350*/  FMUL.FTZ R92, R2.reuse, R99 ;  /* 0x00000063025c7220 */ /* 0x040fe20000410000 */
[C---:B------:R-:W-:Y:S01]  /*19360*/  FMUL.FTZ R5, R2.reuse, R93 ;  /* 0x0000005d02057220 */ /* 0x040fe20000410000 */
[C---:B------:R-:W-:Y:S01]  /*19370*/  FMUL.FTZ R93, R2.reuse, R102 ;  /* 0x00000066025d7220 */ /* 0x040fe20000410000 */
[C---:B------:R-:W-:Y:S01]  /*19380*/  FMUL.FTZ R11, R2.reuse, R101 ;  /* 0x00000065020b7220 */ /* 0x040fe20000410000 */
[----:B------:R-:W2:Y:S01]  /*19390*/  MUFU.TANH R90, R90 ;  /* 0x0000005a005a7308 */ /* 0x000ea20000002400 */
[----:B------:R-:W3:Y:S01]  /*193a0*/  @P4 LDC R61, c[0x0][0x44c] ;  /* 0x00011300ff3d4b82 */ /* 0x000ee20000000800 */
[C---:B------:R-:W-:Y:S01]  /*193b0*/  FMUL.FTZ R94, R2.reuse, R103 ;  /* 0x00000067025e7220 */ /* 0x040fe20000410000 */
[C---:B------:R-:W-:Y:S01]  /*193c0*/  FMUL.FTZ R95, R2.reuse, R74 ;  /* 0x0000004a025f7220 */ /* 0x040fe20000410000 */
[C---:B------:R-:W-:Y:S01]  /*193d0*/  FMUL.FTZ R8, R2.reuse, R96 ;  /* 0x0000006002087220 */ /* 0x040fe20000410000 */
[C---:B------:R-:W-:Y:S01]  /*193e0*/  FMUL.FTZ R96, R2.reuse, R75 ;  /* 0x0000004b02607220 */ /* 0x040fe20000410000 */
[C---:B------:R-:W-:Y:S01]  /*193f0*/  FMUL.FTZ R82, R2.reuse, R82 ;  /* 0x0000005202527220 */ /* 0x040fe20000410000 */
[C---:B------:R-:W-:Y:S01]  /*19400*/  FMUL.FTZ R75, R2.reuse, R84 ;  /* 0x00000054024b7220 */ /* 0x040fe20000410000 */
[----:B------:R-:W4:Y:S01]  /*19410*/  MUFU.TANH R89, R89 ;  /* 0x0000005900597308 */ /* 0x000f220000002400 */
[----:B------:R-:W5:Y:S01]  /*19420*/  @P4 LDC R62, c[0x0][0x450] ;  /* 0x00011400ff3e4b82 */ /* 0x000f620000000800 */
[C---:B------:R-:W-:Y:S01]  /*19430*/  FMUL.FTZ R84, R2.reuse, R86 ;  /* 0x0000005602547220 */ /* 0x040fe20000410000 */
        /* <DEDUP_REMOVED lines=12> */
[----:B------:R-:W-:Y:S01]  /*19500*/  FMUL.FTZ R67, R2, R67 ;  /* 0x0000004302437220 */ /* 0x000fe20000410000 */
[----:B------:R-:W4:Y:S01]  /*19510*/  MUFU.TANH R92, R92 ;  /* 0x0000005c005c7308 */ /* 0x000f220000002400 */
[----:B---3--:R-:W-:-:S04]  /*19520*/  @P4 IMAD.HI.U32 R61, R78, R61, RZ ;  /* 0x0000003d4e3d4227 */ /* 0x008fc800078e00ff */
[C---:B------:R-:W-:Y:S01]  /*19530*/  FMUL.FTZ R47, R2.reuse, R47 ;  /* 0x0000002f022f7220 */ /* 0x040fe20000410000 */
[C---:B------:R-:W-:Y:S01]  /*19540*/  FMUL.FTZ R42, R2.reuse, R42 ;  /* 0x0000002a022a7220 */ /* 0x040fe20000410000 */
[C---:B------:R-:W-:Y:S01]  /*19550*/  FMUL.FTZ R50, R2.reuse, R50 ;  /* 0x0000003202327220 */ /* 0x040fe20000410000 */
[C---:B------:R-:W-:Y:S01]  /*19560*/  FMUL.FTZ R51, R2.reuse, R51 ;  /* 0x0000003302337220 */ /* 0x040fe20000410000 */
[C---:B------:R-:W-:Y:S01]  /*19570*/  FMUL.FTZ R46, R2.reuse, R46 ;  /* 0x0000002e022e7220 */ /* 0x040fe20000410000 */
[----:B------:R-:W-:Y:S01]  /*19580*/  ULDC UR51, c[0x0][0x988] ;  /* 0x0002620000337ab9 */ /* 0x000fe20000000800 */
[----:B------:R-:W3:Y:S01]  /*19590*/  MUFU.TANH R93, R93 ;  /* 0x0000005d005d7308 */ /* 0x000ee20000002400 */
[----:B-----5:R-:W-:Y:S01]  /*195a0*/  @P4 SHF.R.U32.HI R78, RZ, R62, R61 ;  /* 0x0000003eff4e4219 */ /* 0x020fe2000001163d */
[C---:B------:R-:W-:Y:S01]  /*195b0*/  FMUL.FTZ R61, R2.reuse, R69 ;  /* 0x00000045023d7220 */ /* 0x040fe20000410000 */
[C---:B------:R-:W-:Y:S01]  /*195c0*/  FMUL.FTZ R62, R2.reuse, R68 ;  /* 0x00000044023e7220 */ /* 0x040fe20000410000 */
[C---:B------:R-:W-:Y:S01]  /*195d0*/  FMUL.FTZ R68, R2.reuse, R70 ;  /* 0x0000004602447220 */ /* 0x040fe20000410000 */
[C---:B------:R-:W-:Y:S01]  /*195e0*/  FMUL.FTZ R70, R2.reuse, R71 ;  /* 0x0000004702467220 */ /* 0x040fe20000410000 */
[----:B------:R-:W5:Y:S01]  /*195f0*/  SHFL.IDX PT, R100, R78, 0x1, 0x1c1f ;  /* 0x003c1f004e647f89 */ /* 0x000f6200000e0000 */
[C---:B------:R-:W-:Y:S01]  /*19600*/  FMUL.FTZ R40, R2.reuse, R40 ;  /* 0x0000002802287220 */ /* 0x040fe20000410000 */
[----:B------:R-:W3:Y:S01]  /*19610*/  MUFU.TANH R94, R94 ;  /* 0x0000005e005e7308 */ /* 0x000ee20000002400 */
[C---:B------:R-:W-:Y:S01]  /*19620*/  FMUL.FTZ R41, R2.reuse, R41 ;  /* 0x0000002902297220 */ /* 0x040fe20000410000 */
[----:B------:R-:W-:Y:S01]  /*19630*/  SHFL.IDX PT, R78, R78, RZ, 0x1c1f ;  /* 0x001c1fff4e4e7589 */ /* 0x000fe200000e0000 */
[----:B------:R-:W-:Y:S01]  /*19640*/  FMUL.FTZ R37, R2, R37 ;  /* 0x0000002502257220 */ /* 0x000fe20000410000 */
[----:B------:R-:W-:Y:S01]  /*19650*/  VIADD R0, R0, 0x29840 ;  /* 0x0002984000007836 */ /* 0x000fe20000000000 */
[----:B------:R-:W-:Y:S01]  /*19660*/  LOP3.LUT R22, R22, 0xfffffffe, RZ, 0xc0, !PT ;  /* 0xfffffffe16167812 */ /* 0x000fe200078ec0ff */
[----:B------:R-:W-:Y:S01]  /*19670*/  ULDC UR49, c[0x0][0x988] ;  /* 0x0002620000317ab9 */ /* 0x000fe20000000800 */
[----:B------:R-:W-:Y:S01]  /*19680*/  ULDC UR50, c[0x0][0x988] ;  /* 0x0002620000327ab9 */ /* 0x000fe20000000800 */
[----:B------:R-:W3:Y:S01]  /*19690*/  MUFU.TANH R95, R95 ;  /* 0x0000005f005f7308 */ /* 0x000ee20000002400 */
[----:B------:R-:W-:-:S07]  /*196a0*/  @P4 LOP3.LUT R22, R22, 0x1, RZ, 0xfc, !PT ;  /* 0x0000000116164812 */ /* 0x000fce00078efcff */
[----:B------:R-:W3:Y:S01]  /*196b0*/  MUFU.TANH R96, R96 ;  /* 0x0000006000607308 */ /* 0x000ee20000002400 */
[----:B-----5:R-:W-:-:S07]  /*196c0*/  VIADDMNMX R100, R100, R80, R79, PT ;  /* 0x0000005064647246 */ /* 0x020fce000380014f */
[----:B------:R-:W5:Y:S01]  /*196d0*/  MUFU.TANH R77, R77 ;  /* 0x0000004d004d7308 */ /* 0x000f620000002400 */
[C---:B------:R-:W-:Y:S02]  /*196e0*/  ISETP.GT.AND P1, PT, R100.reuse, RZ, PT ;  /* 0x000000ff6400720c */ /* 0x040fe40003f24270 */
[C---:B------:R-:W-:Y:S02]  /*196f0*/  ISETP.GT.AND P2, PT, R100.reuse, 0x1, PT ;  /* 0x000000016400780c */ /* 0x040fe40003f44270 */
[----:B------:R-:W-:Y:S02]  /*19700*/  ISETP.GT.AND P3, PT, R100, 0x8, PT ;  /* 0x000000086400780c */ /* 0x000fe40003f64270 */
[----:B-1----:R-:W-:Y:S01]  /*19710*/  FSEL R101, R10, -INF , P1 ;  /* 0xff8000000a657808 */ /* 0x002fe20000800000 */
[----:B------:R-:W1:Y:S01]  /*19720*/  MUFU.TANH R97, R97 ;  /* 0x0000006100617308 */ /* 0x000e620000002400 */
[----:B0-----:R-:W-:Y:S02]  /*19730*/  FSEL R99, R88, -INF , P2 ;  /* 0xff80000058637808 */ /* 0x001fe40001000000 */
[----:B------:R-:W-:-:S02]  /*19740*/  ISETP.GT.AND P1, PT, R100, 0x9, PT ;  /* 0x000000096400780c */ /* 0x000fc40003f24270 */
[----:B--2---:R-:W-:Y:S02]  /*19750*/  FSEL R103, R90, -INF , P3 ;  /* 0xff8000005a677808 */ /* 0x004fe40001800000 */
[----:B------:R-:W-:Y:S01]  /*19760*/  FMNMX.FTZ R10, R101, R99, !PT ;  /* 0x00000063650a7209 */ /* 0x000fe20007810000 */
[----:B------:R-:W0:Y:S01]  /*19770*/  MUFU.TANH R82, R82 ;  /* 0x0000005200527308 */ /* 0x000e220000002400 */
[C---:B------:R-:W-:Y:S02]  /*19780*/  ISETP.GT.AND P2, PT, R100.reuse, 0x10, PT ;  /* 0x000000106400780c */ /* 0x040fe40003f44270 */
[----:B----4-:R-:W-:Y:S02]  /*19790*/  FSEL R105, R89, -INF , P1 ;  /* 0xff80000059697808 */ /* 0x010fe40000800000 */
[----:B------:R-:W-:Y:S02]  /*197a0*/  FMNMX.FTZ R10, R103, R10, !PT ;  /* 0x0000000a670a7209 */ /* 0x000fe40007810000 */
[----:B------:R-:W-:Y:S01]  /*197b0*/  ISETP.GT.AND P1, PT, R100, 0x11, PT ;  /* 0x000000116400780c */ /* 0x000fe20003f24270 */
[----:B------:R-:W2:Y:S01]  /*197c0*/  MUFU.TANH R98, R98 ;  /* 0x0000006200627308 */ /* 0x000ea20000002400 */
[----:B------:R-:W-:-:S02]  /*197d0*/  FSEL R91, R91, -INF , P2 ;  /* 0xff8000005b5b7808 */ /* 0x000fc40001000000 */
[----:B------:R-:W-:Y:S02]  /*197e0*/  FMNMX.FTZ R10, R105, R10, !PT ;  /* 0x0000000a690a7209 */ /* 0x000fe40007810000 */
[----:B------:R-:W-:Y:S02]  /*197f0*/  ISETP.GT.AND P2, PT, R100, 0x18, PT ;  /* 0x000000186400780c */ /* 0x000fe40003f44270 */
[----:B------:R-:W-:Y:S01]  /*19800*/  FSEL R89, R92, -INF , P1 ;  /* 0xff8000005c597808 */ /* 0x000fe20000800000 */
[----:B------:R-:W4:Y:S01]  /*19810*/  MUFU.TANH R84, R84 ;  /* 0x0000005400547308 */ /* 0x000f220000002400 */
[----:B------:R-:W-:Y:S02]  /*19820*/  FMNMX.FTZ R10, R91, R10, !PT ;  /* 0x0000000a5b0a7209 */ /* 0x000fe40007810000 */
[----:B------:R-:W-:Y:S02]  /*19830*/  ISETP.GT.AND P1, PT, R100, 0x19, PT ;  /* 0x000000196400780c */ /* 0x000fe40003f24270 */
[----:B---3--:R-:W-:-:S02]  /*19840*/  FSEL R93, R93, -INF , P2 ;  /* 0xff8000005d5d7808 */ /* 0x008fc40001000000 */
[----:B------:R-:W-:Y:S01]  /*19850*/  FMNMX.FTZ R10, R89, R10, !PT ;  /* 0x0000000a590a7209 */ /* 0x000fe20007810000 */
[----:B------:R-:W3:Y:S01]  /*19860*/  MUFU.TANH R86, R86 ;  /* 0x0000005600567308 */ /* 0x000ee20000002400 */
[----:B------:R-:W-:Y:S02]  /*19870*/  ISETP.GT.AND P2, PT, R100, 0x20, PT ;  /* 0x000000206400780c */ /* 0x000fe40003f44270 */
[----:B------:R-:W-:Y:S02]  /*19880*/  FSEL R87, R94, -INF , P1 ;  /* 0xff8000005e577808 */ /* 0x000fe40000800000 */
[----:B------:R-:W-:Y:S02]  /*19890*/  FMNMX.FTZ R10, R93, R10, !PT ;  /* 0x0000000a5d0a7209 */ /* 0x000fe40007810000 */
[----:B------:R-:W-:Y:S01]  /*198a0*/  ISETP.GT.AND P1, PT, R100, 0x21, PT ;  /* 0x000000216400780c */ /* 0x000fe20003f24270 */
[----:B------:R-:W3:Y:S01]  /*198b0*/  MUFU.TANH R102, R102 ;  /* 0x0000006600667308 */ /* 0x000ee20000002400 */
[----:B------:R-:W-:-:S02]  /*198c0*/  FSEL R95, R95, -INF , P2 ;  /* 0xff8000005f5f7808 */ /* 0x000fc40001000000 */
[----:B------:R-:W-:Y:S02]  /*198d0*/  FMNMX.FTZ R10, R87, R10, !PT ;  /* 0x0000000a570a7209 */ /* 0x000fe40007810000 */
[----:B------:R-:W-:Y:S02]  /*198e0*/  ISETP.GT.AND P2, PT, R100, 0x28, PT ;  /* 0x000000286400780c */ /* 0x000fe40003f44270 */
[----:B------:R-:W-:Y:S01]  /*198f0*/  FSEL R85, R96, -INF , P1 ;  /* 0xff80000060557808 */ /* 0x000fe20000800000 */
[----:B------:R-:W3:Y:S01]  /*19900*/  MUFU.TANH R106, R106 ;  /* 0x0000006a006a7308 */ /* 0x000ee20000002400 */
[----:B------:R-:W-:Y:S02]  /*19910*/  FMNMX.FTZ R10, R95, R10, !PT ;  /* 0x0000000a5f0a7209 */ /* 0x000fe40007810000 */
[----:B------:R-:W-:Y:S02]  /*19920*/  ISETP.GT.AND P1, PT, R100, 0x29, PT ;  /* 0x000000296400780c */ /* 0x000fe40003f24270 */
[----:B-----5:R-:W-:-:S02]  /*19930*/  FSEL R83, R77, -INF , P2 ;  /* 0xff8000004d537808 */ /* 0x020fc40001000000 */
[----:B------:R-:W-:Y:S01]  /*19940*/  FMNMX.FTZ R10, R85, R10, !PT ;  /* 0x0000000a550a7209 */ /* 0x000fe20007810000 */
[----:B------:R-:W5:Y:S01]  /*19950*/  MUFU.TANH R107, R107 ;  /* 0x0000006b006b7308 */ /* 0x000f620000002400 */
[C---:B------:R-:W-:Y:S02]  /*19960*/  ISETP.GT.AND P2, PT, R100.reuse, 0x30, PT ;  /* 0x000000306400780c */ /* 0x040fe40003f44270 */
[----:B-1----:R-:W-:Y:S02]  /*19970*/  FSEL R81, R97, -INF , P1 ;  /* 0xff80000061517808 */ /* 0x002fe40000800000 */
[----:B------:R-:W-:Y:S02]  /*19980*/  FMNMX.FTZ R10, R83, R10, !PT ;  /* 0x0000000a530a7209 */ /* 0x000fe40007810000 */
[----:B------:R-:W-:Y:S01]  /*19990*/  ISETP.GT.AND P1, PT, R100, 0x31, PT ;  /* 0x000000316400780c */ /* 0x000fe20003f24270 */
[----:B------:R-:W-:Y:S01]  /*199a0*/  MUFU.TANH R108, R108 ;  /* 0x0000006c006c7308 */ /* 0x000fe20000002400 */
[----:B0-----:R-:W-:-:S02]  /*199b0*/  FSEL R69, R82, -INF , P2 ;  /* 0xff80000052457808 */ /* 0x001fc40001000000 */
[----:B------:R-:W-:Y:S02]  /*199c0*/  FMNMX.FTZ R10, R81, R10, !PT ;  /* 0x0000000a510a7209 */ /* 0x000fe40007810000 */
[----:B------:R-:W-:Y:S02]  /*199d0*/  ISETP.GT.AND P2, PT, R100, 0x38, PT ;  /* 0x000000386400780c */ /* 0x000fe40003f44270 */
[----:B--2---:R-:W-:Y:S01]  /*199e0*/  FSEL R65, R98, -INF , P1 ;  /* 0xff80000062417808 */ /* 0x004fe20000800000 */
[----:B------:R0:W-:Y:S01]  /*199f0*/  MUFU.TANH R88, R43 ;  /* 0x0000002b00587308 */ /* 0x0001e20000002400 */
[----:B------:R-:W-:Y:S01]  /*19a00*/  FMNMX.FTZ R10, R69, R10, !PT ;  /* 0x0000000a450a7209 */ /* 0x000fe20007810000 */
[----:B------:R-:W-:Y:S01]  /*19a10*/  FMUL.FTZ R98, R2, R29 ;  /* 0x0000001d02627220 */ /* 0x000fe20000410000 */
[----:B------:R-:W-:Y:S02]  /*19a20*/  ISETP.GT.AND P1, PT, R100, 0x39, PT ;  /* 0x000000396400780c */ /* 0x000fe40003f24270 */
[----:B----4-:R-:W-:-:S02]  /*19a30*/  FSEL R63, R84, -INF , P2 ;  /* 0xff800000543f7808 */ /* 0x010fc40001000000 */
[----:B------:R-:W-:Y:S01]  /*19a40*/  FMNMX.FTZ R10, R65, R10, !PT ;  /* 0x0000000a410a7209 */ /* 0x000fe20007810000 */
[----:B------:R-:W1:Y:S01]  /*19a50*/  MUFU.TANH R109, R109 ;  /* 0x0000006d006d7308 */ /* 0x000e620000002400 */
[----:B------:R-:W-:Y:S02]  /*19a60*/  ISETP.GT.AND P2, PT, R100, 0x40, PT ;  /* 0x000000406400780c */ /* 0x000fe40003f44270 */
[----:B---3--:R-:W-:Y:S02]  /*19a70*/  FSEL R64, R86, -INF , P1 ;  /* 0xff80000056407808 */ /* 0x008fe40000800000 */
[----:B0-----:R-:W-:Y:S01]  /*19a80*/  FMNMX.FTZ R43, R63, R10, !PT ;  /* 0x0000000a3f2b7209 */ /* 0x001fe20007810000 */
[----:B------:R-:W-:Y:S01]  /*19a90*/  FMUL.FTZ R10, R2, R54 ;  /* 0x00000036020a7220 */ /* 0x000fe20000410000 */
[----:B------:R-:W-:Y:S01]  /*19aa0*/  ISETP.GT.AND P1, PT, R100, 0x41, PT ;  /* 0x000000416400780c */ /* 0x000fe20003f24270 */
[----:B------:R-:W0:Y:S01]  /*19ab0*/  MUFU.TANH R67, R67 ;  /* 0x0000004300437308 */ /* 0x000e220000002400 */
[----:B------:R-:W-:Y:S01]  /*19ac0*/  FSEL R66, R102, -INF , P2 ;  /* 0xff80000066427808 */ /* 0x000fe20001000000 */
[----:B------:R-:W-:Y:S01]  /*19ad0*/  FMUL.FTZ R102, R2, R33 ;  /* 0x0000002102667220 */ /* 0x000fe20000410000 */
[----:B------:R-:W-:-:S02]  /*19ae0*/  FMNMX.FTZ R43, R64, R43, !PT ;  /* 0x0000002b402b7209 */ /* 0x000fc40007810000 */
[----:B------:R-:W-:Y:S02]  /*19af0*/  ISETP.GT.AND P2, PT, R100, 0x48, PT ;  /* 0x000000486400780c */ /* 0x000fe40003f44270 */
[----:B------:R-:W-:Y:S01]  /*19b00*/  FSEL R54, R106, -INF , P1 ;  /* 0xff8000006a367808 */ /* 0x000fe20000800000 */
[----:B------:R2:W-:Y:S01]  /*19b10*/  MUFU.TANH R77, R47 ;  /* 0x0000002f004d7308 */ /* 0x0005e20000002400 */
[----:B------:R-:W-:Y:S01]  /*19b20*/  ISETP.GT.AND P1, PT, R100, 0x49, PT ;  /* 0x000000496400780c */ /* 0x000fe20003f24270 */
[----:B------:R-:W-:-:S06]  /*19b30*/  FMUL.FTZ R106, R2, R32 ;  /* 0x00000020026a7220 */ /* 0x000fcc0000410000 */
[----:B------:R-:W3:Y:S01]  /*19b40*/  MUFU.TANH R68, R68 ;  /* 0x0000004400447308 */ /* 0x000ee20000002400 */
[----:B--2---:R-:W-:Y:S01]  /*19b50*/  FMNMX.FTZ R47, R66, R43, !PT ;  /* 0x0000002b422f7209 */ /* 0x004fe20007810000 */
[----:B------:R-:W-:Y:S01]  /*19b60*/  FMUL.FTZ R43, R2, R55 ;  /* 0x00000037022b7220 */ /* 0x000fe20000410000 */
[----:B-----5:R-:W-:Y:S02]  /*19b70*/  FSEL R55, R107, -INF , P2 ;  /* 0xff8000006b377808 */ /* 0x020fe40001000000 */
[----:B------:R-:W-:-:S03]  /*19b80*/  ISETP.GT.AND P2, PT, R100, 0x50, PT ;  /* 0x000000506400780c */ /* 0x000fc60003f44270 */
[----:B------:R2:W-:Y:S08]  /*19b90*/  MUFU.TANH R71, R42 ;  /* 0x0000002a00477308 */ /* 0x0005f00000002400 */
[----:B------:R-:W4:Y:S01]  /*19ba0*/  MUFU.TANH R70, R70 ;  /* 0x0000004600467308 */ /* 0x000f220000002400 */
[----:B--2---:R-:W-:Y:S02]  /*19bb0*/  FMNMX.FTZ R42, R54, R47, !PT ;  /* 0x0000002f362a7209 */ /* 0x004fe40007810000 */
[----:B-1----:R-:W-:-:S02]  /*19bc0*/  FSEL R47, R109, -INF , P2 ;  /* 0xff8000006d2f7808 */ /* 0x002fc40001000000 */
[----:B------:R-:W-:-:S03]  /*19bd0*/  ISETP.GT.AND P2, PT, R100, 0x58, PT ;  /* 0x000000586400780c */ /* 0x000fc60003f44270 */
[----:B------:R1:W-:Y:S08]  /*19be0*/  MUFU.TANH R82, R50 ;  /* 0x0000003200527308 */ /* 0x0003f00000002400 */
[----:B------:R2:W-:Y:S01]  /*19bf0*/  MUFU.TANH R84, R51 ;  /* 0x0000003300547308 */ /* 0x0005e20000002400 */
[----:B-1----:R-:W-:Y:S02]  /*19c00*/  FSEL R50, R108, -INF , P1 ;  /* 0xff8000006c327808 */ /* 0x002fe40000800000 */
[----:B------:R-:W-:-:S05]  /*19c10*/  ISETP.GT.AND P1, PT, R100, 0x51, PT ;  /* 0x000000516400780c */ /* 0x000fca0003f24270 */
[----:B------:R1:W-:Y:S01]  /*19c20*/  MUFU.TANH R86, R10 ;  /* 0x0000000a00567308 */ /* 0x0003e20000002400 */
[----:B--2---:R-:W-:Y:S02]  /*19c30*/  FMNMX.FTZ R51, R55, R42, !PT ;  /* 0x0000002a37337209 */ /* 0x004fe40007810000 */
[----:B0-----:R-:W-:Y:S01]  /*19c40*/  FSEL R42, R67, -INF , P1 ;  /* 0xff800000432a7808 */ /* 0x001fe20000800000 */
[----:B------:R-:W-:Y:S01]  /*19c50*/  FMUL.FTZ R67, R2, R31 ;  /* 0x0000001f02437220 */ /* 0x000fe20000410000 */
[----:B------:R-:W-:-:S03]  /*19c60*/  ISETP.GT.AND P1, PT, R100, 0x59, PT ;  /* 0x000000596400780c */ /* 0x000fc60003f24270 */
[----:B------:R3:W-:Y:S01]  /*19c70*/  MUFU.TANH R92, R43 ;  /* 0x0000002b005c7308 */ /* 0x0007e20000002400 */
[----:B-1----:R-:W-:Y:S01]  /*19c80*/  FMUL.FTZ R10, R2, R26 ;  /* 0x0000001a020a7220 */ /* 0x002fe20000410000 */
[----:B------:R-:W-:-:S04]  /*19c90*/  FMNMX.FTZ R26, R50, R51, !PT ;  /* 0x00000033321a7209 */ /* 0x000fc80007810000 */
[----:B------:R-:W-:Y:S02]  /*19ca0*/  FMNMX.FTZ R51, R47, R26, !PT ;  /* 0x0000001a2f337209 */ /* 0x000fe40007810000 */
[----:B------:R0:W1:Y:S01]  /*19cb0*/  MUFU.TANH R90, R46 ;  /* 0x0000002e005a7308 */ /* 0x0000620000002400 */
[----:B---3--:R-:W-:Y:S02]  /*19cc0*/  FSEL R43, R68, -INF , P2 ;  /* 0xff800000442b7808 */ /* 0x008fe40001000000 */
[----:B------:R-:W-:Y:S02]  /*19cd0*/  FMNMX.FTZ R68, R42, R51, !PT ;  /* 0x000000332a447209 */ /* 0x000fe40007810000 */
[----:B------:R-:W-:Y:S02]  /*19ce0*/  ISETP.GT.AND P2, PT, R100, 0x60, PT ;  /* 0x000000606400780c */ /* 0x000fe40003f44270 */
[----:B----4-:R-:W-:Y:S01]  /*19cf0*/  FSEL R26, R70, -INF , P1 ;  /* 0xff800000461a7808 */ /* 0x010fe20000800000 */
[----:B------:R2:W3:Y:S01]  /*19d00*/  MUFU.TANH R94, R10 ;  /* 0x0000000a005e7308 */ /* 0x0004e20000002400 */
[C---:B0-----:R-:W-:Y:S01]  /*19d10*/  FMUL.FTZ R46, R2.reuse, R27 ;  /* 0x0000001b022e7220 */ /* 0x041fe20000410000 */
[----:B------:R-:W-:Y:S01]  /*19d20*/  FMNMX.FTZ R27, R43, R68, !PT ;  /* 0x000000442b1b7209 */ /* 0x000fe20007810000 */
[----:B------:R-:W-:Y:S01]  /*19d30*/  FMUL.FTZ R70, R2, R35 ;  /* 0x0000002302467220 */ /* 0x000fe20000410000 */
[----:B------:R-:W-:-:S02]  /*19d40*/  ISETP.GT.AND P1, PT, R100, 0x61, PT ;  /* 0x000000616400780c */ /* 0x000fc40003f24270 */
[----:B------:R-:W-:Y:S02]  /*19d50*/  FMNMX.FTZ R51, R26, R27, !PT ;  /* 0x0000001b1a337209 */ /* 0x000fe40007810000 */
[----:B------:R0:W4:Y:S01]  /*19d60*/  MUFU.TANH R96, R46 ;  /* 0x0000002e00607308 */ /* 0x0001220000002400 */
[----:B--2---:R-:W-:Y:S01]  /*19d70*/  FMUL.FTZ R10, R2, R30 ;  /* 0x0000001e020a7220 */ /* 0x004fe20000410000 */
[----:B------:R-:W-:Y:S02]  /*19d80*/  FSEL R30, R71, -INF , P2 ;  /* 0xff800000471e7808 */ /* 0x000fe40001000000 */
[----:B------:R-:W-:Y:S02]  /*19d90*/  ISETP.GT.AND P2, PT, R100, 0x68, PT ;  /* 0x000000686400780c */ /* 0x000fe40003f44270 */
[----:B------:R-:W-:Y:S02]  /*19da0*/  FSEL R27, R88, -INF , P1 ;  /* 0xff800000581b7808 */ /* 0x000fe40000800000 */
[----:B------:R-:W-:Y:S01]  /*19db0*/  ISETP.GT.AND P1, PT, R100, 0x69, PT ;  /* 0x000000696400780c */ /* 0x000fe20003f24270 */
[----:B------:R2:W5:Y:S01]  /*19dc0*/  MUFU.TANH R97, R10 ;  /* 0x0000000a00617308 */ /* 0x0005620000002400 */
[----:B0-----:R-:W-:-:S02]  /*19dd0*/  FMNMX.FTZ R46, R30, R51, !PT ;  /* 0x000000331e2e7209 */ /* 0x001fc40007810000 */
[----:B-1----:R-:W-:Y:S02]  /*19de0*/  FSEL R31, R90, -INF , P2 ;  /* 0xff8000005a1f7808 */ /* 0x002fe40001000000 */
[----:B------:R-:W-:Y:S02]  /*19df0*/  FMNMX.FTZ R68, R27, R46, !PT ;  /* 0x0000002e1b447209 */ /* 0x000fe40007810000 */
[----:B------:R-:W-:Y:S01]  /*19e00*/  ISETP.GT.AND P2, PT, R100, 0x70, PT ;  /* 0x000000706400780c */ /* 0x000fe20003f44270 */
[----:B------:R-:W0:Y:S01]  /*19e10*/  MUFU.TANH R88, R67 ;  /* 0x0000004300587308 */ /* 0x000e220000002400 */
[----:B------:R-:W-:Y:S01]  /*19e20*/  FSEL R46, R77, -INF , P1 ;  /* 0xff8000004d2e7808 */ /* 0x000fe20000800000 */
[C---:B--2---:R-:W-:Y:S01]  /*19e30*/  FMUL.FTZ R10, R2.reuse, R34 ;  /* 0x00000022020a7220 */ /* 0x044fe20000410000 */
[----:B------:R-:W-:Y:S01]  /*19e40*/  FMNMX.FTZ R51, R31, R68, !PT ;  /* 0x000000441f337209 */ /* 0x000fe20007810000 */
[----:B------:R-:W-:Y:S01]  /*19e50*/  FMUL.FTZ R77, R2, R39 ;  /* 0x00000027024d7220 */ /* 0x000fe20000410000 */
[----:B------:R-:W-:-:S02]  /*19e60*/  ISETP.GT.AND P1, PT, R100, 0x71, PT ;  /* 0x000000716400780c */ /* 0x000fc40003f24270 */
[----:B------:R-:W-:Y:S01]  /*19e70*/  FSEL R34, R82, -INF , P2 ;  /* 0xff80000052227808 */ /* 0x000fe20001000000 */
[----:B------:R1:W2:Y:S01]  /*19e80*/  MUFU.TANH R90, R10 ;  /* 0x0000000a005a7308 */ /* 0x0002a20000002400 */
[----:B------:R-:W-:Y:S02]  /*19e90*/  FMNMX.FTZ R71, R46, R51, !PT ;  /* 0x000000332e477209 */ /* 0x000fe40007810000 */
[----:B------:R-:W-:Y:S02]  /*19ea0*/  ISETP.GT.AND P2, PT, R100, 0x78, PT ;  /* 0x000000786400780c */ /* 0x000fe40003f44270 */
[----:B------:R-:W-:Y:S01]  /*19eb0*/  FSEL R51, R84, -INF , P1 ;  /* 0xff80000054337808 */ /* 0x000fe20000800000 */
[----:B------:R-:W-:Y:S01]  /*19ec0*/  FMUL.FTZ R84, R2, R44 ;  /* 0x0000002c02547220 */ /* 0x000fe20000410000 */
[----:B------:R-:W-:Y:S01]  /*19ed0*/  FMNMX.FTZ R68, R34, R71, !PT ;  /* 0x0000004722447209 */ /* 0x000fe20007810000 */
[----:B------:R-:W-:Y:S01]  /*19ee0*/  MUFU.TANH R4, R4 ;  /* 0x0000000400047308 */ /* 0x000fe20000002400 */
[----:B------:R-:W-:Y:S01]  /*19ef0*/  ISETP.GT.AND P1, PT, R100, 0x79, PT ;  /* 0x000000796400780c */ /* 0x000fe20003f24270 */
[----:B-1----:R-:W-:Y:S01]  /*19f00*/  FMUL.FTZ R10, R2, R38 ;  /* 0x00000026020a7220 */ /* 0x002fe20000410000 */
[----:B------:R-:W-:-:S02]  /*19f10*/  FSEL R67, R86, -INF , P2 ;  /* 0xff80000056437808 */ /* 0x000fc40001000000 */
[----:B------:R-:W-:Y:S02]  /*19f20*/  FMNMX.FTZ R68, R51, R68, !PT ;  /* 0x0000004433447209 */ /* 0x000fe40007810000 */
[----:B------:R-:W-:Y:S01]  /*19f30*/  ISETP.GT.AND P2, PT, R100, 0x80, PT ;  /* 0x000000806400780c */ /* 0x000fe20003f44270 */
[----:B------:R5:W1:Y:S01]  /*19f40*/  MUFU.TANH R86, R70 ;  /* 0x0000004600567308 */ /* 0x000a620000002400 */
[----:B------:R-:W-:Y:S02]  /*19f50*/  FSEL R35, R92, -INF , P1 ;  /* 0xff8000005c237808 */ /* 0x000fe40000800000 */
[----:B------:R-:W-:Y:S02]  /*19f60*/  FMNMX.FTZ R82, R67, R68, !PT ;  /* 0x0000004443527209 */ /* 0x000fe40007810000 */
[----:B------:R-:W-:Y:S02]  /*19f70*/  ISETP.GT.AND P1, PT, R100, 0x81, PT ;  /* 0x000000816400780c */ /* 0x000fe40003f24270 */
[----:B---3--:R-:W-:Y:S01]  /*19f80*/  FSEL R68, R94, -INF , P2 ;  /* 0xff8000005e447808 */ /* 0x008fe20001000000 */
[----:B------:R-:W-:Y:S01]  /*19f90*/  MUFU.TANH R92, R77 ;  /* 0x0000004d005c7308 */ /* 0x000fe20000002400 */
[----:B------:R-:W-:Y:S01]  /*19fa0*/  FMNMX.FTZ R71, R35, R82, !PT ;  /* 0x0000005223477209 */ /* 0x000fe20007810000 */
[----:B------:R-:W-:Y:S01]  /*19fb0*/  FMUL.FTZ R94, R2, R52 ;  /* 0x00000034025e7220 */ /* 0x000fe20000410000 */
[----:B------:R-:W-:-:S02]  /*19fc0*/  ISETP.GT.AND P2, PT, R100, 0x88, PT ;  /* 0x000000886400780c */ /* 0x000fc40003f44270 */
[----:B----4-:R-:W-:Y:S01]  /*19fd0*/  FSEL R38, R96, -INF , P1 ;  /* 0xff80000060267808 */ /* 0x010fe20000800000 */
[----:B------:R-:W-:Y:S01]  /*19fe0*/  FMUL.FTZ R96, R2, R25 ;  /* 0x0000001902607220 */ /* 0x000fe20000410000 */
[----:B------:R-:W-:Y:S01]  /*19ff0*/  FMNMX.FTZ R71, R68, R71, !PT ;  /* 0x0000004744477209 */ /* 0x000fe20007810000 */
[----:B------:R3:W4:Y:S01]  /*1a000*/  MUFU.TANH R82, R10 ;  /* 0x0000000a00527308 */ /* 0x0007220000002400 */
[----:B------:R-:W-:Y:S01]  /*1a010*/  ISETP.GT.AND P1, PT, R100, 0x89, PT ;  /* 0x000000896400780c */ /* 0x000fe20003f24270 */
[----:B------:R-:W-:Y:S01]  /*1a020*/  IMAD.U32 R25, RZ, RZ, UR51 ;  /* 0x00000033ff197e24 */ /* 0x000fe2000f8e00ff */
[----:B-----5:R-:W-:Y:S01]  /*1a030*/  FSEL R70, R97, -INF , P2 ;  /* 0xff80000061467808 */ /* 0x020fe20001000000 */
[----:B------:R-:W-:Y:S01]  /*1a040*/  FMUL.FTZ R97, R2, R24 ;  /* 0x0000001802617220 */ /* 0x000fe20000410000 */
[----:B------:R-:W-:Y:S02]  /*1a050*/  FMNMX.FTZ R39, R38, R71, !PT ;  /* 0x0000004726277209 */ /* 0x000fe40007810000 */
[----:B------:R-:W-:Y:S01]  /*1a060*/  ISETP.GT.AND P2, PT, R100, 0x90, PT ;  /* 0x000000906400780c */ /* 0x000fe20003f44270 */
[----:B------:R-:W5:Y:S01]  /*1a070*/  MUFU.TANH R3, R3 ;  /* 0x0000000300037308 */ /* 0x000f620000002400 */
[----:B0-----:R-:W-:Y:S01]  /*1a080*/  FSEL R71, R88, -INF , P1 ;  /* 0xff80000058477808 */ /* 0x001fe20000800000 */
[----:B------:R-:W-:Y:S01]  /*1a090*/  FMUL.FTZ R88, R2, R48 ;  /* 0x0000003002587220 */ /* 0x000fe20000410000 */
[----:B---3--:R-:W-:-:S02]  /*1a0a0*/  FMNMX.FTZ R10, R70, R39, !PT ;  /* 0x00000027460a7209 */ /* 0x008fc40007810000 */
[----:B------:R-:W-:Y:S02]  /*1a0b0*/  ISETP.GT.AND P1, PT, R100, 0x91, PT ;  /* 0x000000916400780c */ /* 0x000fe40003f24270 */
[----:B--2---:R-:W-:Y:S01]  /*1a0c0*/  FSEL R39, R90, -INF , P2 ;  /* 0xff8000005a277808 */ /* 0x004fe20001000000 */
[----:B------:R-:W0:Y:S01]  /*1a0d0*/  MUFU.TANH R7, R7 ;  /* 0x0000000700077308 */ /* 0x000e220000002400 */
[----:B------:R-:W-:Y:S01]  /*1a0e0*/  FMNMX.FTZ R10, R71, R10, !PT ;  /* 0x0000000a470a7209 */ /* 0x000fe20007810000 */
[----:B------:R-:W-:Y:S01]  /*1a0f0*/  FMUL.FTZ R90, R2, R49 ;  /* 0x00000031025a7220 */ /* 0x000fe20000410000 */
[----:B------:R-:W-:Y:S02]  /*1a100*/  ISETP.GT.AND P2, PT, R100, 0x98, PT ;  /* 0x000000986400780c */ /* 0x000fe40003f44270 */
[----:B-1----:R-:W-:Y:S01]  /*1a110*/  FSEL R44, R86, -INF , P1 ;  /* 0xff800000562c7808 */ /* 0x002fe20000800000 */
[----:B------:R-:W-:Y:S01]  /*1a120*/  FMUL.FTZ R86, R2, R45 ;  /* 0x0000002d02567220 */ /* 0x000fe20000410000 */
[----:B------:R-:W-:Y:S01]  /*1a130*/  FMNMX.FTZ R77, R39, R10, !PT ;  /* 0x0000000a274d7209 */ /* 0x000fe20007810000 */
[----:B------:R-:W1:Y:S01]  /*1a140*/  MUFU.TANH R5, R5 ;  /* 0x0000000500057308 */ /* 0x000e620000002400 */
[----:B------:R-:W-:Y:S01]  /*1a150*/  ISETP.GT.AND P1, PT, R100, 0x99, PT ;  /* 0x000000996400780c */ /* 0x000fe20003f24270 */
[----:B------:R-:W-:Y:S01]  /*1a160*/  FMUL.FTZ R100, R2, R28 ;  /* 0x0000001c02647220 */ /* 0x000fe20000410000 */
[----:B----4-:R-:W-:-:S02]  /*1a170*/  FSEL R45, R82, -INF , P2 ;  /* 0xff800000522d7808 */ /* 0x010fc40001000000 */
[----:B------:R-:W-:Y:S02]  /*1a180*/  FMNMX.FTZ R10, R44, R77, !PT ;  /* 0x0000004d2c0a7209 */ /* 0x000fe40007810000 */
[----:B------:R-:W-:Y:S01]  /*1a190*/  FSEL R77, R92, -INF , P1 ;  /* 0xff8000005c4d7808 */ /* 0x000fe20000800000 */
[----:B------:R-:W2:Y:S01]  /*1a1a0*/  MUFU.TANH R8, R8 ;  /* 0x0000000800087308 */ /* 0x000ea20000002400 */
[----:B------:R-:W-:Y:S01]  /*1a1b0*/  FMNMX.FTZ R10, R45, R10, !PT ;  /* 0x0000000a2d0a7209 */ /* 0x000fe20007810000 */
[----:B------:R-:W-:-:S03]  /*1a1c0*/  FMUL.FTZ R92, R2, R53 ;  /* 0x00000035025c7220 */ /* 0x000fc60000410000 */
[----:B------:R-:W-:-:S03]  /*1a1d0*/  FMNMX.FTZ R10, R77, R10, !PT ;  /* 0x0000000a4d0a7209 */ /* 0x000fc60007810000 */
[----:B------:R-:W3:Y:S02]  /*1a1e0*/  MUFU.TANH R6, R6 ;  /* 0x0000000600067308 */ /* 0x000ee40000002400 */
[----:B------:R-:W4:Y:S06]  /*1a1f0*/  SHFL.BFLY PT, R107, R10, 0x2, 0x1f ;  /* 0x0c401f000a6b7f89 */ /* 0x000f2c00000e0000 */
[----:B------:R-:W3:Y:S08]  /*1a200*/  MUFU.TANH R12, R12 ;  /* 0x0000000c000c7308 */ /* 0x000ef00000002400 */
[----:B------:R-:W3:Y:S08]  /*1a210*/  MUFU.TANH R11, R11 ;  /* 0x0000000b000b7308 */ /* 0x000ef00000002400 */
[----:B------:R-:W3:Y:S01]  /*1a220*/  MUFU.TANH R14, R14 ;  /* 0x0000000e000e7308 */ /* 0x000ee20000002400 */
[----:B----4-:R-:W-:-:S05]  /*1a230*/  FMNMX.FTZ R107, R10, R107, !PT ;  /* 0x0000006b0a6b7209 */ /* 0x010fca0007810000 */
[----:B------:R-:W4:Y:S02]  /*1a240*/  SHFL.BFLY PT, R10, R107, 0x1, 0x1f ;  /* 0x0c201f006b0a7f89 */ /* 0x000f2400000e0000 */
[----:B------:R-:W3:Y:S08]  /*1a250*/  MUFU.TANH R13, R13 ;  /* 0x0000000d000d7308 */ /* 0x000ef00000002400 */
[----:B------:R-:W3:Y:S08]  /*1a260*/  MUFU.TANH R72, R72 ;  /* 0x0000004800487308 */ /* 0x000ef00000002400 */
[----:B------:R-:W3:Y:S01]  /*1a270*/  MUFU.TANH R20, R20 ;  /* 0x0000001400147308 */ /* 0x000ee20000002400 */
[----:B----4-:R-:W-:-:S07]  /*1a280*/  FMNMX.FTZ R10, R107, R10, !PT ;  /* 0x0000000a6b0a7209 */ /* 0x010fce0007810000 */
[----:B------:R-:W4:Y:S01]  /*1a290*/  MUFU.TANH R73, R73 ;  /* 0x0000004900497308 */ /* 0x000f220000002400 */
[----:B------:R-:W-:Y:S01]  /*1a2a0*/  FMUL.FTZ R107, R2, R36 ;  /* 0x00000024026b7220 */ /* 0x000fe20000410000 */
[C---:B------:R-:W-:Y:S01]  /*1a2b0*/  FSETP.NEU.FTZ.AND P1, PT, R10.reuse, -INF , PT ;  /* 0xff8000000a00780b */ /* 0x040fe20003f3d000 */
[----:B------:R-:W-:-:S05]  /*1a2c0*/  FFMA.FTZ R24, R10, R25, -8 ;  /* 0xc10000000a187423 */ /* 0x000fca0000010019 */
[----:B------:R-:W4:Y:S01]  /*1a2d0*/  MUFU.TANH R21, R21 ;  /* 0x0000001500157308 */ /* 0x000f220000002400 */
[----:B------:R-:W-:-:S05]  /*1a2e0*/  FSEL R24, R24, RZ, P1 ;  /* 0x000000ff18187208 */ /* 0x000fca0000800000 */
[--C-:B------:R-:W-:Y:S01]  /*1a2f0*/  FFMA.FTZ R28, R99, UR51, -R24.reuse ;  /* 0x00000033631c7c23 */ /* 0x100fe20008010818 */
[----:B------:R-:W-:Y:S01]  /*1a300*/  VIADDMNMX R99, R78, R80, R79, PT ;  /* 0x000000504e637246 */ /* 0x000fe2000380014f */
[----:B------:R-:W4:Y:S01]  /*1a310*/  MUFU.TANH R75, R75 ;  /* 0x0000004b004b7308 */ /* 0x000f220000002400 */
[----:B------:R-:W-:-:S01]  /*1a320*/  FFMA.FTZ R80, R85, UR51, -R24 ;  /* 0x0000003355507c23 */ /* 0x000fc20008010818 */
[--C-:B------:R-:W-:Y:S01]  /*1a330*/  FFMA.FTZ R82, R81, UR51, -R24.reuse ;  /* 0x0000003351527c23 */ /* 0x100fe20008010818 */
[----:B------:R-:W-:Y:S01]  /*1a340*/  ISETP.GT.AND P1, PT, R99, RZ, PT ;  /* 0x000000ff6300720c */ /* 0x000fe20003f24270 */
[--C-:B------:R-:W-:Y:S01]  /*1a350*/  FFMA.FTZ R83, R83, UR51, -R24.reuse ;  /* 0x0000003353537c23 */ /* 0x100fe20008010818 */
[----:B------:R-:W-:Y:S01]  /*1a360*/  ISETP.GT.AND P2, PT, R99, 0x1, PT ;  /* 0x000000016300780c */ /* 0x000fe20003f44270 */
[--C-:B------:R-:W-:Y:S01]  /*1a370*/  FFMA.FTZ R25, R101, UR51, -R24.reuse ;  /* 0x0000003365197c23 */ /* 0x100fe20008010818 */
[----:B------:R-:W-:Y:S01]  /*1a380*/  ISETP.GT.AND P3, PT, R99, 0x8, PT ;  /* 0x000000086300780c */ /* 0x000fe20003f64270 */
[----:B------:R-:W4:Y:S01]  /*1a390*/  MUFU.TANH R74, R74 ;  /* 0x0000004a004a7308 */ /* 0x000f220000002400 */
[----:B------:R-:W-:Y:S01]  /*1a3a0*/  FSEL R4, R4, -INF , P1 ;  /* 0xff80000004047808 */ /* 0x000fe20000800000 */
[--C-:B------:R-:W-:Y:S01]  /*1a3b0*/  FFMA.FTZ R29, R103, UR51, -R24.reuse ;  /* 0x00000033671d7c23 */ /* 0x100fe20008010818 */
[----:B-----5:R-:W-:Y:S01]  /*1a3c0*/  FSEL R3, R3, -INF , P2 ;  /* 0xff80000003037808 */ /* 0x020fe20001000000 */
[--C-:B------:R-:W-:Y:S01]  /*1a3d0*/  FFMA.FTZ R32, R105, UR51, -R24.reuse ;  /* 0x0000003369207c23 */ /* 0x100fe20008010818 */
[----:B------:R-:W-:Y:S01]  /*1a3e0*/  ISETP.GT.AND P1, PT, R99, 0x9, PT ;  /* 0x000000096300780c */ /* 0x000fe20003f24270 */
[--C-:B------:R-:W-:Y:S01]  /*1a3f0*/  FFMA.FTZ R33, R91, UR51, -R24.reuse ;  /* 0x000000335b217c23 */ /* 0x100fe20008010818 */
[----:B0-----:R-:W-:Y:S01]  /*1a400*/  FSEL R7, R7, -INF , P3 ;  /* 0xff80000007077808 */ /* 0x001fe20001800000 */
[----:B------:R-:W0:Y:S01]  /*1a410*/  MUFU.TANH R76, R76 ;  /* 0x0000004c004c7308 */ /* 0x000e220000002400 */
[----:B------:R-:W-:Y:S01]  /*1a420*/  FMNMX.FTZ R48, R4, R3, !PT ;  /* 0x0000000304307209 */ /* 0x000fe20007810000 */
[--C-:B------:R-:W-:Y:S01]  /*1a430*/  FFMA.FTZ R36, R89, UR51, -R24.reuse ;  /* 0x0000003359247c23 */ /* 0x100fe20008010818 */
[----:B------:R-:W-:Y:S01]  /*1a440*/  ISETP.GT.AND P2, PT, R99, 0x10, PT ;  /* 0x000000106300780c */ /* 0x000fe20003f44270 */
[--C-:B------:R-:W-:Y:S01]  /*1a450*/  FFMA.FTZ R66, R66, UR51, -R24.reuse ;  /* 0x0000003342427c23 */ /* 0x100fe20008010818 */
[----:B-1----:R-:W-:Y:S01]  /*1a460*/  FSEL R5, R5, -INF , P1 ;  /* 0xff80000005057808 */ /* 0x002fe20000800000 */
[--C-:B------:R-:W-:Y:S01]  /*1a470*/  FFMA.FTZ R93, R93, UR51, -R24.reuse ;  /* 0x000000335d5d7c23 */ /* 0x100fe20008010818 */
[----:B------:R-:W-:Y:S01]  /*1a480*/  FMNMX.FTZ R52, R7, R48, !PT ;  /* 0x0000003007347209 */ /* 0x000fe20007810000 */
[----:B------:R-:W1:Y:S01]  /*1a490*/  MUFU.TANH R56, R56 ;  /* 0x0000003800387308 */ /* 0x000e620000002400 */
[----:B------:R-:W-:Y:S01]  /*1a4a0*/  ISETP.GT.AND P1, PT, R99, 0x11, PT ;  /* 0x000000116300780c */ /* 0x000fe20003f24270 */
[--C-:B------:R-:W-:Y:S01]  /*1a4b0*/  FFMA.FTZ R53, R87, UR51, -R24.reuse ;  /* 0x0000003357357c23 */ /* 0x100fe20008010818 */
[----:B--2---:R-:W-:Y:S01]  /*1a4c0*/  FSEL R48, R8, -INF , P2 ;  /* 0xff80000008307808 */ /* 0x004fe20001000000 */
[--C-:B------:R-:W-:Y:S01]  /*1a4d0*/  FFMA.FTZ R95, R95, UR51, -R24.reuse ;  /* 0x000000335f5f7c23 */ /* 0x100fe20008010818 */
[----:B------:R-:W-:Y:S01]  /*1a4e0*/  FMNMX.FTZ R49, R5, R52, !PT ;  /* 0x0000003405317209 */ /* 0x000fe20007810000 */
[--C-:B------:R-:W-:Y:S01]  /*1a4f0*/  FFMA.FTZ R47, R47, UR51, -R24.reuse ;  /* 0x000000332f2f7c23 */ /* 0x100fe20008010818 */
[----:B------:R-:W-:Y:S01]  /*1a500*/  ISETP.GT.AND P2, PT, R99, 0x18, PT ;  /* 0x000000186300780c */ /* 0x000fe20003f44270 */
[----:B------:R-:W2:Y:S01]  /*1a510*/  MUFU.TANH R58, R58 ;  /* 0x0000003a003a7308 */ /* 0x000ea20000002400 */
[----:B---3--:R-:W-:Y:S01]  /*1a520*/  FSEL R6, R6, -INF , P1 ;  /* 0xff80000006067808 */ /* 0x008fe20000800000 */
[--C-:B------:R-:W-:Y:S01]  /*1a530*/  FFMA.FTZ R42, R42, UR51, -R24.reuse ;  /* 0x000000332a2a7c23 */ /* 0x100fe20008010818 */
[----:B------:R-:W-:Y:S01]  /*1a540*/  FMNMX.FTZ R79, R48, R49, !PT ;  /* 0x00000031304f7209 */ /* 0x000fe20007810000 */
[--C-:B------:R-:W-:Y:S01]  /*1a550*/  FFMA.FTZ R43, R43, UR51, -R24.reuse ;  /* 0x000000332b2b7c23 */ /* 0x100fe20008010818 */
[----:B------:R-:W-:Y:S01]  /*1a560*/  FSEL R49, R12, -INF , P2 ;  /* 0xff8000000c317808 */ /* 0x000fe20001000000 */
[--C-:B------:R-:W-:Y:S01]  /*1a570*/  FFMA.FTZ R27, R27, UR51, -R24.reuse ;  /* 0x000000331b1b7c23 */ /* 0x100fe20008010818 */
[----:B------:R-:W-:Y:S01]  /*1a580*/  ISETP.GT.AND P1, PT, R99, 0x19, PT ;  /* 0x000000196300780c */ /* 0x000fe20003f24270 */
[----:B------:R-:W3:Y:S01]  /*1a590*/  MUFU.TANH R57, R57 ;  /* 0x0000003900397308 */ /* 0x000ee20000002400 */
[----:B------:R-:W-:Y:S01]  /*1a5a0*/  FMNMX.FTZ R12, R6, R79, !PT ;  /* 0x0000004f060c7209 */ /* 0x000fe20007810000 */
[--C-:B------:R-:W-:Y:S01]  /*1a5b0*/  FFMA.FTZ R31, R31, UR51, -R24.reuse ;  /* 0x000000331f1f7c23 */ /* 0x100fe20008010818 */
[----:B------:R-:W-:Y:S01]  /*1a5c0*/  ISETP.GT.AND P2, PT, R99, 0x20, PT ;  /* 0x000000206300780c */ /* 0x000fe20003f44270 */
[--C-:B------:R-:W-:Y:S01]  /*1a5d0*/  FFMA.FTZ R46, R46, UR51, -R24.reuse ;  /* 0x000000332e2e7c23 */ /* 0x100fe20008010818 */
[----:B------:R-:W-:Y:S01]  /*1a5e0*/  FSEL R11, R11, -INF , P1 ;  /* 0xff8000000b0b7808 */ /* 0x000fe20000800000 */
[--C-:B------:R-:W-:Y:S01]  /*1a5f0*/  FFMA.FTZ R38, R38, UR51, -R24.reuse ;  /* 0x0000003326267c23 */ /* 0x100fe20008010818 */
[----:B------:R-:W-:Y:S01]  /*1a600*/  FMNMX.FTZ R12, R49, R12, !PT ;  /* 0x0000000c310c7209 */ /* 0x000fe20007810000 */
[----:B------:R-:W5:Y:S01]  /*1a610*/  MUFU.TANH R59, R59 ;  /* 0x0000003b003b7308 */ /* 0x000f620000002400 */
[----:B------:R-:W-:Y:S01]  /*1a620*/  ISETP.GT.AND P1, PT, R99, 0x21, PT ;  /* 0x000000216300780c */ /* 0x000fe20003f24270 */
[--C-:B------:R-:W-:Y:S01]  /*1a630*/  FFMA.FTZ R39, R39, UR51, -R24.reuse ;  /* 0x0000003327277c23 */ /* 0x100fe20008010818 */
[----:B------:R-:W-:Y:S01]  /*1a640*/  FSEL R52, R14, -INF , P2 ;  /* 0xff8000000e347808 */ /* 0x000fe20001000000 */
[--C-:B------:R-:W-:Y:S01]  /*1a650*/  FFMA.FTZ R44, R44, UR51, -R24.reuse ;  /* 0x000000332c2c7c23 */ /* 0x100fe20008010818 */
[----:B------:R-:W-:Y:S01]  /*1a660*/  FMNMX.FTZ R79, R11, R12, !PT ;  /* 0x0000000c0b4f7209 */ /* 0x000fe20007810000 */
[----:B------:R-:W-:Y:S01]  /*1a670*/  FFMA.FTZ R45, R45, UR51, -R24 ;  /* 0x000000332d2d7c23 */ /* 0x000fe20008010818 */
[----:B------:R-:W-:Y:S01]  /*1a680*/  ISETP.GT.AND P2, PT, R99, 0x28, PT ;  /* 0x000000286300780c */ /* 0x000fe20003f44270 */
[----:B------:R-:W5:Y:S01]  /*1a690*/  MUFU.TANH R60, R60 ;  /* 0x0000003c003c7308 */ /* 0x000f620000002400 */
[----:B------:R-:W-:-:S02]  /*1a6a0*/  FSEL R13, R13, -INF , P1 ;  /* 0xff8000000d0d7808 */ /* 0x000fc40000800000 */
[----:B------:R-:W-:Y:S02]  /*1a6b0*/  FMNMX.FTZ R12, R52, R79, !PT ;  /* 0x0000004f340c7209 */ /* 0x000fe40007810000 */
[----:B------:R-:W-:Y:S02]  /*1a6c0*/  ISETP.GT.AND P1, PT, R99, 0x29, PT ;  /* 0x000000296300780c */ /* 0x000fe40003f24270 */
[----:B------:R-:W-:Y:S01]  /*1a6d0*/  FSEL R72, R72, -INF , P2 ;  /* 0xff80000048487808 */ /* 0x000fe20001000000 */
[----:B------:R0:W-:Y:S01]  /*1a6e0*/  MUFU.EX2 R79, R80 ;  /* 0x00000050004f7308 */ /* 0x0001e20000000800 */
[----:B------:R-:W-:Y:S02]  /*1a6f0*/  FMNMX.FTZ R85, R13, R12, !PT ;  /* 0x0000000c0d557209 */ /* 0x000fe40007810000 */
[----:B------:R-:W-:Y:S02]  /*1a700*/  ISETP.GT.AND P2, PT, R99, 0x30, PT ;  /* 0x000000306300780c */ /* 0x000fe40003f44270 */
[----:B------:R-:W-:-:S02]  /*1a710*/  FSEL R20, R20, -INF , P1 ;  /* 0xff80000014147808 */ /* 0x000fc40000800000 */
[----:B------:R-:W-:Y:S01]  /*1a720*/  FMNMX.FTZ R85, R72, R85, !PT ;  /* 0x0000005548557209 */ /* 0x000fe20007810000 */
[----:B------:R-:W5:Y:S01]  /*1a730*/  MUFU.TANH R62, R62 ;  /* 0x0000003e003e7308 */ /* 0x000f620000002400 */
[----:B------:R-:W-:Y:S02]  /*1a740*/  ISETP.GT.AND P1, PT, R99, 0x31, PT ;  /* 0x000000316300780c */ /* 0x000fe40003f24270 */
[----:B----4-:R-:W-:Y:S02]  /*1a750*/  FSEL R78, R73, -INF , P2 ;  /* 0xff800000494e7808 */ /* 0x010fe40001000000 */
[----:B------:R-:W-:Y:S02]  /*1a760*/  FMNMX.FTZ R85, R20, R85, !PT ;  /* 0x0000005514557209 */ /* 0x000fe40007810000 */
[----:B------:R-:W-:Y:S01]  /*1a770*/  ISETP.GT.AND P2, PT, R99, 0x38, PT ;  /* 0x000000386300780c */ /* 0x000fe20003f44270 */
[----:B------:R-:W4:Y:S01]  /*1a780*/  MUFU.TANH R61, R61 ;  /* 0x0000003d003d7308 */ /* 0x000f220000002400 */
[----:B0-----:R-:W-:Y:S01]  /*1a790*/  FSEL R80, R21, -INF , P1 ;  /* 0xff80000015507808 */ /* 0x001fe20000800000 */
[----:B------:R-:W-:Y:S01]  /*1a7a0*/  FFMA.FTZ R21, R69, UR51, -R24 ;  /* 0x0000003345157c23 */ /* 0x000fe20008010818 */
[----:B------:R-:W-:-:S02]  /*1a7b0*/  FMNMX.FTZ R85, R78, R85, !PT ;  /* 0x000000554e557209 */ /* 0x000fc40007810000 */
[----:B------:R-:W-:Y:S02]  /*1a7c0*/  ISETP.GT.AND P1, PT, R99, 0x39, PT ;  /* 0x000000396300780c */ /* 0x000fe40003f24270 */
[----:B------:R-:W-:Y:S01]  /*1a7d0*/  FSEL R75, R75, -INF , P2 ;  /* 0xff8000004b4b7808 */ /* 0x000fe20001000000 */
[----:B------:R-:W0:Y:S01]  /*1a7e0*/  MUFU.TANH R40, R40 ;  /* 0x0000002800287308 */ /* 0x000e220000002400 */
[----:B------:R-:W-:Y:S02]  /*1a7f0*/  FMNMX.FTZ R12, R80, R85, !PT ;  /* 0x00000055500c7209 */ /* 0x000fe40007810000 */
[----:B------:R-:W-:Y:S02]  /*1a800*/  ISETP.GT.AND P2, PT, R99, 0x40, PT ;  /* 0x000000406300780c */ /* 0x000fe40003f44270 */
[----:B------:R-:W-:Y:S02]  /*1a810*/  FSEL R74, R74, -INF , P1 ;  /* 0xff8000004a4a7808 */ /* 0x000fe40000800000 */
[----:B------:R-:W-:Y:S01]  /*1a820*/  FMNMX.FTZ R69, R75, R12, !PT ;  /* 0x0000000c4b457209 */ /* 0x000fe20007810000 */
[----:B------:R-:W0:Y:S01]  /*1a830*/  MUFU.TANH R41, R41 ;  /* 0x0000002900297308 */ /* 0x000e220000002400 */
[----:B------:R-:W-:-:S02]  /*1a840*/  ISETP.GT.AND P1, PT, R99, 0x41, PT ;  /* 0x000000416300780c */ /* 0x000fc40003f24270 */
[----:B------:R-:W-:Y:S02]  /*1a850*/  FSEL R76, R76, -INF , P2 ;  /* 0xff8000004c4c7808 */ /* 0x000fe40001000000 */
[----:B------:R-:W-:Y:S02]  /*1a860*/  FMNMX.FTZ R81, R74, R69, !PT ;  /* 0x000000454a517209 */ /* 0x000fe40007810000 */
[----:B------:R-:W-:Y:S01]  /*1a870*/  ISETP.GT.AND P2, PT, R99, 0x48, PT ;  /* 0x000000486300780c */ /* 0x000fe20003f44270 */
[----:B------:R-:W0:Y:S01]  /*1a880*/  MUFU.TANH R84, R84 ;  /* 0x0000005400547308 */ /* 0x000e220000002400 */
[----:B-1----:R-:W-:Y:S01]  /*1a890*/  FSEL R69, R56, -INF , P1 ;  /* 0xff80000038457808 */ /* 0x002fe20000800000 */
[----:B------:R-:W-:Y:S01]  /*1a8a0*/  FFMA.FTZ R56, R65, UR51, -R24 ;  /* 0x0000003341387c23 */ /* 0x000fe20008010818 */
[----:B------:R-:W-:Y:S02]  /*1a8b0*/  FMNMX.FTZ R12, R76, R81, !PT ;  /* 0x000000514c0c7209 */ /* 0x000fe40007810000 */
[----:B------:R-:W-:-:S02]  /*1a8c0*/  ISETP.GT.AND P1, PT, R99, 0x49, PT ;  /* 0x000000496300780c */ /* 0x000fc40003f24270 */
[----:B--2---:R-:W-:Y:S01]  /*1a8d0*/  FSEL R65, R58, -INF , P2 ;  /* 0xff8000003a417808 */ /* 0x004fe20001000000 */
[----:B------:R-:W1:Y:S01]  /*1a8e0*/  MUFU.TANH R86, R86 ;  /* 0x0000005600567308 */ /* 0x000e620000002400 */
[----:B------:R-:W-:Y:S02]  /*1a8f0*/  FMNMX.FTZ R12, R69, R12, !PT ;  /* 0x0000000c450c7209 */ /* 0x000fe40007810000 */
[----:B------:R-:W-:Y:S02]  /*1a900*/  ISETP.GT.AND P2, PT, R99, 0x50, PT ;  /* 0x000000506300780c */ /* 0x000fe40003f44270 */
[----:B---3--:R-:W-:Y:S01]  /*1a910*/  FSEL R58, R57, -INF , P1 ;  /* 0xff800000393a7808 */ /* 0x008fe20000800000 */
[----:B------:R-:W-:Y:S01]  /*1a920*/  FFMA.FTZ R57, R63, UR51, -R24 ;  /* 0x000000333f397c23 */ /* 0x000fe20008010818 */
[----:B------:R-:W-:Y:S01]  /*1a930*/  FMNMX.FTZ R81, R65, R12, !PT ;  /* 0x0000000c41517209 */ /* 0x000fe20007810000 */
[----:B------:R-:W2:Y:S01]  /*1a940*/  MUFU.TANH R88, R88 ;  /* 0x0000005800587308 */ /* 0x000ea20000002400 */
[----:B------:R-:W-:-:S02]  /*1a950*/  ISETP.GT.AND P1, PT, R99, 0x51, PT ;  /* 0x000000516300780c */ /* 0x000fc40003f24270 */
[----:B-----5:R-:W-:Y:S02]  /*1a960*/  FSEL R63, R59, -INF , P2 ;  /* 0xff8000003b3f7808 */ /* 0x020fe40001000000 */
[----:B------:R-:W-:Y:S02]  /*1a970*/  FMNMX.FTZ R12, R58, R81, !PT ;  /* 0x000000513a0c7209 */ /* 0x000fe40007810000 */
[----:B------:R-:W-:Y:S01]  /*1a980*/  ISETP.GT.AND P2, PT, R99, 0x58, PT ;  /* 0x000000586300780c */ /* 0x000fe20003f44270 */
[----:B------:R3:W-:Y:S01]  /*1a990*/  MUFU.EX2 R73, R83 ;  /* 0x0000005300497308 */ /* 0x0007e20000000800 */
[----:B------:R-:W-:Y:S01]  /*1a9a0*/  FSEL R81, R60, -INF , P1 ;  /* 0xff8000003c517808 */ /* 0x000fe20000800000 */
[----:B------:R-:W-:Y:S01]  /*1a9b0*/  FFMA.FTZ R60, R64, UR51, -R24 ;  /* 0x00000033403c7c23 */ /* 0x000fe20008010818 */
[----:B------:R-:W-:Y:S02]  /*1a9c0*/  FMNMX.FTZ R12, R63, R12, !PT ;  /* 0x0000000c3f0c7209 */ /* 0x000fe40007810000 */
[----:B------:R-:W-:-:S02]  /*1a9d0*/  ISETP.GT.AND P1, PT, R99, 0x59, PT ;  /* 0x000000596300780c */ /* 0x000fc40003f24270 */
[----:B------:R-:W-:Y:S01]  /*1a9e0*/  FSEL R62, R62, -INF , P2 ;  /* 0xff8000003e3e7808 */ /* 0x000fe20001000000 */
[----:B------:R-:W5:Y:S01]  /*1a9f0*/  MUFU.TANH R90, R90 ;  /* 0x0000005a005a7308 */ /* 0x000f620000002400 */
[----:B------:R-:W-:Y:S02]  /*1aa00*/  FMNMX.FTZ R59, R81, R12, !PT ;  /* 0x0000000c513b7209 */ /* 0x000fe40007810000 */
[----:B------:R-:W-:Y:S02]  /*1aa10*/  ISETP.GT.AND P2, PT, R99, 0x60, PT ;  /* 0x000000606300780c */ /* 0x000fe40003f44270 */
[----:B----4-:R-:W-:Y:S02]  /*1aa20*/  FSEL R61, R61, -INF , P1 ;  /* 0xff8000003d3d7808 */ /* 0x010fe40000800000 */
[----:B------:R-:W-:Y:S01]  /*1aa30*/  FMNMX.FTZ R12, R62, R59, !PT ;  /* 0x0000003b3e0c7209 */ /* 0x000fe20007810000 */
[----:B------:R-:W4:Y:S01]  /*1aa40*/  MUFU.TANH R94, R94 ;  /* 0x0000005e005e7308 */ /* 0x000f220000002400 */
[----:B------:R-:W-:-:S02]  /*1aa50*/  ISETP.GT.AND P1, PT, R99, 0x61, PT ;  /* 0x000000616300780c */ /* 0x000fc40003f24270 */
[----:B0-----:R-:W-:Y:S02]  /*1aa60*/  FSEL R64, R40, -INF , P2 ;  /* 0xff80000028407808 */ /* 0x001fe40001000000 */
[----:B---3--:R-:W-:Y:S02]  /*1aa70*/  FMNMX.FTZ R83, R61, R12, !PT ;  /* 0x0000000c3d537209 */ /* 0x008fe40007810000 */
[----:B------:R-:W-:Y:S01]  /*1aa80*/  ISETP.GT.AND P2, PT, R99, 0x68, PT ;  /* 0x000000686300780c */ /* 0x000fe20003f44270 */
[----:B------:R-:W0:Y:S01]  /*1aa90*/  MUFU.TANH R92, R92 ;  /* 0x0000005c005c7308 */ /* 0x000e220000002400 */
[----:B------:R-:W-:Y:S01]  /*1aaa0*/  FSEL R59, R41, -INF , P1 ;  /* 0xff800000293b7808 */ /* 0x000fe20000800000 */
[--C-:B------:R-:W-:Y:S01]  /*1aab0*/  FFMA.FTZ R41, R54, UR51, -R24.reuse ;  /* 0x0000003336297c23 */ /* 0x100fe20008010818 */
[----:B------:R-:W-:Y:S01]  /*1aac0*/  FMNMX.FTZ R12, R64, R83, !PT ;  /* 0x00000053400c7209 */ /* 0x000fe20007810000 */
[--C-:B------:R-:W-:Y:S01]  /*1aad0*/  FFMA.FTZ R54, R55, UR51, -R24.reuse ;  /* 0x0000003337367c23 */ /* 0x100fe20008010818 */
[----:B------:R-:W-:Y:S01]  /*1aae0*/  ISETP.GT.AND P1, PT, R99, 0x69, PT ;  /* 0x000000696300780c */ /* 0x000fe20003f24270 */
[--C-:B------:R-:W-:Y:S01]  /*1aaf0*/  FFMA.FTZ R55, R50, UR51, -R24.reuse ;  /* 0x0000003332377c23 */ /* 0x100fe20008010818 */
[----:B------:R-:W-:Y:S01]  /*1ab00*/  FSEL R84, R84, -INF , P2 ;  /* 0xff80000054547808 */ /* 0x000fe20001000000 */
[----:B------:R-:W3:Y:S01]  /*1ab10*/  MUFU.TANH R97, R97 ;  /* 0x0000006100617308 */ /* 0x000ee20000002400 */
[----:B------:R-:W-:Y:S01]  /*1ab20*/  FMNMX.FTZ R83, R59, R12, !PT ;  /* 0x0000000c3b537209 */ /* 0x000fe20007810000 */
[--C-:B------:R-:W-:Y:S01]  /*1ab30*/  FFMA.FTZ R50, R26, UR51, -R24.reuse ;  /* 0x000000331a327c23 */ /* 0x100fe20008010818 */
[C---:B------:R-:W-:Y:S01]  /*1ab40*/  ISETP.GT.AND P2, PT, R99.reuse, 0x70, PT ;  /* 0x000000706300780c */ /* 0x040fe20003f44270 */
        /* <DEDUP_REMOVED lines=8> */
[----:B------:R-:W-:Y:S01]  /*1abd0*/  FFMA.FTZ R35, R68, UR51, -R24 ;  /* 0x0000003344237c23 */ /* 0x000fe20008010818 */
[----:B------:R-:W-:-:S02]  /*1abe0*/  FMNMX.FTZ R83, R86, R83, !PT ;  /* 0x0000005356537209 */ /* 0x000fc40007810000 */
[C---:B------:R-:W-:Y:S01]  /*1abf0*/  ISETP.GT.AND P2, PT, R99.reuse, 0x78, PT ;  /* 0x000000786300780c */ /* 0x040fe20003f44270 */
[----:B------:R-:W2:Y:S01]  /*1ac00*/  MUFU.TANH R100, R100 ;  /* 0x0000006400647308 */ /* 0x000ea20000002400 */
[----:B-----5:R-:W-:Y:S02]  /*1ac10*/  FSEL R90, R90, -INF , P1 ;  /* 0xff8000005a5a7808 */ /* 0x020fe40000800000 */
[----:B------:R-:W-:Y:S02]  /*1ac20*/  FMNMX.FTZ R83, R88, R83, !PT ;  /* 0x0000005358537209 */ /* 0x000fe40007810000 */
[----:B------:R-:W-:Y:S02]  /*1ac30*/  ISETP.GT.AND P1, PT, R99, 0x79, PT ;  /* 0x000000796300780c */ /* 0x000fe40003f24270 */
[----:B----4-:R-:W-:Y:S01]  /*1ac40*/  FSEL R94, R94, -INF , P2 ;  /* 0xff8000005e5e7808 */ /* 0x010fe20001000000 */
[----:B------:R-:W4:Y:S01]  /*1ac50*/  MUFU.TANH R98, R98 ;  /* 0x0000006200627308 */ /* 0x000f220000002400 */
[----:B------:R-:W-:-:S02]  /*1ac60*/  FMNMX.FTZ R83, R90, R83, !PT ;  /* 0x000000535a537209 */ /* 0x000fc40007810000 */
[C---:B------:R-:W-:Y:S02]  /*1ac70*/  ISETP.GT.AND P2, PT, R99.reuse, 0x80, PT ;  /* 0x000000806300780c */ /* 0x040fe40003f44270 */
[----:B0-----:R-:W-:Y:S02]  /*1ac80*/  FSEL R92, R92, -INF , P1 ;  /* 0xff8000005c5c7808 */ /* 0x001fe40000800000 */
[----:B------:R-:W-:Y:S01]  /*1ac90*/  FMNMX.FTZ R83, R94, R83, !PT ;  /* 0x000000535e537209 */ /* 0x000fe20007810000 */
[----:B------:R-:W0:Y:S01]  /*1aca0*/  MUFU.TANH R106, R106 ;  /* 0x0000006a006a7308 */ /* 0x000e220000002400 */
[----:B------:R-:W-:Y:S02]  /*1acb0*/  ISETP.GT.AND P1, PT, R99, 0x81, PT ;  /* 0x000000816300780c */ /* 0x000fe40003f24270 */
[----:B---3--:R-:W-:Y:S02]  /*1acc0*/  FSEL R97, R97, -INF , P2 ;  /* 0xff80000061617808 */ /* 0x008fe40001000000 */
[----:B------:R-:W-:-:S02]  /*1acd0*/  FMNMX.FTZ R12, R92, R83, !PT ;  /* 0x000000535c0c7209 */ /* 0x000fc40007810000 */
[----:B------:R-:W-:Y:S01]  /*1ace0*/  ISETP.GT.AND P2, PT, R99, 0x88, PT ;  /* 0x000000886300780c */ /* 0x000fe20003f44270 */
[----:B------:R-:W3:Y:S01]  /*1acf0*/  MUFU.TANH R102, R102 ;  /* 0x0000006600667308 */ /* 0x000ee20000002400 */
[----:B-1----:R-:W-:Y:S02]  /*1ad00*/  FSEL R96, R96, -INF , P1 ;  /* 0xff80000060607808 */ /* 0x002fe40000800000 */
[----:B------:R-:W-:Y:S02]  /*1ad10*/  FMNMX.FTZ R83, R97, R12, !PT ;  /* 0x0000000c61537209 */ /* 0x000fe40007810000 */
[----:B------:R-:W-:Y:S02]  /*1ad20*/  ISETP.GT.AND P1, PT, R99, 0x89, PT ;  /* 0x000000896300780c */ /* 0x000fe40003f24270 */
[----:B--2---:R-:W-:Y:S01]  /*1ad30*/  FSEL R100, R100, -INF , P2 ;  /* 0xff80000064647808 */ /* 0x004fe20001000000 */
[----:B------:R-:W1:Y:S01]  /*1ad40*/  MUFU.TANH R107, R107 ;  /* 0x0000006b006b7308 */ /* 0x000e620000002400 */
[----:B------:R-:W-:-:S02]  /*1ad50*/  FMNMX.FTZ R83, R96, R83, !PT ;  /* 0x0000005360537209 */ /* 0x000fc40007810000 */
[C---:B------:R-:W-:Y:S02]  /*1ad60*/  ISETP.GT.AND P2, PT, R99.reuse, 0x90, PT ;  /* 0x000000906300780c */ /* 0x040fe40003f44270 */
[----:B----4-:R-:W-:Y:S02]  /*1ad70*/  FSEL R98, R98, -INF , P1 ;  /* 0xff80000062627808 */ /* 0x010fe40000800000 */
[----:B------:R-:W-:Y:S01]  /*1ad80*/  FMNMX.FTZ R83, R100, R83, !PT ;  /* 0x0000005364537209 */ /* 0x000fe20007810000 */
[----:B------:R-:W2:Y:S01]  /*1ad90*/  MUFU.TANH R37, R37 ;  /* 0x0000002500257308 */ /* 0x000ea20000002400 */
[----:B------:R-:W-:Y:S02]  /*1ada0*/  ISETP.GT.AND P1, PT, R99, 0x91, PT ;  /* 0x000000916300780c */ /* 0x000fe40003f24270 */
[----:B0-----:R-:W-:Y:S02]  /*1adb0*/  FSEL R106, R106, -INF , P2 ;  /* 0xff8000006a6a7808 */ /* 0x001fe40001000000 */
[----:B------:R-:W-:-:S02]  /*1adc0*/  FMNMX.FTZ R83, R98, R83, !PT ;  /* 0x0000005362537209 */ /* 0x000fc40007810000 */
[C---:B------:R-:W-:Y:S01]  /*1add0*/  ISETP.GT.AND P2, PT, R99.reuse, 0x98, PT ;  /* 0x000000986300780c */ /* 0x040fe20003f44270 */
[----:B------:R-:W-:Y:S01]  /*1ade0*/  MUFU.EX2 R25, R25 ;  /* 0x0000001900197308 */ /* 0x000fe20000000800 */
[----:B---3--:R-:W-:Y:S02]  /*1adf0*/  FSEL R102, R102, -INF , P1 ;  /* 0xff80000066667808 */ /* 0x008fe40000800000 */
[----:B------:R-:W-:Y:S02]  /*1ae00*/  FMNMX.FTZ R83, R106, R83, !PT ;  /* 0x000000536a537209 */ /* 0x000fe40007810000 */
[----:B------:R-:W-:Y:S02]  /*1ae10*/  ISETP.GT.AND P1, PT, R99, 0x99, PT ;  /* 0x000000996300780c */ /* 0x000fe40003f24270 */
[----:B-1----:R-:W-:Y:S01]  /*1ae20*/  FSEL R107, R107, -INF , P2 ;  /* 0xff8000006b6b7808 */ /* 0x002fe20001000000 */
[----:B------:R-:W-:Y:S01]  /*1ae30*/  MUFU.EX2 R28, R28 ;  /* 0x0000001c001c7308 */ /* 0x000fe20000000800 */
[----:B------:R-:W-:-:S02]  /*1ae40*/  FMNMX.FTZ R12, R102, R83, !PT ;  /* 0x00000053660c7209 */ /* 0x000fc40007810000 */
[----:B--2---:R-:W-:Y:S01]  /*1ae50*/  FSEL R83, R37, -INF , P1 ;  /* 0xff80000025537808 */ /* 0x004fe20000800000 */
[----:B------:R-:W-:-:S01]  /*1ae60*/  FFMA.FTZ R37, R51, UR51, -R24 ;  /* 0x0000003333257c23 */ /* 0x000fc20008010818 */
[----:B------:R-:W-:Y:S01]  /*1ae70*/  FMNMX.FTZ R12, R107, R12, !PT ;  /* 0x0000000c6b0c7209 */ /* 0x000fe20007810000 */
[----:B------:R-:W-:-:S01]  /*1ae80*/  FFMA.FTZ R51, R67, UR51, -R24 ;  /* 0x0000003343337c23 */ /* 0x000fc20008010818 */
[----:B------:R-:W-:Y:S01]  /*1ae90*/  FFMA.FTZ R67, R71, UR51, -R24 ;  /* 0x0000003347437c23 */ /* 0x000fe20008010818 */
[----:B------:R-:W-:Y:S01]  /*1aea0*/  IMAD.U32 R71, RZ, RZ, UR51 ;  /* 0x00000033ff477e24 */ /* 0x000fe2000f8e00ff */
[----:B------:R-:W-:Y:S01]  /*1aeb0*/  FMNMX.FTZ R12, R83, R12, !PT ;  /* 0x0000000c530c7209 */ /* 0x000fe20007810000 */
[----:B------:R-:W-:Y:S04]  /*1aec0*/  MUFU.EX2 R29, R29 ;  /* 0x0000001d001d7308 */ /* 0x000fe80000000800 */
[----:B------:R-:W0:Y:S04]  /*1aed0*/  SHFL.BFLY PT, R85, R12, 0x2, 0x1f ;  /* 0x0c401f000c557f89 */ /* 0x000e2800000e0000 */
[----:B------:R-:W1:Y:S08]  /*1aee0*/  MUFU.EX2 R32, R32 ;  /* 0x0000002000207308 */ /* 0x000e700000000800 */
[----:B------:R-:W-:Y:S08]  /*1aef0*/  MUFU.EX2 R33, R33 ;  /* 0x0000002100217308 */ /* 0x000ff00000000800 */
[----:B------:R2:W-:Y:S01]  /*1af00*/  MUFU.EX2 R40, R66 ;  /* 0x0000004200287308 */ /* 0x0005e20000000800 */
[----:B-1----:R-:W-:-:S02]  /*1af10*/  F2FP.SATFINITE.E4M3.F32.PACK_AB_MERGE_C R185, R32, R29, RZ ;  /* 0x0000001d20b9723e */ /* 0x002fc400048070ff */
[----:B0-----:R-:W-:Y:S02]  /*1af20*/  FMNMX.FTZ R85, R12, R85, !PT ;  /* 0x000000550c557209 */ /* 0x001fe40007810000 */
[----:B------:R-:W-:-:S03]  /*1af30*/  F2FP.SATFINITE.E4M3.F32.PACK_AB_MERGE_C R185, R28, R25, R185 ;  /* 0x000000191cb9723e */ /* 0x000fc600048070b9 */
[----:B------:R-:W-:Y:S01]  /*1af40*/  MUFU.EX2 R36, R36 ;  /* 0x0000002400247308 */ /* 0x000fe20000000800 */
[----:B------:R-:W0:Y:S01]  /*1af50*/  SHFL.BFLY PT, R12, R85, 0x1, 0x1f ;  /* 0x0c201f00550c7f89 */ /* 0x000e2200000e0000 */
[----:B--2---:R-:W-:-:S01]  /*1af60*/  FFMA.FTZ R66, R70, UR51, -R24 ;  /* 0x0000003346427c23 */ /* 0x004fc20008010818 */
[----:B------:R-:W-:-:S05]  /*1af70*/  FFMA.FTZ R24, R77, UR51, -R24 ;  /* 0x000000334d187c23 */ /* 0x000fca0008010818 */
[----:B------:R-:W-:Y:S08]  /*1af80*/  MUFU.EX2 R8, R93 ;  /* 0x0000005d00087308 */ /* 0x000ff00000000800 */
[----:B------:R-:W1:Y:S08]  /*1af90*/  MUFU.EX2 R53, R53 ;  /* 0x0000003500357308 */ /* 0x000e700000000800 */
[----:B------:R-:W-:Y:S01]  /*1afa0*/  MUFU.EX2 R14, R95 ;  /* 0x0000005f000e7308 */ /* 0x000fe20000000800 */
[----:B0-----:R-:W-:-:S04]  /*1afb0*/  FMNMX.FTZ R12, R85, R12, !PT ;  /* 0x0000000c550c7209 */ /* 0x001fc80007810000 */
[C---:B------:R-:W-:Y:S01]  /*1afc0*/  FSETP.NEU.FTZ.AND P1, PT, R12.reuse, -INF , PT ;  /* 0xff8000000c00780b */ /* 0x040fe20003f3d000 */
[----:B------:R-:W-:-:S02]  /*1afd0*/  FFMA.FTZ R71, R12, R71, -8 ;  /* 0xc10000000c477423 */ /* 0x000fc40000010047 */
[----:B------:R-:W-:Y:S01]  /*1afe0*/  MUFU.EX2 R82, R82 ;  /* 0x0000005200527308 */ /* 0x000fe20000000800 */
[----:B-1----:R-:W-:Y:S02]  /*1aff0*/  F2FP.SATFINITE.E4M3.F32.PACK_AB_MERGE_C R187, R53, R8, RZ ;  /* 0x0000000835bb723e */ /* 0x002fe400048070ff */
[----:B------:R-:W-:Y:S02]  /*1b000*/  FSEL R71, R71, RZ, P1 ;  /* 0x000000ff47477208 */ /* 0x000fe40000800000 */
[----:B------:R-:W-:-:S03]  /*1b010*/  F2FP.SATFINITE.E4M3.F32.PACK_AB_MERGE_C R187, R36, R33, R187 ;  /* 0x0000002124bb723e */ /* 0x000fc600048070bb */
        /* <DEDUP_REMOVED lines=20> */
[----:B------:R-:W-:Y:S01]  /*1b160*/  FADD.FTZ R89, R29, R80 ;  /* 0x000000501d597221 */ /* 0x000fe20000010000 */
[----:B------:R-:W-:-:S01]  /*1b170*/  FFMA.FTZ R180, R52, UR51, -R71 ;  /* 0x0000003334b47c23 */ /* 0x000fc20008010847 */
[----:B------:R-:W1:Y:S01]  /*1b180*/  MUFU.EX2 R7, R7 ;  /* 0x0000000700077308 */ /* 0x000e620000000800 */
[----:B------:R-:W-:-:S01]  /*1b190*/  FFMA.FTZ R63, R81, UR51, -R71 ;  /* 0x00000033513f7c23 */ /* 0x000fc20008010847 */
[--C-:B------:R-:W-:Y:S01]  /*1b1a0*/  FFMA.FTZ R52, R76, UR51, -R71.reuse ;  /* 0x000000334c347c23 */ /* 0x100fe20008010847 */
[----:B------:R-:W-:Y:S01]  /*1b1b0*/  MOV R81, UR38 ;  /* 0x0000002600517c02 */ /* 0x000fe20008000f00 */
[--C-:B------:R-:W-:Y:S01]  /*1b1c0*/  FFMA.FTZ R76, R64, UR51, -R71.reuse ;  /* 0x00000033404c7c23 */ /* 0x100fe20008010847 */
[----:B------:R-:W-:-:S01]  /*1b1d0*/  FFMA.FTZ R69, R69, UR51, -R71 ;  /* 0x0000003345457c23 */ /* 0x000fc20008010847 */
[----:B------:R-:W-:Y:S01]  /*1b1e0*/  FFMA.FTZ R65, R65, UR51, -R71 ;  /* 0x0000003341417c23 */ /* 0x000fe20008010847 */
[----:B------:R-:W-:Y:S01]  /*1b1f0*/  PRMT R64, R81, 0x654, R0 ;  /* 0x0000065451407816 */ /* 0x000fe20000000000 */
[----:B------:R-:W2:Y:S01]  /*1b200*/  MUFU.EX2 R68, R68 ;  /* 0x0000004400447308 */ /* 0x000ea20000000800 */
[----:B0-----:R-:W-:-:S01]  /*1b210*/  FADD.FTZ R78, R4, R3 ;  /* 0x00000003044e7221 */ /* 0x001fc20000010000 */
[--C-:B------:R-:W-:Y:S01]  /*1b220*/  FFMA.FTZ R62, R62, UR51, -R71.reuse ;  /* 0x000000333e3e7c23 */ /* 0x100fe20008010847 */
[----:B------:R0:W-:Y:S01]  /*1b230*/  SYNCS.ARRIVE.TRANS64.RED.A1T0 RZ, [R64+URZ], RZ ;  /* 0x000000ff40ff79a7 */ /* 0x0001e2000810043f */
[----:B------:R-:W-:-:S01]  /*1b240*/  FFMA.FTZ R61, R61, UR51, -R71 ;  /* 0x000000333d3d7c23 */ /* 0x000fc20008010847 */
[--C-:B------:R-:W-:Y:S01]  /*1b250*/  FFMA.FTZ R59, R59, UR51, -R71.reuse ;  /* 0x000000333b3b7c23 */ /* 0x100fe20008010847 */
[----:B------:R-:W-:-:S01]  /*1b260*/  FFMA.FTZ R77, R86, UR51, -R71 ;  /* 0x00000033564d7c23 */ /* 0x000fc20008010847 */
[----:B------:R-:W-:Y:S01]  /*1b270*/  FFMA.FTZ R88, R88, UR51, -R71 ;  /* 0x0000003358587c23 */ /* 0x000fe20008010847 */
[----:B------:R-:W-:Y:S01]  /*1b280*/  MUFU.EX2 R5, R5 ;  /* 0x0000000500057308 */ /* 0x000fe20000000800 */
[----:B-1----:R-:W-:-:S01]  /*1b290*/  FADD.FTZ R87, R7, R78 ;  /* 0x0000004e07577221 */ /* 0x002fc20000010000 */
[----:B------:R-:W-:Y:S01]  /*1b2a0*/  FADD.FTZ R78, R32, R89 ;  /* 0x00000059204e7221 */ /* 0x000fe20000010000 */
[----:B0-----:R-:W-:-:S01]  /*1b2b0*/  FFMA.FTZ R64, R84, UR51, -R71 ;  /* 0x0000003354407c23 */ /* 0x001fc20008010847 */
[--C-:B------:R-:W-:Y:S01]  /*1b2c0*/  FFMA.FTZ R81, R90, UR51, -R71.reuse ;  /* 0x000000335a517c23 */ /* 0x100fe20008010847 */
[----:B------:R-:W-:-:S01]  /*1b2d0*/  FFMA.FTZ R94, R94, UR51, -R71 ;  /* 0x000000335e5e7c23 */ /* 0x000fc20008010847 */
[----:B------:R-:W-:Y:S01]  /*1b2e0*/  FADD.FTZ R89, R33, R78 ;  /* 0x0000004e21597221 */ /* 0x000fe20000010000 */
[----:B------:R-:W-:-:S01]  /*1b2f0*/  FFMA.FTZ R92, R92, UR51, -R71 ;  /* 0x000000335c5c7c23 */ /* 0x000fc20008010847 */
[----:B------:R-:W-:Y:S01]  /*1b300*/  MUFU.EX2 R6, R6 ;  /* 0x0000000600067308 */ /* 0x000fe20000000800 */
[----:B------:R-:W-:-:S01]  /*1b310*/  FFMA.FTZ R97, R97, UR51, -R71 ;  /* 0x0000003361617c23 */ /* 0x000fc20008010847 */
[----:B------:R-:W-:Y:S01]  /*1b320*/  FADD.FTZ R89, R36, R89 ;  /* 0x0000005924597221 */ /* 0x000fe20000010000 */
[----:B------:R-:W-:-:S01]  /*1b330*/  FFMA.FTZ R96, R96, UR51, -R71 ;  /* 0x0000003360607c23 */ /* 0x000fc20008010847 */
        /* <DEDUP_REMOVED lines=8> */
[----:B------:R-:W-:Y:S01]  /*1b3c0*/  FFMA.FTZ R71, R83, UR51, -R71 ;  /* 0x0000003353477c23 */ /* 0x000fe20008010847 */
[----:B--2---:R-:W-:Y:S01]  /*1b3d0*/  F2FP.SATFINITE.E4M3.F32.PACK_AB_MERGE_C R184, R68, R7, RZ ;  /* 0x0000000744b8723e */ /* 0x004fe200048070ff */
[----:B------:R-:W-:Y:S01]  /*1b3e0*/  FADD.FTZ R80, R14, R89 ;  /* 0x000000590e507221 */ /* 0x000fe20000010000 */
[----:B------:R-:W-:Y:S01]  /*1b3f0*/  F2FP.SATFINITE.E4M3.F32.PACK_AB_MERGE_C R181, R82, R73, RZ ;  /* 0x0000004952b5723e */ /* 0x000fe200048070ff */
[----:B------:R-:W0:Y:S01]  /*1b400*/  MUFU.EX2 R49, R49 ;  /* 0x0000003100317308 */ /* 0x000e220000000800 */
[----:B------:R-:W-:Y:S01]  /*1b410*/  F2FP.SATFINITE.E4M3.F32.PACK_AB_MERGE_C R184, R3, R4, R184 ;  /* 0x0000000403b8723e */ /* 0x000fe200048070b8 */
[C---:B------:R-:W-:Y:S01]  /*1b420*/  FADD.FTZ R80, R79.reuse, R80 ;  /* 0x000000504f507221 */ /* 0x040fe20000010000 */
[----:B------:R-:W-:-:S05]  /*1b430*/  F2FP.SATFINITE.E4M3.F32.PACK_AB_MERGE_C R181, R79, R14, R181 ;  /* 0x0000000e4fb5723e */ /* 0x000fca00048070b5 */
[----:B------:R1:W-:Y:S08]  /*1b440*/  MUFU.EX2 R0, R76 ;  /* 0x0000004c00007308 */ /* 0x0003f00000000800 */
[----:B------:R-:W2:Y:S01]  /*1b450*/  MUFU.EX2 R180, R180 ;  /* 0x000000b400b47308 */ /* 0x000ea20000000800 */
[----:B-1----:R-:W-:-:S01]  /*1b460*/  FADD.FTZ R76, R68, R87 ;  /* 0x00000057444c7221 */ /* 0x002fc20000010000 */
[----:B0-----:R-:W-:-:S03]  /*1b470*/  F2FP.SATFINITE.E4M3.F32.PACK_AB_MERGE_C R186, R49, R48, RZ ;  /* 0x0000003031ba723e */ /* 0x001fc600048070ff */
[----:B------:R-:W-:Y:S01]  /*1b480*/  FADD.FTZ R87, R5, R76 ;  /* 0x0000004c05577221 */ /* 0x000fe20000010000 */
[C---:B------:R-:W-:Y:S02]  /*1b490*/  F2FP.SATFINITE.E4M3.F32.PACK_AB_MERGE_C R186, R6.reuse, R5, R186 ;  /* 0x0000000506ba723e */ /* 0x040fe400048070ba */
[----:B------:R-:W0:Y:S01]  /*1b4a0*/  MUFU.EX2 R11, R11 ;  /* 0x0000000b000b7308 */ /* 0x000e220000000800 */
[----:B------:R-:W-:-:S04]  /*1b4b0*/  FADD.FTZ R87, R6, R87 ;  /* 0x0000005706577221 */ /* 0x000fc80000010000 */
[----:B------:R-:W-:-:S03]  /*1b4c0*/  FADD.FTZ R76, R48, R87 ;  /* 0x00000057304c7221 */ /* 0x000fc60000010000 */
[----:B------:R-:W1:Y:S01]  /*1b4d0*/  MUFU.EX2 R70, R70 ;  /* 0x0000004600467308 */ /* 0x000e620000000800 */
[----:B------:R-:W-:-:S04]  /*1b4e0*/  FADD.FTZ R87, R49, R76 ;  /* 0x0000004c31577221 */ /* 0x000fc80000010000 */
[----:B--2---:R-:W-:Y:S01]  /*1b4f0*/  FADD.FTZ R78, R180, R87 ;  /* 0x00000057b44e7221 */ /* 0x004fe20000010000 */
[----:B------:R-:W-:-:S02]  /*1b500*/  FADD.FTZ R87, R73, R80 ;  /* 0x0000005049577221 */ /* 0x000fc40000010000 */
[----:B------:R-:W2:Y:S01]  /*1b510*/  MUFU.EX2 R21, R21 ;  /* 0x0000001500157308 */ /* 0x000ea20000000800 */
[----:B0-----:R-:W-:-:S01]  /*1b520*/  FADD.FTZ R83, R11, R78 ;  /* 0x0000004e0b537221 */ /* 0x001fc20000010000 */
[----:B------:R-:W-:Y:S01]  /*1b530*/  FADD.FTZ R8, R82, R87 ;  /* 0x0000005752087221 */ /* 0x000fe20000010000 */
[----:B------:R-:W-:Y:S02]  /*1b540*/  CS2R R78, SRZ ;  /* 0x00000000004e7805 */ /* 0x000fe4000001ff00 */
[----:B------:R-:W-:-:S03]  /*1b550*/  CS2R R86, SRZ ;  /* 0x0000000000567805 */ /* 0x000fc6000001ff00 */
[----:B------:R-:W0:Y:S01]  /*1b560*/  MUFU.EX2 R85, R85 ;  /* 0x0000005500557308 */ /* 0x000e220000000800 */
[----:B-1----:R-:W-:-:S01]  /*1b570*/  FADD.FTZ R32, R70, R83 ;  /* 0x0000005346207221 */ /* 0x002fc20000010000 */
[----:B------:R-:W-:-:S06]  /*1b580*/  CS2R R82, SRZ ;  /* 0x0000000000527805 */ /* 0x000fcc000001ff00 */
[----:B------:R-:W1:Y:S01]  /*1b590*/  MUFU.EX2 R56, R56 ;  /* 0x0000003800387308 */ /* 0x000e620000000800 */
[----:B--2---:R-:W-:-:S07]  /*1b5a0*/  FADD.FTZ R53, R21, R8 ;  /* 0x0000000815357221 */ /* 0x004fce0000010000 */
[----:B------:R-:W2:Y:S01]  /*1b5b0*/  MUFU.EX2 R13, R13 ;  /* 0x0000000d000d7308 */ /* 0x000ea20000000800 */
[----:B0-----:R-:W-:-:S01]  /*1b5c0*/  FADD.FTZ R32, R85, R32 ;  /* 0x0000002055207221 */ /* 0x001fc20000010000 */
[----:B------:R-:W-:Y:S02]  /*1b5d0*/  F2FP.SATFINITE.E4M3.F32.PACK_AB_MERGE_C R70, R85, R70, RZ ;  /* 0x000000465546723e */ /* 0x000fe400048070ff */
[----:B------:R-:W-:Y:S02]  /*1b5e0*/  CS2R R84, SRZ ;  /* 0x0000000000547805 */ /* 0x000fe4000001ff00 */
[----:B------:R-:W-:Y:S02]  /*1b5f0*/  F2FP.SATFINITE.E4M3.F32.PACK_AB_MERGE_C R180, R11, R180, R70 ;  /* 0x000000b40bb4723e */ /* 0x000fe40004807046 */
[----:B------:R-:W0:Y:S01]  /*1b600*/  MUFU.EX2 R57, R57 ;  /* 0x0000003900397308 */ /* 0x000e220000000800 */
[----:B-1----:R-:W-:-:S07]  /*1b610*/  FADD.FTZ R8, R56, R53 ;  /* 0x0000003538087221 */ /* 0x002fce0000010000 */
        /* <DEDUP_REMOVED lines=8> */
[----:B--2---:R-:W-:-:S01]  /*1b6a0*/  FADD.FTZ R49, R60, R49 ;  /* 0x000000313c317221 */ /* 0x004fc20000010000 */
[----:B------:R-:W-:-:S03]  /*1b6b0*/  F2FP.SATFINITE.E4M3.F32.PACK_AB_MERGE_C R183, R60, R57, RZ ;  /* 0x000000393cb7723e */ /* 0x000fc600048070ff */
[----:B------:R-:W-:Y:S01]  /*1b6c0*/  FADD.FTZ R28, R40, R49 ;  /* 0x00000031281c7221 */ /* 0x000fe20000010000 */
[----:B------:R-:W-:Y:S02]  /*1b6d0*/  F2FP.SATFINITE.E4M3.F32.PACK_AB_MERGE_C R183, R56, R21, R183 ;  /* 0x0000001538b7723e */ /* 0x000fe400048070b7 */
[----:B------:R-:W-:Y:S01]  /*1b6e0*/  CS2R R48, SRZ ;  /* 0x0000000000307805 */ /* 0x000fe2000001ff00 */
[----:B------:R-:W2:Y:S01]  /*1b6f0*/  MUFU.EX2 R41, R41 ;  /* 0x0000002900297308 */ /* 0x000ea20000000800 */
[----:B0-----:R-:W-:-:S01]  /*1b700*/  FADD.FTZ R8, R72, R29 ;  /* 0x0000001d48087221 */ /* 0x001fc20000010000 */
[----:B------:R-:W0:Y:S01]  /*1b710*/  @P4 LDC R21, c[0x0][0x44c] ;  /* 0x00011300ff154b82 */ /* 0x000e220000000800 */
[----:B------:R-:W-:-:S05]  /*1b720*/  CS2R R56, SRZ ;  /* 0x0000000000387805 */ /* 0x000fca000001ff00 */
[----:B------:R-:W3:Y:S01]  /*1b730*/  MUFU.EX2 R52, R52 ;  /* 0x0000003400347308 */ /* 0x000ee20000000800 */
[C---:B-1----:R-:W-:Y:S01]  /*1b740*/  F2FP.SATFINITE.E4M3.F32.PACK_AB_MERGE_C R182, R75.reuse, R72, RZ ;  /* 0x000000484bb6723e */ /* 0x042fe200048070ff */
[----:B------:R-:W-:Y:S01]  /*1b750*/  FADD.FTZ R75, R75, R8 ;  /* 0x000000084b4b7221 */ /* 0x000fe20000010000 */
[----:B------:R-:W-:Y:S02]  /*1b760*/  CS2R R72, SRZ ;  /* 0x0000000000487805 */ /* 0x000fe4000001ff00 */
[----:B------:R-:W-:-:S03]  /*1b770*/  F2FP.SATFINITE.E4M3.F32.PACK_AB_MERGE_C R182, R20, R13, R182 ;  /* 0x0000000d14b6723e */ /* 0x000fc600048070b6 */
[----:B------:R-:W1:Y:S01]  /*1b780*/  MUFU.EX2 R54, R54 ;  /* 0x0000003600367308 */ /* 0x000e620000000800 */
[----:B--2---:R-:W-:-:S01]  /*1b790*/  FADD.FTZ R3, R41, R28 ;  /* 0x0000001c29037221 */ /* 0x004fc20000010000 */
[----:B------:R-:W-:-:S06]  /*1b7a0*/  CS2R R28, SRZ ;  /* 0x00000000001c7805 */ /* 0x000fcc000001ff00 */
[----:B------:R-:W2:Y:S01]  /*1b7b0*/  MUFU.EX2 R69, R69 ;  /* 0x0000004500457308 */ /* 0x000ea20000000800 */
[----:B---3--:R-:W-:-:S07]  /*1b7c0*/  FADD.FTZ R8, R52, R75 ;  /* 0x0000004b34087221 */ /* 0x008fce0000010000 */
[----:B------:R-:W3:Y:S01]  /*1b7d0*/  MUFU.EX2 R55, R55 ;  /* 0x0000003700377308 */ /* 0x000ee20000000800 */
[----:B-1----:R-:W-:-:S07]  /*1b7e0*/  FADD.FTZ R4, R54, R3 ;  /* 0x0000000336047221 */ /* 0x002fce0000010000 */
[----:B------:R-:W1:Y:S01]  /*1b7f0*/  MUFU.EX2 R65, R65 ;  /* 0x0000004100417308 */ /* 0x000e620000000800 */
[----:B--2---:R-:W-:-:S07]  /*1b800*/  FADD.FTZ R8, R69, R8 ;  /* 0x0000000845087221 */ /* 0x004fce0000010000 */
[----:B------:R-:W2:Y:S01]  /*1b810*/  MUFU.EX2 R47, R47 ;  /* 0x0000002f002f7308 */ /* 0x000ea20000000800 */
[----:B---3--:R-:W-:-:S01]  /*1b820*/  FADD.FTZ R4, R55, R4 ;  /* 0x0000000437047221 */ /* 0x008fc20000010000 */
[----:B------:R-:W-:Y:S02]  /*1b830*/  F2FP.SATFINITE.E4M3.F32.PACK_AB_MERGE_C R177, R55, R54, RZ ;  /* 0x0000003637b1723e */ /* 0x000fe400048070ff */
[----:B------:R-:W-:Y:S02]  /*1b840*/  CS2R R54, SRZ ;  /* 0x0000000000367805 */ /* 0x000fe4000001ff00 */
[----:B------:R-:W-:Y:S02]  /*1b850*/  F2FP.SATFINITE.E4M3.F32.PACK_AB_MERGE_C R177, R41, R40, R177 ;  /* 0x0000002829b1723e */ /* 0x000fe400048070b1 */
[----:B------:R-:W-:Y:S01]  /*1b860*/  CS2R R40, SRZ ;  /* 0x0000000000287805 */ /* 0x000fe2000001ff00 */
[----:B------:R-:W3:Y:S01]  /*1b870*/  MUFU.EX2 R74, R74 ;  /* 0x0000004a004a7308 */ /* 0x000ee20000000800 */
[----:B-1----:R-:W-:-:S01]  /*1b880*/  FADD.FTZ R3, R65, R8 ;  /* 0x0000000841037221 */ /* 0x002fc20000010000 */
[----:B0-----:R-:W-:-:S06]  /*1b890*/  @P4 IMAD.HI.U32 R8, R214, R21, RZ ;  /* 0x00000015d6084227 */ /* 0x001fcc00078e00ff */
[----:B------:R-:W0:Y:S01]  /*1b8a0*/  MUFU.EX2 R42, R42 ;  /* 0x0000002a002a7308 */ /* 0x000e220000000800 */
[----:B--2---:R-:W-:-:S07]  /*1b8b0*/  FADD.FTZ R5, R47, R4 ;  /* 0x000000042f057221 */ /* 0x004fce0000010000 */
[----:B------:R-:W1:Y:S01]  /*1b8c0*/  MUFU.EX2 R58, R58 ;  /* 0x0000003a003a7308 */ /* 0x000e620000000800 */
[----:B---3--:R-:W-:-:S01]  /*1b8d0*/  FADD.FTZ R3, R74, R3 ;  /* 0x000000034a037221 */ /* 0x008fc20000010000 */
[----:B------:R-:W-:Y:S02]  /*1b8e0*/  F2FP.SATFINITE.E4M3.F32.PACK_AB_MERGE_C R176, R74, R65, RZ ;  /* 0x000000414ab0723e */ /* 0x000fe400048070ff */
[----:B------:R-:W-:Y:S02]  /*1b8f0*/  CS2R R74, SRZ ;  /* 0x00000000004a7805 */ /* 0x000fe4000001ff00 */
[----:B------:R-:W-:Y:S02]  /*1b900*/  F2FP.SATFINITE.E4M3.F32.PACK_AB_MERGE_C R176, R69, R52, R176 ;  /* 0x0000003445b0723e */ /* 0x000fe400048070b0 */
[----:B------:R-:W-:Y:S01]  /*1b910*/  CS2R R52, SRZ ;  /* 0x0000000000347805 */ /* 0x000fe2000001ff00 */
[----:B------:R-:W2:Y:S01]  /*1b920*/  MUFU.EX2 R43, R43 ;  /* 0x0000002b002b7308 */ /* 0x000ea20000000800 */
[----:B0-----:R-:W-:-:S01]  /*1b930*/  FADD.FTZ R6, R42, R5 ;  /* 0x000000052a067221 */ /* 0x001fc20000010000 */
[----:B------:R-:W-:-:S06]  /*1b940*/  CS2R R68, SRZ ;  /* 0x0000000000447805 */ /* 0x000fcc000001ff00 */
        /* <DEDUP_REMOVED lines=8> */
[----:B------:R-:W-:-:S04]  /*1b9d0*/  F2FP.SATFINITE.E4M3.F32.PACK_AB_MERGE_C R179, R50, R43, RZ ;  /* 0x0000002b32b3723e */ /* 0x000fc800048070ff */
[----:B------:R-:W-:Y:S02]  /*1b9e0*/  F2FP.SATFINITE.E4M3.F32.PACK_AB_MERGE_C R179, R42, R47, R179 ;  /* 0x0000002f2ab3723e */ /* 0x000fe400048070b3 */
[----:B------:R-:W-:Y:S01]  /*1b9f0*/  CS2R R42, SRZ ;  /* 0x00000000002a7805 */ /* 0x000fe2000001ff00 */
[----:B------:R-:W1:Y:S01]  /*1ba00*/  MUFU.EX2 R26, R26 ;  /* 0x0000001a001a7308 */ /* 0x000e620000000800 */
[----:B--2---:R-:W-:-:S07]  /*1ba10*/  FADD.FTZ R4, R62, R5 ;  /* 0x000000053e047221 */ /* 0x004fce0000010000 */
[----:B------:R-:W2:Y:S01]  /*1ba20*/  MUFU.EX2 R27, R27 ;  /* 0x0000001b001b7308 */ /* 0x000ea20000000800 */
[C---:B0-----:R-:W-:Y:S01]  /*1ba30*/  F2FP.SATFINITE.E4M3.F32.PACK_AB_MERGE_C R178, R61.reuse, R62, RZ ;  /* 0x0000003e3db2723e */ /* 0x041fe200048070ff */
[----:B------:R-:W-:-:S03]  /*1ba40*/  FADD.FTZ R61, R61, R4 ;  /* 0x000000043d3d7221 */ /* 0x000fc60000010000 */
[----:B------:R-:W-:Y:S01]  /*1ba50*/  F2FP.SATFINITE.E4M3.F32.PACK_AB_MERGE_C R178, R63, R58, R178 ;  /* 0x0000003a3fb2723e */ /* 0x000fe200048070b2 */
[----:B------:R-:W-:-:S01]  /*1ba60*/  FADD.FTZ R4, R0, R61 ;  /* 0x0000003d00047221 */ /* 0x000fc20000010000 */
[----:B------:R-:W-:Y:S01]  /*1ba70*/  CS2R R60, SRZ ;  /* 0x00000000003c7805 */ /* 0x000fe2000001ff00 */
[----:B------:R-:W0:Y:S01]  /*1ba80*/  MUFU.EX2 R31, R31 ;  /* 0x0000001f001f7308 */ /* 0x000e220000000800 */
[----:B-1----:R-:W-:-:S01]  /*1ba90*/  FADD.FTZ R6, R26, R11 ;  /* 0x0000000b1a067221 */ /* 0x002fc20000010000 */
[----:B------:R-:W-:-:S06]  /*1baa0*/  CS2R R62, SRZ ;  /* 0x00000000003e7805 */ /* 0x000fcc000001ff00 */
[----:B------:R-:W1:Y:S01]  /*1bab0*/  MUFU.EX2 R59, R59 ;  /* 0x0000003b003b7308 */ /* 0x000e620000000800 */
[----:B--2---:R-:W-:-:S07]  /*1bac0*/  FADD.FTZ R6, R27, R6 ;  /* 0x000000061b067221 */ /* 0x004fce0000010000 */
[----:B------:R-:W2:Y:S01]  /*1bad0*/  MUFU.EX2 R46, R46 ;  /* 0x0000002e002e7308 */ /* 0x000ea20000000800 */
[----:B0-----:R-:W-:-:S01]  /*1bae0*/  FADD.FTZ R13, R31, R6 ;  /* 0x000000061f0d7221 */ /* 0x001fc20000010000 */
[----:B------:R-:W-:-:S06]  /*1baf0*/  IMAD.MOV.U32 R6, RZ, RZ, R214 ;  /* 0x000000ffff067224 */ /* 0x000fcc00078e00d6 */
[----:B------:R-:W0:Y:S01]  /*1bb00*/  MUFU.EX2 R64, R64 ;  /* 0x0000004000407308 */ /* 0x000e220000000800 */
[----:B-1----:R-:W-:-:S07]  /*1bb10*/  FADD.FTZ R11, R59, R4 ;  /* 0x000000043b0b7221 */ /* 0x002fce0000010000 */
[----:B------:R-:W1:Y:S01]  /*1bb20*/  MUFU.EX2 R77, R77 ;  /* 0x0000004d004d7308 */ /* 0x000e620000000800 */
[----:B--2---:R-:W-:-:S01]  /*1bb30*/  FADD.FTZ R13, R46, R13 ;  /* 0x0000000d2e0d7221 */ /* 0x004fc20000010000 */
[----:B------:R-:W-:Y:S02]  /*1bb40*/  F2FP.SATFINITE.E4M3.F32.PACK_AB_MERGE_C R173, R46, R31, RZ ;  /* 0x0000001f2ead723e */ /* 0x000fe400048070ff */
[----:B------:R-:W-:Y:S02]  /*1bb50*/  CS2R R46, SRZ ;  /* 0x00000000002e7805 */ /* 0x000fe4000001ff00 */
[----:B------:R-:W-:Y:S02]  /*1bb60*/  F2FP.SATFINITE.E4M3.F32.PACK_AB_MERGE_C R173, R27, R26, R173 ;  /* 0x0000001a1bad723e */ /* 0x000fe400048070ad */
[----:B------:R-:W-:Y:S01]  /*1bb70*/  CS2R R26, SRZ ;  /* 0x00000000001a7805 */ /* 0x000fe2000001ff00 */
[----:B------:R-:W2:Y:S01]  /*1bb80*/  MUFU.EX2 R30, R30 ;  /* 0x0000001e001e7308 */ /* 0x000ea20000000800 */
[----:B0-----:R-:W-:-:S07]  /*1bb90*/  FADD.FTZ R4, R64, R11 ;  /* 0x0000000b40047221 */ /* 0x001fce0000010000 */
[----:B------:R-:W0:Y:S01]  /*1bba0*/  MUFU.EX2 R37, R37 ;  /* 0x0000002500257308 */ /* 0x000e220000000800 */
[C---:B-1----:R-:W-:Y:S01]  /*1bbb0*/  F2FP.SATFINITE.E4M3.F32.PACK_AB_MERGE_C R172, R77.reuse, R64, RZ ;  /* 0x000000404dac723e */ /* 0x042fe200048070ff */
[----:B------:R-:W-:Y:S01]  /*1bbc0*/  FADD.FTZ R77, R77, R4 ;  /* 0x000000044d4d7221 */ /* 0x000fe20000010000 */
[----:B------:R-:W-:Y:S02]  /*1bbd0*/  CS2R R64, SRZ ;  /* 0x0000000000407805 */ /* 0x000fe4000001ff00 */
[----:B------:R-:W-:Y:S02]  /*1bbe0*/  F2FP.SATFINITE.E4M3.F32.PACK_AB_MERGE_C R172, R59, R0, R172 ;  /* 0x000000003bac723e */ /* 0x000fe400048070ac */
[----:B------:R-:W-:Y:S01]  /*1bbf0*/  CS2R R58, SRZ ;  /* 0x00000000003a7805 */ /* 0x000fe2000001ff00 */
[----:B------:R-:W1:Y:S01]  /*1bc00*/  MUFU.EX2 R76, R88 ;  /* 0x00000058004c7308 */ /* 0x000e620000000800 */
[----:B--2---:R-:W-:-:S02]  /*1bc10*/  FADD.FTZ R4, R30, R13 ;  /* 0x0000000d1e047221 */ /* 0x004fc40000010000 */
[----:B------:R-:W2:Y:S05]  /*1bc20*/  @P4 LDC R13, c[0x0][0x450] ;  /* 0x00011400ff0d4b82 */ /* 0x000eaa0000000800 */
[----:B------:R-:W-:Y:S01]  /*1bc30*/  MUFU.EX2 R51, R51 ;  /* 0x0000003300337308 */ /* 0x000fe20000000800 */
[----:B0-----:R-:W-:-:S07]  /*1bc40*/  FADD.FTZ R4, R37, R4 ;  /* 0x0000000425047221 */ /* 0x001fce0000010000 */
[----:B------:R-:W0:Y:S01]  /*1bc50*/  MUFU.EX2 R34, R34 ;  /* 0x0000002200227308 */ /* 0x000e220000000800 */
[----:B-1----:R-:W-:-:S07]  /*1bc60*/  FADD.FTZ R0, R76, R77 ;  /* 0x0000004d4c007221 */ /* 0x002fce0000010000 */
[----:B------:R-:W1:Y:S01]  /*1bc70*/  MUFU.EX2 R81, R81 ;  /* 0x0000005100517308 */ /* 0x000e620000000800 */
[----:B--2---:R-:W-:-:S04]  /*1bc80*/  @P4 SHF.R.U32.HI R6, RZ, R13, R8 ;  /* 0x0000000dff064219 */ /* 0x004fc80000011608 */
[----:B------:R-:W-:-:S03]  /*1bc90*/  IADD3 R6, R6, R217, -R215 ;  /* 0x000000d906067210 */ /* 0x000fc60007ffe8d7 */
[----:B------:R-:W-:Y:S01]  /*1bca0*/  MUFU.EX2 R7, R94 ;  /* 0x0000005e00077308 */ /* 0x000fe20000000800 */
[----:B0-----:R-:W-:Y:S01]  /*1bcb0*/  F2FP.SATFINITE.E4M3.F32.PACK_AB_MERGE_C R175, R34, R51, RZ ;  /* 0x0000003322af723e */ /* 0x001fe200048070ff */
[----:B------:R-:W-:Y:S01]  /*1bcc0*/  FADD.FTZ R51, R51, R4 ;  /* 0x0000000433337221 */ /* 0x000fe20000010000 */
[----:B------:R-:W-:Y:S02]  /*1bcd0*/  IMAD.HI R8, R6, 0x66666667, RZ ;  /* 0x6666666706087827 */ /* 0x000fe400078e02ff */
[----:B------:R-:W-:Y:S02]  /*1bce0*/  F2FP.SATFINITE.E4M3.F32.PACK_AB_MERGE_C R175, R37, R30, R175 ;  /* 0x0000001e25af723e */ /* 0x000fe400048070af */
[----:B------:R-:W-:-:S01]  /*1bcf0*/  FADD.FTZ R34, R34, R51 ;  /* 0x0000003322227221 */ /* 0x000fc20000010000 */
[----:B------:R-:W-:Y:S01]  /*1bd00*/  CS2R R30, SRZ ;  /* 0x00000000001e7805 */ /* 0x000fe2000001ff00 */
[----:B------:R-:W0:Y:S01]  /*1bd10*/  MUFU.EX2 R92, R92 ;  /* 0x0000005c005c7308 */ /* 0x000e220000000800 */
[----:B-1----:R-:W-:-:S01]  /*1bd20*/  FADD.FTZ R0, R81, R0 ;  /* 0x0000000051007221 */ /* 0x002fc20000010000 */
[----:B------:R-:W-:-:S02]  /*1bd30*/  CS2R R36, SRZ ;  /* 0x0000000000247805 */ /* 0x000fc4000001ff00 */
[----:B------:R-:W-:-:S04]  /*1bd40*/  CS2R R50, SRZ ;  /* 0x0000000000327805 */ /* 0x000fc8000001ff00 */
[----:B------:R-:W1:Y:S08]  /*1bd50*/  MUFU.EX2 R35, R35 ;  /* 0x0000002300237308 */ /* 0x000e700000000800 */
[----:B------:R-:W-:Y:S01]  /*1bd60*/  MUFU.EX2 R100, R100 ;  /* 0x0000006400647308 */ /* 0x000fe20000000800 */
[----:B0-----:R-:W-:Y:S01]  /*1bd70*/  F2FP.SATFINITE.E4M3.F32.PACK_AB_MERGE_C R174, R92, R7, RZ ;  /* 0x000000075cae723e */ /* 0x001fe200048070ff */
[----:B------:R-:W-:-:S03]  /*1bd80*/  FADD.FTZ R7, R7, R0 ;  /* 0x0000000007077221 */ /* 0x000fc60000010000 */
[----:B------:R-:W-:Y:S01]  /*1bd90*/  F2FP.SATFINITE.E4M3.F32.PACK_AB_MERGE_C R174, R81, R76, R174 ;  /* 0x0000004c51ae723e */ /* 0x000fe200048070ae */
[----:B------:R-:W-:-:S01]  /*1bda0*/  FADD.FTZ R92, R92, R7 ;  /* 0x000000075c5c7221 */ /* 0x000fc20000010000 */
[----:B------:R-:W-:Y:S01]  /*1bdb0*/  CS2R R76, SRZ ;  /* 0x00000000004c7805 */ /* 0x000fe2000001ff00 */
[----:B------:R-:W0:Y:S01]  /*1bdc0*/  MUFU.EX2 R3, R98 ;  /* 0x0000006200037308 */ /* 0x000e220000000800 */
[----:B-1----:R-:W-:-:S01]  /*1bdd0*/  FADD.FTZ R11, R35, R34 ;  /* 0x00000022230b7221 */ /* 0x002fc20000010000 */
[----:B------:R-:W-:-:S06]  /*1bde0*/  CS2R R80, SRZ ;  /* 0x0000000000507805 */ /* 0x000fcc000001ff00 */
[----:B------:R-:W1:Y:S08]  /*1bdf0*/  MUFU.EX2 R38, R38 ;  /* 0x0000002600267308 */ /* 0x000e700000000800 */
[----:B------:R-:W2:Y:S01]  /*1be00*/  MUFU.EX2 R97, R97 ;  /* 0x0000006100617308 */ /* 0x000ea20000000800 */
[----:B0-----:R-:W-:-:S07]  /*1be10*/  F2FP.SATFINITE.E4M3.F32.PACK_AB_MERGE_C R0, R3, R100, RZ ;  /* 0x000000640300723e */ /* 0x001fce00048070ff */
[----:B------:R-:W0:Y:S01]  /*1be20*/  MUFU.EX2 R96, R96 ;  /* 0x0000006000607308 */ /* 0x000e220000000800 */
[----:B-1----:R-:W-:-:S07]  /*1be30*/  FADD.FTZ R11, R38, R11 ;  /* 0x0000000b260b7221 */ /* 0x002fce0000010000 */
[----:B------:R-:W1:Y:S01]  /*1be40*/  MUFU.EX2 R66, R66 ;  /* 0x0000004200427308 */ /* 0x000e620000000800 */
[----:B--2---:R-:W-:-:S07]  /*1be50*/  FADD.FTZ R7, R97, R92 ;  /* 0x0000005c61077221 */ /* 0x004fce0000010000 */
[----:B------:R-:W2:Y:S01]  /*1be60*/  MUFU.EX2 R67, R67 ;  /* 0x0000004300437308 */ /* 0x000ea20000000800 */
[C---:B0-----:R-:W-:Y:S01]  /*1be70*/  F2FP.SATFINITE.E4M3.F32.PACK_AB_MERGE_C R168, R96.reuse, R97, R0 ;  /* 0x0000006160a8723e */ /* 0x041fe20004807000 */
[----:B------:R-:W-:-:S04]  /*1be80*/  FADD.FTZ R7, R96, R7 ;  /* 0x0000000760077221 */ /* 0x000fc80000010000 */
[----:B------:R-:W-:Y:S02]  /*1be90*/  FADD.FTZ R100, R100, R7 ;  /* 0x0000000764647221 */ /* 0x000fe40000010000 */
[----:B------:R-:W0:Y:S01]  /*1bea0*/  MUFU.EX2 R39, R39 ;  /* 0x0000002700277308 */ /* 0x000e220000000800 */
[----:B-1----:R-:W-:-:S01]  /*1beb0*/  FADD.FTZ R0, R66, R11 ;  /* 0x0000000b42007221 */ /* 0x002fc20000010000 */
[----:B------:R-:W-:-:S06]  /*1bec0*/  FADD.FTZ R3, R3, R100 ;  /* 0x0000006403037221 */ /* 0x000fcc0000010000 */
[----:B------:R-:W1:Y:S01]  /*1bed0*/  MUFU.EX2 R44, R44 ;  /* 0x0000002c002c7308 */ /* 0x000e620000000800 */
[----:B--2---:R-:W-:-:S01]  /*1bee0*/  FADD.FTZ R0, R67, R0 ;  /* 0x0000000043007221 */ /* 0x004fc20000010000 */
[----:B------:R-:W-:-:S04]  /*1bef0*/  F2FP.SATFINITE.E4M3.F32.PACK_AB_MERGE_C R66, R67, R66, RZ ;  /* 0x000000424342723e */ /* 0x000fc800048070ff */
[----:B------:R-:W-:Y:S02]  /*1bf00*/  F2FP.SATFINITE.E4M3.F32.PACK_AB_MERGE_C R169, R38, R35, R66 ;  /* 0x0000002326a9723e */ /* 0x000fe40004807042 */
[----:B------:R-:W-:Y:S01]  /*1bf10*/  CS2R R34, SRZ ;  /* 0x0000000000227805 */ /* 0x000fe2000001ff00 */
[----:B------:R-:W2:Y:S01]  /*1bf20*/  MUFU.EX2 R106, R106 ;  /* 0x0000006a006a7308 */ /* 0x000ea20000000800 */
[----:B0-----:R-:W-:-:S01]  /*1bf30*/  FADD.FTZ R7, R39, R0 ;  /* 0x0000000027077221 */ /* 0x001fc20000010000 */
[----:B------:R-:W-:-:S06]  /*1bf40*/  CS2R R66, SRZ ;  /* 0x0000000000427805 */ /* 0x000fcc000001ff00 */
[----:B------:R-:W-:Y:S01]  /*1bf50*/  MUFU.EX2 R107, R107 ;  /* 0x0000006b006b7308 */ /* 0x000fe20000000800 */
[----:B-1----:R-:W-:-:S01]  /*1bf60*/  FADD.FTZ R6, R44, R7 ;  /* 0x000000072c067221 */ /* 0x002fc20000010000 */
[----:B------:R-:W-:-:S04]  /*1bf70*/  SHF.R.U32.HI R7, RZ, 0x1f, R8 ;  /* 0x0000001fff077819 */ /* 0x000fc80000011608 */
[----:B------:R-:W-:Y:S02]  /*1bf80*/  LEA.HI.SX32 R14, R8, R7, 0x1a ;  /* 0x00000007080e7211 */ /* 0x000fe400078fd2ff */
[----:B------:R0:W1:Y:S01]  /*1bf90*/  MUFU.EX2 R4, R71 ;  /* 0x0000004700047308 */ /* 0x0000620000000800 */
[----:B--2---:R-:W-:-:S01]  /*1bfa0*/  FADD.FTZ R0, R106, R3 ;  /* 0x000000036a007221 */ /* 0x004fc20000010000 */
[----:B------:R-:W-:-:S06]  /*1bfb0*/  VIMNMX R14, R213, R14, !PT ;  /* 0x0000000ed50e7248 */ /* 0x000fcc0007fe0100 */
[----:B------:R-:W2:Y:S01]  /*1bfc0*/  MUFU.EX2 R5, R102 ;  /* 0x0000006600057308 */ /* 0x000ea20000000800 */
[----:B0-----:R-:W-:-:S07]  /*1bfd0*/  CS2R R70, SRZ ;  /* 0x0000000000467805 */ /* 0x001fce000001ff00 */
[----:B------:R-:W-:Y:S01]  /*1bfe0*/  MUFU.EX2 R45, R45 ;  /* 0x0000002d002d7308 */ /* 0x000fe20000000800 */
[----:B-1----:R-:W-:-:S07]  /*1bff0*/  F2FP.SATFINITE.E4M3.F32.PACK_AB_MERGE_C R3, R4, R107, RZ ;  /* 0x0000006b0403723e */ /* 0x002fce00048070ff */
[----:B------:R-:W0:Y:S01]  /*1c000*/  MUFU.EX2 R24, R24 ;  /* 0x0000001800187308 */ /* 0x000e220000000800 */
[----:B--2---:R-:W-:-:S01]  /*1c010*/  FADD.FTZ R0, R5, R0 ;  /* 0x0000000005007221 */ /* 0x004fc20000010000 */
[----:B------:R-:W-:-:S03]  /*1c020*/  F2FP.SATFINITE.E4M3.F32.PACK_AB_MERGE_C R170, R5, R106, R3 ;  /* 0x0000006a05aa723e */ /* 0x000fc60004807003 */
[----:B------:R-:W-:-:S04]  /*1c030*/  FADD.FTZ R3, R107, R0 ;  /* 0x000000006b037221 */ /* 0x000fc80000010000 */
[----:B------:R-:W-:Y:S01]  /*1c040*/  FADD.FTZ R3, R4, R3 ;  /* 0x0000000304037221 */ /* 0x000fe20000010000 */
[----:B0-----:R-:W-:Y:S01]  /*1c050*/  F2FP.SATFINITE.E4M3.F32.PACK_AB_MERGE_C R5, R24, R45, RZ ;  /* 0x0000002d1805723e */ /* 0x001fe200048070ff */
[----:B------:R-:W-:Y:S01]  /*1c060*/  FADD.FTZ R45, R45, R6 ;  /* 0x000000062d2d7221 */ /* 0x000fe20000010000 */
[----:B------:R-:W-:Y:S02]  /*1c070*/  VIADD R6, R104, 0xfffffffe ;  /* 0xfffffffe68067836 */ /* 0x000fe40000000000 */
[----:B------:R-:W-:Y:S01]  /*1c080*/  F2FP.SATFINITE.E4M3.F32.PACK_AB_MERGE_C R171, R44, R39, R5 ;  /* 0x000000272cab723e */ /* 0x000fe20004807005 */
[----:B------:R-:W-:-:S01]  /*1c090*/  FADD.FTZ R0, R24, R45 ;  /* 0x0000002d18007221 */ /* 0x000fc20000010000 */
[----:B------:R-:W-:Y:S02]  /*1c0a0*/  CS2R R24, SRZ ;  /* 0x0000000000187805 */ /* 0x000fe4000001ff00 */
[----:B------:R-:W-:Y:S02]  /*1c0b0*/  ISETP.GE.AND P1, PT, R6, R14, PT ;  /* 0x0000000e0600720c */ /* 0x000fe40003f26270 */
[----:B------:R-:W-:-:S02]  /*1c0c0*/  CS2R R38, SRZ ;  /* 0x0000000000267805 */ /* 0x000fc4000001ff00 */
[----:B------:R-:W-:-:S09]  /*1c0d0*/  CS2R R44, SRZ ;  /* 0x00000000002c7805 */ /* 0x000fd2000001ff00 */
        /* <DEDUP_REMOVED lines=37> */
.L_x_2853:
        /* <DEDUP_REMOVED lines=8> */
.L_x_2843:
        /* <DEDUP_REMOVED lines=8> */
.L_x_2844:
[----:B------:R-:W-:Y:S04]  /*1c430*/  BSSY B0, `(.L_x_2842) ;  /* 0x0000004000007945 */ /* 0x000fe80003800000 */
[----:B-1----:R-:W-:Y:S05]  /*1c440*/  @P2 BRA `(.L_x_2845) ;  /* 0x0000000000082947 */ /* 0x002fea0003800000 */
[----:B------:R-:W1:Y:S02]  /*1c450*/  SYNCS.PHASECHK.TRANS64.TRYWAIT P2, [R11+URZ+0x29830], R10 ;  /* 0x0298300a0b0075a7 */ /* 0x000e64000804017f */
[----:B-1----:R-:W-:Y:S05]  /*1c460*/  @!P2 BRA `(.L_x_2846) ;  /* 0x000001680088a947 */ /* 0x002fea0003800000 */
.L_x_2845:
[----:B------:R-:W-:Y:S05]  /*1c470*/  BSYNC B0 ;  /* 0x0000000000007941 */ /* 0x000fea0003800000 */
.L_x_2842:
        /* <DEDUP_REMOVED lines=8> */
[----:B------:R-:W-:Y:S01]  /*1c500*/  IMAD.MOV.U32 R13, RZ, RZ, -0x7fffffe0 ;  /* 0x80000020ff0d7424 */ /* 0x000fe200078e00ff */
[----:B------:R-:W-:Y:S01]  /*1c510*/  R2UR UR47, R11 ;  /* 0x000000000b2f72ca */ /* 0x000fe200000e0000 */
[----:B------:R-:W-:Y:S01]  /*1c520*/  UMOV UR40, UR24 ;  /* 0x0000001800287c82 */ /* 0x000fe20008000000 */
[----:B------:R-:W-:Y:S01]  /*1c530*/  UMOV UR41, UR25 ;  /* 0x0000001900297c82 */ /* 0x000fe20008000000 */
[----:B------:R-:W-:Y:S01]  /*1c540*/  IMAD.MOV.U32 R89, RZ, RZ, -0x7fffffe0 ;  /* 0x80000020ff597424 */ /* 0x000fe200078e00ff */
[----:B------:R-:W-:Y:S01]  /*1c550*/  R2UR UR43, R13 ;  /* 0x000000000d2b72ca */ /* 0x000fe200000e0000 */
[----:B------:R-:W-:Y:S01]  /*1c560*/  IMAD.MOV.U32 R21, RZ, RZ, -0x7fffffe0 ;  /* 0x80000020ff157424 */ /* 0x000fe200078e00ff */
[----:B------:R-:W-:Y:S01]  /*1c570*/  UMOV UR28, UR24 ;  /* 0x00000018001c7c82 */ /* 0x000fe20008000000 */
        /* <DEDUP_REMOVED lines=8> */
[----:B------:R-:W-:-:S02]  /*1c600*/  IMAD.MOV.U32 R13, RZ, RZ, -0x7fffffe0 ;  /* 0x80000020ff0d7424 */ /* 0x000fc400078e00ff */
[----:B------:R-:W-:Y:S01]  /*1c610*/  IMAD.MOV.U32 R11, RZ, RZ, -0x7fffffe0 ;  /* 0x80000020ff0b7424 */ /* 0x000fe200078e00ff */
[----:B0-----:R-:W-:-:S04]  /*1c620*/  SHF.R.U32.HI R10, RZ, 0x7, R10 ;  /* 0x00000007ff0a7819 */ /* 0x001fc8000001160a */
[----:B------:R-:W-:Y:S01]  /*1c630*/  IADD3 R90, R10, 0x8, RZ ;  /* 0x000000080a5a7810 */ /* 0x000fe20007ffe0ff */
[----:B------:R-:W-:-:S04]  /*1c640*/  IMAD R10, R23, 0x780, R9 ;  /* 0x00000780170a7824 */ /* 0x000fc800078e0209 */
[----:B------:R0:W-:Y:S01]  /*1c650*/  BAR.SYNC.DEFER_BLOCKING R90, 0x100 ;  /* 0x0004005a0000751d */ /* 0x0001e20000010000 */
[C---:B------:R-:W-:Y:S01]  /*1c660*/  R2UR UR46, R10.reuse ;  /* 0x000000000a2e72ca */ /* 0x040fe200000e0000 */
[C---:B------:R-:W-:Y:S01]  /*1c670*/  VIADD R12, R10.reuse, 0x80 ;  /* 0x000000800a0c7836 */ /* 0x040fe20000000000 */
[C---:B------:R-:W-:Y:S01]  /*1c680*/  IADD3 R20, R10.reuse, 0x180, RZ ;  /* 0x000001800a147810 */ /* 0x040fe20007ffe0ff */
[----:B------:R-:W-:-:S03]  /*1c690*/  VIADD R88, R10, 0x100 ;  /* 0x000001000a587836 */ /* 0x000fc60000000000 */
[----:B------:R-:W-:Y:S01]  /*1c6a0*/  R2UR UR42, R12 ;  /* 0x000000000c2a72ca */ /* 0x000fe200000e0000 */
[----:B------:R-:W-:Y:S01]  /*1c6b0*/  VIADD R12, R10, 0x200 ;  /* 0x000002000a0c7836 */ /* 0x000fe20000000000 */
[----:B------:R-:W-:Y:S01]  /*1c6c0*/  R2UR UR26, R88 ;  /* 0x00000000581a72ca */ /* 0x000fe200000e0000 */
[----:B------:R-:W-:Y:S01]  /*1c6d0*/  VIADD R88, R10, 0x2 ;  /* 0x000000020a587836 */ /* 0x000fe20000000000 */
[----:B------:R-:W-:Y:S02]  /*1c6e0*/  R2UR UR30, R20 ;  /* 0x00000000141e72ca */ /* 0x000fe400000e0000 */
[----:B------:R-:W-:Y:S01]  /*1c6f0*/  R2UR UR34, R12 ;  /* 0x000000000c2272ca */ /* 0x000fe200000e0000 */
[----:B------:R-:W-:Y:S01]  /*1c700*/  VIADD R12, R10, 0x102 ;  /* 0x000001020a0c7836 */ /* 0x000fe20000000000 */
[----:B------:R-:W-:Y:S02]  /*1c710*/  R2UR UR6, R88 ;  /* 0x00000000580672ca */ /* 0x000fe400000e0000 */
[----:B------:R-:W-:Y:S01]  /*1c720*/  IADD3 R20, R10, 0x82, RZ ;  /* 0x000000820a147810 */ /* 0x000fe20007ffe0ff */
        /* <DEDUP_REMOVED lines=74> */
[----:B------:R-:W-:-:S03]  /*1cbd0*/  IMAD.MOV.U32 R13, RZ, RZ, -0x7fffffe0 ;  /* 0x80000020ff0d7424 */ /* 0x000fc600078e00ff */
[----:B------:R-:W-:Y:S01]  /*1cbe0*/  R2UR UR46, R12 ;  /* 0x000000000c2e72ca */ /* 0x000fe200000e0000 */
[----:B------:R-:W-:Y:S01]  /*1cbf0*/  VIADD R12, R10, 0x282 ;  /* 0x000002820a0c7836 */ /* 0x000fe20000000000 */
[----:B------:R-:W-:Y:S01]  /*1cc00*/  R2UR UR47, R13 ;  /* 0x000000000d2f72ca */ /* 0x000fe200000e0000 */
        /* <DEDUP_REMOVED lines=111> */
[----:B------:R-:W-:Y:S01]  /*1d300*/  MOV R13, 0x80000020 ;  /* 0x80000020000d7802 */ /* 0x000fe20000000f00 */
[----:B------:R-:W-:Y:S01]  /*1d310*/  VIADD R10, R10, 0x702 ;  /* 0x000007020a0a7836 */ /* 0x000fe20000000000 */
        /* <DEDUP_REMOVED lines=33> */
.L_x_2848:
[----:B------:R-:W-:Y:S01]  /*1d530*/  SHF.L.U32 R7, R7, 0x1f, RZ ;  /* 0x0000001f07077819 */ /* 0x000fe200000006ff */
[----:B------:R-:W-:-:S04]  /*1d540*/  IMAD R10, R8, 0x8, R18 ;  /* 0x00000008080a7824 */ /* 0x000fc800078e0212 */
[----:B------:R0:W1:Y:S01]  /*1d550*/  SYNCS.PHASECHK.TRANS64.TRYWAIT P1, [R10+URZ+0x29850], R7 ;  /* 0x029850070a0075a7 */ /* 0x000062000802017f */
[----:B------:R-:W-:Y:S05]  /*1d560*/  @!P0 BRA `(.L_x_2849) ;  /* 0x0000000000048947 */ /* 0x000fea0003800000 */
[----:B------:R-:W-:Y:S01]  /*1d570*/  BPT.TRAP 0x1 ;  /* 0x000000040000795c */ /* 0x000fe20000300000 */
.L_x_2849:
[----:B-1----:R-:W-:Y:S05]  /*1d580*/  @P1 BRA `(.L_x_2847) ;  /* 0x0000000000081947 */ /* 0x002fea0003800000 */
[----:B------:R-:W1:Y:S02]  /*1d590*/  SYNCS.PHASECHK.TRANS64.TRYWAIT P1, [R10+URZ+0x29850], R7 ;  /* 0x029850070a0075a7 */ /* 0x000e64000802017f */
[----:B-1----:R-:W-:Y:S05]  /*1d5a0*/  @!P1 BRA `(.L_x_2850) ;  /* 0x00000158004c9947 */ /* 0x002fea0003800000 */
.L_x_2847:
[----:B01----:R-:W-:Y:S01]  /*1d5b0*/  VIADD R7, R18, 0x400 ;  /* 0x0000040012077836 */ /* 0x003fe20000000000 */
[----:B------:R-:W-:Y:S01]  /*1d5c0*/  MOV R11, 0xc0000010 ;  /* 0xc0000010000b7802 */ /* 0x000fe20000000f00 */
[----:B------:R-:W-:Y:S05]  /*1d5d0*/  WARPSYNC.ALL ;  /* 0x0000000000007948 */ /* 0x000fea0003800000 */
[----:B------:R-:W-:Y:S01]  /*1d5e0*/  SHF.R.U32.HI R7, RZ, 0x4, R7 ;  /* 0x00000004ff077819 */ /* 0x000fe20000011607 */
[----:B------:R-:W-:Y:S01]  /*1d5f0*/  WARPGROUP.ARRIVE ;  /* 0x00000000000079c5 */ /* 0x000fe20000000000 */
[----:B------:R-:W-:Y:S01]  /*1d600*/  R2UR UR7, R11 ;  /* 0x000000000b0772ca */ /* 0x000fe200000e0000 */
[----:B------:R-:W-:Y:S01]  /*1d610*/  IMAD.MOV.U32 R13, RZ, RZ, -0x3ffffff0 ;  /* 0xc0000010ff0d7424 */ /* 0x000fe200078e00ff */
[----:B------:R-:W-:Y:S01]  /*1d620*/  LOP3.LUT R7, R7, 0x3fff, RZ, 0xc0, !PT ;  /* 0x00003fff07077812 */ /* 0x000fe200078ec0ff */
[----:B------:R-:W-:-:S02]  /*1d630*/  IMAD.MOV.U32 R11, RZ, RZ, -0x3ffffff0 ;  /* 0xc0000010ff0b7424 */ /* 0x000fc400078e00ff */
[----:B------:R-:W0:Y:S01]  /*1d640*/  S2R R20, SR_TID.X ;  /* 0x0000000000147919 */ /* 0x000e220000002100 */
[----:B------:R-:W-:-:S05]  /*1d650*/  LOP3.LUT R7, R7, 0x10000, RZ, 0xfc, !PT ;  /* 0x0001000007077812 */ /* 0x000fca00078efcff */
[----:B------:R-:W-:-:S04]  /*1d660*/  IMAD R10, R8, 0x500, R7 ;  /* 0x00000500080a7824 */ /* 0x000fc800078e0207 */
[C---:B------:R-:W-:Y:S01]  /*1d670*/  VIADD R12, R10.reuse, 0x100 ;  /* 0x000001000a0c7836 */ /* 0x040fe20000000000 */
[----:B------:R-:W-:-:S13]  /*1d680*/  R2UR UR6, R10 ;  /* 0x000000000a0672ca */ /* 0x000fda00000e0000 */
[----:B------:R-:W-:Y:S01]  /*1d690*/  QGMMA.64x128x32.F32.E4M3.E4M3 R24, R184, gdesc[UR4], R24, gsb0 ;  /* 0x01e00004b8187df3 */ /* 0x000fe20008000818 */
[----:B------:R-:W-:Y:S01]  /*1d6a0*/  R2UR UR6, R12 ;  /* 0x000000000c0672ca */ /* 0x000fe200000e0000 */
[----:B------:R-:W-:Y:S01]  /*1d6b0*/  VIADD R12, R10, 0x200 ;  /* 0x000002000a0c7836 */ /* 0x000fe20000000000 */
[----:B------:R-:W-:Y:S01]  /*1d6c0*/  R2UR UR7, R13 ;  /* 0x000000000d0772ca */ /* 0x000fe200000e0000 */
[----:B------:R-:W-:Y:S01]  /*1d6d0*/  IMAD.MOV.U32 R13, RZ, RZ, -0x3ffffff0 ;  /* 0xc0000010ff0d7424 */ /* 0x000fe200078e00ff */
[----:B0-----:R-:W-:-:S04]  /*1d6e0*/  SHF.R.U32.HI R20, RZ, 0x7, R20 ;  /* 0x00000007ff147819 */ /* 0x001fc80000011614 */
[----:B------:R-:W-:Y:S01]  /*1d6f0*/  IADD3 R7, -R20, 0xb, RZ ;  /* 0x0000000b14077810 */ /* 0x000fe20007ffe1ff */
[----:B------:R-:W-:Y:S02]  /*1d700*/  WARPGROUP.DEPBAR.LE gsb0, 0x0 ;  /* 0x00008000000079c5 */ /* 0x000fe40000010000 */
[----:B------:R-:W-:-:S06]  /*1d710*/  WARPGROUP.ARRIVE ;  /* 0x00000000000079c5 */ /* 0x000fcc0000000000 */
[----:B------:R-:W-:Y:S01]  /*1d720*/  QGMMA.64x128x32.F32.E4M3.E4M3 R24, R180, gdesc[UR4], R24, gsb0 ;  /* 0x01e00004b4187df3 */ /* 0x000fe20008000818 */
[----:B------:R-:W-:Y:S02]  /*1d730*/  R2UR UR6, R12 ;  /* 0x000000000c0672ca */ /* 0x000fe400000e0000 */
[----:B------:R-:W-:Y:S01]  /*1d740*/  R2UR UR7, R13 ;  /* 0x000000000d0772ca */ /* 0x000fe200000e0000 */
[----:B------:R-:W-:Y:S01]  /*1d750*/  IMAD.MOV.U32 R13, RZ, RZ, -0x3ffffff0 ;  /* 0xc0000010ff0d7424 */ /* 0x000fe200078e00ff */
[C---:B------:R-:W-:Y:S01]  /*1d760*/  IADD3 R12, R10.reuse, 0x300, RZ ;  /* 0x000003000a0c7810 */ /* 0x040fe20007ffe0ff */
        /* <DEDUP_REMOVED lines=18> */
.L_x_2851:
[----:B------:R-:W-:Y:S01]  /*1d890*/  ISETP.NE.AND P1, PT, R15, 0x1, PT ;  /* 0x000000010f00780c */ /* 0x000fe20003f25270 */
[----:B0-----:R-:W-:Y:S02]  /*1d8a0*/  IMAD.IADD R7, R219, 0x1, R214 ;  /* 0x00000001db077824 */ /* 0x001fe400078e02d6 */
[C---:B------:R-:W-:Y:S01]  /*1d8b0*/  FMUL.FTZ R20, R2.reuse, R156 ;  /* 0x0000009c02147220 */ /* 0x040fe20000410000 */
[C---:B------:R-:W-:Y:S01]  /*1d8c0*/  FMUL.FTZ R156, R2.reuse, R162 ;  /* 0x000000a2029c7220 */ /* 0x040fe20000410000 */
[C---:B------:R-:W-:Y:S01]  /*1d8d0*/  FMUL.FTZ R21, R2.reuse, R157 ;  /* 0x0000009d02157220 */ /* 0x040fe20000410000 */
[----:B------:R-:W-:Y:S01]  /*1d8e0*/  FMUL.FTZ R157, R2, R163 ;  /* 0x000000a3029d7220 */ /* 0x000fe20000410000 */
[----:B------:R-:W-:Y:S02]  /*1d8f0*/  IMAD R163, R6, -0xa0, RZ ;  /* 0xffffff6006a37824 */ /* 0x000fe400078e02ff */
[C---:B------:R-:W-:Y:S01]  /*1d900*/  FMUL.FTZ R12, R2.reuse, R154 ;  /* 0x0000009a020c7220 */ /* 0x040fe20000410000 */
[C---:B------:R-:W-:Y:S01]  /*1d910*/  FMUL.FTZ R154, R2.reuse, R160 ;  /* 0x000000a0029a7220 */ /* 0x040fe20000410000 */
[C---:B------:R-:W-:Y:S01]  /*1d920*/  FMUL.FTZ R136, R2.reuse, R136 ;  /* 0x0000008802887220 */ /* 0x040fe20000410000 */
[----:B------:R-:W-:Y:S01]  /*1d930*/  FMUL.FTZ R13, R2, R155 ;  /* 0x0000009b020d7220 */ /* 0x000fe20000410000 */
[----:B------:R-:W-:Y:S01]  /*1d940*/  IADD3 R163, -R216, 0x1, R163 ;  /* 0x00000001d8a37810 */ /* 0x000fe20007ffe1a3 */
[C---:B------:R-:W-:Y:S01]  /*1d950*/  FMUL.FTZ R155, R2.reuse, R161 ;  /* 0x000000a1029b7220 */ /* 0x040fe20000410000 */
[----:B------:R-:W0:Y:S01]  /*1d960*/  @P1 LDC R11, c[0x0][0x44c] ;  /* 0x00011300ff0b1b82 */ /* 0x000e220000000800 */
[----:B------:R-:W-:Y:S01]  /*1d970*/  MUFU.TANH R154, R154 ;  /* 0x0000009a009a7308 */ /* 0x000fe20000002400 */
[----:B------:R-:W-:Y:S01]  /*1d980*/  IADD3 R163, -R215, R163, R217 ;  /* 0x000000a3d7a37210 */ /* 0x000fe20007ffe1d9 */
[C---:B------:R-:W-:Y:S01]  /*1d990*/  FMUL.FTZ R144, R2.reuse, R144 ;  /* 0x0000009002907220 */ /* 0x040fe20000410000 */
[C---:B------:R-:W-:Y:S01]  /*1d9a0*/  FMUL.FTZ R137, R2.reuse, R137 ;  /* 0x0000008902897220 */ /* 0x040fe20000410000 */
[C---:B------:R-:W-:Y:S01]  /*1d9b0*/  FMUL.FTZ R140, R2.reuse, R140 ;  /* 0x0000008c028c7220 */ /* 0x040fe20000410000 */
[C---:B------:R-:W-:Y:S01]  /*1d9c0*/  FMUL.FTZ R141, R2.reuse, R141 ;  /* 0x0000008d028d7220 */ /* 0x040fe20000410000 */
[C---:B------:R-:W-:Y:S01]  /*1d9d0*/  FMUL.FTZ R120, R2.reuse, R120 ;  /* 0x0000007802787220 */ /* 0x040fe20000410000 */
[----:B------:R-:W1:Y:S01]  /*1d9e0*/  @P1 LDC R10, c[0x0][0x450] ;  /* 0x00011400ff0a1b82 */ /* 0x000e620000000800 */
[----:B------:R-:W-:Y:S01]  /*1d9f0*/  MUFU.TANH R20, R20 ;  /* 0x0000001400147308 */ /* 0x000fe20000002400 */
[C---:B------:R-:W-:Y:S01]  /*1da00*/  FMUL.FTZ R145, R2.reuse, R145 ;  /* 0x0000009102917220 */ /* 0x040fe20000410000 */
[C---:B------:R-:W-:Y:S01]  /*1da10*/  FMUL.FTZ R148, R2.reuse, R148 ;  /* 0x0000009402947220 */ /* 0x040fe20000410000 */
[C---:B------:R-:W-:Y:S01]  /*1da20*/  FMUL.FTZ R149, R2.reuse, R149 ;  /* 0x0000009502957220 */ /* 0x040fe20000410000 */
[C---:B------:R-:W-:Y:S01]  /*1da30*/  FMUL.FTZ R128, R2.reuse, R128 ;  /* 0x0000008002807220 */ /* 0x040fe20000410000 */
[C---:B------:R-:W-:Y:S01]  /*1da40*/  FMUL.FTZ R121, R2.reuse, R121 ;  /* 0x0000007902797220 */ /* 0x040fe20000410000 */
[C---:B------:R-:W-:Y:S01]  /*1da50*/  FMUL.FTZ R124, R2.reuse, R124 ;  /* 0x0000007c027c7220 */ /* 0x040fe20000410000 */
[C---:B------:R-:W-:Y:S01]  /*1da60*/  FMUL.FTZ R125, R2.reuse, R125 ;  /* 0x0000007d027d7220 */ /* 0x040fe20000410000 */
[----:B------:R-:W-:Y:S01]  /*1da70*/  MUFU.TANH R21, R21 ;  /* 0x0000001500157308 */ /* 0x000fe20000002400 */
[C---:B------:R-:W-:Y:S01]  /*1da80*/  FMUL.FTZ R104, R2.reuse, R104 ;  /* 0x0000006802687220 */ /* 0x040fe20000410000 */
[C---:B------:R-:W-:Y:S01]  /*1da90*/  FMUL.FTZ R129, R2.reuse, R129 ;  /* 0x0000008102817220 */ /* 0x040fe20000410000 */
[C---:B------:R-:W-:Y:S01]  /*1daa0*/  FMUL.FTZ R132, R2.reuse, R132 ;  /* 0x0000008402847220 */ /* 0x040fe20000410000 */
[C---:B------:R-:W-:Y:S01]  /*1dab0*/  FMUL.FTZ R133, R2.reuse, R133 ;  /* 0x0000008502857220 */ /* 0x040fe20000410000 */
[C---:B------:R-:W-:Y:S01]  /*1dac0*/  FMUL.FTZ R112, R2.reuse, R112 ;  /* 0x0000007002707220 */ /* 0x040fe20000410000 */
[C---:B------:R-:W-:Y:S01]  /*1dad0*/  FMUL.FTZ R105, R2.reuse, R105 ;  /* 0x0000006902697220 */ /* 0x040fe20000410000 */
[----:B0-----:R-:W-:Y:S01]  /*1dae0*/  @P1 IMAD.HI.U32 R11, R7, R11, RZ ;  /* 0x0000000b070b1227 */ /* 0x001fe200078e00ff */
[----:B------:R-:W-:Y:S03]  /*1daf0*/  MUFU.TANH R136, R136 ;  /* 0x0000008800887308 */ /* 0x000fe60000002400 */
        /* <DEDUP_REMOVED lines=13> */
[----:B------:R-:W1:Y:S01]  /*1dbd0*/  MUFU.TANH R10, R10 ;  /* 0x0000000a000a7308 */ /* 0x000e620000002400 */
[C---:B------:R-:W-:Y:S01]  /*1dbe0*/  FMUL.FTZ R159, R2.reuse, R165 ;  /* 0x000000a5029f7220 */ /* 0x040fe20000410000 */
[----:B------:R-:W2:Y:S01]  /*1dbf0*/  SHFL.IDX PT, R7, R7, 0x1, 0x1c1f ;  /* 0x003c1f0007077f89 */ /* 0x000ea200000e0000 */
        /* <DEDUP_REMOVED lines=19> */
[C---:B0-----:R-:W-:Y:S01]  /*1dd30*/  IADD3 R162, R163.reuse, R162, RZ ;  /* 0x000000a2a3a27210 */ /* 0x041fe20007ffe0ff */
[C---:B------:R-:W-:Y:S01]  /*1dd40*/  FMUL.FTZ R123, R2.reuse, R123 ;  /* 0x0000007b027b7220 */ /* 0x040fe20000410000 */
[----:B------:R-:W0:Y:S01]  /*1dd50*/  MUFU.TANH R158, R158 ;  /* 0x0000009e009e7308 */ /* 0x000e220000002400 */
[----:B------:R-:W-:Y:S01]  /*1dd60*/  FMUL.FTZ R126, R2, R126 ;  /* 0x0000007e027e7220 */ /* 0x000fe20000410000 */
[C---:B------:R-:W-:Y:S01]  /*1dd70*/  ISETP.GT.AND P2, PT, R162.reuse, RZ, PT ;  /* 0x000000ffa200720c */ /* 0x040fe20003f44270 */
[----:B--2---:R-:W-:Y:S01]  /*1dd80*/  IMAD.IADD R7, R163, 0x1, R7 ;  /* 0x00000001a3077824 */ /* 0x004fe200078e0207 */
[----:B------:R-:W-:Y:S01]  /*1dd90*/  ISETP.GT.AND P3, PT, R162, 0x1, PT ;  /* 0x00000001a200780c */ /* 0x000fe20003f64270 */
[----:B------:R-:W-:Y:S01]  /*1dda0*/  FMUL.FTZ R163, R2, R101 ;  /* 0x0000006502a37220 */ /* 0x000fe20000410000 */
[----:B-1----:R-:W-:Y:S01]  /*1ddb0*/  FSEL R10, R10, -INF , P2 ;  /* 0xff8000000a0a7808 */ /* 0x002fe20001000000 */
[----:B------:R-:W-:Y:S01]  /*1ddc0*/  FMUL.FTZ R101, R2, R94 ;  /* 0x0000005e02657220 */ /* 0x000fe20000410000 */
[----:B------:R-:W1:Y:S01]  /*1ddd0*/  MUFU.TANH R159, R159 ;  /* 0x0000009f009f7308 */ /* 0x000e620000002400 */
[----:B------:R-:W-:Y:S01]  /*1dde0*/  ISETP.GT.AND P2, PT, R162, 0x10, PT ;  /* 0x00000010a200780c */ /* 0x000fe20003f44270 */
[----:B------:R-:W-:Y:S01]  /*1ddf0*/  FMUL.FTZ R127, R2, R127 ;  /* 0x0000007f027f7220 */ /* 0x000fe20000410000 */
[----:B------:R-:W-:Y:S01]  /*1de00*/  ISETP.GT.AND P4, PT, R162, 0x8, PT ;  /* 0x00000008a200780c */ /* 0x000fe20003f84270 */
[----:B------:R-:W-:Y:S01]  /*1de10*/  FMUL.FTZ R130, R2, R130 ;  /* 0x0000008202827220 */ /* 0x000fe20000410000 */
[----:B------:R-:W-:Y:S01]  /*1de20*/  ISETP.GT.AND P1, PT, R162, 0x9, PT ;  /* 0x00000009a200780c */ /* 0x000fe20003f24270 */
[----:B------:R-:W-:Y:S01]  /*1de30*/  FMUL.FTZ R131, R2, R131 ;  /* 0x0000008302837220 */ /* 0x000fe20000410000 */
[----:B------:R-:W-:Y:S01]  /*1de40*/  FSEL R154, R154, -INF , P2 ;  /* 0xff8000009a9a7808 */ /* 0x000fe20001000000 */
[----:B------:R-:W2:Y:S01]  /*1de50*/  MUFU.TANH R144, R144 ;  /* 0x0000009000907308 */ /* 0x000ea20000002400 */
[----:B------:R-:W-:Y:S01]  /*1de60*/  ISETP.GT.AND P2, PT, R162, 0x20, PT ;  /* 0x00000020a200780c */ /* 0x000fe20003f44270 */
[C---:B------:R-:W-:Y:S01]  /*1de70*/  FMUL.FTZ R134, R2.reuse, R134 ;  /* 0x0000008602867220 */ /* 0x040fe20000410000 */
[----:B---3--:R-:W-:Y:S01]  /*1de80*/  FSEL R11, R11, -INF , P3 ;  /* 0xff8000000b0b7808 */ /* 0x008fe20001800000 */
[----:B------:R-:W-:Y:S01]  /*1de90*/  FMUL.FTZ R135, R2, R135 ;  /* 0x0000008702877220 */ /* 0x000fe20000410000 */
[----:B------:R-:W-:Y:S01]  /*1dea0*/  FSEL R20, R20, -INF , P4 ;  /* 0xff80000014147808 */ /* 0x000fe20002000000 */
[----:B------:R-:W-:Y:S01]  /*1deb0*/  FMUL.FTZ R106, R2, R106 ;  /* 0x0000006a026a7220 */ /* 0x000fe20000410000 */
[----:B------:R-:W-:Y:S01]  /*1dec0*/  FSEL R21, R21, -INF , P1 ;  /* 0xff80000015157808 */ /* 0x000fe20000800000 */
[----:B------:R-:W3:Y:S01]  /*1ded0*/  MUFU.TANH R137, R137 ;  /* 0x0000008900897308 */ /* 0x000ee20000002400 */
[----:B------:R-:W-:Y:S01]  /*1dee0*/  ISETP.GT.AND P3, PT, R162, 0x11, PT ;  /* 0x00000011a200780c */ /* 0x000fe20003f64270 */
[----:B------:R-:W-:Y:S01]  /*1def0*/  FMUL.FTZ R107, R2, R107 ;  /* 0x0000006b026b7220 */ /* 0x000fe20000410000 */
[----:B------:R-:W-:Y:S01]  /*1df00*/  ISETP.GT.AND P4, PT, R162, 0x18, PT ;  /* 0x00000018a200780c */ /* 0x000fe20003f84270 */
[----:B------:R-:W-:Y:S01]  /*1df10*/  FMUL.FTZ R110, R2, R110 ;  /* 0x0000006e026e7220 */ /* 0x000fe20000410000 */
[----:B------:R-:W-:Y:S01]  /*1df20*/  ISETP.GT.AND P1, PT, R162, 0x19, PT ;  /* 0x00000019a200780c */ /* 0x000fe20003f24270 */
[----:B------:R-:W-:Y:S01]  /*1df30*/  FMUL.FTZ R111, R2, R111 ;  /* 0x0000006f026f7220 */ /* 0x000fe20000410000 */
[----:B------:R-:W-:Y:S01]  /*1df40*/  FSEL R136, R136, -INF , P2 ;  /* 0xff80000088887808 */ /* 0x000fe20001000000 */
[----:B------:R-:W5:Y:S01]  /*1df50*/  MUFU.TANH R140, R140 ;  /* 0x0000008c008c7308 */ /* 0x000f620000002400 */
[----:B------:R-:W-:Y:S01]  /*1df60*/  ISETP.GT.AND P2, PT, R162, 0x30, PT ;  /* 0x00000030a200780c */ /* 0x000fe20003f44270 */
[C---:B------:R-:W-:Y:S01]  /*1df70*/  FMUL.FTZ R114, R2.reuse, R114 ;  /* 0x0000007202727220 */ /* 0x040fe20000410000 */
[----:B----4-:R-:W-:Y:S01]  /*1df80*/  FSEL R155, R155, -INF , P3 ;  /* 0xff8000009b9b7808 */ /* 0x010fe20001800000 */
[----:B------:R-:W-:Y:S01]  /*1df90*/  FMUL.FTZ R115, R2, R115 ;  /* 0x0000007302737220 */ /* 0x000fe20000410000 */
[----:B0-----:R-:W-:Y:S01]  /*1dfa0*/  FSEL R158, R158, -INF , P4 ;  /* 0xff8000009e9e7808 */ /* 0x001fe20002000000 */
[----:B------:R-:W-:Y:S01]  /*1dfb0*/  FMUL.FTZ R118, R2, R118 ;  /* 0x0000007602767220 */ /* 0x000fe20000410000 */
[----:B-1----:R-:W-:Y:S01]  /*1dfc0*/  FSEL R159, R159, -INF , P1 ;  /* 0xff8000009f9f7808 */ /* 0x002fe20000800000 */
[----:B------:R-:W0:Y:S01]  /*1dfd0*/  MUFU.TANH R141, R141 ;  /* 0x0000008d008d7308 */ /* 0x000e220000002400 */
[----:B------:R-:W-:Y:S01]  /*1dfe0*/  ISETP.GT.AND P3, PT, R162, 0x21, PT ;  /* 0x00000021a200780c */ /* 0x000fe20003f64270 */
[----:B------:R-:W-:Y:S01]  /*1dff0*/  FMUL.FTZ R119, R2, R119 ;  /* 0x0000007702777220 */ /* 0x000fe20000410000 */
[----:B------:R-:W-:Y:S01]  /*1e000*/  ISETP.GT.AND P4, PT, R162, 0x28, PT ;  /* 0x00000028a200780c */ /* 0x000fe20003f84270 */
[----:B------:R-:W-:Y:S01]  /*1e010*/  FMUL.FTZ R90, R2, R90 ;  /* 0x0000005a025a7220 */ /* 0x000fe20000410000 */
[----:B------:R-:W-:Y:S01]  /*1e020*/  ISETP.GT.AND P1, PT, R162, 0x29, PT ;  /* 0x00000029a200780c */ /* 0x000fe20003f24270 */
[----:B------:R-:W-:Y:S01]  /*1e030*/  FMUL.FTZ R91, R2, R91 ;  /* 0x0000005b025b7220 */ /* 0x000fe20000410000 */
[----:B--2---:R-:W-:Y:S01]  /*1e040*/  FSEL R144, R144, -INF , P2 ;  /* 0xff80000090907808 */ /* 0x004fe20001000000 */
[----:B------:R-:W1:Y:S01]  /*1e050*/  MUFU.TANH R120, R120 ;  /* 0x0000007800787308 */ /* 0x000e620000002400 */
[----:B------:R-:W-:Y:S01]  /*1e060*/  ISETP.GT.AND P2, PT, R162, 0x40, PT ;  /* 0x00000040a200780c */ /* 0x000fe20003f44270 */
[----:B------:R-:W-:Y:S01]  /*1e070*/  UMOV UR51, UR50 ;  /* 0x0000003200337c82 */ /* 0x000fe20008000000 */
[----:B---3--:R-:W-:Y:S01]  /*1e080*/  FSEL R137, R137, -INF , P3 ;  /* 0xff80000089897808 */ /* 0x008fe20001800000 */
[----:B------:R-:W-:Y:S01]  /*1e090*/  FMUL.FTZ R95, R2, R95 ;  /* 0x0000005f025f7220 */ /* 0x000fe20000410000 */
[----:B-----5:R-:W-:Y:S01]  /*1e0a0*/  FSEL R140, R140, -INF , P4 ;  /* 0xff8000008c8c7808 */ /* 0x020fe20002000000 */
[----:B------:R-:W-:Y:S01]  /*1e0b0*/  FMUL.FTZ R98, R2, R98 ;  /* 0x0000006202627220 */ /* 0x000fe20000410000 */
[----:B------:R-:W-:Y:S01]  /*1e0c0*/  ISETP.GT.AND P3, PT, R162, 0x31, PT ;  /* 0x00000031a200780c */ /* 0x000fe20003f64270 */
[----:B------:R-:W2:Y:S01]  /*1e0d0*/  MUFU.TANH R145, R145 ;  /* 0x0000009100917308 */ /* 0x000ea20000002400 */
[----:B0-----:R-:W-:Y:S01]  /*1e0e0*/  FSEL R141, R141, -INF , P1 ;  /* 0xff8000008d8d7808 */ /* 0x001fe20000800000 */
[----:B------:R-:W-:Y:S01]  /*1e0f0*/  FMUL.FTZ R99, R2, R99 ;  /* 0x0000006302637220 */ /* 0x000fe20000410000 */
[----:B------:R-:W-:Y:S01]  /*1e100*/  ISETP.GT.AND P4, PT, R162, 0x38, PT ;  /* 0x00000038a200780c */ /* 0x000fe20003f84270 */
[----:B------:R-:W-:Y:S01]  /*1e110*/  FMUL.FTZ R102, R2, R102 ;  /* 0x0000006602667220 */ /* 0x000fe20000410000 */
[----:B------:R-:W-:Y:S01]  /*1e120*/  ISETP.GT.AND P1, PT, R162, 0x39, PT ;  /* 0x00000039a200780c */ /* 0x000fe20003f24270 */
[----:B------:R-:W-:Y:S01]  /*1e130*/  FMUL.FTZ R103, R2, R103 ;  /* 0x0000006702677220 */ /* 0x000fe20000410000 */
[----:B------:R-:W-:Y:S01]  /*1e140*/  ISETP.GT.AND P5, PT, R7, 0x99, PT ;  /* 0x000000990700780c */ /* 0x000fe20003fa4270 */
[----:B------:R-:W0:Y:S01]  /*1e150*/  MUFU.TANH R148, R148 ;  /* 0x0000009400947308 */ /* 0x000e220000002400 */
[----:B-1----:R-:W-:-:S02]  /*1e160*/  FSEL R120, R120, -INF , P2 ;  /* 0xff80000078787808 */ /* 0x002fc40001000000 */
[----:B------:R-:W-:-:S05]  /*1e170*/  ISETP.GT.AND P2, PT, R162, 0x50, PT ;  /* 0x00000050a200780c */ /* 0x000fca0003f44270 */
[----:B------:R-:W1:Y:S01]  /*1e180*/  MUFU.TANH R149, R149 ;  /* 0x0000009500957308 */ /* 0x000e620000002400 */
[----:B--2---:R-:W-:Y:S02]  /*1e190*/  FSEL R145, R145, -INF , P3 ;  /* 0xff80000091917808 */ /* 0x004fe40001800000 */
[----:B------:R-:W-:-:S05]  /*1e1a0*/  ISETP.GT.AND P3, PT, R162, 0x41, PT ;  /* 0x00000041a200780c */ /* 0x000fca0003f64270 */
[----:B------:R-:W2:Y:S01]  /*1e1b0*/  MUFU.TANH R128, R128 ;  /* 0x0000008000807308 */ /* 0x000ea20000002400 */
[----:B0-----:R-:W-:Y:S02]  /*1e1c0*/  FSEL R148, R148, -INF , P4 ;  /* 0xff80000094947808 */ /* 0x001fe40002000000 */
[----:B------:R-:W-:-:S05]  /*1e1d0*/  ISETP.GT.AND P4, PT, R162, 0x48, PT ;  /* 0x00000048a200780c */ /* 0x000fca0003f84270 */
[----:B------:R-:W0:Y:S01]  /*1e1e0*/  MUFU.TANH R121, R121 ;  /* 0x0000007900797308 */ /* 0x000e220000002400 */
[----:B-1----:R-:W-:Y:S02]  /*1e1f0*/  FSEL R149, R149, -INF , P1 ;  /* 0xff80000095957808 */ /* 0x002fe40000800000 */
        /* <DEDUP_REMOVED lines=51> */
[----:B------:R-:W-:-:S05]  /*1e530*/  ISETP.GT.AND P2, PT, R7, RZ, PT ;  /* 0x000000ff0700720c */ /* 0x000fca0003f44270 */
        /* <DEDUP_REMOVED lines=11> */
[----:B------:R-:W-:Y:S02]  /*1e5f0*/  FMNMX.FTZ R12, R10, R5, !PT ;  /* 0x000000050a0c7209 */ /* 0x000fe40007810000 */
[----:B------:R-:W-:Y:S02]  /*1e600*/  ISETP.GT.AND P2, PT, R7, 0x10, PT ;  /* 0x000000100700780c */ /* 0x000fe40003f44270 */
[----:B------:R-:W-:Y:S01]  /*1e610*/  FMNMX.FTZ R12, R11, R12, !PT ;  /* 0x0000000c0b0c7209 */ /* 0x000fe20007810000 */
[----:B------:R-:W1:Y:S01]  /*1e620*/  MUFU.TANH R13, R13 ;  /* 0x0000000d000d7308 */ /* 0x000e620000002400 */
[----:B--2---:R-:W-:Y:S02]  /*1e630*/  FSEL R97, R97, -INF , P3 ;  /* 0xff80000061617808 */ /* 0x004fe40001800000 */
[----:B------:R-:W-:-:S02]  /*1e640*/  FMNMX.FTZ R12, R20, R12, !PT ;  /* 0x0000000c140c7209 */ /* 0x000fc40007810000 */
[----:B------:R-:W-:Y:S02]  /*1e650*/  ISETP.GT.AND P3, PT, R7, 0x1, PT ;  /* 0x000000010700780c */ /* 0x000fe40003f64270 */
[----:B------:R-:W-:Y:S01]  /*1e660*/  FMNMX.FTZ R12, R21, R12, !PT ;  /* 0x0000000c150c7209 */ /* 0x000fe20007810000 */
[----:B------:R-:W2:Y:S01]  /*1e670*/  MUFU.TANH R152, R152 ;  /* 0x0000009800987308 */ /* 0x000ea20000002400 */
[----:B0-----:R-:W-:Y:S02]  /*1e680*/  FSEL R100, R100, -INF , P4 ;  /* 0xff80000064647808 */ /* 0x001fe40002000000 */
[----:B------:R-:W-:Y:S02]  /*1e690*/  FMNMX.FTZ R12, R154, R12, !PT ;  /* 0x0000000c9a0c7209 */ /* 0x000fe40007810000 */
[----:B------:R-:W-:Y:S02]  /*1e6a0*/  ISETP.GT.AND P4, PT, R7, 0x8, PT ;  /* 0x000000080700780c */ /* 0x000fe40003f84270 */
[----:B------:R-:W-:Y:S01]  /*1e6b0*/  FMNMX.FTZ R12, R155, R12, !PT ;  /* 0x0000000c9b0c7209 */ /* 0x000fe20007810000 */
[----:B------:R-:W0:Y:S01]  /*1e6c0*/  MUFU.TANH R94, R163 ;  /* 0x000000a3005e7308 */ /* 0x000e220000002400 */
[----:B-1----:R-:W-:-:S02]  /*1e6d0*/  FSEL R13, R13, -INF , P3 ;  /* 0xff8000000d0d7808 */ /* 0x002fc40001800000 */
[----:B------:R-:W-:Y:S02]  /*1e6e0*/  FMNMX.FTZ R12, R158, R12, !PT ;  /* 0x0000000c9e0c7209 */ /* 0x000fe40007810000 */
[----:B------:R-:W-:Y:S02]  /*1e6f0*/  ISETP.GT.AND P3, PT, R7, 0x11, PT ;  /* 0x000000110700780c */ /* 0x000fe40003f64270 */
[----:B------:R-:W-:Y:S01]  /*1e700*/  FMNMX.FTZ R12, R159, R12, !PT ;  /* 0x0000000c9f0c7209 */ /* 0x000fe20007810000 */
[----:B------:R-:W1:Y:S01]  /*1e710*/  MUFU.TANH R153, R153 ;  /* 0x0000009900997308 */ /* 0x000e620000002400 */
[----:B--2---:R-:W-:Y:S02]  /*1e720*/  FSEL R152, R152, -INF , P4 ;  /* 0xff80000098987808 */ /* 0x004fe40002000000 */
[----:B------:R-:W-:Y:S02]  /*1e730*/  FMNMX.FTZ R12, R136, R12, !PT ;  /* 0x0000000c880c7209 */ /* 0x000fe40007810000 */
[----:B------:R-:W-:-:S02]  /*1e740*/  ISETP.GT.AND P4, PT, R7, 0x18, PT ;  /* 0x000000180700780c */ /* 0x000fc40003f84270 */
        /* <DEDUP_REMOVED lines=127> */
[----:B------:R-:W-:Y:S02]  /*1ef40*/  ISETP.GT.AND P4, PT, R7, 0x98, PT ;  /* 0x000000980700780c */ /* 0x000fe40003f84270 */
[----:B------:R-:W-:-:S03]  /*1ef50*/  FMNMX.FTZ R7, R100, R12, !PT ;  /* 0x0000000c64077209 */ /* 0x000fc60007810000 */
[----:B------:R-:W2:Y:S01]  /*1ef60*/  MUFU.TANH R99, R99 ;  /* 0x0000006300637308 */ /* 0x000ea20000002400 */
[----:B------:R-:W-:Y:S02]  /*1ef70*/  FMNMX.FTZ R7, R94, R7, !PT ;  /* 0x000000075e077209 */ /* 0x000fe40007810000 */
[----:B0-----:R-:W-:-:S03]  /*1ef80*/  FSEL R95, R95, -INF , P1 ;  /* 0xff8000005f5f7808 */ /* 0x001fc60000800000 */
[----:B------:R-:W0:Y:S02]  /*1ef90*/  SHFL.BFLY PT, R12, R7, 0x2, 0x1f ;  /* 0x0c401f00070c7f89 */ /* 0x000e2400000e0000 */
[----:B------:R-:W3:Y:S01]  /*1efa0*/  MUFU.TANH R102, R102 ;  /* 0x0000006600667308 */ /* 0x000ee20000002400 */
[----:B-1----:R-:W-:Y:S02]  /*1efb0*/  FSEL R98, R98, -INF , P2 ;  /* 0xff80000062627808 */ /* 0x002fe40001000000 */
[----:B--2---:R-:W-:Y:S02]  /*1efc0*/  FSEL R99, R99, -INF , P3 ;  /* 0xff80000063637808 */ /* 0x004fe40001800000 */
[----:B---3--:R-:W-:Y:S02]  /*1efd0*/  FSEL R102, R102, -INF , P4 ;  /* 0xff80000066667808 */ /* 0x008fe40002000000 */
        /* <DEDUP_REMOVED lines=103> */
[----:B------:R-:W0:Y:S03]  /*1f650*/  MUFU.TANH R94, R103 ;  /* 0x00000067005e7308 */ /* 0x000e260000002400 */
[----:B------:R-:W-:-:S04]  /*1f660*/  FMNMX.FTZ R163, R95, R163, !PT ;  /* 0x000000a35fa37209 */ /* 0x000fc80007810000 */
[----:B------:R-:W-:Y:S01]  /*1f670*/  FMNMX.FTZ R163, R98, R163, !PT ;  /* 0x000000a362a37209 */ /* 0x000fe20007810000 */
[----:B------:R-:W1:Y:S03]  /*1f680*/  MUFU.EX2 R103, R10 ;  /* 0x0000000a00677308 */ /* 0x000e660000000800 */
[----:B------:R-:W-:-:S04]  /*1f690*/  FMNMX.FTZ R163, R99, R163, !PT ;  /* 0x000000a363a37209 */ /* 0x000fc80007810000 */
[----:B------:R-:W-:Y:S01]  /*1f6a0*/  FMNMX.FTZ R163, R102, R163, !PT ;  /* 0x000000a366a37209 */ /* 0x000fe20007810000 */
[----:B------:R-:W-:Y:S01]  /*1f6b0*/  MUFU.EX2 R124, R124 ;  /* 0x0000007c007c7308 */ /* 0x000fe20000000800 */
[----:B0-----:R-:W-:-:S04]  /*1f6c0*/  FSEL R94, R94, -INF , P5 ;  /* 0xff8000005e5e7808 */ /* 0x001fc80002800000 */
[----:B------:R-:W-:-:S03]  /*1f6d0*/  FMNMX.FTZ R163, R94, R163, !PT ;  /* 0x000000a35ea37209 */ /* 0x000fc60007810000 */
[----:B------:R-:W-:Y:S01]  /*1f6e0*/  MUFU.EX2 R125, R125 ;  /* 0x0000007d007d7308 */ /* 0x000fe20000000800 */
[----:B-1----:R-:W-:-:S01]  /*1f6f0*/  FFMA.FTZ R3, R5, R3, R103 ;  /* 0x0000000305037223 */ /* 0x002fc20000010067 */
[----:B------:R-:W0:Y:S03]  /*1f700*/  SHFL.BFLY PT, R164, R163, 0x2, 0x1f ;  /* 0x0c401f00a3a47f89 */ /* 0x000e2600000e0000 */
[----:B------:R-:W-:-:S03]  /*1f710*/  FADD.FTZ R3, R11, R3 ;  /* 0x000000030b037221 */ /* 0x000fc60000010000 */
[----:B------:R-:W-:Y:S08]  /*1f720*/  MUFU.EX2 R128, R128 ;  /* 0x0000008000807308 */ /* 0x000ff00000000800 */
[----:B------:R-:W-:Y:S08]  /*1f730*/  MUFU.EX2 R129, R129 ;  /* 0x0000008100817308 */ /* 0x000ff00000000800 */
[----:B------:R-:W-:Y:S01]  /*1f740*/  MUFU.EX2 R132, R132 ;  /* 0x0000008400847308 */ /* 0x000fe20000000800 */
[----:B0-----:R-:W-:-:S05]  /*1f750*/  FMNMX.FTZ R164, R163, R164, !PT ;  /* 0x000000a4a3a47209 */ /* 0x001fca0007810000 */
[----:B------:R-:W0:Y:S02]  /*1f760*/  SHFL.BFLY PT, R10, R164, 0x1, 0x1f ;  /* 0x0c201f00a40a7f89 */ /* 0x000e2400000e0000 */
[----:B------:R-:W-:Y:S08]  /*1f770*/  MUFU.EX2 R133, R133 ;  /* 0x0000008500857308 */ /* 0x000ff00000000800 */
[----:B------:R-:W-:Y:S08]  /*1f780*/  MUFU.EX2 R104, R104 ;  /* 0x0000006800687308 */ /* 0x000ff00000000800 */
[----:B------:R-:W-:Y:S01]  /*1f790*/  MUFU.EX2 R105, R105 ;  /* 0x0000006900697308 */ /* 0x000fe20000000800 */
[----:B0-----:R-:W-:Y:S01]  /*1f7a0*/  FMNMX.FTZ R10, R164, R10, !PT ;  /* 0x0000000aa40a7209 */ /* 0x001fe20007810000 */
[----:B------:R-:W-:-:S06]  /*1f7b0*/  IMAD.U32 R164, RZ, RZ, UR38 ;  /* 0x00000026ffa47e24 */ /* 0x000fcc000f8e00ff */
[----:B------:R-:W-:Y:S01]  /*1f7c0*/  MUFU.EX2 R108, R108 ;  /* 0x0000006c006c7308 */ /* 0x000fe20000000800 */
[----:B------:R-:W-:-:S04]  /*1f7d0*/  FSETP.NEU.FTZ.AND P1, PT, R10, -INF , PT ;  /* 0xff8000000a00780b */ /* 0x000fc80003f3d000 */
[----:B------:R-:W-:-:S03]  /*1f7e0*/  FSEL R163, R10, RZ, P1 ;  /* 0x000000ff0aa37208 */ /* 0x000fc60000800000 */
[----:B------:R-:W-:Y:S02]  /*1f7f0*/  MUFU.EX2 R109, R109 ;  /* 0x0000006d006d7308 */ /* 0x000fe40000000800 */
[----:B------:R-:W-:-:S01]  /*1f800*/  FADD.FTZ R4, -R163, R4 ;  /* 0x00000004a3047221 */ /* 0x000fc20000010100 */
[----:B------:R-:W-:-:S03]  /*1f810*/  IMAD.U32 R163, RZ, RZ, UR51 ;  /* 0x00000033ffa37e24 */ /* 0x000fc6000f8e00ff */
[----:B------:R-:W-:Y:S01]  /*1f820*/  FMUL.FTZ R4, R4, UR51 ;  /* 0x0000003304047c20 */ /* 0x000fe20008410000 */
[----:B------:R-:W-:-:S01]  /*1f830*/  FFMA.FTZ R163, R10, R163, -8 ;  /* 0xc10000000aa37423 */ /* 0x000fc200000100a3 */
[----:B------:R-:W-:Y:S04]  /*1f840*/  MUFU.EX2 R112, R112 ;  /* 0x0000007000707308 */ /* 0x000fe80000000800 */
        /* <DEDUP_REMOVED lines=44> */
[----:B------:R-:W-:Y:S01]  /*1fb10*/  IMAD R163, R23, 0x8, R18 ;  /* 0x0000000817a37824 */ /* 0x000fe200078e0212 */
[----:B------:R-:W2:Y:S01]  /*1fb20*/  MUFU.EX2 R152, R152 ;  /* 0x0000009800987308 */ /* 0x000ea20000000800 */
[----:B0-----:R-:W-:-:S03]  /*1fb30*/  FFMA.FTZ R0, R4, R0, R162 ;  /* 0x0000000004007223 */ /* 0x001fc600000100a2 */
[----:B------:R-:W-:-:S04]  /*1fb40*/  IADD3 R163, R163, 0x29840, RZ ;  /* 0x00029840a3a37810 */ /* 0x000fc80007ffe0ff */
[----:B------:R-:W0:Y:S01]  /*1fb50*/  MUFU.EX2 R153, R153 ;  /* 0x0000009900997308 */ /* 0x000e220000000800 */
[----:B------:R-:W-:-:S04]  /*1fb60*/  PRMT R163, R164, 0x654, R163 ;  /* 0x00000654a4a37816 */ /* 0x000fc800000000a3 */
[----:B------:R1:W-:Y:S03]  /*1fb70*/  SYNCS.ARRIVE.TRANS64.RED.A1T0 RZ, [R163+URZ], RZ ;  /* 0x000000ffa3ff79a7 */ /* 0x0003e6000810043f */
[----:B------:R-:W3:Y:S01]  /*1fb80*/  MUFU.EX2 R156, R156 ;  /* 0x0000009c009c7308 */ /* 0x000ee20000000800 */
[----:B-1----:R-:W-:-:S01]  /*1fb90*/  FADD.FTZ R163, R13, R0 ;  /* 0x000000000da37221 */ /* 0x002fc20000010000 */
[----:B------:R-:W-:-:S06]  /*1fba0*/  FADD.FTZ R0, R20, R3 ;  /* 0x0000000314007221 */ /* 0x000fcc0000010000 */
[----:B------:R-:W1:Y:S01]  /*1fbb0*/  MUFU.EX2 R157, R157 ;  /* 0x0000009d009d7308 */ /* 0x000e620000000800 */
[----:B--2---:R-:W-:-:S01]  /*1fbc0*/  FADD.FTZ R3, R152, R163 ;  /* 0x000000a398037221 */ /* 0x004fc20000010000 */
[----:B------:R-:W-:-:S03]  /*1fbd0*/  FADD.FTZ R0, R21, R0 ;  /* 0x0000000015007221 */ /* 0x000fc60000010000 */
[----:B0-----:R-:W-:Y:S01]  /*1fbe0*/  FADD.FTZ R3, R153, R3 ;  /* 0x0000000399037221 */ /* 0x001fe20000010000 */
[----:B------:R-:W-:-:S02]  /*1fbf0*/  FADD.FTZ R0, R154, R0 ;  /* 0x000000009a007221 */ /* 0x000fc40000010000 */
[----:B------:R-:W0:Y:S01]  /*1fc00*/  MUFU.EX2 R160, R160 ;  /* 0x000000a000a07308 */ /* 0x000e220000000800 */
[----:B---3--:R-:W-:-:S01]  /*1fc10*/  FADD.FTZ R3, R156, R3 ;  /* 0x000000039c037221 */ /* 0x008fc20000010000 */
[----:B------:R-:W-:-:S04]  /*1fc20*/  FADD.FTZ R0, R155, R0 ;  /* 0x000000009b007221 */ /* 0x000fc80000010000 */
[----:B------:R-:W-:Y:S02]  /*1fc30*/  FADD.FTZ R0, R158, R0 ;  /* 0x000000009e007221 */ /* 0x000fe40000010000 */
        /* <DEDUP_REMOVED lines=9> */
[----:B--2---:R-:W-:-:S01]  /*1fcd0*/  FADD.FTZ R3, R161, R3 ;  /* 0x00000003a1037221 */ /* 0x004fc20000010000 */
        /* <DEDUP_REMOVED lines=104> */
.L_x_2852:
        /* <DEDUP_REMOVED lines=12> */
[-C--:B------:R-:W-:Y:S01]  /*20420*/  FMUL.FTZ R29, R29, R5.reuse ;  /* 0x000000051d1d7220 */ /* 0x080fe20000410000 */
[----:B------:R-:W-:Y:S01]  /*20430*/  F2FP.SATFINITE.E4M3.F32.PACK_AB_MERGE_C R160, R161, R160, RZ ;  /* 0x000000a0a1a0723e */ /* 0x000fe200048070ff */
[----:B------:R0:W-:Y:S01]  /*20440*/  SYNCS.ARRIVE.TRANS64.RED.A1T0 RZ, [R8+URZ], RZ ;  /* 0x000000ff08ff79a7 */ /* 0x0001e2000810043f */
        /* <DEDUP_REMOVED lines=99> */
[----:B------:R-:W-:Y:S01]  /*20a80*/  IADD3 R6, R6, -0x1, RZ ;  /* 0xffffffff06067810 */ /* 0x000fe20007ffe0ff */
[----:B------:R-:W-:Y:S06]  /*20a90*/  @P1 BRA `(.L_x_2853) ;  /* 0xffffffb800241947 */ /* 0x000fec000383ffff */
.L_x_2841:
[----:B------:R-:W-:-:S13]  /*20aa0*/  ISETP.GE.AND P1, PT, R6, R213, PT ;  /* 0x000000d50600720c */ /* 0x000fda0003f26270 */
[----:B------:R-:W-:Y:S05]  /*20ab0*/  @!P1 BRA `(.L_x_2854) ;  /* 0x0000003c00109947 */ /* 0x000fea0003800000 */
[----:B------:R-:W-:Y:S01]  /*20ac0*/  MOV R4, R10 ;  /* 0x0000000a00047202 */ /* 0x000fe20000000f00 */
[----:B------:R-:W-:Y:S02]  /*20ad0*/  IMAD.MOV.U32 R5, RZ, RZ, R12 ;  /* 0x000000ffff057224 */ /* 0x000fe400078e000c */
[----:B------:R-:W-:Y:S02]  /*20ae0*/  IMAD.MOV.U32 R7, RZ, RZ, R194 ;  /* 0x000000ffff077224 */ /* 0x000fe400078e00c2 */
[----:B------:R-:W-:-:S07]  /*20af0*/  IMAD.MOV.U32 R8, RZ, RZ, R23 ;  /* 0x000000ffff087224 */ /* 0x000fce00078e0017 */
.L_x_2866:
        /* <DEDUP_REMOVED lines=10> */
.L_x_2856:
[----:B------:R-:W-:Y:S02]  /*20ba0*/  LEA R10, R23, R18, 0x3 ;  /* 0x00000012170a7211 */ /* 0x000fe400078e18ff */
[----:B------:R-:W-:-:S04]  /*20bb0*/  SHF.L.U32 R11, R194, 0x1f, RZ ;  /* 0x0000001fc20b7819 */ /* 0x000fc800000006ff */
[----:B------:R0:W1:Y:S01]  /*20bc0*/  SYNCS.PHASECHK.TRANS64.TRYWAIT P1, [R10+URZ+0x29830], R11 ;  /* 0x0298300b0a0075a7 */ /* 0x000062000802017f */
[----:B------:R-:W-:Y:S05]  /*20bd0*/  @!P0 BRA `(.L_x_2857) ;  /* 0x0000000000048947 */ /* 0x000fea0003800000 */
[----:B------:R-:W-:Y:S01]  /*20be0*/  BPT.TRAP 0x1 ;  /* 0x000000040000795c */ /* 0x000fe20000300000 */
.L_x_2857:
[----:B------:R-:W-:Y:S04]  /*20bf0*/  BSSY B0, `(.L_x_2855) ;  /* 0x0000004000007945 */ /* 0x000fe80003800000 */
[----:B-1----:R-:W-:Y:S05]  /*20c00*/  @P1 BRA `(.L_x_2858) ;  /* 0x0000000000081947 */ /* 0x002fea0003800000 */
[----:B------:R-:W1:Y:S02]  /*20c10*/  SYNCS.PHASECHK.TRANS64.TRYWAIT P1, [R10+URZ+0x29830], R11 ;  /* 0x0298300b0a0075a7 */ /* 0x000e64000802017f */
[----:B-1----:R-:W-:Y:S05]  /*20c20*/  @!P1 BRA `(.L_x_2859) ;  /* 0x0000012000c09947 */ /* 0x002fea0003800000 */
.L_x_2858:
[----:B------:R-:W-:Y:S05]  /*20c30*/  BSYNC B0 ;  /* 0x0000000000007941 */ /* 0x000fea0003800000 */
.L_x_2855:
[----:B01----:R-:W0:Y:S01]  /*20c40*/  S2R R10, SR_TID.X ;  /* 0x00000000000a7919 */ /* 0x003e220000002100 */
[----:B------:R-:W-:Y:S05]  /*20c50*/  WARPSYNC.ALL ;  /* 0x0000000000007948 */ /* 0x000fea0003800000 */
[----:B------:R-:W-:Y:S01]  /*20c60*/  IMAD.MOV.U32 R11, RZ, RZ, -0x7fffffe0 ;  /* 0x80000020ff0b7424 */ /* 0x000fe200078e00ff */
[----:B------:R-:W-:Y:S01]  /*20c70*/  UMOV UR44, UR24 ;  /* 0x00000018002c7c82 */ /* 0x000fe20008000000 */
[----:B------:R-:W-:Y:S01]  /*20c80*/  UMOV UR45, UR25 ;  /* 0x00000019002d7c82 */ /* 0x000fe20008000000 */
[----:B------:R-:W-:Y:S01]  /*20c90*/  MOV R13, 0x80000020 ;  /* 0x80000020000d7802 */ /* 0x000fe20000000f00 */
[----:B------:R-:W-:Y:S01]  /*20ca0*/  UMOV UR40, UR24 ;  /* 0x0000001800287c82 */ /* 0x000fe20008000000 */
[----:B------:R-:W-:Y:S01]  /*20cb0*/  R2UR UR47, R11 ;  /* 0x000000000b2f72ca */ /* 0x000fe200000e0000 */
[----:B------:R-:W-:Y:S01]  /*20cc0*/  UMOV UR41, UR25 ;  /* 0x0000001900297c82 */ /* 0x000fe20008000000 */
[C---:B------:R-:W-:Y:S01]  /*20cd0*/  R2UR UR43, R13.reuse ;  /* 0x000000000d2b72ca */ /* 0x040fe200000e0000 */
[----:B------:R-:W-:Y:S01]  /*20ce0*/  IMAD.MOV.U32 R21, RZ, RZ, -0x7fffffe0 ;  /* 0x80000020ff157424 */ /* 0x000fe200078e00ff */
[----:B------:R-:W-:Y:S01]  /*20cf0*/  MOV R15, 0x80000020 ;  /* 0x80000020000f7802 */ /* 0x000fe20000000f00 */
        /* <DEDUP_REMOVED lines=102> */
[----:B------:R-:W-:-:S03]  /*21360*/  IMAD.MOV.U32 R13, RZ, RZ, -0x7fffffe0 ;  /* 0x80000020ff0d7424 */ /* 0x000fc600078e00ff */
[----:B------:R-:W-:Y:S01]  /*21370*/  R2UR UR46, R12 ;  /* 0x000000000c2e72ca */ /* 0x000fe200000e0000 */
[----:B------:R-:W-:Y:S01]  /*21380*/  VIADD R12, R10, 0x282 ;  /* 0x000002820a0c7836 */ /* 0x000fe20000000000 */
[----:B------:R-:W-:Y:S02]  /*21390*/  R2UR UR47, R13 ;  /* 0x000000000d2f72ca */ /* 0x000fe400000e0000 */
[----:B------:R-:W-:Y:S02]  /*213a0*/  MOV R13, 0x80000020 ;  /* 0x80000020000d7802 */ /* 0x000fe40000000f00 */
[----:B------:R-:W-:Y:S01]  /*213b0*/  R2UR UR14, R12 ;  /* 0x000000000c0e72ca */ /* 0x000fe200000e0000 */
[----:B------:R-:W-:Y:S01]  /*213c0*/  VIADD R12, R10, 0x302 ;  /* 0x000003020a0c7836 */ /* 0x000fe20000000000 */
[----:B------:R-:W-:Y:S01]  /*213d0*/  R2UR UR15, R13 ;  /* 0x000000000d0f72ca */ /* 0x000fe200000e0000 */
[----:B------:R-:W-:Y:S01]  /*213e0*/  IMAD.MOV.U32 R13, RZ, RZ, -0x7fffffe0 ;  /* 0x80000020ff0d7424 */ /* 0x000fe200078e00ff */
[----:B------:R-:W-:-:S02]  /*213f0*/  WARPGROUP.DEPBAR.LE gsb0, 0x0 ;  /* 0x00008000000079c5 */ /* 0x000fc40000010000 */
        /* <DEDUP_REMOVED lines=105> */
[C---:B------:R-:W-:Y:S01]  /*21a90*/  IADD3 R12, R10.reuse, 0x682, RZ ;  /* 0x000006820a0c7810 */ /* 0x040fe20007ffe0ff */
        /* <DEDUP_REMOVED lines=34> */
.L_x_2861:
[----:B------:R-:W-:Y:S01]  /*21cc0*/  SHF.L.U32 R7, R7, 0x1f, RZ ;  /* 0x0000001f07077819 */ /* 0x000fe200000006ff */
[----:B------:R-:W-:-:S04]  /*21cd0*/  IMAD R10, R8, 0x8, R18 ;  /* 0x00000008080a7824 */ /* 0x000fc800078e0212 */
[----:B------:R0:W1:Y:S01]  /*21ce0*/  SYNCS.PHASECHK.TRANS64.TRYWAIT P1, [R10+URZ+0x29850], R7 ;  /* 0x029850070a0075a7 */ /* 0x000062000802017f */
[----:B------:R-:W-:Y:S05]  /*21cf0*/  @!P0 BRA `(.L_x_2862) ;  /* 0x0000000000048947 */ /* 0x000fea0003800000 */
[----:B------:R-:W-:Y:S01]  /*21d00*/  BPT.TRAP 0x1 ;  /* 0x000000040000795c */ /* 0x000fe20000300000 */
.L_x_2862:
[----:B-1----:R-:W-:Y:S05]  /*21d10*/  @P1 BRA `(.L_x_2860) ;  /* 0x0000000000081947 */ /* 0x002fea0003800000 */
[----:B------:R-:W1:Y:S02]  /*21d20*/  SYNCS.PHASECHK.TRANS64.TRYWAIT P1, [R10+URZ+0x29850], R7 ;  /* 0x029850070a0075a7 */ /* 0x000e64000802017f */
[----:B-1----:R-:W-:Y:S05]  /*21d30*/  @!P1 BRA `(.L_x_2863) ;  /* 0x0000011000909947 */ /* 0x002fea0003800000 */
.L_x_2860:
[----:B01----:R-:W-:Y:S01]  /*21d40*/  IADD3 R7, R18, 0x400, RZ ;  /* 0x0000040012077810 */ /* 0x003fe20007ffe0ff */
[----:B------:R-:W-:Y:S01]  /*21d50*/  IMAD.MOV.U32 R11, RZ, RZ, -0x3ffffff0 ;  /* 0xc0000010ff0b7424 */ /* 0x000fe200078e00ff */
        /* <DEDUP_REMOVED lines=44> */
.L_x_2864:
        /* <DEDUP_REMOVED lines=8> */
[----:B------:R-:W-:Y:S01]  /*220a0*/  LEA R10, R23, R18, 0x3 ;  /* 0x00000012170a7211 */ /* 0x000fe200078e18ff */
[----:B------:R-:W-:Y:S01]  /*220b0*/  FMUL.FTZ R157, R2, R164 ;  /* 0x000000a4029d7220 */ /* 0x000fe20000410000 */
[----:B------:R-:W-:-:S02]  /*220c0*/  IMAD.U32 R161, RZ, RZ, UR38 ;  /* 0x00000026ffa17e24 */ /* 0x000fc4000f8e00ff */
[C---:B------:R-:W-:Y:S01]  /*220d0*/  FMUL.FTZ R21, R2.reuse, R158 ;  /* 0x0000009e02157220 */ /* 0x040fe20000410000 */
[----:B------:R-:W-:Y:S01]  /*220e0*/  FMUL.FTZ R158, R2, R165 ;  /* 0x000000a5029e7220 */ /* 0x000fe20000410000 */
[----:B------:R-:W-:Y:S01]  /*220f0*/  VIADD R10, R10, 0x29840 ;  /* 0x000298400a0a7836 */ /* 0x000fe20000000000 */
[----:B------:R-:W1:Y:S01]  /*22100*/  MUFU.TANH R11, R11 ;  /* 0x0000000b000b7308 */ /* 0x000e620000002400 */
[C---:B------:R-:W-:Y:S01]  /*22110*/  FMUL.FTZ R136, R2.reuse, R136 ;  /* 0x0000008802887220 */ /* 0x040fe20000410000 */
[C---:B------:R-:W-:Y:S01]  /*22120*/  FMUL.FTZ R137, R2.reuse, R137 ;  /* 0x0000008902897220 */ /* 0x040fe20000410000 */
[C---:B------:R-:W-:Y:S01]  /*22130*/  FMUL.FTZ R140, R2.reuse, R140 ;  /* 0x0000008c028c7220 */ /* 0x040fe20000410000 */
[----:B------:R-:W-:Y:S01]  /*22140*/  PRMT R10, R161, 0x654, R10 ;  /* 0x00000654a10a7816 */ /* 0x000fe2000000000a */
        /* <DEDUP_REMOVED lines=39> */
[----:B------:R1:W-:Y:S01]  /*223c0*/  SYNCS.ARRIVE.TRANS64.RED.A1T0 RZ, [R10+URZ], RZ ;  /* 0x000000ff0aff79a7 */ /* 0x0003e2000810043f */
[C---:B------:R-:W-:Y:S01]  /*223d0*/  FMUL.FTZ R14, R2.reuse, R155 ;  /* 0x0000009b020e7220 */ /* 0x040fe20000410000 */
[C---:B------:R-:W-:Y:S01]  /*223e0*/  FMUL.FTZ R152, R2.reuse, R159 ;  /* 0x0000009f02987220 */ /* 0x040fe20000410000 */
[----:B------:R-:W-:Y:S01]  /*223f0*/  FMUL.FTZ R155, R2, R162 ;  /* 0x000000a2029b7220 */ /* 0x000fe20000410000 */
[----:B------:R-:W3:Y:S01]  /*22400*/  MUFU.TANH R158, R158 ;  /* 0x0000009e009e7308 */ /* 0x000ee20000002400 */
        /* <DEDUP_REMOVED lines=44> */
[----:B------:R-:W-:Y:S01]  /*226d0*/  FMUL.FTZ R102, R2, R102 ;  /* 0x0000006602667220 */ /* 0x000fe20000410000 */
[----:B------:R-:W-:-:S02]  /*226e0*/  UMOV UR51, UR49 ;  /* 0x0000003100337c82 */ /* 0x000fc40008000000 */
[----:B------:R-:W3:Y:S01]  /*226f0*/  MUFU.TANH R145, R145 ;  /* 0x0000009100917308 */ /* 0x000ee20000002400 */
[----:B--2---:R-:W-:-:S07]  /*22700*/  FMNMX.FTZ R161, R141, R12, !PT ;  /* 0x0000000c8da17209 */ /* 0x004fce0007810000 */
[----:B------:R-:W2:Y:S01]  /*22710*/  MUFU.TANH R148, R148 ;  /* 0x0000009400947308 */ /* 0x000ea20000002400 */
[----:B0-----:R-:W-:-:S07]  /*22720*/  FMNMX.FTZ R12, R144, R161, !PT ;  /* 0x000000a1900c7209 */ /* 0x001fce0007810000 */
[----:B------:R-:W0:Y:S01]  /*22730*/  MUFU.TANH R149, R149 ;  /* 0x0000009500957308 */ /* 0x000e220000002400 */
[----:B---3--:R-:W-:-:S07]  /*22740*/  FMNMX.FTZ R161, R145, R12, !PT ;  /* 0x0000000c91a17209 */ /* 0x008fce0007810000 */
        /* <DEDUP_REMOVED lines=51> */
[----:B0-----:R-:W-:-:S05]  /*22a80*/  FMNMX.FTZ R12, R101, R12, !PT ;  /* 0x0000000c650c7209 */ /* 0x001fca0007810000 */
[----:B-1----:R-:W0:Y:S02]  /*22a90*/  SHFL.BFLY PT, R10, R12, 0x2, 0x1f ;  /* 0x0c401f000c0a7f89 */ /* 0x002e2400000e0000 */
[----:B------:R-:W1:Y:S01]  /*22aa0*/  MUFU.TANH R21, R21 ;  /* 0x0000001500157308 */ /* 0x000e620000002400 */
[----:B---3--:R-:W-:-:S07]  /*22ab0*/  FMNMX.FTZ R161, R13, R4, !PT ;  /* 0x000000040da17209 */ /* 0x008fce0007810000 */
[----:B------:R-:W3:Y:S08]  /*22ac0*/  MUFU.TANH R152, R152 ;  /* 0x0000009800987308 */ /* 0x000ef00000002400 */
[----:B------:R-:W4:Y:S01]  /*22ad0*/  MUFU.TANH R155, R155 ;  /* 0x0000009b009b7308 */ /* 0x000f220000002400 */
[----:B0-----:R-:W-:-:S07]  /*22ae0*/  FMNMX.FTZ R10, R12, R10, !PT ;  /* 0x0000000a0c0a7209 */ /* 0x001fce0007810000 */
[----:B------:R-:W0:Y:S01]  /*22af0*/  MUFU.TANH R156, R156 ;  /* 0x0000009c009c7308 */ /* 0x000e220000002400 */
[----:B------:R-:W5:Y:S07]  /*22b00*/  SHFL.BFLY PT, R12, R10, 0x1, 0x1f ;  /* 0x0c201f000a0c7f89 */ /* 0x000f6e00000e0000 */
[----:B------:R-:W0:Y:S08]  /*22b10*/  MUFU.TANH R159, R159 ;  /* 0x0000009f009f7308 */ /* 0x000e300000002400 */
[----:B------:R-:W0:Y:S08]  /*22b20*/  MUFU.TANH R160, R160 ;  /* 0x000000a000a07308 */ /* 0x000e300000002400 */
[----:B------:R-:W0:Y:S01]  /*22b30*/  MUFU.TANH R138, R138 ;  /* 0x0000008a008a7308 */ /* 0x000e220000002400 */
[----:B-----5:R-:W-:-:S02]  /*22b40*/  FMNMX.FTZ R12, R10, R12, !PT ;  /* 0x0000000c0a0c7209 */ /* 0x020fc40007810000 */
[----:B--2---:R-:W-:-:S05]  /*22b50*/  FMNMX.FTZ R10, R14, R161, !PT ;  /* 0x000000a10e0a7209 */ /* 0x004fca0007810000 */
[----:B------:R-:W2:Y:S01]  /*22b60*/  MUFU.TANH R139, R139 ;  /* 0x0000008b008b7308 */ /* 0x000ea20000002400 */
[----:B-1----:R-:W-:Y:S01]  /*22b70*/  FMNMX.FTZ R161, R21, R10, !PT ;  /* 0x0000000a15a17209 */ /* 0x002fe20007810000 */
[----:B------:R-:W-:-:S03]  /*22b80*/  FADD.FTZ R5, -R12, R5 ;  /* 0x000000050c057221 */ /* 0x000fc60000010100 */
[----:B---3--:R-:W-:Y:S01]  /*22b90*/  FMNMX.FTZ R10, R152, R161, !PT ;  /* 0x000000a1980a7209 */ /* 0x008fe20007810000 */
[----:B------:R-:W-:Y:S02]  /*22ba0*/  FMUL.FTZ R5, R5, UR51 ;  /* 0x0000003305057c20 */ /* 0x000fe40008410000 */
[----:B------:R-:W1:Y:S01]  /*22bb0*/  MUFU.TANH R142, R142 ;  /* 0x0000008e008e7308 */ /* 0x000e620000002400 */
[----:B----4-:R-:W-:-:S04]  /*22bc0*/  FMNMX.FTZ R161, R155, R10, !PT ;  /* 0x0000000a9ba17209 */ /* 0x010fc80007810000 */
[----:B0-----:R-:W-:-:S03]  /*22bd0*/  FMNMX.FTZ R10, R156, R161, !PT ;  /* 0x000000a19c0a7209 */ /* 0x001fc60007810000 */
[----:B------:R-:W0:Y:S01]  /*22be0*/  MUFU.TANH R143, R143 ;  /* 0x0000008f008f7308 */ /* 0x000e220000002400 */
[----:B------:R-:W-:-:S04]  /*22bf0*/  FMNMX.FTZ R161, R159, R10, !PT ;  /* 0x0000000a9fa17209 */ /* 0x000fc80007810000 */
[----:B------:R-:W-:-:S03]  /*22c00*/  FMNMX.FTZ R161, R160, R161, !PT ;  /* 0x000000a1a0a17209 */ /* 0x000fc60007810000 */
[----:B------:R-:W3:Y:S01]  /*22c10*/  MUFU.TANH R146, R146 ;  /* 0x0000009200927308 */ /* 0x000ee20000002400 */
[----:B------:R-:W-:-:S04]  /*22c20*/  FMNMX.FTZ R10, R138, R161, !PT ;  /* 0x000000a18a0a7209 */ /* 0x000fc80007810000 */
[----:B--2---:R-:W-:-:S03]  /*22c30*/  FMNMX.FTZ R161, R139, R10, !PT ;  /* 0x0000000a8ba17209 */ /* 0x004fc60007810000 */
[----:B------:R-:W2:Y:S01]  /*22c40*/  MUFU.TANH R147, R147 ;  /* 0x0000009300937308 */ /* 0x000ea20000002400 */
[----:B-1----:R-:W-:-:S04]  /*22c50*/  FMNMX.FTZ R10, R142, R161, !PT ;  /* 0x000000a18e0a7209 */ /* 0x002fc80007810000 */
[----:B0-----:R-:W-:-:S03]  /*22c60*/  FMNMX.FTZ R161, R143, R10, !PT ;  /* 0x0000000a8fa17209 */ /* 0x001fc60007810000 */
[----:B------:R-:W0:Y:S01]  /*22c70*/  MUFU.TANH R150, R150 ;  /* 0x0000009600967308 */ /* 0x000e220000002400 */
[----:B---3--:R-:W-:-:S07]  /*22c80*/  FMNMX.FTZ R10, R146, R161, !PT ;  /* 0x000000a1920a7209 */ /* 0x008fce0007810000 */
        /* <DEDUP_REMOVED lines=39> */
[----:B0-----:R-:W-:Y:S01]  /*22f00*/  FMNMX.FTZ R10, R90, R161, !PT ;  /* 0x000000a15a0a7209 */ /* 0x001fe20007810000 */
[----:B------:R-:W-:-:S06]  /*22f10*/  FMUL.FTZ R161, R2, R103 ;  /* 0x0000006702a17220 */ /* 0x000fcc0000410000 */
        /* <DEDUP_REMOVED lines=9> */
[----:B--2---:R-:W-:-:S04]  /*22fb0*/  FMNMX.FTZ R103, R99, R10, !PT ;  /* 0x0000000a63677209 */ /* 0x004fc80007810000 */
[----:B0-----:R-:W-:-:S04]  /*22fc0*/  FMNMX.FTZ R10, R102, R103, !PT ;  /* 0x00000067660a7209 */ /* 0x001fc80007810000 */
[----:B-1----:R-:W-:-:S05]  /*22fd0*/  FMNMX.FTZ R163, R161, R10, !PT ;  /* 0x0000000aa1a37209 */ /* 0x002fca0007810000 */
[----:B------:R-:W0:Y:S02]  /*22fe0*/  SHFL.BFLY PT, R10, R163, 0x2, 0x1f ;  /* 0x0c401f00a30a7f89 */ /* 0x000e2400000e0000 */
[----:B0-----:R-:W-:-:S05]  /*22ff0*/  FMNMX.FTZ R164, R163, R10, !PT ;  /* 0x0000000aa3a47209 */ /* 0x001fca0007810000 */
[----:B------:R-:W0:Y:S02]  /*23000*/  SHFL.BFLY PT, R103, R164, 0x1, 0x1f ;  /* 0x0c201f00a4677f89 */ /* 0x000e2400000e0000 */
[----:B0-----:R-:W-:Y:S01]  /*23010*/  FMNMX.FTZ R10, R164, R103, !PT ;  /* 0x00000067a40a7209 */ /* 0x001fe20007810000 */
[----:B------:R-:W-:Y:S01]  /*23020*/  IMAD.U32 R103, RZ, RZ, UR51 ;  /* 0x00000033ff677e24 */ /* 0x000fe2000f8e00ff */
[----:B------:R0:W-:Y:S03]  /*23030*/  MUFU.EX2 R164, R5 ;  /* 0x0000000500a47308 */ /* 0x0001e60000000800 */
[----:B------:R-:W-:-:S01]  /*23040*/  FADD.FTZ R4, -R10, R4 ;  /* 0x000000040a047221 */ /* 0x000fc20000010100 */
[----:B------:R-:W-:-:S03]  /*23050*/  FFMA.FTZ R162, R12, R103, -8 ;  /* 0xc10000000ca27423 */ /* 0x000fc60000010067 */
[----:B------:R-:W-:Y:S01]  /*23060*/  FMUL.FTZ R4, R4, UR51 ;  /* 0x0000003304047c20 */ /* 0x000fe20008410000 */
[----:B------:R-:W-:-:S01]  /*23070*/  FFMA.FTZ R7, R7, UR51, -R162 ;  /* 0x0000003307077c23 */ /* 0x000fc200080108a2 */
[----:B0-----:R-:W-:Y:S02]  /*23080*/  IMAD.U32 R5, RZ, RZ, UR51 ;  /* 0x00000033ff057e24 */ /* 0x001fe4000f8e00ff */
        /* <DEDUP_REMOVED lines=10> */
[----:B0-----:R-:W-:-:S01]  /*23130*/  FFMA.FTZ R4, R10, R5, -8 ;  /* 0xc10000000a047423 */ /* 0x001fc20000010005 */
[--C-:B------:R-:W-:Y:S01]  /*23140*/  FFMA.FTZ R137, R137, UR51, -R162.reuse ;  /* 0x0000003389897c23 */ /* 0x100fe200080108a2 */
[----:B------:R-:W-:-:S01]  /*23150*/  FFMA.FTZ R140, R140, UR51, -R162 ;  /* 0x000000338c8c7c23 */ /* 0x000fc200080108a2 */
[----:B------:R-:W-:Y:S01]  /*23160*/  FFMA.FTZ R141, R141, UR51, -R162 ;  /* 0x000000338d8d7c23 */ /* 0x000fe200080108a2 */
[----:B------:R-:W-:-:S01]  /*23170*/  FFMA.FTZ R13, R13, UR51, -R4 ;  /* 0x000000330d0d7c23 */ /* 0x000fc20008010804 */
[----:B------:R-:W-:Y:S01]  /*23180*/  FFMA.FTZ R14, R14, UR51, -R4 ;  /* 0x000000330e0e7c23 */ /* 0x000fe20008010804 */
        /* <DEDUP_REMOVED lines=29> */
[----:B------:R-:W-:-:S01]  /*23360*/  FFMA.FTZ R21, R21, UR51, -R4 ;  /* 0x0000003315157c23 */ /* 0x000fc20008010804 */
[----:B------:R-:W2:Y:S01]  /*23370*/  MUFU.EX2 R162, R11 ;  /* 0x0000000b00a27308 */ /* 0x000ea20000000800 */
[----:B------:R-:W-:-:S01]  /*23380*/  FFMA.FTZ R152, R152, UR51, -R4 ;  /* 0x0000003398987c23 */ /* 0x000fc20008010804 */
[--C-:B------:R-:W-:Y:S01]  /*23390*/  FFMA.FTZ R155, R155, UR51, -R4.reuse ;  /* 0x000000339b9b7c23 */ /* 0x100fe20008010804 */
[----:B------:R-:W-:-:S01]  /*233a0*/  FFMA.FTZ R156, R156, UR51, -R4 ;  /* 0x000000339c9c7c23 */ /* 0x000fc20008010804 */
[----:B-1----:R-:W-:Y:S01]  /*233b0*/  FFMA.FTZ R3, R164, R3, R7 ;  /* 0x00000003a4037223 */ /* 0x002fe20000010007 */
[----:B0-----:R-:W-:-:S01]  /*233c0*/  FFMA.FTZ R0, R103, R0, R166 ;  /* 0x0000000067007223 */ /* 0x001fc200000100a6 */
[--C-:B------:R-:W-:Y:S01]  /*233d0*/  FFMA.FTZ R159, R159, UR51, -R4.reuse ;  /* 0x000000339f9f7c23 */ /* 0x100fe20008010804 */
[----:B------:R-:W-:-:S01]  /*233e0*/  FFMA.FTZ R160, R160, UR51, -R4 ;  /* 0x00000033a0a07c23 */ /* 0x000fc20008010804 */
[----:B------:R2:W0:Y:S01]  /*233f0*/  MUFU.EX2 R5, R14 ;  /* 0x0000000e00057308 */ /* 0x0004220000000800 */
        /* <DEDUP_REMOVED lines=24> */
[----:B-1----:R-:W-:-:S01]  /*23580*/  FADD.FTZ R3, R15, R14 ;  /* 0x0000000e0f037221 */ /* 0x002fc20000010000 */
        /* <DEDUP_REMOVED lines=163> */
.L_x_2865:
[----:B------:R-:W-:Y:S01]  /*23fc0*/  F2FP.SATFINITE.E4M3.F32.PACK_AB_MERGE_C R21, R152, R21, RZ ;  /* 0x000000159815723e */ /* 0x000fe200048070ff */
[----:B------:R-:W-:Y:S01]  /*23fd0*/  FMUL.FTZ R24, R24, R164 ;  /* 0x000000a418187220 */ /* 0x000fe20000410000 */
[----:B------:R-:W-:Y:S01]  /*23fe0*/  LEA R4, R8, R18, 0x3 ;  /* 0x0000001208047211 */ /* 0x000fe200078e18ff */
[-C--:B------:R-:W-:Y:S01]  /*23ff0*/  FMUL.FTZ R25, R25, R164.reuse ;  /* 0x000000a419197220 */ /* 0x080fe20000410000 */
[----:B------:R-:W-:Y:S01]  /*24000*/  ISETP.GT.AND P1, PT, R6, R213, PT ;  /* 0x000000d50600720c */ /* 0x000fe20003f24270 */
[----:B------:R-:W-:Y:S01]  /*24010*/  FMUL.FTZ R28, R28, R164 ;  /* 0x000000a41c1c7220 */ /* 0x000fe20000410000 */
[----:B------:R-:W-:Y:S01]  /*24020*/  F2FP.SATFINITE.E4M3.F32.PACK_AB_MERGE_C R185, R5, R166, R21 ;  /* 0x000000a605b9723e */ /* 0x000fe20004807015 */
        /* <DEDUP_REMOVED lines=103> */
[----:B------:R-:W-:Y:S01]  /*246a0*/  VIADD R6, R6, 0xffffffff ;  /* 0xffffffff06067836 */ /* 0x000fe20000000000 */
[----:B------:R-:W-:Y:S01]  /*246b0*/  MOV R5, R12 ;  /* 0x0000000c00057202 */ /* 0x000fe20000000f00 */
[----:B0-----:R-:W-:-:S02]  /*246c0*/  IMAD.MOV.U32 R4, RZ, RZ, R10 ;  /* 0x000000ffff047224 */ /* 0x001fc400078e000a */
[----:B------:R-:W-:Y:S02]  /*246d0*/  IMAD.MOV.U32 R7, RZ, RZ, R194 ;  /* 0x000000ffff077224 */ /* 0x000fe400078e00c2 */
[----:B------:R-:W-:Y:S01]  /*246e0*/  IMAD.MOV.U32 R8, RZ, RZ, R23 ;  /* 0x000000ffff087224 */ /* 0x000fe200078e0017 */
[----:B------:R-:W-:Y:S06]  /*246f0*/  @P1 BRA `(.L_x_2866) ;  /* 0xffffffc400001947 */ /* 0x000fec000383ffff */
.L_x_2854:
[----:B------:R-:W-:Y:S05]  /*24700*/  WARPSYNC.ALL ;  /* 0x0000000000007948 */ /* 0x000fea0003800000 */
[----:B------:R-:W-:Y:S06]  /*24710*/  BAR.ARV 0x8, 0x180 ;  /* 0x0206000000007b1d */ /* 0x000fec0000002000 */
[----:B------:R-:W-:Y:S05]  /*24720*/  @!P0 BRA `(.L_x_2867) ;  /* 0x0000000000048947 */ /* 0x000fea0003800000 */
[----:B------:R-:W-:Y:S01]  /*24730*/  BPT.TRAP 0x1 ;  /* 0x000000040000795c */ /* 0x000fe20000300000 */
.L_x_2867:
[----:B------:R-:W-:Y:S01]  /*24740*/  IMAD R11, R23, 0x8, R18 ;  /* 0x00000008170b7824 */ /* 0x000fe200078e0212 */
[----:B------:R-:W-:-:S04]  /*24750*/  SHF.L.U32 R2, R194, 0x1f, RZ ;  /* 0x0000001fc2027819 */ /* 0x000fc800000006ff */
[----:B------:R0:W1:Y:S01]  /*24760*/  SYNCS.PHASECHK.TRANS64.TRYWAIT P1, [R11+URZ+0x29850], R2 ;  /* 0x029850020b0075a7 */ /* 0x000062000802017f */
[----:B------:R-:W-:Y:S05]  /*24770*/  @!P0 BRA `(.L_x_2868) ;  /* 0x0000000000048947 */ /* 0x000fea0003800000 */
[----:B------:R-:W-:Y:S01]  /*24780*/  BPT.TRAP 0x1 ;  /* 0x000000040000795c */ /* 0x000fe20000300000 */
.L_x_2868:
[----:B------:R-:W-:-:S05]  /*24790*/  VIADD R18, R18, 0x400 ;  /* 0x0000040012127836 */ /* 0x000fca0000000000 */
[----:B------:R-:W-:-:S04]  /*247a0*/  SHF.R.U32.HI R18, RZ, 0x4, R18 ;  /* 0x00000004ff127819 */ /* 0x000fc80000011612 */
[----:B------:R-:W-:-:S04]  /*247b0*/  LOP3.LUT R18, R18, 0x3fff, RZ, 0xc0, !PT ;  /* 0x00003fff12127812 */ /* 0x000fc800078ec0ff */
[----:B------:R-:W-:Y:S01]  /*247c0*/  LOP3.LUT R18, R18, 0x10000, RZ, 0xfc, !PT ;  /* 0x0001000012127812 */ /* 0x000fe200078efcff */
[----:B-1----:R-:W-:Y:S06]  /*247d0*/  @P1 BRA `(.L_x_2869) ;  /* 0x0000000000081947 */ /* 0x002fec0003800000 */
[----:B------:R-:W1:Y:S02]  /*247e0*/  SYNCS.PHASECHK.TRANS64.TRYWAIT P1, [R11+URZ+0x29850], R2 ;  /* 0x029850020b0075a7 */ /* 0x000e64000802017f */
[----:B-1----:R-:W-:Y:S05]  /*247f0*/  @!P1 BRA `(.L_x_2870) ;  /* 0x000000e400f49947 */ /* 0x002fea0003800000 */
.L_x_2869:
[----:B------:R-:W-:Y:S01]  /*24800*/  IMAD R4, R23, 0x500, R18 ;  /* 0x0000050017047824 */ /* 0x000fe200078e0212 */
[----:B------:R-:W-:Y:S01]  /*24810*/  MOV R5, 0xc0000010 ;  /* 0xc000001000057802 */ /* 0x000fe20000000f00 */
[----:B------:R-:W-:Y:S05]  /*24820*/  WARPSYNC.ALL ;  /* 0x0000000000007948 */ /* 0x000fea0003800000 */
[C---:B------:R-:W-:Y:S01]  /*24830*/  R2UR UR6, R4.reuse ;  /* 0x00000000040672ca */ /* 0x040fe200000e0000 */
[----:B------:R-:W-:Y:S01]  /*24840*/  WARPGROUP.ARRIVE ;  /* 0x00000000000079c5 */ /* 0x000fe20000000000 */
[----:B------:R-:W-:Y:S01]  /*24850*/  R2UR UR7, R5 ;  /* 0x00000000050772ca */ /* 0x000fe200000e0000 */
[----:B------:R-:W-:Y:S01]  /*24860*/  VIADD R6, R4, 0x100 ;  /* 0x0000010004067836 */ /* 0x000fe20000000000 */
[----:B------:R-:W-:Y:S01]  /*24870*/  ULDC.64 UR4, c[0x0][0x9a0] ;  /* 0x0002680000047ab9 */ /* 0x000fe20000000a00 */
[----:B------:R-:W-:Y:S01]  /*24880*/  IMAD.MOV.U32 R7, RZ, RZ, -0x3ffffff0 ;  /* 0xc0000010ff077424 */ /* 0x000fe200078e00ff */
[----:B------:R-:W-:-:S04]  /*24890*/  ISETP.NE.U32.AND P1, PT, RZ, UR4, PT ;  /* 0x00000004ff007c0c */ /* 0x000fc8000bf25070 */
[----:B------:R-:W-:-:S05]  /*248a0*/  ISETP.NE.AND.EX P1, PT, RZ, UR5, PT, P1 ;  /* 0x00000005ff007c0c */ /* 0x000fca000bf25310 */
[----:B------:R-:W-:Y:S01]  /*248b0*/  QGMMA.64x128x32.F32.E4M3.E4M3 R24, R184, gdesc[UR4], R24, gsb0 ;  /* 0x01e00004b8187df3 */ /* 0x000fe20008000818 */
[----:B------:R-:W-:Y:S02]  /*248c0*/  R2UR UR6, R6 ;  /* 0x00000000060672ca */ /* 0x000fe400000e0000 */
[----:B------:R-:W-:-:S05]  /*248d0*/  R2UR UR7, R7 ;  /* 0x00000000070772ca */ /* 0x000fca00000e0000 */
        /* <DEDUP_REMOVED lines=26> */
[----:B------:R-:W-:Y:S01]  /*24a80*/  VIADD R4, R4, 0x400 ;  /* 0x0000040004047836 */ /* 0x000fe20000000000 */
[----:B------:R-:W-:Y:S01]  /*24a90*/  MOV R5, 0xc0000010 ;  /* 0xc000001000057802 */ /* 0x000fe20000000f00 */
        /* <DEDUP_REMOVED lines=34> */
[----:B------:R-:W-:Y:S01]  /*24cc0*/  MOV R88, 0xff800000 ;  /* 0xff80000000587802 */ /* 0x000fe20000000f00 */
[----:B------:R-:W-:Y:S02]  /*24cd0*/  IMAD.MOV.U32 R89, RZ, RZ, -0x800000 ;  /* 0xff800000ff597424 */ /* 0x000fe400078e00ff */
[----:B------:R-:W-:-:S01]  /*24ce0*/  @P2 FFMA.FTZ R88, R5, R12, R0 ;  /* 0x0000000c05582223 */ /* 0x000fc20000010000 */
[----:B------:R-:W-:Y:S01]  /*24cf0*/  @P3 FFMA.FTZ R89, R6, R10, R9 ;  /* 0x0000000a06593223 */ /* 0x000fe20000010009 */
[-C--:B--2---:R-:W-:Y:S01]  /*24d00*/  FMUL.FTZ R4, R3, R2.reuse ;  /* 0x0000000203047220 */ /* 0x084fe20000410000 */
[----:B---3--:R-:W-:Y:S01]  /*24d10*/  FMUL.FTZ R7, R7, R2 ;  /* 0x0000000207077220 */ /* 0x008fe20000410000 */
[----:B------:R-:W-:-:S02]  /*24d20*/  WARPGROUP.DEPBAR.LE gsb0, 0x0 ;  /* 0x00008000000079c5 */ /* 0x000fc40000010000 */
[----:B------:R-:W-:Y:S05]  /*24d30*/  @!P0 BRA `(.L_x_2871) ;  /* 0x0000000000048947 */ /* 0x000fea0003800000 */
[----:B------:R-:W-:Y:S01]  /*24d40*/  BPT.TRAP 0x1 ;  /* 0x000000040000795c */ /* 0x000fe20000300000 */
.L_x_2871:
        /* <DEDUP_REMOVED lines=75> */
.L_x_2800:
[----:B------:R-:W-:Y:S05]  /*25200*/  WARPSYNC.ALL ;  /* 0x0000000000007948 */ /* 0x000fea0003800000 */
[----:B------:R-:W0:Y:S08]  /*25210*/  S2UR UR38, SR_CgaCtaId ;  /* 0x00000000002679c3 */ /* 0x000e300000008800 */
[----:B------:R-:W-:Y:S01]  /*25220*/  BAR.SYNC.DEFER_BLOCKING 0x5, 0x180 ;  /* 0x0146000000007b1d */ /* 0x000fe20000010000 */
[----:B------:R-:W-:-:S05]  /*25230*/  ISETP.NE.AND P1, PT, R224, RZ, PT ;  /* 0x000000ffe000720c */ /* 0x000fca0003f25270 */
[----:B------:R-:W-:Y:S01]  /*25240*/  UMOV UR4, 0x400 ;  /* 0x0000040000047882 */ /* 0x000fe20000000000 */
[----:B------:R-:W-:Y:S07]  /*25250*/  BSSY B0, `(.L_x_2872) ;  /* 0x000042a000007945 */ /* 0x000fee0003800000 */
[----:B------:R-:W2:Y:S01]  /*25260*/  @!P1 LDC R224, c[0x0][0xad4] ;  /* 0x0002b500ffe09b82 */ /* 0x000ea20000000800 */
[----:B0-----:R-:W-:-:S06]  /*25270*/  ULEA UR4, UR38, UR4, 0x18 ;  /* 0x0000000426047291 */ /* 0x001fcc000f8ec03f */
[----:B------:R-:W-:-:S05]  /*25280*/  MOV R18, UR4 ;  /* 0x0000000400127c02 */ /* 0x000fca0008000f00 */
        /* <DEDUP_REMOVED lines=34> */
[----:B------:R-:W-:Y:S02]  /*254b0*/  SHF.R.U64 R34, R34, 0x3, RZ ;  /* 0x0000000322227819 */ /* 0x000fe400000012ff */
[----:B------:R-:W-:-:S02]  /*254c0*/  IADD3 R35, P4, R40, 0x60, RZ ;  /* 0x0000006028237810 */ /* 0x000fc40007f9e0ff */
[C---:B------:R-:W-:Y:S02]  /*254d0*/  IADD3 R27, P5, R40.reuse, 0x40, RZ ;  /* 0x00000040281b7810 */ /* 0x040fe40007fbe0ff */
[C---:B------:R-:W-:Y:S02]  /*254e0*/  IADD3 R15, P1, R40.reuse, 0x20, RZ ;  /* 0x00000020280f7810 */ /* 0x040fe40007f3e0ff */
[----:B------:R-:W-:Y:S02]  /*254f0*/  IADD3 R37, P2, R40, 0x4020, RZ ;  /* 0x0000402028257810 */ /* 0x000fe40007f5e0ff */
[----:B------:R-:W-:Y:S02]  /*25500*/  LOP3.LUT R34, R34, R11, RZ, 0x3c, !PT ;  /* 0x0000000b22227212 */ /* 0x000fe400078e3cff */
[----:B------:R-:W-:Y:S02]  /*25510*/  LOP3.LUT R26, R35, 0x380, RZ, 0xc0, !PT ;  /* 0x00000380231a7812 */ /* 0x000fe400078ec0ff */
        /* <DEDUP_REMOVED lines=18> */
[----:B------:R-:W-:Y:S02]  /*25640*/  IADD3.X R37, RZ, R41, RZ, P2, !PT ;  /* 0x00000029ff257210 */ /* 0x000fe400017fe4ff */
[----:B------:R-:W-:Y:S02]  /*25650*/  MOV R106, R106 ;  /* 0x0000006a006a7202 */ /* 0x000fe40000000f00 */
[----:B------:R-:W-:Y:S02]  /*25660*/  MOV R110, R40 ;  /* 0x00000028006e7202 */ /* 0x000fe40000000f00 */
[----:B------:R-:W-:Y:S02]  /*25670*/  MOV R105, R38 ;  /* 0x0000002600697202 */ /* 0x000fe40000000f00 */
[----:B------:R-:W-:Y:S02]  /*25680*/  MOV R104, R36 ;  /* 0x0000002400687202 */ /* 0x000fe40000000f00 */
[----:B------:R-:W-:-:S02]  /*25690*/  MOV R103, R34 ;  /* 0x0000002200677202 */ /* 0x000fc40000000f00 */
[----:B------:R-:W-:Y:S02]  /*256a0*/  MOV R109, R26 ;  /* 0x0000001a006d7202 */ /* 0x000fe40000000f00 */
[----:B------:R-:W-:Y:S02]  /*256b0*/  MOV R108, R14 ;  /* 0x0000000e006c7202 */ /* 0x000fe40000000f00 */
[----:B------:R-:W-:Y:S01]  /*256c0*/  MOV R107, R10 ;  /* 0x0000000a006b7202 */ /* 0x000fe20000000f00 */
[----:B------:R-:W-:Y:S06]  /*256d0*/  BRA.DIV UR4, `(.L_x_2874) ;  /* 0x000000da04507947 */ /* 0x000fec000b800000 */
[----:B------:R-:W-:Y:S02]  /*256e0*/  SEL R80, R90, R123, P0 ;  /* 0x0000007b5a507207 */ /* 0x000fe40000000000 */
[----:B------:R-:W-:Y:S02]  /*256f0*/  SEL R49, R123, R90, P0 ;  /* 0x0000005a7b317207 */ /* 0x000fe40000000000 */
[----:B---3--:R-:W-:Y:S02]  /*25700*/  SEL R4, R0, R101, P0 ;  /* 0x0000006500047207 */ /* 0x008fe40000000000 */
[----:B------:R-:W-:Y:S01]  /*25710*/  SEL R79, R101, R0, P0 ;  /* 0x00000000654f7207 */ /* 0x000fe20000000000 */
[----:B-----5:R-:W-:Y:S01]  /*25720*/  SHFL.IDX PT, R80, R80, R9, 0x1c1f ;  /* 0x001c1f0950507589 */ /* 0x020fe200000e0000 */
[----:B------:R-:W-:Y:S02]  /*25730*/  SEL R90, R58, R85, P0 ;  /* 0x000000553a5a7207 */ /* 0x000fe40000000000 */
[----:B------:R-:W-:-:S02]  /*25740*/  LOP3.LUT R10, R9, 0x2, RZ, 0x3c, !PT ;  /* 0x00000002090a7812 */ /* 0x000fc400078e3cff */
[----:B------:R-:W-:Y:S02]  /*25750*/  SEL R0, R100, R45, P0 ;  /* 0x0000002d64007207 */ /* 0x000fe40000000000 */
        /* <DEDUP_REMOVED lines=31> */
[----:B------:R-:W0:Y:S01]  /*25950*/  SHFL.IDX PT, R2, R77, R10, 0x1c1f ;  /* 0x001c1f0a4d027589 */ /* 0x000e2200000e0000 */
        /* <DEDUP_REMOVED lines=20> */
[----:B------:R-:W3:Y:S01]  /*25aa0*/  SHFL.IDX PT, R98, R13, R9, 0x1c1f ;  /* 0x001c1f090d627589 */ /* 0x000ee200000e0000 */
[----:B------:R-:W-:-:S02]  /*25ab0*/  SEL R67, R91, R12, P0 ;  /* 0x0000000c5b437207 */ /* 0x000fc40000000000 */
[----:B------:R-:W-:Y:S01]  /*25ac0*/  SEL R115, R115, R94, P0 ;  /* 0x0000005e73737207 */ /* 0x000fe20000000000 */
[----:B------:R-:W4:Y:S01]  /*25ad0*/  SHFL.IDX PT, R87, R87, R10, 0x1c1f ;  /* 0x001c1f0a57577589 */ /* 0x000f2200000e0000 */
        /* <DEDUP_REMOVED lines=23> */
[----:B------:R3:W-:Y:S01]  /*25c50*/  SHFL.IDX PT, R65, R52, R9, 0x1c1f ;  /* 0x001c1f0934417589 */ /* 0x0007e200000e0000 */
[----:B------:R-:W-:-:S02]  /*25c60*/  SEL R25, R70, R25, P0 ;  /* 0x0000001946197207 */ /* 0x000fc40000000000 */
[----:B0-----:R-:W-:Y:S01]  /*25c70*/  SEL R102, R99, R2, P0 ;  /* 0x0000000263667207 */ /* 0x001fe20000000000 */
[----:B------:R-:W-:Y:S01]  /*25c80*/  SHFL.IDX PT, R91, R28, R9, 0x1c1f ;  /* 0x001c1f091c5b7589 */ /* 0x000fe200000e0000 */
[----:B------:R-:W-:Y:S02]  /*25c90*/  SEL R99, R2, R99, P0 ;  /* 0x0000006302637207 */ /* 0x000fe40000000000 */
[----:B-1----:R-:W-:Y:S01]  /*25ca0*/  SEL R2, R3, R4, P0 ;  /* 0x0000000403027207 */ /* 0x002fe20000000000 */
[----:B------:R-:W-:Y:S01]  /*25cb0*/  SHFL.IDX PT, R97, R26, R9, 0x1c1f ;  /* 0x001c1f091a617589 */ /* 0x000fe200000e0000 */
[----:B------:R-:W-:Y:S02]  /*25cc0*/  SEL R81, R0, R47, P0 ;  /* 0x0000002f00517207 */ /* 0x000fe40000000000 */
[----:B------:R-:W-:Y:S01]  /*25cd0*/  SEL R3, R4, R3, P0 ;  /* 0x0000000304037207 */ /* 0x000fe20000000000 */
[----:B------:R-:W-:Y:S01]  /*25ce0*/  SHFL.IDX PT, R95, R24, R9, 0x1c1f ;  /* 0x001c1f09185f7589 */ /* 0x000fe200000e0000 */
[----:B------:R-:W-:-:S02]  /*25cf0*/  SEL R0, R47, R0, P0 ;  /* 0x000000002f007207 */ /* 0x000fc40000000000 */
[----:B---3--:R-:W-:Y:S01]  /*25d00*/  SEL R52, R54, R127, P0 ;  /* 0x0000007f36347207 */ /* 0x008fe20000000000 */
[----:B------:R0:W-:Y:S01]  /*25d10*/  SHFL.IDX PT, R68, R53, R10, 0x1c1f ;  /* 0x001c1f0a35447589 */ /* 0x0001e200000e0000 */
[----:B------:R-:W-:Y:S02]  /*25d20*/  SEL R101, R98, R21, P0 ;  /* 0x0000001562657207 */ /* 0x000fe40000000000 */
[----:B------:R-:W-:Y:S01]  /*25d30*/  SEL R79, R80, R49, P0 ;  /* 0x00000031504f7207 */ /* 0x000fe20000000000 */
[----:B------:R-:W-:Y:S01]  /*25d40*/  SHFL.IDX PT, R40, R40, R9, 0x1c1f ;  /* 0x001c1f0928287589 */ /* 0x000fe200000e0000 */
[----:B------:R-:W-:Y:S02]  /*25d50*/  SEL R77, R78, R41, P0 ;  /* 0x000000294e4d7207 */ /* 0x000fe40000000000 */
[----:B------:R-:W-:Y:S01]  /*25d60*/  SEL R4, R20, R51, P0 ;  /* 0x0000003314047207 */ /* 0x000fe20000000000 */
[----:B------:R-:W-:Y:S01]  /*25d70*/  SHFL.IDX PT, R44, R44, R9, 0x1c1f ;  /* 0x001c1f092c2c7589 */ /* 0x000fe200000e0000 */
[----:B----4-:R-:W-:-:S02]  /*25d80*/  SEL R47, R48, R87, P0 ;  /* 0x00000057302f7207 */ /* 0x010fc40000000000 */
[----:B0-----:R-:W-:Y:S01]  /*25d90*/  SEL R53, R127, R54, P0 ;  /* 0x000000367f357207 */ /* 0x001fe20000000000 */
[----:B------:R-:W-:Y:S01]  /*25da0*/  SHFL.IDX PT, R42, R42, R9, 0x1c1f ;  /* 0x001c1f092a2a7589 */ /* 0x000fe200000e0000 */
[----:B--2---:R-:W-:Y:S02]  /*25db0*/  SEL R56, R58, R61, P0 ;  /* 0x0000003d3a387207 */ /* 0x004fe40000000000 */
        /* <DEDUP_REMOVED lines=9> */
[----:B------:R-:W-:Y:S01]  /*25e50*/  MOV R100, RZ ;  /* 0x000000ff00647202 */ /* 0x000fe20000000f00 */
[----:B------:R-:W-:Y:S04]  /*25e60*/  SHFL.IDX PT, R86, R86, R9, 0x1c1f ;  /* 0x001c1f0956567589 */ /* 0x000fe800000e0000 */
[----:B------:R-:W-:Y:S04]  /*25e70*/  SHFL.IDX PT, R84, R84, R9, 0x1c1f ;  /* 0x001c1f0954547589 */ /* 0x000fe800000e0000 */
[----:B------:R-:W-:Y:S04]  /*25e80*/  SHFL.IDX PT, R90, R90, R9, 0x1c1f ;  /* 0x001c1f095a5a7589 */ /* 0x000fe800000e0000 */
[----:B------:R-:W0:Y:S04]  /*25e90*/  SHFL.IDX PT, R119, R119, R10, 0x1c1f ;  /* 0x001c1f0a77777589 */ /* 0x000e2800000e0000 */
[----:B------:R-:W1:Y:S04]  /*25ea0*/  SHFL.IDX PT, R121, R121, R10, 0x1c1f ;  /* 0x001c1f0a79797589 */ /* 0x000e6800000e0000 */
        /* <DEDUP_REMOVED lines=10> */
[----:B------:R-:W1:Y:S01]  /*25f50*/  SHFL.IDX PT, R125, R85, R10, 0x1c1f ;  /* 0x001c1f0a557d7589 */ /* 0x000e6200000e0000 */
[----:B--2---:R-:W-:Y:S02]  /*25f60*/  SEL R43, R44, R111, P0 ;  /* 0x0000006f2c2b7207 */ /* 0x004fe40000000000 */
[----:B------:R-:W-:Y:S01]  /*25f70*/  SEL R44, R111, R44, P0 ;  /* 0x0000002c6f2c7207 */ /* 0x000fe20000000000 */
[----:B------:R2:W-:Y:S01]  /*25f80*/  SHFL.IDX PT, R36, R57, R10, 0x1c1f ;  /* 0x001c1f0a39247589 */ /* 0x0005e200000e0000 */
[----:B---3--:R-:W-:-:S02]  /*25f90*/  SEL R45, R46, R113, P0 ;  /* 0x000000712e2d7207 */ /* 0x008fc40000000000 */
[----:B------:R-:W-:Y:S01]  /*25fa0*/  SEL R46, R113, R46, P0 ;  /* 0x0000002e712e7207 */ /* 0x000fe20000000000 */
[----:B------:R-:W3:Y:S01]  /*25fb0*/  SHFL.IDX PT, R38, R59, R10, 0x1c1f ;  /* 0x001c1f0a3b267589 */ /* 0x000ee200000e0000 */
[----:B----4-:R-:W-:Y:S02]  /*25fc0*/  SEL R49, R50, R115, P0 ;  /* 0x0000007332317207 */ /* 0x010fe40000000000 */
[----:B------:R-:W-:Y:S01]  /*25fd0*/  SEL R50, R115, R50, P0 ;  /* 0x0000003273327207 */ /* 0x000fe20000000000 */
[----:B------:R-:W4:Y:S01]  /*25fe0*/  SHFL.IDX PT, R32, R37, R10, 0x1c1f ;  /* 0x001c1f0a25207589 */ /* 0x000f2200000e0000 */
[----:B------:R-:W-:Y:S02]  /*25ff0*/  SEL R51, R82, R67, P0 ;  /* 0x0000004352337207 */ /* 0x000fe40000000000 */
[----:B--2---:R-:W-:Y:S01]  /*26000*/  SEL R57, R61, R58, P0 ;  /* 0x0000003a3d397207 */ /* 0x004fe20000000000 */
[----:B------:R-:W2:Y:S01]  /*26010*/  SHFL.IDX PT, R34, R39, R10, 0x1c1f ;  /* 0x001c1f0a27227589 */ /* 0x000ea200000e0000 */
[----:B------:R-:W-:-:S02]  /*26020*/  SEL R61, R68, R65, P0 ;  /* 0x00000041443d7207 */ /* 0x000fc40000000000 */
[----:B------:R-:W-:Y:S01]  /*26030*/  SEL R83, R84, R117, P0 ;  /* 0x0000007554537207 */ /* 0x000fe20000000000 */
[----:B------:R-:W2:Y:S01]  /*26040*/  SHFL.IDX PT, R28, R33, R10, 0x1c1f ;  /* 0x001c1f0a211c7589 */ /* 0x000ea200000e0000 */
[----:B0-----:R-:W-:Y:S02]  /*26050*/  SEL R85, R86, R123, P0 ;  /* 0x0000007b56557207 */ /* 0x001fe40000000000 */
[----:B------:R-:W-:Y:S01]  /*26060*/  SEL R82, R67, R82, P0 ;  /* 0x0000005243527207 */ /* 0x000fe20000000000 */
[----:B------:R-:W0:Y:S01]  /*26070*/  SHFL.IDX PT, R30, R35, R10, 0x1c1f ;  /* 0x001c1f0a231e7589 */ /* 0x000e2200000e0000 */
[----:B-1----:R-:W-:Y:S02]  /*26080*/  SEL R87, R90, R125, P0 ;  /* 0x0000007d5a577207 */ /* 0x002fe40000000000 */
[----:B------:R-:W-:Y:S01]  /*26090*/  SEL R86, R123, R86, P0 ;  /* 0x000000567b567207 */ /* 0x000fe20000000000 */
[----:B------:R-:W-:Y:S01]  /*260a0*/  SHFL.IDX PT, R24, R31, R10, 0x1c1f ;  /* 0x001c1f0a1f187589 */ /* 0x000fe200000e0000 */
[----:B------:R-:W-:-:S02]  /*260b0*/  SEL R84, R117, R84, P0 ;  /* 0x0000005475547207 */ /* 0x000fc40000000000 */
[----:B------:R-:W-:Y:S01]  /*260c0*/  SEL R90, R125, R90, P0 ;  /* 0x0000005a7d5a7207 */ /* 0x000fe20000000000 */
[----:B------:R-:W1:Y:S01]  /*260d0*/  SHFL.IDX PT, R26, R29, R10, 0x1c1f ;  /* 0x001c1f0a1d1a7589 */ /* 0x000e6200000e0000 */
[----:B---3--:R-:W-:Y:S02]  /*260e0*/  SEL R70, R71, R38, P0 ;  /* 0x0000002647467207 */ /* 0x008fe40000000000 */
[----:B------:R-:W-:Y:S01]  /*260f0*/  SEL R71, R38, R71, P0 ;  /* 0x0000004726477207 */ /* 0x000fe20000000000 */
[----:B------:R-:W-:Y:S01]  /*26100*/  SHFL.IDX PT, R64, R64, R9, 0x1c1f ;  /* 0x001c1f0940407589 */ /* 0x000fe200000e0000 */
[----:B----4-:R-:W-:Y:S02]  /*26110*/  SEL R72, R73, R32, P0 ;  /* 0x0000002049487207 */ /* 0x010fe40000000000 */
[----:B------:R-:W-:Y:S01]  /*26120*/  SEL R73, R32, R73, P0 ;  /* 0x0000004920497207 */ /* 0x000fe20000000000 */
[----:B------:R3:W4:Y:S01]  /*26130*/  SHFL.IDX PT, R131, R55, R10, 0x1c1f ;  /* 0x001c1f0a37837589 */ /* 0x00072200000e0000 */
[----:B--2---:R-:W-:-:S02]  /*26140*/  SEL R74, R75, R34, P0 ;  /* 0x000000224b4a7207 */ /* 0x004fc40000000000 */
[----:B------:R-:W-:Y:S01]  /*26150*/  SEL R75, R34, R75, P0 ;  /* 0x0000004b224b7207 */ /* 0x000fe20000000000 */
[----:B------:R2:W2:Y:S01]  /*26160*/  SHFL.IDX PT, R66, R66, R9, 0x1c1f ;  /* 0x001c1f0942427589 */ /* 0x0004a200000e0000 */
[----:B------:R-:W-:Y:S02]  /*26170*/  SEL R76, R91, R28, P0 ;  /* 0x0000001c5b4c7207 */ /* 0x000fe40000000000 */
[----:B------:R-:W-:Y:S01]  /*26180*/  SEL R91, R28, R91, P0 ;  /* 0x0000005b1c5b7207 */ /* 0x000fe20000000000 */
[----:B------:R2:W2:Y:S01]  /*26190*/  SHFL.IDX PT, R8, R8, R9, 0x1c1f ;  /* 0x001c1f0908087589 */ /* 0x0004a200000e0000 */
[----:B0-----:R-:W-:Y:S02]  /*261a0*/  SEL R92, R93, R30, P0 ;  /* 0x0000001e5d5c7207 */ /* 0x001fe40000000000 */
[----:B---3--:R-:W-:Y:S01]  /*261b0*/  SEL R55, R129, R60, P0 ;  /* 0x0000003c81377207 */ /* 0x008fe20000000000 */
[----:B------:R0:W3:Y:S01]  /*261c0*/  SHFL.IDX PT, R27, R27, R10, 0x1c1f ;  /* 0x001c1f0a1b1b7589 */ /* 0x0000e200000e0000 */
[----:B------:R-:W-:-:S02]  /*261d0*/  SEL R60, R65, R68, P0 ;  /* 0x00000044413c7207 */ /* 0x000fc40000000000 */
[----:B------:R-:W-:Y:S01]  /*261e0*/  SEL R68, R69, R36, P0 ;  /* 0x0000002445447207 */ /* 0x000fe20000000000 */
[----:B------:R0:W0:Y:S01]  /*261f0*/  SHFL.IDX PT, R14, R25, R10, 0x1c1f ;  /* 0x001c1f0a190e7589 */ /* 0x00002200000e0000 */
[----:B-1----:R-:W-:Y:S02]  /*26200*/  SEL R96, R97, R26, P0 ;  /* 0x0000001a61607207 */ /* 0x002fe40000000000 */
[----:B------:R-:W-:Y:S02]  /*26210*/  SEL R94, R95, R24, P0 ;  /* 0x000000185f5e7207 */ /* 0x000fe40000000000 */
[----:B------:R-:W-:Y:S02]  /*26220*/  SEL R69, R36, R69, P0 ;  /* 0x0000004524457207 */ /* 0x000fe40000000000 */
[----:B------:R-:W-:Y:S02]  /*26230*/  SEL R93, R30, R93, P0 ;  /* 0x0000005d1e5d7207 */ /* 0x000fe40000000000 */
[----:B----4-:R-:W-:-:S02]  /*26240*/  SEL R58, R64, R131, P0 ;  /* 0x00000083403a7207 */ /* 0x010fc40000000000 */
[----:B------:R-:W-:Y:S02]  /*26250*/  SEL R59, R131, R64, P0 ;  /* 0x00000040833b7207 */ /* 0x000fe40000000000 */
[----:B------:R-:W-:Y:S02]  /*26260*/  SEL R97, R26, R97, P0 ;  /* 0x000000611a617207 */ /* 0x000fe40000000000 */
[----:B------:R-:W-:-:S07]  /*26270*/  SEL R95, R24, R95, P0 ;  /* 0x0000005f185f7207 */ /* 0x000fce0000000000 */
.L_x_3159:
[----:B------:R-:W-:Y:S05]  /*26280*/  WARPSYNC.ALL ;  /* 0x0000000000007948 */ /* 0x000fea0003800000 */
[----:B------:R-:W-:Y:S01]  /*26290*/  BAR.SYNC.DEFER_BLOCKING 0x1, 0x100 ;  /* 0x0044000000007b1d */ /* 0x000fe20000010000 */
[----:B0-2---:R-:W-:Y:S02]  /*262a0*/  SEL R64, R66, R14, P0 ;  /* 0x0000000e42407207 */ /* 0x005fe40000000000 */
[----:B---3--:R-:W-:Y:S02]  /*262b0*/  SEL R65, R8, R27, P0 ;  /* 0x0000001b08417207 */ /* 0x008fe40000000000 */
[----:B------:R-:W-:Y:S01]  /*262c0*/  SEL R67, R27, R8, P0 ;  /* 0x000000081b437207 */ /* 0x000fe20000000000 */
[----:B------:R-:W-:Y:S01]  /*262d0*/  ULDC.64 UR6, c[0x0][0xc08] ;  /* 0x0003020000067ab9 */ /* 0x000fe20000000a00 */
[----:B------:R-:W-:Y:S01]  /*262e0*/  SEL R66, R14, R66, P0 ;  /* 0x000000420e427207 */ /* 0x000fe20000000000 */
[----:B------:R-:W-:Y:S01]  /*262f0*/  ULDC.64 UR4, c[0x0][0xc00] ;  /* 0x0003000000047ab9 */ /* 0x000fe20000000a00 */
[----:B------:R-:W-:-:S02]  /*26300*/  F2FP.BF16.F32.PACK_AB R8, R101, R102 ;  /* 0x000000666508723e */ /* 0x000fc400000010ff */
[----:B------:R-:W-:Y:S02]  /*26310*/  F2FP.BF16.F32.PACK_AB R9, R87, R52 ;  /* 0x000000345709723e */ /* 0x000fe400000010ff */
[----:B------:R-:W-:Y:S02]  /*26320*/  F2FP.BF16.F32.PACK_AB R10, R98, R99 ;  /* 0x00000063620a723e */ /* 0x000fe400000010ff */
[----:B------:R-:W-:Y:S02]  /*26330*/  F2FP.BF16.F32.PACK_AB R11, R90, R53 ;  /* 0x000000355a0b723e */ /* 0x000fe400000010ff */
        /* <DEDUP_REMOVED lines=40> */
[C---:B--2---:R-:W-:Y:S02]  /*265c0*/  IADD3 R24, P1, R225.reuse, UR4, RZ ;  /* 0x00000004e1187c10 */ /* 0x044fe4000ff3e0ff */
[----:B------:R-:W-:Y:S01]  /*265d0*/  ISETP.NE.AND.EX P0, PT, RZ, UR5, PT, P0 ;  /* 0x00000005ff007c0c */ /* 0x000fe2000bf05300 */
[----:B---3--:R-:W-:Y:S01]  /*265e0*/  IMAD.MOV.U32 R28, RZ, RZ, 0x9b8 ;  /* 0x000009b8ff1c7424 */ /* 0x008fe200078e00ff */
[----:B------:R-:W-:Y:S01]  /*265f0*/  IADD3.X R25, R226, UR5, RZ, P1, !PT ;  /* 0x00000005e2197c10 */ /* 0x000fe20008ffe4ff */
[----:B0-----:R-:W0:Y:S06]  /*26600*/  LDC R104, c[0x0][0xbe8] ;  /* 0x0002fa00ff687b82 */ /* 0x001e2c0000000800 */
[----:B-1----:R-:W-:Y:S01]  /*26610*/  @P3 IADD3 R8, P1, R225, UR6, RZ ;  /* 0x00000006e1083c10 */ /* 0x002fe2000ff3e0ff */
[----:B------:R-:W-:-:S02]  /*26620*/  ULDC UR6, c[0x0][0xa88] ;  /* 0x0002a20000067ab9 */ /* 0x000fc40000000800 */
[----:B------:R-:W-:Y:S01]  /*26630*/  IMAD.U32 R103, RZ, RZ, UR6 ;  /* 0x00000006ff677e24 */ /* 0x000fe2000f8e00ff */
[----:B------:R-:W-:Y:S01]  /*26640*/  @P3 IADD3.X R9, R226, UR7, RZ, P1, !PT ;  /* 0x00000007e2093c10 */ /* 0x000fe20008ffe4ff */
[----:B------:R1:W5:Y:S04]  /*26650*/  @P0 LDG.E R100, desc[UR52][R24.64] ;  /* 0x0000003418640981 */ /* 0x000368000c1e1900 */
[----:B------:R1:W5:Y:S01]  /*26660*/  @P3 LDG.E R103, desc[UR52][R8.64] ;  /* 0x0000003408673981 */ /* 0x000362000c1e1900 */
[----:B------:R-:W-:Y:S02]  /*26670*/  ISETP.GT.AND P2, PT, R224, 0x1, PT ;  /* 0x00000001e000780c */ /* 0x000fe40003f44270 */
[----:B0-----:R-:W-:Y:S02]  /*26680*/  ISETP.NE.AND P1, PT, R104, 0x1, PT ;  /* 0x000000016800780c */ /* 0x001fe40003f25270 */
[----:B------:R-:W-:-:S04]  /*26690*/  SEL R28, R28, 0x978, P2 ;  /* 0x000009781c1c7807 */ /* 0x000fc80001000000 */
[----:B----4-:R1:W0:Y:S08]  /*266a0*/  LDC.64 R14, c[0x0][R28+0x220] ;  /* 0x000088001c0e7b82 */ /* 0x0102300000000a00 */
[----:B------:R1:W2:Y:S08]  /*266b0*/  LDC.64 R26, c[0x0][R28+0x218] ;  /* 0x000086001c1a7b82 */ /* 0x0002b00000000a00 */
[----:B------:R1:W3:Y:S01]  /*266c0*/  LDC.64 R12, c[0x0][R28+0x228] ;  /* 0x00008a001c0c7b82 */ /* 0x0002e20000000a00 */
[----:B------:R-:W-:Y:S05]  /*266d0*/  @P3 BRA `(.L_x_2875) ;  /* 0x0000000000103947 */ /* 0x000fea0003800000 */
[----:B------:R-:W-:Y:S05]  /*266e0*/  @!P0 BRA `(.L_x_2875) ;  /* 0x00000000000c8947 */ /* 0x000fea0003800000 */
[----:B-1----:R-:W4:Y:S04]  /*266f0*/  LDG.E R8, desc[UR52][R24.64] ;  /* 0x0000003418087981 */ /* 0x002f28000c1e1900 */
[----:B-----5:R-:W4:Y:S02]  /*26700*/  LDG.E R103, desc[UR52][R24.64+0x4] ;  /* 0x0000043418677981 */ /* 0x020f24000c1e1900 */
[----:B----4-:R-:W-:-:S07]  /*26710*/  IMAD.IADD R103, R103, 0x1, -R8 ;  /* 0x0000000167677824 */ /* 0x010fce00078e0a08 */
.L_x_2875:
[----:B------:R-:W4:Y:S04]  /*26720*/  LDL R106, [R1] ;  /* 0x00000000016a7983 */ /* 0x000f280000100800 */
[----:B------:R-:W3:Y:S01]  /*26730*/  LDL R32, [R1+0x4c] ;  /* 0x00004c0001207983 */ /* 0x000ee20000100800 */
[----:B-1----:R-:W1:Y:S01]  /*26740*/  LDC.64 R8, c[0x0][R28+0x210] ;  /* 0x000084001c087b82 */ /* 0x002e620000000a00 */
[----:B------:R-:W-:-:S07]  /*26750*/  ISETP.NE.U32.AND P0, PT, RZ, UR4, PT ;  /* 0x00000004ff007c0c */ /* 0x000fce000bf05070 */
[----:B------:R-:W1:Y:S01]  /*26760*/  @P1 LDC R24, c[0x0][0xbec] ;  /* 0x0002fb00ff181b82 */ /* 0x000e620000000800 */
[----:B------:R-:W-:-:S07]  /*26770*/  ISETP.NE.AND.EX P0, PT, RZ, UR5, PT, P0 ;  /* 0x00000005ff007c0c */ /* 0x000fce000bf05300 */
[----:B------:R-:W1:Y:S01]  /*26780*/  @P1 LDC R31, c[0x0][0xbf0] ;  /* 0x0002fc00ff1f1b82 */ /* 0x000e620000000800 */
[----:B------:R-:W-:-:S07]  /*26790*/  SEL R105, R220, RZ, !P0 ;  /* 0x000000ffdc697207 */ /* 0x000fce0004000000 */
[----:B------:R-:W1:Y:S01]  /*267a0*/  LDC.64 R10, c[0x0][0xba8] ;  /* 0x0002ea00ff0a7b82 */ /* 0x000e620000000a00 */
[----:B------:R-:W1:Y:S01]  /*267b0*/  S2R R30, SR_TID.X ;  /* 0x00000000001e7919 */ /* 0x000e620000002100 */
[----:B------:R-:W-:Y:S01]  /*267c0*/  SEL R227, R227, RZ, !P0 ;  /* 0x000000ffe3e37207 */ /* 0x000fe20004000000 */
[----:B0-----:R-:W-:Y:S02]  /*267d0*/  IMAD R15, R15, R105, RZ ;  /* 0x000000690f0f7224 */ /* 0x001fe400078e02ff */
[----:B------:R-:W-:Y:S02]  /*267e0*/  IMAD.IADD R33, R219, 0x1, R214 ;  /* 0x00000001db217824 */ /* 0x000fe400078e02d6 */
[C---:B------:R-:W-:Y:S02]  /*267f0*/  IMAD R227, R14.reuse, R227, R15 ;  /* 0x000000e30ee37224 */ /* 0x040fe400078e020f */
[----:B------:R-:W-:-:S04]  /*26800*/  IMAD.WIDE.U32 R14, R14, R105, RZ ;  /* 0x000000690e0e7225 */ /* 0x000fc800078e00ff */
[----:B--2---:R-:W-:Y:S02]  /*26810*/  IMAD R29, R27, R191, RZ ;  /* 0x000000bf1b1d7224 */ /* 0x004fe400078e02ff */
[----:B-1----:R-:W-:-:S04]  /*26820*/  @P1 IMAD.HI.U32 R24, R33, R24, RZ ;  /* 0x0000001821181227 */ /* 0x002fc800078e00ff */
[----:B------:R-:W-:-:S04]  /*26830*/  IMAD.WIDE.U32 R26, R26, R191, RZ ;  /* 0x000000bf1a1a7225 */ /* 0x000fc800078e00ff */
[----:B------:R-:W-:Y:S01]  /*26840*/  IMAD.IADD R227, R15, 0x1, R227 ;  /* 0x000000010fe37824 */ /* 0x000fe200078e02e3 */
[----:B------:R-:W0:Y:S01]  /*26850*/  @!P2 LDC R10, c[0x0][0xb50] ;  /* 0x0002d400ff0aab82 */ /* 0x000e220000000800 */
[----:B------:R-:W-:Y:S01]  /*26860*/  IMAD.MOV.U32 R15, RZ, RZ, R33 ;  /* 0x000000ffff0f7224 */ /* 0x000fe200078e0021 */
[----:B------:R-:W-:Y:S02]  /*26870*/  @P1 SHF.R.U32.HI R15, RZ, R31, R24 ;  /* 0x0000001fff0f1219 */ /* 0x000fe40000011618 */
[----:B------:R-:W-:Y:S02]  /*26880*/  IADD3 R29, R27, R29, RZ ;  /* 0x0000001d1b1d7210 */ /* 0x000fe40007ffe0ff */
[--C-:B-----5:R-:W-:Y:S02]  /*26890*/  IADD3 R26, P0, P3, R14, R26, R100.reuse ;  /* 0x0000001a0e1a7210 */ /* 0x120fe40007b1e064 */
[----:B------:R-:W-:Y:S01]  /*268a0*/  SHF.R.S32.HI R14, RZ, 0x1f, R100 ;  /* 0x0000001fff0e7819 */ /* 0x000fe20000011464 */
[----:B------:R-:W1:Y:S03]  /*268b0*/  @!P2 LDC R11, c[0x0][0xb54] ;  /* 0x0002d500ff0bab82 */ /* 0x000e660000000800 */
[----:B------:R-:W-:Y:S01]  /*268c0*/  IADD3.X R24, R227, R29, R14, P0, P3 ;  /* 0x0000001de3187210 */ /* 0x000fe200007e640e */
[----:B------:R-:W-:-:S05]  /*268d0*/  VIADD R34, R30, 0xffffff80 ;  /* 0xffffff801e227836 */ /* 0x000fca0000000000 */
[----:B------:R-:W-:-:S04]  /*268e0*/  SHF.R.S32.HI R30, RZ, 0x1f, R34 ;  /* 0x0000001fff1e7819 */ /* 0x000fc80000011422 */
[----:B------:R-:W-:-:S04]  /*268f0*/  LEA.HI R30, R30, R34, RZ, 0x7 ;  /* 0x000000221e1e7211 */ /* 0x000fc800078f38ff */
[----:B------:R-:W-:Y:S01]  /*26900*/  LOP3.LUT R30, R30, 0xffffff80, RZ, 0xc0, !PT ;  /* 0xffffff801e1e7812 */ /* 0x000fe200078ec0ff */
[----:B------:R-:W-:-:S04]  /*26910*/  IMAD R103, R103, R104, RZ ;  /* 0x0000006867677224 */ /* 0x000fc800078e02ff */
[----:B------:R-:W-:Y:S01]  /*26920*/  IMAD.IADD R30, R34, 0x1, -R30 ;  /* 0x00000001221e7824 */ /* 0x000fe200078e0a1e */
[----:B----4-:R-:W-:-:S05]  /*26930*/  SEL R25, R106, RZ, P2 ;  /* 0x000000ff6a197207 */ /* 0x010fca0001000000 */
[-C--:B---3--:R-:W-:Y:S02]  /*26940*/  IMAD R27, R13, R25.reuse, RZ ;  /* 0x000000190d1b7224 */ /* 0x088fe400078e02ff */
[----:B------:R-:W-:-:S04]  /*26950*/  IMAD.WIDE.U32 R12, R12, R25, RZ ;  /* 0x000000190c0c7225 */ /* 0x000fc800078e00ff */
[----:B------:R-:W-:Y:S01]  /*26960*/  IMAD.MOV R25, RZ, RZ, -R15 ;  /* 0x000000ffff197224 */ /* 0x000fe200078e0a0f */
[----:B------:R-:W-:Y:S01]  /*26970*/  IADD3 R12, P0, P3, R15, R26, R12 ;  /* 0x0000001a0f0c7210 */ /* 0x000fe20007b1e00c */
[----:B------:R-:W-:Y:S01]  /*26980*/  IMAD.IADD R27, R13, 0x1, R27 ;  /* 0x000000010d1b7824 */ /* 0x000fe200078e021b */
[----:B------:R-:W-:Y:S01]  /*26990*/  SHF.R.S32.HI R13, RZ, 0x1f, R15 ;  /* 0x0000001fff0d7819 */ /* 0x000fe2000001140f */
[----:B------:R-:W-:-:S03]  /*269a0*/  IMAD R15, R104, R25, R33 ;  /* 0x00000019680f7224 */ /* 0x000fc600078e0221 */
[----:B------:R-:W-:Y:S01]  /*269b0*/  IADD3.X R13, R13, R24, R27, P0, P3 ;  /* 0x000000180d0d7210 */ /* 0x000fe200007e641b */
[-C--:B------:R-:W-:Y:S01]  /*269c0*/  IMAD R9, R9, R15.reuse, RZ ;  /* 0x0000000f09097224 */ /* 0x080fe200078e02ff */
[----:B------:R-:W-:Y:S01]  /*269d0*/  SHF.R.S32.HI R25, RZ, 0x1f, R15 ;  /* 0x0000001fff197819 */ /* 0x000fe2000001140f */
[----:B------:R-:W-:-:S04]  /*269e0*/  IMAD.WIDE.U32 R12, R8, R15, R12 ;  /* 0x0000000f080c7225 */ /* 0x000fc800078e000c */
[----:B------:R-:W-:-:S05]  /*269f0*/  IMAD R9, R8, R25, R9 ;  /* 0x0000001908097224 */ /* 0x000fca00078e0209 */
[----:B------:R-:W-:Y:S02]  /*26a00*/  IADD3 R8, R13, R9, RZ ;  /* 0x000000090d087210 */ /* 0x000fe40007ffe0ff */
[----:B0-----:R-:W-:-:S04]  /*26a10*/  LEA R13, P0, R12, R10, 0x2 ;  /* 0x0000000a0c0d7211 */ /* 0x001fc800078010ff */
[----:B-1----:R-:W-:Y:S01]  /*26a20*/  LEA.HI.X R12, R12, R11, R8, 0x2, P0 ;  /* 0x0000000b0c0c7211 */ /* 0x002fe200000f1408 */
[----:B------:R-:W-:Y:S01]  /*26a30*/  SHFL.IDX PT, R10, R13, 0x1, 0x1c1f ;  /* 0x003c1f000d0a7f89 */ /* 0x000fe200000e0000 */
[----:B------:R-:W-:-:S03]  /*26a40*/  IMAD.IADD R26, R32, 0x1, R214 ;  /* 0x00000001201a7824 */ /* 0x000fc600078e02d6 */
        /* <DEDUP_REMOVED lines=12> */
[----:B0-----:R-:W0:Y:S01]  /*26b10*/  @P1 LDC R11, c[0x0][0xbec] ;  /* 0x0002fb00ff0b1b82 */ /* 0x001e220000000800 */
[----:B------:R-:W-:-:S07]  /*26b20*/  ULDC.64 UR4, c[0x0][0xaa0] ;  /* 0x0002a80000047ab9 */ /* 0x000fce0000000a00 */
[----:B------:R-:W2:Y:S01]  /*26b30*/  @P1 LDC R13, c[0x0][0xbf0] ;  /* 0x0002fc00ff0d1b82 */ /* 0x000ea20000000800 */
        /* <DEDUP_REMOVED lines=10> */
[----:B------:R-:W-:Y:S02]  /*26be0*/  SHF.R.U64 R32, R32, 0x3, RZ ;  /* 0x0000000320207819 */ /* 0x000fe400000012ff */
[----:B------:R-:W-:-:S02]  /*26bf0*/  LOP3.LUT R9, R62, 0x380, RZ, 0xc0, !PT ;  /* 0x000003803e097812 */ /* 0x000fc400078ec0ff */
[----:B------:R-:W-:Y:S01]  /*26c00*/  LOP3.LUT R32, R32, R33, RZ, 0x3c, !PT ;  /* 0x0000002120207212 */ /* 0x000fe200078e3cff */
[--C-:B------:R-:W-:Y:S01]  /*26c10*/  IMAD.X R33, RZ, RZ, R63.reuse, P0 ;  /* 0x000000ffff217224 */ /* 0x100fe200000e063f */
[----:B------:R-:W-:Y:S02]  /*26c20*/  IADD3 R3, P0, R62, 0x7000, RZ ;  /* 0x000070003e037810 */ /* 0x000fe40007f1e0ff */
[----:B------:R-:W-:Y:S02]  /*26c30*/  SHF.R.U64 R28, R28, 0x3, RZ ;  /* 0x000000031c1c7819 */ /* 0x000fe400000012ff */
[----:B------:R-:W-:Y:S01]  /*26c40*/  LOP3.LUT R0, R3, 0x380, RZ, 0xc0, !PT ;  /* 0x0000038003007812 */ /* 0x000fe200078ec0ff */
[----:B------:R-:W-:Y:S01]  /*26c50*/  IMAD.X R53, RZ, RZ, R63, P0 ;  /* 0x000000ffff357224 */ /* 0x000fe200000e063f */
[----:B------:R-:W-:Y:S01]  /*26c60*/  SHF.R.U64 R9, R9, 0x3, RZ ;  /* 0x0000000309097819 */ /* 0x000fe200000012ff */
[----:B------:R-:W5:Y:S01]  /*26c70*/  LD.E.128 R32, desc[UR52][R32.64] ;  /* 0x0000003420207980 */ /* 0x000f62000c101d00 */
[----:B------:R-:W-:-:S02]  /*26c80*/  SHF.R.U64 R0, R0, 0x3, RZ ;  /* 0x0000000300007819 */ /* 0x000fc400000012ff */
[----:B------:R-:W-:Y:S01]  /*26c90*/  LOP3.LUT R28, R28, R29, RZ, 0x3c, !PT ;  /* 0x0000001d1c1c7212 */ /* 0x000fe200078e3cff */
[----:B------:R-:W-:Y:S01]  /*26ca0*/  IMAD.X R29, RZ, RZ, R63, P5 ;  /* 0x000000ffff1d7224 */ /* 0x000fe200028e063f */
[----:B------:R-:W-:Y:S01]  /*26cb0*/  LOP3.LUT R52, R0, R3, RZ, 0x3c, !PT ;  /* 0x0000000300347212 */ /* 0x000fe200078e3cff */
[----:B------:R-:W-:Y:S01]  /*26cc0*/  IMAD R3, R14, UR4, RZ ;  /* 0x000000040e037c24 */ /* 0x000fe2000f8e02ff */
[C---:B------:R-:W-:Y:S02]  /*26cd0*/  IADD3 R37, P2, R62.reuse, 0x3000, RZ ;  /* 0x000030003e257810 */ /* 0x040fe40007f5e0ff */
[C---:B------:R-:W-:Y:S01]  /*26ce0*/  IADD3 R41, P3, R62.reuse, 0x4000, RZ ;  /* 0x000040003e297810 */ /* 0x040fe20007f7e0ff */
[----:B------:R-:W5:Y:S01]  /*26cf0*/  LD.E.128 R28, desc[UR52][R28.64] ;  /* 0x000000341c1c7980 */ /* 0x000f62000c101d00 */
[C---:B------:R-:W-:Y:S02]  /*26d00*/  IADD3 R45, P4, R62.reuse, 0x5000, RZ ;  /* 0x000050003e2d7810 */ /* 0x040fe40007f9e0ff */
[----:B------:R-:W-:Y:S01]  /*26d10*/  IADD3 R49, P5, R62, 0x6000, RZ ;  /* 0x000060003e317810 */ /* 0x000fe20007fbe0ff */
[----:B------:R-:W5:Y:S01]  /*26d20*/  LD.E.128 R52, desc[UR52][R52.64] ;  /* 0x0000003434347980 */ /* 0x000f62000c101d00 */
[----:B------:R-:W-:Y:S01]  /*26d30*/  LOP3.LUT R62, R9, R62, RZ, 0x3c, !PT ;  /* 0x0000003e093e7212 */ /* 0x000fe200078e3cff */
[C---:B------:R-:W-:Y:S01]  /*26d40*/  IMAD R9, R100.reuse, UR5, R3 ;  /* 0x0000000564097c24 */ /* 0x040fe2000f8e0203 */
[----:B------:R-:W-:Y:S01]  /*26d50*/  LOP3.LUT R36, R37, 0x380, RZ, 0xc0, !PT ;  /* 0x0000038025247812 */ /* 0x000fe200078ec0ff */
[----:B------:R-:W-:Y:S01]  /*26d60*/  IMAD.WIDE.U32 R2, R100, UR4, RZ ;  /* 0x0000000464027c25 */ /* 0x000fe2000f8e00ff */
[----:B------:R-:W-:Y:S01]  /*26d70*/  ULDC.64 UR4, c[0x0][0xae8] ;  /* 0x0002ba0000047ab9 */ /* 0x000fe20000000a00 */
[----:B------:R-:W-:Y:S01]  /*26d80*/  LOP3.LUT R40, R41, 0x380, RZ, 0xc0, !PT ;  /* 0x0000038029287812 */ /* 0x000fe200078ec0ff */
[----:B------:R1:W5:Y:S01]  /*26d90*/  LD.E.128 R24, desc[UR52][R62.64] ;  /* 0x000000343e187980 */ /* 0x000362000c101d00 */
[----:B------:R-:W-:-:S02]  /*26da0*/  LOP3.LUT R44, R45, 0x380, RZ, 0xc0, !PT ;  /* 0x000003802d2c7812 */ /* 0x000fc400078ec0ff */
[----:B------:R-:W-:Y:S01]  /*26db0*/  IADD3 R3, R3, R9, RZ ;  /* 0x0000000903037210 */ /* 0x000fe20007ffe0ff */
[----:B------:R-:W-:Y:S01]  /*26dc0*/  IMAD R9, R223, 0x20, R107 ;  /* 0x00000020df097824 */ /* 0x000fe200078e026b */
[----:B------:R-:W-:Y:S02]  /*26dd0*/  LOP3.LUT R48, R49, 0x380, RZ, 0xc0, !PT ;  /* 0x0000038031307812 */ /* 0x000fe400078ec0ff */
[----:B------:R-:W-:Y:S01]  /*26de0*/  SHF.R.S32.HI R4, RZ, 0x1f, R105 ;  /* 0x0000001fff047819 */ /* 0x000fe20000011469 */
[----:B------:R-:W-:Y:S01]  /*26df0*/  IMAD.IADD R8, R214, 0x1, R9 ;  /* 0x00000001d6087824 */ /* 0x000fe200078e0209 */
[----:B------:R-:W-:Y:S01]  /*26e00*/  SHF.R.U64 R36, R36, 0x3, RZ ;  /* 0x0000000324247819 */ /* 0x000fe200000012ff */
[----:B------:R-:W-:Y:S01]  /*26e10*/  IMAD.WIDE.U32 R2, R191, UR4, R2 ;  /* 0x00000004bf027c25 */ /* 0x000fe2000f8e0002 */
[----:B------:R-:W-:Y:S02]  /*26e20*/  SHF.R.U64 R40, R40, 0x3, RZ ;  /* 0x0000000328287819 */ /* 0x000fe400000012ff */
[----:B------:R-:W-:Y:S01]  /*26e30*/  SHF.R.U64 R44, R44, 0x3, RZ ;  /* 0x000000032c2c7819 */ /* 0x000fe200000012ff */
[----:B0-----:R-:W-:Y:S01]  /*26e40*/  @P1 IMAD.HI.U32 R0, R8, R11, RZ ;  /* 0x0000000b08001227 */ /* 0x001fe200078e00ff */
[----:B------:R-:W-:-:S02]  /*26e50*/  SHF.R.U64 R48, R48, 0x3, RZ ;  /* 0x0000000330307819 */ /* 0x000fc400000012ff */
[----:B------:R-:W-:Y:S01]  /*26e60*/  LOP3.LUT R36, R36, R37, RZ, 0x3c, !PT ;  /* 0x0000002524247212 */ /* 0x000fe200078e3cff */
[----:B------:R-:W-:Y:S01]  /*26e70*/  IMAD R3, R191, UR5, R3 ;  /* 0x00000005bf037c24 */ /* 0x000fe2000f8e0203 */
[----:B------:R-:W-:Y:S01]  /*26e80*/  ULDC.64 UR4, c[0x0][0xaf0] ;  /* 0x0002bc0000047ab9 */ /* 0x000fe20000000a00 */
[----:B------:R-:W-:Y:S01]  /*26e90*/  IMAD.MOV.U32 R9, RZ, RZ, R8 ;  /* 0x000000ffff097224 */ /* 0x000fe200078e0008 */
[----:B------:R-:W-:Y:S01]  /*26ea0*/  LOP3.LUT R40, R40, R41, RZ, 0x3c, !PT ;  /* 0x0000002928287212 */ /* 0x000fe200078e3cff */
[----:B------:R-:W-:Y:S01]  /*26eb0*/  IMAD R4, R4, UR4, RZ ;  /* 0x0000000404047c24 */ /* 0x000fe2000f8e02ff */
[----:B------:R-:W-:Y:S01]  /*26ec0*/  LOP3.LUT R44, R44, R45, RZ, 0x3c, !PT ;  /* 0x0000002d2c2c7212 */ /* 0x000fe200078e3cff */
[--C-:B------:R-:W-:Y:S01]  /*26ed0*/  IMAD.X R41, RZ, RZ, R63.reuse, P3 ;  /* 0x000000ffff297224 */ /* 0x100fe200018e063f */
[----:B------:R-:W-:Y:S01]  /*26ee0*/  LOP3.LUT R48, R48, R49, RZ, 0x3c, !PT ;  /* 0x0000003130307212 */ /* 0x000fe200078e3cff */
[--C-:B------:R-:W-:Y:S01]  /*26ef0*/  IMAD.X R45, RZ, RZ, R63.reuse, P4 ;  /* 0x000000ffff2d7224 */ /* 0x100fe200020e063f */
[----:B--2---:R-:W-:Y:S01]  /*26f00*/  @P1 SHF.R.U32.HI R9, RZ, R13, R0 ;  /* 0x0000000dff091219 */ /* 0x004fe20000011600 */
[----:B------:R-:W-:Y:S01]  /*26f10*/  IMAD.X R49, RZ, RZ, R63, P5 ;  /* 0x000000ffff317224 */ /* 0x000fe200028e063f */
[----:B------:R-:W-:Y:S01]  /*26f20*/  IADD3.X R37, RZ, R63, RZ, P2, !PT ;  /* 0x0000003fff257210 */ /* 0x000fe200017fe4ff */
[----:B------:R-:W-:-:S02]  /*26f30*/  IMAD R11, R105, UR5, R4 ;  /* 0x00000005690b7c24 */ /* 0x000fc4000f8e0204 */
[----:B------:R-:W-:Y:S01]  /*26f40*/  IMAD.WIDE.U32 R2, R105, UR4, R2 ;  /* 0x0000000469027c25 */ /* 0x000fe2000f8e0002 */
[--C-:B------:R-:W-:Y:S01]  /*26f50*/  SHF.R.S32.HI R0, RZ, 0x1f, R9.reuse ;  /* 0x0000001fff007819 */ /* 0x100fe20000011409 */
[----:B------:R-:W5:Y:S01]  /*26f60*/  LD.E.128 R40, desc[UR52][R40.64] ;  /* 0x0000003428287980 */ /* 0x000f62000c101d00 */
[----:B------:R-:W-:Y:S01]  /*26f70*/  ULDC.64 UR4, c[0x0][0xae0] ;  /* 0x0002b80000047ab9 */ /* 0x000fe20000000a00 */
[----:B------:R-:W-:Y:S01]  /*26f80*/  IMAD.MOV R13, RZ, RZ, -R9 ;  /* 0x000000ffff0d7224 */ /* 0x000fe200078e0a09 */
[----:B------:R-:W-:Y:S01]  /*26f90*/  IADD3 R3, R3, R11, RZ ;  /* 0x0000000b03037210 */ /* 0x000fe20007ffe0ff */
[----:B------:R-:W5:Y:S02]  /*26fa0*/  LD.E.128 R36, desc[UR52][R36.64] ;  /* 0x0000003424247980 */ /* 0x000f64000c101d00 */
[----:B------:R-:W-:Y:S02]  /*26fb0*/  IMAD R11, R104, R13, R8 ;  /* 0x0000000d680b7224 */ /* 0x000fe400078e0208 */
[----:B------:R-:W5:Y:S04]  /*26fc0*/  LD.E.128 R44, desc[UR52][R44.64] ;  /* 0x000000342c2c7980 */ /* 0x000f68000c101d00 */
[----:B------:R-:W5:Y:S01]  /*26fd0*/  LD.E.128 R48, desc[UR52][R48.64] ;  /* 0x0000003430307980 */ /* 0x000f62000c101d00 */
[----:B------:R-:W-:Y:S01]  /*26fe0*/  IMAD R8, R0, UR4, RZ ;  /* 0x0000000400087c24 */ /* 0x000fe2000f8e02ff */
[----:B------:R-:W-:Y:S01]  /*26ff0*/  @!PT LDS RZ, [RZ] ;  /* 0x00000000fffff984 */ /* 0x000fe20000000800 */
[----:B------:R-:W-:Y:S01]  /*27000*/  @!PT LDS RZ, [RZ] ;  /* 0x00000000fffff984 */ /* 0x000fe20000000800 */
[----:B------:R-:W-:Y:S01]  /*27010*/  @!PT LDS RZ, [RZ] ;  /* 0x00000000fffff984 */ /* 0x000fe20000000800 */
[----:B------:R-:W-:Y:S01]  /*27020*/  @!PT LDS RZ, [RZ] ;  /* 0x00000000fffff984 */ /* 0x000fe20000000800 */
[----:B------:R0:W-:Y:S06]  /*27030*/  MEMBAR.ALL.CTA ;  /* 0x0000000000007992 */ /* 0x0001ec0000008000 */
[----:B0-----:R-:W0:Y:S01]  /*27040*/  FENCE.VIEW.ASYNC.S ;  /* 0x00000000000073c6 */ /* 0x001e220000000000 */
[----:B------:R-:W-:Y:S01]  /*27050*/  SHF.R.S32.HI R4, RZ, 0x1f, R11 ;  /* 0x0000001fff047819 */ /* 0x000fe2000001140b */
[----:B------:R-:W-:-:S02]  /*27060*/  IMAD R13, R9, UR5, R8 ;  /* 0x00000005090d7c24 */ /* 0x000fc4000f8e0208 */
[----:B------:R-:W-:Y:S01]  /*27070*/  IMAD.WIDE.U32 R2, R9, UR4, R2 ;  /* 0x0000000409027c25 */ /* 0x000fe2000f8e0002 */
[----:B------:R-:W-:-:S03]  /*27080*/  ULDC.64 UR4, c[0x0][0xad8] ;  /* 0x0002b60000047ab9 */ /* 0x000fc60000000a00 */
[----:B------:R-:W-:Y:S02]  /*27090*/  IMAD R4, R4, UR4, RZ ;  /* 0x0000000404047c24 */ /* 0x000fe4000f8e02ff */
[----:B------:R-:W-:Y:S02]  /*270a0*/  IMAD.IADD R3, R3, 0x1, R13 ;  /* 0x0000000103037824 */ /* 0x000fe400078e020d */
[----:B------:R-:W-:Y:S02]  /*270b0*/  VIADD R0, R18, 0x29820 ;  /* 0x0002982012007836 */ /* 0x000fe40000000000 */
        /* <DEDUP_REMOVED lines=8> */
[----:B0-----:R1:W-:Y:S01]  /*27140*/  SYNCS.ARRIVE.TRANS64.RED.A1T0 RZ, [R0+URZ], RZ ;  /* 0x000000ff00ff79a7 */ /* 0x0013e2000810043f */
[----:B------:R-:W-:Y:S02]  /*27150*/  LEA.HI.X R3, R8, UR5, R3, 0x1, P0 ;  /* 0x0000000508037c11 */ /* 0x000fe400080f0c03 */
[----:B------:R-:W-:Y:S02]  /*27160*/  SHF.R.S32.HI R10, RZ, 0x1f, R21 ;  /* 0x0000001fff0a7819 */ /* 0x000fe40000011415 */
[----:B------:R-:W-:Y:S01]  /*27170*/  SHF.R.S32.HI R20, RZ, 0x1f, R57 ;  /* 0x0000001fff147819 */ /* 0x000fe20000011439 */
[----:B------:R-:W-:Y:S06]  /*27180*/  BRA.DIV UR4, `(.L_x_2877) ;  /* 0x000000de04107947 */ /* 0x000fec000b800000 */
[----:B-1----:R0:W1:Y:S04]  /*27190*/  SHFL.IDX PT, R0, R3, RZ, 0x181f ;  /* 0x00181fff03007589 */ /* 0x00206800000e0000 */
[----:B------:R0:W2:Y:S02]  /*271a0*/  SHFL.IDX PT, R14, R2, RZ, 0x181f ;  /* 0x00181fff020e7589 */ /* 0x0000a400000e0000 */
.L_x_3162:
[----:B------:R-:W-:Y:S01]  /*271b0*/  IADD3 R214, R107, R214, RZ ;  /* 0x000000d66bd67210 */ /* 0x000fe20007ffe0ff */
        /* <DEDUP_REMOVED lines=12> */
.L_x_2879:
[----:B------:R-:W-:Y:S05]  /*27280*/  BSYNC B1 ;  /* 0x0000000000017941 */ /* 0x000fea0003800000 */
.L_x_2878:
[----:B------:R-:W-:-:S03]  /*27290*/  UMOV UR4, 0xffffffff ;  /* 0xffffffff00047882 */ /* 0x000fc60000000000 */
[----:B------:R-:W-:Y:S05]  /*272a0*/  BRA.DIV UR4, `(.L_x_2880) ;  /* 0x000000da04fc7947 */ /* 0x000fea000b800000 */
[----:B-1----:R1:W4:Y:S04]  /*272b0*/  SHFL.IDX PT, R0, R3, 0x1, 0x181f ;  /* 0x00381f0003007f89 */ /* 0x00232800000e0000 */
[----:B--23--:R1:W2:Y:S02]  /*272c0*/  SHFL.IDX PT, R14, R2, 0x1, 0x181f ;  /* 0x00381f00020e7f89 */ /* 0x00c2a400000e0000 */
.L_x_3166:
        /* <DEDUP_REMOVED lines=11> */
[----:B-----5:R3:W-:Y:S04]  /*27380*/  @!P2 ST.E.128 desc[UR52][R8.64], R28 ;  /* 0x0000001c0800a985 */ /* 0x0207e8000c101d34 */
[----:B------:R3:W-:Y:S02]  /*27390*/  @!P3 ST.E.128 desc[UR52][R14.64], R44 ;  /* 0x0000002c0e00b985 */ /* 0x0007e4000c101d34 */
.L_x_2882:
[----:B------:R-:W-:Y:S05]  /*273a0*/  BSYNC B1 ;  /* 0x0000000000017941 */ /* 0x000fea0003800000 */
.L_x_2881:
[----:B------:R-:W-:-:S03]  /*273b0*/  UMOV UR4, 0xffffffff ;  /* 0xffffffff00047882 */ /* 0x000fc60000000000 */
[----:B------:R-:W-:Y:S05]  /*273c0*/  BRA.DIV UR4, `(.L_x_2883) ;  /* 0x000000da04fc7947 */ /* 0x000fea000b800000 */
[----:B----4-:R4:W0:Y:S04]  /*273d0*/  SHFL.IDX PT, R0, R3, 0x2, 0x181f ;  /* 0x00581f0003007f89 */ /* 0x01082800000e0000 */
[----:B--23--:R4:W2:Y:S02]  /*273e0*/  SHFL.IDX PT, R14, R2, 0x2, 0x181f ;  /* 0x00581f00020e7f89 */ /* 0x00c8a400000e0000 */
.L_x_3170:
        /* <DEDUP_REMOVED lines=11> */
[----:B-----5:R3:W-:Y:S04]  /*274a0*/  @!P2 ST.E.128 desc[UR52][R8.64], R32 ;  /* 0x000000200800a985 */ /* 0x0207e8000c101d34 */
[----:B------:R3:W-:Y:S02]  /*274b0*/  @!P3 ST.E.128 desc[UR52][R14.64], R48 ;  /* 0x000000300e00b985 */ /* 0x0007e4000c101d34 */
.L_x_2885:
[----:B------:R-:W-:Y:S05]  /*274c0*/  BSYNC B1 ;  /* 0x0000000000017941 */ /* 0x000fea0003800000 */
.L_x_2884:
[----:B------:R-:W-:-:S03]  /*274d0*/  UMOV UR4, 0xffffffff ;  /* 0xffffffff00047882 */ /* 0x000fc60000000000 */
[----:B------:R-:W-:Y:S05]  /*274e0*/  BRA.DIV UR4, `(.L_x_2886) ;  /* 0x000000da04fc7947 */ /* 0x000fea000b800000 */
[----:B0-----:R0:W0:Y:S04]  /*274f0*/  SHFL.IDX PT, R0, R3, 0x3, 0x181f ;  /* 0x00781f0003007f89 */ /* 0x00102800000e0000 */
[----:B--23--:R2:W3:Y:S02]  /*27500*/  SHFL.IDX PT, R14, R2, 0x3, 0x181f ;  /* 0x00781f00020e7f89 */ /* 0x00c4e400000e0000 */
.L_x_3174:
[----:B-12-4-:R-:W-:-:S05]  /*27510*/  VIADD R2, R214, 0x60 ;  /* 0x00000060d6027836 */ /* 0x016fca0000000000 */
[----:B------:R-:W-:-:S13]  /*27520*/  ISETP.GE.AND P0, PT, R2, R103, PT ;  /* 0x000000670200720c */ /* 0x000fda0003f06270 */
[----:B------:R-:W-:Y:S05]  /*27530*/  @P0 BRA `(.L_x_2887) ;  /* 0x0000001c00ec0947 */ /* 0x000fea0003800000 */
[----:B------:R-:W-:Y:S02]  /*27540*/  ULDC UR4, c[0x0][0xac8] ;  /* 0x0002b20000047ab9 */ /* 0x000fe40000000800 */
[----:B------:R-:W-:-:S13]  /*27550*/  ISETP.GE.AND P1, PT, R21, UR4, PT ;  /* 0x0000000415007c0c */ /* 0x000fda000bf26270 */
[----:B---3--:R-:W-:-:S04]  /*27560*/  @!P1 LEA R2, P0, R21, R14, 0x1 ;  /* 0x0000000e15029211 */ /* 0x008fc800078008ff */
[----:B0-----:R-:W-:Y:S02]  /*27570*/  @!P1 LEA.HI.X R3, R21, R0, R10, 0x1, P0 ;  /* 0x0000000015039211 */ /* 0x001fe400000f0c0a */
[----:B------:R-:W-:-:S03]  /*27580*/  ISETP.GE.AND P0, PT, R57, UR4, PT ;  /* 0x0000000439007c0c */ /* 0x000fc6000bf06270 */
[----:B-----5:R0:W-:Y:S10]  /*27590*/  @!P1 ST.E.128 desc[UR52][R2.64], R36 ;  /* 0x0000002402009985 */ /* 0x0201f4000c101d34 */
[----:B------:R-:W-:Y:S05]  /*275a0*/  @P0 BRA `(.L_x_2887) ;  /* 0x0000001c00d00947 */ /* 0x000fea0003800000 */
[----:B------:R-:W-:-:S04]  /*275b0*/  LEA R14, P0, R57, R14, 0x1 ;  /* 0x0000000e390e7211 */ /* 0x000fc800078008ff */
[----:B------:R-:W-:-:S05]  /*275c0*/  LEA.HI.X R15, R57, R0, R20, 0x1, P0 ;  /* 0x00000000390f7211 */ /* 0x000fca00000f0c14 */
[----:B------:R1:W-:Y:S01]  /*275d0*/  ST.E.128 desc[UR52][R14.64], R52 ;  /* 0x000000340e007985 */ /* 0x0003e2000c101d34 */
[----:B------:R-:W-:Y:S05]  /*275e0*/  BRA `(.L_x_2887) ;  /* 0x0000001c00c07947 */ /* 0x000fea0003800000 */
.L_x_2876:
        /* <DEDUP_REMOVED lines=8> */
[----:B------:R-:W-:Y:S01]  /*27670*/  IMAD.IADD R9, R9, 0x1, R11 ;  /* 0x0000000109097824 */ /* 0x000fe200078e020b */
[----:B------:R-:W-:Y:S01]  /*27680*/  MOV R11, R33 ;  /* 0x00000021000b7202 */ /* 0x000fe20000000f00 */
        /* <DEDUP_REMOVED lines=30> */
[----:B------:R-:W-:Y:S01]  /*27870*/  UMOV UR4, 0xffffffff ;  /* 0xffffffff00047882 */ /* 0x000fe20000000000 */
[----:B------:R-:W-:-:S04]  /*27880*/  IADD3 R37, R9, R37, RZ ;  /* 0x0000002509257210 */ /* 0x000fc80007ffe0ff */
        /* <DEDUP_REMOVED lines=8> */
[C---:B------:R-:W-:Y:S02]  /*27910*/  VIADD R29, R216.reuse, 0x30 ;  /* 0x00000030d81d7836 */ /* 0x040fe40000000000 */
[C---:B------:R-:W-:Y:S02]  /*27920*/  VIADD R25, R216.reuse, 0x40 ;  /* 0x00000040d8197836 */ /* 0x040fe40000000000 */
[----:B------:R-:W-:-:S07]  /*27930*/  VIADD R31, R216, 0x18 ;  /* 0x00000018d81f7836 */ /* 0x000fce0000000000 */
.L_x_3177:
        /* <DEDUP_REMOVED lines=9> */
[C---:B------:R-:W-:Y:S01]  /*279d0*/  VIADD R39, R216.reuse, 0x60 ;  /* 0x00000060d8277836 */ /* 0x040fe20000000000 */
[----:B------:R-:W-:Y:S01]  /*279e0*/  ISETP.GE.AND P4, PT, R33, UR4, PT ;  /* 0x0000000421007c0c */ /* 0x000fe2000bf86270 */
[C---:B------:R-:W-:Y:S01]  /*279f0*/  VIADD R100, R216.reuse, 0x58 ;  /* 0x00000058d8647836 */ /* 0x040fe20000000000 */
[----:B------:R-:W-:Y:S01]  /*27a00*/  SHF.R.S32.HI R12, RZ, 0x1f, R33 ;  /* 0x0000001fff0c7819 */ /* 0x000fe20000011421 */
[C---:B------:R-:W-:Y:S01]  /*27a10*/  VIADD R88, R216.reuse, 0x68 ;  /* 0x00000068d8587836 */ /* 0x040fe20000000000 */
[----:B------:R-:W-:Y:S01]  /*27a20*/  ISETP.GE.AND P3, PT, R31, UR4, PT ;  /* 0x000000041f007c0c */ /* 0x000fe2000bf66270 */
[----:B------:R-:W-:Y:S01]  /*27a30*/  VIADD R63, R216, 0x60 ;  /* 0x00000060d83f7836 */ /* 0x000fe20000000000 */
[----:B------:R-:W-:-:S02]  /*27a40*/  ISETP.GE.AND P1, PT, R30, UR4, PT ;  /* 0x000000041e007c0c */ /* 0x000fc4000bf26270 */
[----:B------:R-:W-:Y:S01]  /*27a50*/  SHF.R.S32.HI R14, RZ, 0x1f, R31 ;  /* 0x0000001fff0e7819 */ /* 0x000fe2000001141f */
[----:B--2---:R-:W-:Y:S01]  /*27a60*/  @!P0 IMAD.MOV.U32 R8, RZ, RZ, R35 ;  /* 0x000000ffff088224 */ /* 0x004fe200078e0023 */
[----:B------:R-:W-:Y:S01]  /*27a70*/  @!P0 MOV R10, R102 ;  /* 0x00000066000a8202 */ /* 0x000fe20000000f00 */
[----:B-1----:R-:W-:Y:S01]  /*27a80*/  @!P0 IMAD.MOV.U32 R9, RZ, RZ, R36 ;  /* 0x000000ffff098224 */ /* 0x002fe200078e0024 */
[----:B------:R-:W-:Y:S01]  /*27a90*/  SHF.R.S32.HI R15, RZ, 0x1f, R28 ;  /* 0x0000001fff0f7819 */ /* 0x000fe2000001141c */
[----:B------:R-:W-:Y:S01]  /*27aa0*/  @!P0 IMAD.MOV.U32 R11, RZ, RZ, R101 ;  /* 0x000000ffff0b8224 */ /* 0x000fe200078e0065 */
[----:B------:R-:W-:Y:S01]  /*27ab0*/  SHF.R.S32.HI R27, RZ, 0x1f, R30 ;  /* 0x0000001fff1b7819 */ /* 0x000fe2000001141e */
[C---:B------:R-:W-:Y:S01]  /*27ac0*/  @!P0 IMAD.WIDE R8, R216.reuse, 0x4, R8 ;  /* 0x00000004d8088825 */ /* 0x040fe200078e0208 */
[----:B------:R-:W-:Y:S02]  /*27ad0*/  IADD3 R62, R216, 0x50, RZ ;  /* 0x00000050d83e7810 */ /* 0x000fe40007ffe0ff */
[----:B------:R-:W-:-:S02]  /*27ae0*/  SHF.R.S32.HI R100, RZ, 0x1f, R100 ;  /* 0x0000001fff647819 */ /* 0x000fc40000011464 */
[----:B------:R1:W-:Y:S01]  /*27af0*/  @!P0 ST.E.64 desc[UR52][R8.64], R10 ;  /* 0x0000000a08008985 */ /* 0x0003e2000c101b34 */
[----:B------:R-:W-:Y:S02]  /*27b00*/  SHF.R.S32.HI R62, RZ, 0x1f, R62 ;  /* 0x0000001fff3e7819 */ /* 0x000fe4000001143e */
[----:B------:R-:W-:Y:S02]  /*27b10*/  SHF.R.S32.HI R63, RZ, 0x1f, R63 ;  /* 0x0000001fff3f7819 */ /* 0x000fe4000001143f */
[-C--:B-1----:R-:W-:Y:S02]  /*27b20*/  @!P2 LEA R8, P0, R229, R35.reuse, 0x2 ;  /* 0x00000023e508a211 */ /* 0x082fe400078010ff */
[----:B------:R-:W-:Y:S02]  /*27b30*/  @!P4 LEA R10, P5, R33, R35, 0x2 ;  /* 0x00000023210ac211 */ /* 0x000fe400078a10ff */
[-C--:B------:R-:W-:Y:S01]  /*27b40*/  @!P2 LEA.HI.X R9, R229, R36.reuse, R13, 0x2, P0 ;  /* 0x00000024e509a211 */ /* 0x080fe200000f140d */
[----:B------:R-:W-:Y:S01]  /*27b50*/  @!P2 IMAD.MOV.U32 R13, RZ, RZ, R98 ;  /* 0x000000ffff0da224 */ /* 0x000fe200078e0062 */
[----:B------:R-:W-:Y:S01]  /*27b60*/  @!P4 LEA.HI.X R11, R33, R36, R12, 0x2, P5 ;  /* 0x00000024210bc211 */ /* 0x000fe200028f140c */
[----:B------:R-:W-:Y:S01]  /*27b70*/  @!P2 IMAD.MOV.U32 R12, RZ, RZ, R99 ;  /* 0x000000ffff0ca224 */ /* 0x000fe200078e0063 */
[----:B------:R-:W-:-:S04]  /*27b80*/  ISETP.GE.AND P0, PT, R28, UR4, PT ;  /* 0x000000041c007c0c */ /* 0x000fc8000bf06270 */
[----:B------:R1:W-:Y:S02]  /*27b90*/  @!P2 ST.E.64 desc[UR52][R8.64], R12 ;  /* 0x0000000c0800a985 */ /* 0x0003e4000c101b34 */
[----:B-1----:R-:W-:Y:S01]  /*27ba0*/  @!P4 IMAD.MOV.U32 R8, RZ, RZ, R79 ;  /* 0x000000ffff08c224 */ /* 0x002fe200078e004f */
[----:B------:R-:W-:Y:S01]  /*27bb0*/  @!P4 MOV R9, R77 ;  /* 0x0000004d0009c202 */ /* 0x000fe20000000f00 */
[----:B------:R-:W-:Y:S02]  /*27bc0*/  @!P3 IMAD.MOV.U32 R79, RZ, RZ, R78 ;  /* 0x000000ffff4fb224 */ /* 0x000fe400078e004e */
[----:B------:R-:W-:Y:S02]  /*27bd0*/  @!P3 IMAD.MOV.U32 R78, RZ, RZ, R80 ;  /* 0x000000ffff4eb224 */ /* 0x000fe400078e0050 */
[----:B------:R1:W-:Y:S01]  /*27be0*/  @!P4 ST.E.64 desc[UR52][R10.64], R8 ;  /* 0x000000080a00c985 */ /* 0x0003e2000c101b34 */
[----:B------:R-:W-:-:S04]  /*27bf0*/  @!P1 LEA R12, P4, R30, R35, 0x2 ;  /* 0x000000231e0c9211 */ /* 0x000fc800078810ff */
[-C--:B------:R-:W-:Y:S02]  /*27c00*/  @!P1 LEA.HI.X R13, R30, R36.reuse, R27, 0x2, P4 ;  /* 0x000000241e0d9211 */ /* 0x080fe400020f141b */
[----:B------:R-:W-:Y:S02]  /*27c10*/  ISETP.GE.AND P4, PT, R25, UR4, PT ;  /* 0x0000000419007c0c */ /* 0x000fe4000bf86270 */
[CC--:B-1----:R-:W-:Y:S02]  /*27c20*/  @!P3 LEA R10, P2, R31.reuse, R35.reuse, 0x2 ;  /* 0x000000231f0ab211 */ /* 0x0c2fe400078410ff */
[----:B------:R-:W-:Y:S02]  /*27c30*/  @!P0 LEA R8, P5, R28, R35, 0x2 ;  /* 0x000000231c088211 */ /* 0x000fe400078a10ff */
[----:B------:R-:W-:Y:S02]  /*27c40*/  @!P3 LEA.HI.X R11, R31, R36, R14, 0x2, P2 ;  /* 0x000000241f0bb211 */ /* 0x000fe400010f140e */
[----:B------:R-:W-:-:S02]  /*27c50*/  ISETP.GE.AND P2, PT, R29, UR4, PT ;  /* 0x000000041d007c0c */ /* 0x000fc4000bf46270 */
[----:B------:R-:W-:Y:S01]  /*27c60*/  @!P0 LEA.HI.X R9, R28, R36, R15, 0x2, P5 ;  /* 0x000000241c098211 */ /* 0x000fe200028f140f */
[----:B------:R1:W-:Y:S01]  /*27c70*/  @!P3 ST.E.64 desc[UR52][R10.64], R78 ;  /* 0x0000004e0a00b985 */ /* 0x0003e2000c101b34 */
[----:B------:R-:W-:Y:S02]  /*27c80*/  ISETP.GE.AND P3, PT, R24, UR4, PT ;  /* 0x0000000418007c0c */ /* 0x000fe4000bf66270 */
[----:B------:R-:W-:Y:S01]  /*27c90*/  SHF.R.S32.HI R15, RZ, 0x1f, R24 ;  /* 0x0000001fff0f7819 */ /* 0x000fe20000011418 */
[----:B-1----:R-:W-:Y:S01]  /*27ca0*/  @!P0 IMAD.MOV.U32 R10, RZ, RZ, R2 ;  /* 0x000000ffff0a8224 */ /* 0x002fe200078e0002 */
[----:B------:R-:W-:Y:S01]  /*27cb0*/  @!P1 MOV R2, R3 ;  /* 0x0000000300029202 */ /* 0x000fe20000000f00 */
[----:B------:R-:W-:Y:S02]  /*27cc0*/  @!P0 IMAD.MOV.U32 R11, RZ, RZ, R81 ;  /* 0x000000ffff0b8224 */ /* 0x000fe400078e0051 */
[----:B------:R-:W-:Y:S01]  /*27cd0*/  @!P1 IMAD.MOV.U32 R3, RZ, RZ, R0 ;  /* 0x000000ffff039224 */ /* 0x000fe200078e0000 */
[----:B------:R-:W-:-:S02]  /*27ce0*/  SHF.R.S32.HI R0, RZ, 0x1f, R29 ;  /* 0x0000001fff007819 */ /* 0x000fc4000001141d */
[----:B------:R1:W-:Y:S04]  /*27cf0*/  @!P0 ST.E.64 desc[UR52][R8.64], R10 ;  /* 0x0000000a08008985 */ /* 0x0003e8000c101b34 */
[----:B------:R2:W-:Y:S01]  /*27d00*/  @!P1 ST.E.64 desc[UR52][R12.64], R2 ;  /* 0x000000020c009985 */ /* 0x0005e2000c101b34 */
[----:B------:R-:W-:Y:S01]  /*27d10*/  ISETP.GE.AND P1, PT, R228, UR4, PT ;  /* 0x00000004e4007c0c */ /* 0x000fe2000bf26270 */
[----:B-1----:R-:W-:Y:S01]  /*27d20*/  @!P2 IMAD.MOV.U32 R10, RZ, RZ, R21 ;  /* 0x000000ffff0aa224 */ /* 0x002fe200078e0015 */
[CC--:B------:R-:W-:Y:S01]  /*27d30*/  @!P3 LEA R8, P5, R24.reuse, R35.reuse, 0x2 ;  /* 0x000000231808b211 */ /* 0x0c0fe200078a10ff */
[----:B------:R-:W-:Y:S01]  /*27d40*/  @!P2 IMAD.MOV.U32 R11, RZ, RZ, R4 ;  /* 0x000000ffff0ba224 */ /* 0x000fe200078e0004 */
[----:B------:R-:W-:Y:S01]  /*27d50*/  @!P3 MOV R21, R20 ;  /* 0x000000140015b202 */ /* 0x000fe20000000f00 */
[----:B------:R-:W-:Y:S01]  /*27d60*/  @!P3 IMAD.MOV.U32 R20, RZ, RZ, R40 ;  /* 0x000000ffff14b224 */ /* 0x000fe200078e0028 */
[----:B--2---:R-:W-:Y:S01]  /*27d70*/  @!P2 LEA R2, P0, R29, R35, 0x2 ;  /* 0x000000231d02a211 */ /* 0x004fe200078010ff */
[----:B------:R-:W-:Y:S01]  /*27d80*/  @!P4 IMAD.MOV.U32 R40, RZ, RZ, R43 ;  /* 0x000000ffff28c224 */ /* 0x000fe200078e002b */
[----:B------:R-:W-:-:S05]  /*27d90*/  @!P3 LEA.HI.X R9, R24, R36, R15, 0x2, P5 ;  /* 0x000000241809b211 */ /* 0x000fca00028f140f */
[----:B------:R-:W-:Y:S01]  /*27da0*/  @!P1 IMAD.MOV.U32 R43, RZ, RZ, R42 ;  /* 0x000000ffff2b9224 */ /* 0x000fe200078e002a */
[-C--:B------:R-:W-:Y:S01]  /*27db0*/  @!P2 LEA.HI.X R3, R29, R36.reuse, R0, 0x2, P0 ;  /* 0x000000241d03a211 */ /* 0x080fe200000f1400 */
[----:B------:R-:W-:Y:S01]  /*27dc0*/  @!P1 IMAD.MOV.U32 R42, RZ, RZ, R44 ;  /* 0x000000ffff2a9224 */ /* 0x000fe200078e002c */
[----:B------:R-:W-:Y:S02]  /*27dd0*/  ISETP.GE.AND P0, PT, R38, UR4, PT ;  /* 0x0000000426007c0c */ /* 0x000fe4000bf06270 */
[----:B------:R-:W-:Y:S01]  /*27de0*/  SHF.R.S32.HI R0, RZ, 0x1f, R25 ;  /* 0x0000001fff007819 */ /* 0x000fe20000011419 */
[----:B------:R1:W-:Y:S01]  /*27df0*/  @!P2 ST.E.64 desc[UR52][R2.64], R10 ;  /* 0x0000000a0200a985 */ /* 0x0003e2000c101b34 */
[C---:B------:R-:W-:Y:S02]  /*27e00*/  @!P4 LEA R12, P2, R25.reuse, R35, 0x2 ;  /* 0x00000023190cc211 */ /* 0x040fe400078410ff */
[----:B------:R-:W-:Y:S01]  /*27e10*/  SHF.R.S32.HI R15, RZ, 0x1f, R228 ;  /* 0x0000001fff0f7819 */ /* 0x000fe200000114e4 */
[----:B------:R2:W-:Y:S01]  /*27e20*/  @!P3 ST.E.64 desc[UR52][R8.64], R20 ;  /* 0x000000140800b985 */ /* 0x0005e2000c101b34 */
[----:B------:R-:W-:-:S02]  /*27e30*/  @!P4 LEA.HI.X R13, R25, R36, R0, 0x2, P2 ;  /* 0x00000024190dc211 */ /* 0x000fc400010f1400 */
[CC--:B------:R-:W-:Y:S02]  /*27e40*/  @!P1 LEA R14, P3, R228.reuse, R35.reuse, 0x2 ;  /* 0x00000023e40e9211 */ /* 0x0c0fe400078610ff */
[----:B------:R-:W-:Y:S01]  /*27e50*/  ISETP.GE.AND P2, PT, R89, UR4, PT ;  /* 0x0000000459007c0c */ /* 0x000fe2000bf46270 */
[----:B------:R-:W-:Y:S01]  /*27e60*/  @!P0 IMAD.MOV.U32 R44, RZ, RZ, R47 ;  /* 0x000000ffff2c8224 */ /* 0x000fe200078e002f */
[----:B------:R-:W-:Y:S01]  /*27e70*/  @!P1 LEA.HI.X R15, R228, R36, R15, 0x2, P3 ;  /* 0x00000024e40f9211 */ /* 0x000fe200018f140f */
[----:B------:R3:W-:Y:S01]  /*27e80*/  @!P4 ST.E.64 desc[UR52][R12.64], R40 ;  /* 0x000000280c00c985 */ /* 0x0007e2000c101b34 */
[----:B------:R-:W-:Y:S02]  /*27e90*/  ISETP.GE.AND P3, PT, R39, UR4, PT ;  /* 0x0000000427007c0c */ /* 0x000fe4000bf66270 */
[----:B------:R-:W-:Y:S01]  /*27ea0*/  @!P0 LEA R26, P5, R38, R35, 0x2 ;  /* 0x00000023261a8211 */ /* 0x000fe200078a10ff */
[----:B------:R4:W-:Y:S01]  /*27eb0*/  @!P1 ST.E.64 desc[UR52][R14.64], R42 ;  /* 0x0000002a0e009985 */ /* 0x0009e2000c101b34 */
[----:B------:R-:W-:-:S02]  /*27ec0*/  ISETP.GE.AND P4, PT, R88, UR4, PT ;  /* 0x0000000458007c0c */ /* 0x000fc4000bf86270 */
[-C--:B------:R-:W-:Y:S01]  /*27ed0*/  @!P0 LEA.HI.X R27, R38, R36.reuse, R62, 0x2, P5 ;  /* 0x00000024261b8211 */ /* 0x080fe200028f143e */
[C---:B------:R-:W-:Y:S01]  /*27ee0*/  VIADD R38, R216.reuse, 0x78 ;  /* 0x00000078d8267836 */ /* 0x040fe20000000000 */
[----:B------:R-:W-:Y:S01]  /*27ef0*/  IADD3 R62, R216, 0x70, RZ ;  /* 0x00000070d83e7810 */ /* 0x000fe20007ffe0ff */
[----:B------:R-:W-:Y:S01]  /*27f00*/  @!P2 IMAD.MOV.U32 R47, RZ, RZ, R46 ;  /* 0x000000ffff2fa224 */ /* 0x000fe200078e002e */
[CC--:B-1----:R-:W-:Y:S01]  /*27f10*/  @!P2 LEA R2, P1, R89.reuse, R35.reuse, 0x2 ;  /* 0x000000235902a211 */ /* 0x0c2fe200078210ff */
[----:B------:R1:W-:Y:S01]  /*27f20*/  @!P0 ST.E.64 desc[UR52][R26.64], R44 ;  /* 0x0000002c1a008985 */ /* 0x0003e2000c101b34 */
[----:B------:R-:W-:Y:S02]  /*27f30*/  ISETP.GE.AND P5, PT, R62, UR4, PT ;  /* 0x000000043e007c0c */ /* 0x000fe4000bfa6270 */
[----:B------:R-:W-:Y:S02]  /*27f40*/  ISETP.GE.AND P0, PT, R38, UR4, PT ;  /* 0x0000000426007c0c */ /* 0x000fe4000bf06270 */
[----:B------:R-:W-:Y:S01]  /*27f50*/  @!P2 LEA.HI.X R3, R89, R36, R100, 0x2, P1 ;  /* 0x000000245903a211 */ /* 0x000fe200008f1464 */
[----:B------:R-:W-:Y:S01]  /*27f60*/  VIADD R89, R216, 0x68 ;  /* 0x00000068d8597836 */ /* 0x000fe20000000000 */
[----:B--2---:R-:W-:-:S02]  /*27f70*/  @!P3 LEA R8, P1, R39, R35, 0x2 ;  /* 0x000000232708b211 */ /* 0x004fc400078210ff */
[----:B------:R-:W-:Y:S01]  /*27f80*/  @!P2 MOV R46, R48 ;  /* 0x00000030002ea202 */ /* 0x000fe20000000f00 */
[----:B------:R-:W-:Y:S01]  /*27f90*/  @!P3 IMAD.MOV.U32 R48, RZ, RZ, R51 ;  /* 0x000000ffff30b224 */ /* 0x000fe200078e0033 */
[----:B------:R-:W-:Y:S01]  /*27fa0*/  @!P3 LEA.HI.X R9, R39, R36, R63, 0x2, P1 ;  /* 0x000000242709b211 */ /* 0x000fe200008f143f */
[----:B------:R-:W-:Y:S01]  /*27fb0*/  VIADD R63, R216, 0x70 ;  /* 0x00000070d83f7836 */ /* 0x000fe20000000000 */
[-C--:B------:R-:W-:Y:S01]  /*27fc0*/  @!P4 LEA R10, P1, R88, R35.reuse, 0x2 ;  /* 0x00000023580ac211 */ /* 0x080fe200078210ff */
[----:B------:R-:W-:Y:S01]  /*27fd0*/  VIADD R39, R216, 0x78 ;  /* 0x00000078d8277836 */ /* 0x000fe20000000000 */
[----:B------:R1:W-:Y:S01]  /*27fe0*/  @!P2 ST.E.64 desc[UR52][R2.64], R46 ;  /* 0x0000002e0200a985 */ /* 0x0003e2000c101b34 */
[----:B------:R-:W-:Y:S02]  /*27ff0*/  SHF.R.S32.HI R89, RZ, 0x1f, R89 ;  /* 0x0000001fff597819 */ /* 0x000fe40000011459 */
[----:B---3--:R-:W-:Y:S01]  /*28000*/  @!P5 LEA R12, P2, R62, R35, 0x2 ;  /* 0x000000233e0cd211 */ /* 0x008fe200078410ff */
[----:B------:R1:W-:Y:S01]  /*28010*/  @!P3 ST.E.64 desc[UR52][R8.64], R48 ;  /* 0x000000300800b985 */ /* 0x0003e2000c101b34 */
[----:B------:R-:W-:-:S02]  /*28020*/  SHF.R.S32.HI R63, RZ, 0x1f, R63 ;  /* 0x0000001fff3f7819 */ /* 0x000fc4000001143f */
[----:B----4-:R-:W-:Y:S02]  /*28030*/  @!P0 LEA R14, P3, R38, R35, 0x2 ;  /* 0x00000023260e8211 */ /* 0x010fe400078610ff */
[----:B------:R-:W-:Y:S02]  /*28040*/  SHF.R.S32.HI R39, RZ, 0x1f, R39 ;  /* 0x0000001fff277819 */ /* 0x000fe40000011427 */
[----:B------:R-:W-:Y:S01]  /*28050*/  @!P4 MOV R51, R50 ;  /* 0x000000320033c202 */ /* 0x000fe20000000f00 */
[----:B------:R-:W-:Y:S01]  /*28060*/  @!P4 IMAD.MOV.U32 R50, RZ, RZ, R82 ;  /* 0x000000ffff32c224 */ /* 0x000fe200078e0052 */
[-C--:B------:R-:W-:Y:S01]  /*28070*/  @!P4 LEA.HI.X R11, R88, R36.reuse, R89, 0x2, P1 ;  /* 0x00000024580bc211 */ /* 0x080fe200008f1459 */
[----:B------:R-:W-:Y:S01]  /*28080*/  @!P5 IMAD.MOV.U32 R82, RZ, RZ, R85 ;  /* 0x000000ffff52d224 */ /* 0x000fe200078e0055 */
[-C--:B------:R-:W-:Y:S01]  /*28090*/  @!P5 LEA.HI.X R13, R62, R36.reuse, R63, 0x2, P2 ;  /* 0x000000243e0dd211 */ /* 0x080fe200010f143f */
[----:B------:R-:W-:Y:S01]  /*280a0*/  @!P0 IMAD.MOV.U32 R85, RZ, RZ, R84 ;  /* 0x000000ffff558224 */ /* 0x000fe200078e0054 */
[----:B------:R-:W-:Y:S01]  /*280b0*/  @!P0 LEA.HI.X R15, R38, R36, R39, 0x2, P3 ;  /* 0x00000024260f8211 */ /* 0x000fe200018f1427 */
[----:B------:R-:W-:Y:S01]  /*280c0*/  @!P0 IMAD.MOV.U32 R84, RZ, RZ, R86 ;  /* 0x000000ffff548224 */ /* 0x000fe200078e0056 */
[----:B------:R1:W-:Y:S04]  /*280d0*/  @!P4 ST.E.64 desc[UR52][R10.64], R50 ;  /* 0x000000320a00c985 */ /* 0x0003e8000c101b34 */
[----:B------:R1:W-:Y:S04]  /*280e0*/  @!P5 ST.E.64 desc[UR52][R12.64], R82 ;  /* 0x000000520c00d985 */ /* 0x0003e8000c101b34 */
[----:B------:R1:W-:Y:S02]  /*280f0*/  @!P0 ST.E.64 desc[UR52][R14.64], R84 ;  /* 0x000000540e008985 */ /* 0x0003e4000c101b34 */
.L_x_2890:
[----:B------:R-:W-:Y:S05]  /*28100*/  BSYNC B1 ;  /* 0x0000000000017941 */ /* 0x000fea0003800000 */
.L_x_2889:
[----:B------:R-:W-:-:S03]  /*28110*/  UMOV UR4, 0xffffffff ;  /* 0xffffffff00047882 */ /* 0x000fc60000000000 */
[----:B------:R-:W-:Y:S05]  /*28120*/  BRA.DIV UR4, `(.L_x_2891) ;  /* 0x000000d204887947 */ /* 0x000fea000b800000 */
[----:B------:R3:W4:Y:S04]  /*28130*/  SHFL.IDX PT, R0, R37, 0x1, 0x1c1f ;  /* 0x003c1f0025007f89 */ /* 0x00072800000e0000 */
[----:B-1----:R3:W1:Y:S02]  /*28140*/  SHFL.IDX PT, R14, R32, 0x1, 0x1c1f ;  /* 0x003c1f00200e7f89 */ /* 0x00266400000e0000 */
.L_x_3181:
[----:B------:R-:W-:-:S13]  /*28150*/  ISETP.GE.AND P0, PT, R34, R103, PT ;  /* 0x000000672200720c */ /* 0x000fda0003f06270 */
[----:B------:R-:W-:Y:S05]  /*28160*/  @P0 BRA `(.L_x_2887) ;  /* 0x0000001000e00947 */ /* 0x000fea0003800000 */
[----:B------:R-:W-:Y:S01]  /*28170*/  ULDC UR4, c[0x0][0xac8] ;  /* 0x0002b20000047ab9 */ /* 0x000fe20000000800 */
[----:B------:R-:W-:Y:S01]  /*28180*/  SHF.R.S32.HI R2, RZ, 0x1f, R33 ;  /* 0x0000001fff027819 */ /* 0x000fe20000011421 */
[C---:B--2---:R-:W-:Y:S01]  /*28190*/  VIADD R35, R216.reuse, 0x58 ;  /* 0x00000058d8237836 */ /* 0x044fe20000000000 */
[C---:B------:R-:W-:Y:S01]  /*281a0*/  ISETP.GE.AND P0, PT, R216.reuse, UR4, PT ;  /* 0x00000004d8007c0c */ /* 0x040fe2000bf06270 */
[C---:B------:R-:W-:Y:S01]  /*281b0*/  VIADD R40, R216.reuse, 0x50 ;  /* 0x00000050d8287836 */ /* 0x040fe20000000000 */
[----:B------:R-:W-:Y:S01]  /*281c0*/  ISETP.GE.AND P1, PT, R33, UR4, PT ;  /* 0x0000000421007c0c */ /* 0x000fe2000bf26270 */
[C---:B------:R-:W-:Y:S01]  /*281d0*/  VIADD R36, R216.reuse, 0x68 ;  /* 0x00000068d8247836 */ /* 0x040fe20000000000 */
[----:B------:R-:W-:Y:S01]  /*281e0*/  ISETP.GE.AND P2, PT, R229, UR4, PT ;  /* 0x00000004e5007c0c */ /* 0x000fe2000bf46270 */
[----:B0--3--:R-:W-:Y:S01]  /*281f0*/  VIADD R37, R216, 0x58 ;  /* 0x00000058d8257836 */ /* 0x009fe20000000000 */
[----:B------:R-:W-:Y:S02]  /*28200*/  ISETP.GE.AND P5, PT, R31, UR4, PT ;  /* 0x000000041f007c0c */ /* 0x000fe4000bfa6270 */
[----:B------:R-:W-:-:S02]  /*28210*/  SHF.R.S32.HI R4, RZ, 0x1f, R229 ;  /* 0x0000001fff047819 */ /* 0x000fc400000114e5 */
[----:B------:R-:W-:Y:S02]  /*28220*/  SHF.R.S32.HI R3, RZ, 0x1f, R31 ;  /* 0x0000001fff037819 */ /* 0x000fe4000001141f */
[----:B------:R-:W-:Y:S01]  /*28230*/  SHF.R.S32.HI R27, RZ, 0x1f, R30 ;  /* 0x0000001fff1b7819 */ /* 0x000fe2000001141e */
[----:B------:R-:W-:Y:S01]  /*28240*/  @!P0 IMAD.MOV.U32 R86, RZ, RZ, R52 ;  /* 0x000000ffff568224 */ /* 0x000fe200078e0034 */
[----:B----4-:R-:W-:Y:S02]  /*28250*/  @!P0 MOV R15, R0 ;  /* 0x00000000000f8202 */ /* 0x010fe40000000f00 */
[C---:B-1----:R-:W-:Y:S02]  /*28260*/  @!P1 LEA R12, P3, R33.reuse, R14, 0x2 ;  /* 0x0000000e210c9211 */ /* 0x042fe400078610ff */
[C---:B------:R-:W-:Y:S01]  /*28270*/  IADD3 R39, R216.reuse, 0x50, RZ ;  /* 0x00000050d8277810 */ /* 0x040fe20007ffe0ff */
[----:B------:R-:W-:Y:S01]  /*28280*/  @!P0 IMAD.WIDE R8, R216, 0x4, R14 ;  /* 0x00000004d8088825 */ /* 0x000fe200078e020e */
[----:B------:R-:W-:-:S02]  /*28290*/  @!P1 LEA.HI.X R13, R33, R0, R2, 0x2, P3 ;  /* 0x00000000210d9211 */ /* 0x000fc400018f1402 */
[C---:B------:R-:W-:Y:S02]  /*282a0*/  @!P2 LEA R10, P3, R229.reuse, R14, 0x2 ;  /* 0x0000000ee50aa211 */ /* 0x040fe400078610ff */
[----:B------:R0:W-:Y:S01]  /*282b0*/  @!P0 ST.E.64 desc[UR52][R8.64], R86 ;  /* 0x0000005608008985 */ /* 0x0001e2000c101b34 */
[----:B------:R-:W-:Y:S02]  /*282c0*/  ISETP.GE.AND P0, PT, R30, UR4, PT ;  /* 0x000000041e007c0c */ /* 0x000fe4000bf06270 */
[----:B------:R-:W-:Y:S02]  /*282d0*/  @!P2 LEA.HI.X R11, R229, R0, R4, 0x2, P3 ;  /* 0x00000000e50ba211 */ /* 0x000fe400018f1404 */
[----:B------:R-:W-:Y:S02]  /*282e0*/  ISETP.GE.AND P3, PT, R28, UR4, PT ;  /* 0x000000041c007c0c */ /* 0x000fe4000bf66270 */
[----:B------:R-:W-:Y:S02]  /*282f0*/  @!P5 LEA R2, P4, R31, R14, 0x2 ;  /* 0x0000000e1f02d211 */ /* 0x000fe400078810ff */
[----:B------:R-:W-:-:S02]  /*28300*/  SHF.R.S32.HI R15, RZ, 0x1f, R28 ;  /* 0x0000001fff0f7819 */ /* 0x000fc4000001141c */
[----:B------:R-:W-:Y:S02]  /*28310*/  @!P5 LEA.HI.X R3, R31, R0, R3, 0x2, P4 ;  /* 0x000000001f03d211 */ /* 0x000fe400020f1403 */
[----:B------:R-:W-:Y:S01]  /*28320*/  SHF.R.S32.HI R4, RZ, 0x1f, R29 ;  /* 0x0000001fff047819 */ /* 0x000fe2000001141d */
[----:B0-----:R-:W-:Y:S01]  /*28330*/  @!P2 IMAD.MOV.U32 R8, RZ, RZ, R53 ;  /* 0x000000ffff08a224 */ /* 0x001fe200078e0035 */
[C---:B------:R-:W-:Y:S01]  /*28340*/  IADD3 R38, R216.reuse, 0x60, RZ ;  /* 0x00000060d8267810 */ /* 0x040fe20007ffe0ff */
[----:B------:R-:W-:Y:S01]  /*28350*/  @!P2 IMAD.MOV.U32 R9, RZ, RZ, R90 ;  /* 0x000000ffff09a224 */ /* 0x000fe200078e005a */
[----:B------:R-:W-:Y:S02]  /*28360*/  IADD3 R32, R216, 0x70, RZ ;  /* 0x00000070d8207810 */ /* 0x000fe40007ffe0ff */
[----:B------:R-:W-:Y:S02]  /*28370*/  @!P3 LEA R20, P4, R28, R14, 0x2 ;  /* 0x0000000e1c14b211 */ /* 0x000fe400078810ff */
[----:B------:R0:W-:Y:S01]  /*28380*/  @!P2 ST.E.64 desc[UR52][R10.64], R8 ;  /* 0x000000080a00a985 */ /* 0x0001e2000c101b34 */
[----:B------:R-:W-:-:S02]  /*28390*/  ISETP.GE.AND P2, PT, R29, UR4, PT ;  /* 0x000000041d007c0c */ /* 0x000fc4000bf46270 */
[----:B------:R-:W-:Y:S02]  /*283a0*/  @!P3 LEA.HI.X R21, R28, R0, R15, 0x2, P4 ;  /* 0x000000001c15b211 */ /* 0x000fe400020f140f */
[----:B------:R-:W-:Y:S02]  /*283b0*/  SHF.R.S32.HI R15, RZ, 0x1f, R228 ;  /* 0x0000001fff0f7819 */ /* 0x000fe400000114e4 */
[----:B------:R-:W-:Y:S02]  /*283c0*/  SHF.R.S32.HI R40, RZ, 0x1f, R40 ;  /* 0x0000001fff287819 */ /* 0x000fe40000011428 */
[----:B------:R-:W-:Y:S01]  /*283d0*/  SHF.R.S32.HI R37, RZ, 0x1f, R37 ;  /* 0x0000001fff257819 */ /* 0x000fe20000011425 */
[----:B0-----:R-:W-:Y:S01]  /*283e0*/  @!P1 IMAD.MOV.U32 R8, RZ, RZ, R56 ;  /* 0x000000ffff089224 */ /* 0x001fe200078e0038 */
[----:B------:R-:W-:Y:S01]  /*283f0*/  @!P1 MOV R9, R54 ;  /* 0x0000003600099202 */ /* 0x000fe20000000f00 */
[----:B------:R-:W-:Y:S02]  /*28400*/  @!P5 IMAD.MOV.U32 R54, RZ, RZ, R57 ;  /* 0x000000ffff36d224 */ /* 0x000fe400078e0039 */
[----:B------:R-:W-:-:S02]  /*28410*/  @!P2 LEA R10, P4, R29, R14, 0x2 ;  /* 0x0000000e1d0aa211 */ /* 0x000fc400078810ff */
[----:B------:R0:W-:Y:S01]  /*28420*/  @!P1 ST.E.64 desc[UR52][R12.64], R8 ;  /* 0x000000080c009985 */ /* 0x0001e2000c101b34 */
[----:B------:R-:W-:Y:S02]  /*28430*/  ISETP.GE.AND P1, PT, R24, UR4, PT ;  /* 0x0000000418007c0c */ /* 0x000fe4000bf26270 */
[----:B------:R-:W-:Y:S01]  /*28440*/  @!P2 LEA.HI.X R11, R29, R0, R4, 0x2, P4 ;  /* 0x000000001d0ba211 */ /* 0x000fe200020f1404 */
[----:B------:R1:W-:Y:S01]  /*28450*/  @!P5 ST.E.64 desc[UR52][R2.64], R54 ;  /* 0x000000360200d985 */ /* 0x0003e2000c101b34 */
[C---:B------:R-:W-:Y:S02]  /*28460*/  @!P0 LEA R26, P5, R30.reuse, R14, 0x2 ;  /* 0x0000000e1e1a8211 */ /* 0x040fe400078a10ff */
[----:B------:R-:W-:Y:S02]  /*28470*/  SHF.R.S32.HI R4, RZ, 0x1f, R25 ;  /* 0x0000001fff047819 */ /* 0x000fe40000011419 */
[----:B------:R-:W-:Y:S02]  /*28480*/  @!P0 LEA.HI.X R27, R30, R0, R27, 0x2, P5 ;  /* 0x000000001e1b8211 */ /* 0x000fe400028f141b */
[----:B------:R-:W-:-:S02]  /*28490*/  ISETP.GE.AND P5, PT, R25, UR4, PT ;  /* 0x0000000419007c0c */ /* 0x000fc4000bfa6270 */
[----:B0-----:R-:W-:Y:S02]  /*284a0*/  SHF.R.S32.HI R9, RZ, 0x1f, R24 ;  /* 0x0000001fff097819 */ /* 0x001fe40000011418 */
[C---:B------:R-:W-:Y:S01]  /*284b0*/  @!P1 LEA R8, P4, R24.reuse, R14, 0x2 ;  /* 0x0000000e18089211 */ /* 0x040fe200078810ff */
[----:B-1----:R-:W-:Y:S02]  /*284c0*/  @!P3 IMAD.MOV.U32 R2, RZ, RZ, R60 ;  /* 0x000000ffff02b224 */ /* 0x002fe400078e003c */
[----:B------:R-:W-:Y:S01]  /*284d0*/  @!P3 IMAD.MOV.U32 R3, RZ, RZ, R58 ;  /* 0x000000ffff03b224 */ /* 0x000fe200078e003a */
[----:B------:R-:W-:Y:S01]  /*284e0*/  @!P1 LEA.HI.X R9, R24, R0, R9, 0x2, P4 ;  /* 0x0000000018099211 */ /* 0x000fe200020f1409 */
[----:B------:R-:W-:-:S04]  /*284f0*/  @!P0 IMAD.MOV.U32 R58, RZ, RZ, R61 ;  /* 0x000000ffff3a8224 */ /* 0x000fc800078e003d */
[C---:B------:R-:W-:Y:S01]  /*28500*/  @!P5 LEA R12, P4, R25.reuse, R14, 0x2 ;  /* 0x0000000e190cd211 */ /* 0x040fe200078810ff */
[----:B------:R0:W-:Y:S01]  /*28510*/  @!P3 ST.E.64 desc[UR52][R20.64], R2 ;  /* 0x000000021400b985 */ /* 0x0001e2000c101b34 */
[----:B------:R-:W-:Y:S02]  /*28520*/  ISETP.GE.AND P3, PT, R228, UR4, PT ;  /* 0x00000004e4007c0c */ /* 0x000fe4000bf66270 */
[----:B------:R-:W-:Y:S01]  /*28530*/  @!P5 LEA.HI.X R13, R25, R0, R4, 0x2, P4 ;  /* 0x00000000190dd211 */ /* 0x000fe200020f1404 */
[----:B------:R-:W-:Y:S01]  /*28540*/  @!P0 ST.E.64 desc[UR52][R26.64], R58 ;  /* 0x0000003a1a008985 */ /* 0x000fe2000c101b34 */
[----:B------:R-:W-:Y:S02]  /*28550*/  ISETP.GE.AND P0, PT, R39, UR4, PT ;  /* 0x0000000427007c0c */ /* 0x000fe4000bf06270 */
[----:B------:R-:W-:Y:S01]  /*28560*/  ISETP.GE.AND P4, PT, R38, UR4, PT ;  /* 0x0000000426007c0c */ /* 0x000fe2000bf86270 */
[----:B0-----:R-:W-:Y:S02]  /*28570*/  @!P2 IMAD.MOV.U32 R2, RZ, RZ, R70 ;  /* 0x000000ffff02a224 */ /* 0x001fe400078e0046 */
[----:B------:R-:W-:-:S02]  /*28580*/  @!P2 IMAD.MOV.U32 R3, RZ, RZ, R68 ;  /* 0x000000ffff03a224 */ /* 0x000fc400078e0044 */
[----:B------:R-:W-:-:S06]  /*28590*/  @!P1 IMAD.MOV.U32 R68, RZ, RZ, R71 ;  /* 0x000000ffff449224 */ /* 0x000fcc00078e0047 */
[----:B------:R-:W-:Y:S01]  /*285a0*/  @!P0 IMAD.MOV.U32 R77, RZ, RZ, R76 ;  /* 0x000000ffff4d8224 */ /* 0x000fe200078e004c */
[----:B------:R0:W-:Y:S01]  /*285b0*/  @!P2 ST.E.64 desc[UR52][R10.64], R2 ;  /* 0x000000020a00a985 */ /* 0x0001e2000c101b34 */
[C---:B------:R-:W-:Y:S01]  /*285c0*/  @!P3 LEA R20, P2, R228.reuse, R14, 0x2 ;  /* 0x0000000ee414b211 */ /* 0x040fe200078410ff */
[----:B------:R-:W-:Y:S02]  /*285d0*/  @!P0 IMAD.MOV.U32 R76, RZ, RZ, R92 ;  /* 0x000000ffff4c8224 */ /* 0x000fe400078e005c */
[----:B------:R1:W-:Y:S01]  /*285e0*/  @!P1 ST.E.64 desc[UR52][R8.64], R68 ;  /* 0x0000004408009985 */ /* 0x0003e2000c101b34 */
[----:B------:R-:W-:Y:S02]  /*285f0*/  ISETP.GE.AND P1, PT, R35, UR4, PT ;  /* 0x0000000423007c0c */ /* 0x000fe4000bf26270 */
[----:B------:R-:W-:Y:S01]  /*28600*/  @!P3 LEA.HI.X R21, R228, R0, R15, 0x2, P2 ;  /* 0x00000000e415b211 */ /* 0x000fe200010f140f */
[----:B0-----:R-:W-:Y:S01]  /*28610*/  @!P5 IMAD.MOV.U32 R2, RZ, RZ, R74 ;  /* 0x000000ffff02d224 */ /* 0x001fe200078e004a */
[----:B------:R-:W-:Y:S01]  /*28620*/  @!P0 LEA R10, P2, R39, R14, 0x2 ;  /* 0x0000000e270a8211 */ /* 0x000fe200078410ff */
[----:B------:R-:W-:-:S02]  /*28630*/  @!P5 IMAD.MOV.U32 R3, RZ, RZ, R72 ;  /* 0x000000ffff03d224 */ /* 0x000fc400078e0048 */
[----:B------:R-:W-:Y:S01]  /*28640*/  @!P3 IMAD.MOV.U32 R72, RZ, RZ, R75 ;  /* 0x000000ffff48b224 */ /* 0x000fe200078e004b */
[----:B------:R-:W-:Y:S01]  /*28650*/  @!P0 LEA.HI.X R11, R39, R0, R40, 0x2, P2 ;  /* 0x00000000270b8211 */ /* 0x000fe200010f1428 */
[----:B------:R-:W-:Y:S01]  /*28660*/  VIADD R39, R216, 0x60 ;  /* 0x00000060d8277836 */ /* 0x000fe20000000000 */
[----:B------:R0:W-:Y:S01]  /*28670*/  @!P5 ST.E.64 desc[UR52][R12.64], R2 ;  /* 0x000000020c00d985 */ /* 0x0001e2000c101b34 */
[----:B------:R-:W-:Y:S02]  /*28680*/  ISETP.GE.AND P5, PT, R36, UR4, PT ;  /* 0x0000000424007c0c */ /* 0x000fe4000bfa6270 */
[C---:B-1----:R-:W-:Y:S01]  /*28690*/  @!P1 LEA R8, P2, R35.reuse, R14, 0x2 ;  /* 0x0000000e23089211 */ /* 0x042fe200078410ff */
[----:B------:R1:W-:Y:S01]  /*286a0*/  @!P3 ST.E.64 desc[UR52][R20.64], R72 ;  /* 0x000000481400b985 */ /* 0x0003e2000c101b34 */
[----:B------:R-:W-:Y:S02]  /*286b0*/  ISETP.GE.AND P3, PT, R32, UR4, PT ;  /* 0x0000000420007c0c */ /* 0x000fe4000bf66270 */
[----:B------:R-:W-:Y:S01]  /*286c0*/  @!P1 LEA.HI.X R9, R35, R0, R37, 0x2, P2 ;  /* 0x0000000023099211 */ /* 0x000fe200010f1425 */
[C---:B------:R-:W-:Y:S01]  /*286d0*/  VIADD R37, R216.reuse, 0x68 ;  /* 0x00000068d8257836 */ /* 0x040fe20000000000 */
[----:B------:R-:W-:Y:S01]  /*286e0*/  @!P1 MOV R90, R93 ;  /* 0x0000005d005a9202 */ /* 0x000fe20000000f00 */
[----:B------:R-:W-:Y:S01]  /*286f0*/  VIADD R35, R216, 0x70 ;  /* 0x00000070d8237836 */ /* 0x000fe20000000000 */
[----:B------:R2:W-:Y:S01]  /*28700*/  @!P0 ST.E.64 desc[UR52][R10.64], R76 ;  /* 0x0000004c0a008985 */ /* 0x0005e2000c101b34 */
[----:B------:R-:W-:-:S02]  /*28710*/  SHF.R.S32.HI R39, RZ, 0x1f, R39 ;  /* 0x0000001fff277819 */ /* 0x000fc40000011427 */
[-C--:B0-----:R-:W-:Y:S01]  /*28720*/  @!P4 LEA R12, P0, R38, R14.reuse, 0x2 ;  /* 0x0000000e260cc211 */ /* 0x081fe200078010ff */
[----:B------:R2:W-:Y:S01]  /*28730*/  @!P1 ST.E.64 desc[UR52][R8.64], R90 ;  /* 0x0000005a08009985 */ /* 0x0005e2000c101b34 */
[----:B------:R-:W-:Y:S01]  /*28740*/  SHF.R.S32.HI R37, RZ, 0x1f, R37 ;  /* 0x0000001fff257819 */ /* 0x000fe20000011425 */
[----:B------:R-:W-:Y:S01]  /*28750*/  @!P4 IMAD.MOV.U32 R2, RZ, RZ, R96 ;  /* 0x000000ffff02c224 */ /* 0x000fe200078e0060 */
[-C--:B-1----:R-:W-:Y:S02]  /*28760*/  @!P5 LEA R20, P1, R36, R14.reuse, 0x2 ;  /* 0x0000000e2414d211 */ /* 0x082fe400078210ff */
[----:B------:R-:W-:Y:S02]  /*28770*/  @!P3 LEA R24, P2, R32, R14, 0x2 ;  /* 0x0000000e2018b211 */ /* 0x000fe400078410ff */
[----:B------:R-:W-:Y:S02]  /*28780*/  SHF.R.S32.HI R35, RZ, 0x1f, R35 ;  /* 0x0000001fff237819 */ /* 0x000fe40000011423 */
[----:B------:R-:W-:-:S02]  /*28790*/  @!P4 LEA.HI.X R13, R38, R0, R39, 0x2, P0 ;  /* 0x00000000260dc211 */ /* 0x000fc400000f1427 */
[----:B------:R-:W-:Y:S01]  /*287a0*/  @!P4 MOV R3, R94 ;  /* 0x0000005e0003c202 */ /* 0x000fe20000000f00 */
[----:B------:R-:W-:Y:S01]  /*287b0*/  @!P5 IMAD.MOV.U32 R94, RZ, RZ, R97 ;  /* 0x000000ffff5ed224 */ /* 0x000fe200078e0061 */
[-C--:B------:R-:W-:Y:S02]  /*287c0*/  @!P5 LEA.HI.X R21, R36, R0.reuse, R37, 0x2, P1 ;  /* 0x000000002415d211 */ /* 0x080fe400008f1425 */
[----:B------:R-:W-:Y:S01]  /*287d0*/  @!P3 LEA.HI.X R25, R32, R0, R35, 0x2, P2 ;  /* 0x000000002019b211 */ /* 0x000fe200010f1423 */
[----:B------:R2:W-:Y:S01]  /*287e0*/  @!P4 ST.E.64 desc[UR52][R12.64], R2 ;  /* 0x000000020c00c985 */ /* 0x0005e2000c101b34 */
[----:B------:R-:W-:-:S03]  /*287f0*/  VIADD R32, R216, 0x78 ;  /* 0x00000078d8207836 */ /* 0x000fc60000000000 */
[----:B------:R2:W-:Y:S02]  /*28800*/  @!P5 ST.E.64 desc[UR52][R20.64], R94 ;  /* 0x0000005e1400d985 */ /* 0x0005e4000c101b34 */
[----:B------:R-:W-:Y:S02]  /*28810*/  ISETP.GE.AND P0, PT, R32, UR4, PT ;  /* 0x0000000420007c0c */ /* 0x000fe4000bf06270 */
[----:B------:R2:W-:Y:S11]  /*28820*/  @!P3 ST.E.64 desc[UR52][R24.64], R64 ;  /* 0x000000401800b985 */ /* 0x0005f6000c101b34 */
[----:B------:R-:W-:Y:S05]  /*28830*/  @P0 BRA `(.L_x_2887) ;  /* 0x0000000c002c0947 */ /* 0x000fea0003800000 */
[----:B------:R-:W-:Y:S01]  /*28840*/  VIADD R35, R216, 0x78 ;  /* 0x00000078d8237836 */ /* 0x000fe20000000000 */
[----:B------:R-:W-:-:S04]  /*28850*/  LEA R14, P0, R32, R14, 0x2 ;  /* 0x0000000e200e7211 */ /* 0x000fc800078010ff */
[----:B------:R-:W-:-:S04]  /*28860*/  SHF.R.S32.HI R35, RZ, 0x1f, R35 ;  /* 0x0000001fff237819 */ /* 0x000fc80000011423 */
[----:B------:R-:W-:-:S05]  /*28870*/  LEA.HI.X R15, R32, R0, R35, 0x2, P0 ;  /* 0x00000000200f7211 */ /* 0x000fca00000f1423 */
[----:B------:R0:W-:Y:S01]  /*28880*/  ST.E.64 desc[UR52][R14.64], R66 ;  /* 0x000000420e007985 */ /* 0x0001e2000c101b34 */
[----:B------:R-:W-:Y:S05]  /*28890*/  BRA `(.L_x_2887) ;  /* 0x0000000c00147947 */ /* 0x000fea0003800000 */
.L_x_2873:
        /* <DEDUP_REMOVED lines=11> */
[----:B---3--:R-:W-:-:S04]  /*28950*/  IMAD.U32 R4, RZ, RZ, UR4 ;  /* 0x00000004ff047e24 */ /* 0x008fc8000f8e00ff */
[----:B------:R-:W-:-:S04]  /*28960*/  @P1 IADD3 R8, P2, R225, UR6, RZ ;  /* 0x00000006e1081c10 */ /* 0x000fc8000ff5e0ff */
[----:B------:R-:W-:Y:S01]  /*28970*/  @P1 IADD3.X R9, R226, UR7, RZ, P2, !PT ;  /* 0x00000007e2091c10 */ /* 0x000fe200097fe4ff */
[----:B------:R3:W5:Y:S04]  /*28980*/  @P0 LDG.E R21, desc[UR52][R2.64] ;  /* 0x0000003402150981 */ /* 0x000768000c1e1900 */
[----:B------:R3:W5:Y:S01]  /*28990*/  @P1 LDG.E R4, desc[UR52][R8.64] ;  /* 0x0000003408041981 */ /* 0x000762000c1e1900 */
[----:B--2---:R-:W-:Y:S02]  /*289a0*/  ISETP.GT.AND P2, PT, R224, 0x1, PT ;  /* 0x00000001e000780c */ /* 0x004fe40003f44270 */
[----:B----4-:R-:W-:-:S04]  /*289b0*/  IADD3 R26, R10, -0x80, RZ ;  /* 0xffffff800a1a7810 */ /* 0x010fc80007ffe0ff */
[----:B------:R-:W-:Y:S01]  /*289c0*/  ISETP.GT.AND P3, PT, R26, 0x7f, PT ;  /* 0x0000007f1a00780c */ /* 0x000fe20003f64270 */
[----:B---3--:R-:W-:-:S12]  /*289d0*/  @P1 BRA `(.L_x_2892) ;  /* 0x0000000000101947 */ /* 0x008fd80003800000 */
[----:B------:R-:W-:Y:S05]  /*289e0*/  @!P0 BRA `(.L_x_2892) ;  /* 0x00000000000c8947 */ /* 0x000fea0003800000 */
[----:B------:R-:W2:Y:S04]  /*289f0*/  LDG.E R9, desc[UR52][R2.64] ;  /* 0x0000003402097981 */ /* 0x000ea8000c1e1900 */
[----:B-----5:R-:W2:Y:S02]  /*28a00*/  LDG.E R4, desc[UR52][R2.64+0x4] ;  /* 0x0000043402047981 */ /* 0x020ea4000c1e1900 */
[----:B--2---:R-:W-:-:S07]  /*28a10*/  IMAD.IADD R4, R4, 0x1, -R9 ;  /* 0x0000000104047824 */ /* 0x004fce00078e0a09 */
.L_x_2892:
[----:B------:R-:W-:Y:S01]  /*28a20*/  BSSY B1, `(.L_x_2893) ;  /* 0x0000036000017945 */ /* 0x000fe20003800000 */
[----:B------:R-:W-:Y:S02]  /*28a30*/  SEL R27, R220, RZ, !P0 ;  /* 0x000000ffdc1b7207 */ /* 0x000fe40004000000 */
[----:B------:R-:W-:Y:S02]  /*28a40*/  SEL R227, R227, RZ, !P0 ;  /* 0x000000ffe3e37207 */ /* 0x000fe40004000000 */
[----:B-----5:R-:W-:Y:S01]  /*28a50*/  SHF.R.S32.HI R20, RZ, 0x1f, R21 ;  /* 0x0000001fff147819 */ /* 0x020fe20000011415 */
[----:B------:R-:W-:Y:S06]  /*28a60*/  @P3 BRA `(.L_x_2894) ;  /* 0x0000000000c43947 */ /* 0x000fec0003800000 */
[----:B------:R-:W2:Y:S01]  /*28a70*/  LDC R31, c[0x0][0xbe8] ;  /* 0x0002fa00ff1f7b82 */ /* 0x000ea20000000800 */
[----:B------:R-:W-:Y:S01]  /*28a80*/  IADD3 R29, R214, -0x80, R10 ;  /* 0xffffff80d61d7810 */ /* 0x000fe20007ffe00a */
[----:B--2---:R-:W-:-:S05]  /*28a90*/  IMAD R0, R4, R31, RZ ;  /* 0x0000001f04007224 */ /* 0x004fca00078e02ff */
[----:B------:R-:W-:-:S13]  /*28aa0*/  ISETP.GE.AND P0, PT, R29, R0, PT ;  /* 0x000000001d00720c */ /* 0x000fda0003f06270 */
[----:B------:R-:W-:Y:S05]  /*28ab0*/  @P0 BRA `(.L_x_2894) ;  /* 0x0000000000b00947 */ /* 0x000fea0003800000 */
[----:B------:R-:W2:Y:S01]  /*28ac0*/  LDL.LU R28, [R1] ;  /* 0x00000000011c7983 */ /* 0x000ea20000300800 */
[----:B------:R-:W-:Y:S01]  /*28ad0*/  IMAD.MOV.U32 R0, RZ, RZ, 0x9b8 ;  /* 0x000009b8ff007424 */ /* 0x000fe200078e00ff */
[----:B------:R-:W-:Y:S01]  /*28ae0*/  ISETP.GT.AND P3, PT, R224, 0x1, PT ;  /* 0x00000001e000780c */ /* 0x000fe20003f64270 */
[----:B------:R-:W3:Y:S01]  /*28af0*/  LDC.64 R32, c[0x0][0xba8] ;  /* 0x0002ea00ff207b82 */ /* 0x000ee20000000a00 */
[----:B------:R-:W-:Y:S01]  /*28b00*/  ISETP.NE.AND P0, PT, R31, 0x1, PT ;  /* 0x000000011f00780c */ /* 0x000fe20003f05270 */
[----:B------:R-:W-:Y:S01]  /*28b10*/  IMAD.MOV.U32 R25, RZ, RZ, R29 ;  /* 0x000000ffff197224 */ /* 0x000fe200078e001d */
[----:B------:R-:W-:-:S05]  /*28b20*/  SEL R24, R0, 0x978, P3 ;  /* 0x0000097800187807 */ /* 0x000fca0001800000 */
[----:B------:R-:W4:Y:S08]  /*28b30*/  LDC.64 R10, c[0x0][R24+0x220] ;  /* 0x00008800180a7b82 */ /* 0x000f300000000a00 */
[----:B------:R-:W5:Y:S08]  /*28b40*/  LDC.64 R2, c[0x0][R24+0x218] ;  /* 0x0000860018027b82 */ /* 0x000f700000000a00 */
[----:B------:R-:W0:Y:S08]  /*28b50*/  LDC.64 R12, c[0x0][R24+0x228] ;  /* 0x00008a00180c7b82 */ /* 0x000e300000000a00 */
[----:B------:R-:W1:Y:S08]  /*28b60*/  LDC.64 R8, c[0x0][R24+0x210] ;  /* 0x0000840018087b82 */ /* 0x000e700000000a00 */
[----:B------:R-:W5:Y:S08]  /*28b70*/  @P0 LDC R0, c[0x0][0xbec] ;  /* 0x0002fb00ff000b82 */ /* 0x000f700000000800 */
[----:B------:R-:W0:Y:S01]  /*28b80*/  @P0 LDC R37, c[0x0][0xbf0] ;  /* 0x0002fc00ff250b82 */ /* 0x000e220000000800 */
[----:B----4-:R-:W-:-:S07]  /*28b90*/  IMAD R11, R11, R27, RZ ;  /* 0x0000001b0b0b7224 */ /* 0x010fce00078e02ff */
[----:B---3--:R-:W3:Y:S01]  /*28ba0*/  @!P3 LDC R32, c[0x0][0xb50] ;  /* 0x0002d400ff20bb82 */ /* 0x008ee20000000800 */
[----:B------:R-:W-:Y:S02]  /*28bb0*/  IMAD R11, R10, R227, R11 ;  /* 0x000000e30a0b7224 */ /* 0x000fe400078e020b */
[----:B-----5:R-:W-:-:S05]  /*28bc0*/  @P0 IMAD.HI.U32 R0, R29, R0, RZ ;  /* 0x000000001d000227 */ /* 0x020fca00078e00ff */
[----:B------:R-:W4:Y:S01]  /*28bd0*/  @!P3 LDC R33, c[0x0][0xb54] ;  /* 0x0002d500ff21bb82 */ /* 0x000f220000000800 */
[-C--:B------:R-:W-:Y:S02]  /*28be0*/  IMAD R35, R3, R191.reuse, RZ ;  /* 0x000000bf03237224 */ /* 0x080fe400078e02ff */
[----:B------:R-:W-:Y:S01]  /*28bf0*/  IMAD.WIDE.U32 R14, R2, R191, RZ ;  /* 0x000000bf020e7225 */ /* 0x000fe200078e00ff */
[----:B0-----:R-:W-:-:S03]  /*28c00*/  @P0 SHF.R.U32.HI R25, RZ, R37, R0 ;  /* 0x00000025ff190219 */ /* 0x001fc60000011600 */
[----:B------:R-:W-:Y:S01]  /*28c10*/  IMAD.WIDE.U32 R2, R10, R27, RZ ;  /* 0x0000001b0a027225 */ /* 0x000fe200078e00ff */
[----:B------:R-:W-:-:S03]  /*28c20*/  IADD3 R15, R35, R15, RZ ;  /* 0x0000000f230f7210 */ /* 0x000fc60007ffe0ff */
[----:B------:R-:W-:Y:S01]  /*28c30*/  IMAD.MOV R0, RZ, RZ, -R25 ;  /* 0x000000ffff007224 */ /* 0x000fe200078e0a19 */
[----:B------:R-:W-:Y:S01]  /*28c40*/  IADD3 R14, P0, P1, R2, R14, R21 ;  /* 0x0000000e020e7210 */ /* 0x000fe2000791e015 */
[----:B------:R-:W-:Y:S02]  /*28c50*/  IMAD.IADD R10, R3, 0x1, R11 ;  /* 0x00000001030a7824 */ /* 0x000fe400078e020b */
[----:B------:R-:W-:-:S03]  /*28c60*/  IMAD R11, R31, R0, R29 ;  /* 0x000000001f0b7224 */ /* 0x000fc600078e021d */
[----:B------:R-:W-:Y:S02]  /*28c70*/  IADD3.X R0, R10, R15, R20, P0, P1 ;  /* 0x0000000f0a007210 */ /* 0x000fe400007e2414 */
[----:B--2---:R-:W-:-:S05]  /*28c80*/  SEL R37, R28, RZ, P3 ;  /* 0x000000ff1c257207 */ /* 0x004fca0001800000 */
[----:B------:R-:W-:-:S04]  /*28c90*/  IMAD.WIDE.U32 R2, R12, R37, RZ ;  /* 0x000000250c027225 */ /* 0x000fc800078e00ff */
[----:B------:R-:W-:Y:S01]  /*28ca0*/  IMAD R13, R13, R37, RZ ;  /* 0x000000250d0d7224 */ /* 0x000fe200078e02ff */
[----:B------:R-:W-:Y:S02]  /*28cb0*/  IADD3 R2, P0, P1, R25, R14, R2 ;  /* 0x0000000e19027210 */ /* 0x000fe4000791e002 */
[----:B------:R-:W-:Y:S01]  /*28cc0*/  SHF.R.S32.HI R25, RZ, 0x1f, R25 ;  /* 0x0000001fff197819 */ /* 0x000fe20000011419 */
[----:B------:R-:W-:Y:S01]  /*28cd0*/  IMAD.IADD R3, R13, 0x1, R3 ;  /* 0x000000010d037824 */ /* 0x000fe200078e0203 */
[----:B------:R-:W-:-:S04]  /*28ce0*/  SHF.R.S32.HI R13, RZ, 0x1f, R11 ;  /* 0x0000001fff0d7819 */ /* 0x000fc8000001140b */
[----:B------:R-:W-:Y:S01]  /*28cf0*/  IADD3.X R3, R25, R0, R3, P0, P1 ;  /* 0x0000000019037210 */ /* 0x000fe200007e2403 */
[----:B-1----:R-:W-:-:S04]  /*28d00*/  IMAD R0, R9, R11, RZ ;  /* 0x0000000b09007224 */ /* 0x002fc800078e02ff */
[C---:B------:R-:W-:Y:S02]  /*28d10*/  IMAD R13, R8.reuse, R13, R0 ;  /* 0x0000000d080d7224 */ /* 0x040fe400078e0200 */
[----:B------:R-:W-:-:S04]  /*28d20*/  IMAD.WIDE.U32 R2, R8, R11, R2 ;  /* 0x0000000b08027225 */ /* 0x000fc800078e0002 */
[----:B------:R-:W-:Y:S01]  /*28d30*/  IMAD.IADD R0, R3, 0x1, R13 ;  /* 0x0000000103007824 */ /* 0x000fe200078e020d */
[C---:B---3--:R-:W-:Y:S02]  /*28d40*/  LEA R8, P0, R2.reuse, R32, 0x2 ;  /* 0x0000002002087211 */ /* 0x048fe400078010ff */
[----:B------:R-:W-:Y:S02]  /*28d50*/  MOV R3, 0xff800000 ;  /* 0xff80000000037802 */ /* 0x000fe40000000f00 */
[----:B----4-:R-:W-:-:S05]  /*28d60*/  LEA.HI.X R9, R2, R33, R0, 0x2, P0 ;  /* 0x0000002102097211 */ /* 0x010fca00000f1400 */
[----:B------:R2:W-:Y:S04]  /*28d70*/  STG.E desc[UR52][R8.64], R3 ;  /* 0x0000000308007986 */ /* 0x0005e8000c101934 */
.L_x_2894:
[----:B------:R-:W-:Y:S05]  /*28d80*/  BSYNC B1 ;  /* 0x0000000000017941 */ /* 0x000fea0003800000 */
.L_x_2893:
[----:B------:R-:W-:Y:S05]  /*28d90*/  @P2 BRA `(.L_x_2887) ;  /* 0x0000000400d42947 */ /* 0x000fea0003800000 */
[----:B------:R-:W3:Y:S01]  /*28da0*/  LDC R25, c[0x0][0xbe8] ;  /* 0x0002fa00ff197b82 */ /* 0x000ee20000000800 */
[----:B------:R-:W-:Y:S01]  /*28db0*/  SHF.R.S32.HI R24, RZ, 0x1f, R26 ;  /* 0x0000001fff187819 */ /* 0x000fe2000001141a */
[----:B------:R-:W-:Y:S01]  /*28dc0*/  ULDC.64 UR4, c[0x0][0xaa0] ;  /* 0x0002a80000047ab9 */ /* 0x000fe20000000a00 */
[----:B------:R-:W-:Y:S01]  /*28dd0*/  ULDC.64 UR6, c[0x0][0xaf0] ;  /* 0x0002bc0000067ab9 */ /* 0x000fe20000000a00 */
[----:B------:R-:W-:Y:S01]  /*28de0*/  IMAD R0, R20, UR4, RZ ;  /* 0x0000000414007c24 */ /* 0x000fe2000f8e02ff */
[----:B------:R-:W-:Y:S01]  /*28df0*/  LEA.HI R24, R24, R26, RZ, 0x3 ;  /* 0x0000001a18187211 */ /* 0x000fe200078f18ff */
[----:B--2---:R-:W-:-:S03]  /*28e00*/  IMAD.WIDE.U32 R2, R21, UR4, RZ ;  /* 0x0000000415027c25 */ /* 0x004fc6000f8e00ff */
[----:B------:R-:W-:Y:S01]  /*28e10*/  SHF.R.S32.HI R24, RZ, 0x3, R24 ;  /* 0x00000003ff187819 */ /* 0x000fe20000011418 */
[----:B------:R-:W-:Y:S01]  /*28e20*/  IMAD R9, R21, UR5, R0 ;  /* 0x0000000515097c24 */ /* 0x000fe2000f8e0200 */
[----:B------:R-:W-:Y:S01]  /*28e30*/  ULDC.64 UR4, c[0x0][0xae8] ;  /* 0x0002ba0000047ab9 */ /* 0x000fe20000000a00 */
[C---:B------:R-:W-:Y:S02]  /*28e40*/  IMAD.SHL.U32 R21, R223.reuse, 0x8, RZ ;  /* 0x00000008df157824 */ /* 0x040fe400078e00ff */
[----:B------:R-:W-:Y:S02]  /*28e50*/  IMAD R11, R223, 0x20, R24 ;  /* 0x00000020df0b7824 */ /* 0x000fe400078e0218 */
[----:B------:R-:W-:Y:S01]  /*28e60*/  IMAD.IADD R3, R3, 0x1, R9 ;  /* 0x0000000103037824 */ /* 0x000fe200078e0209 */
[----:B------:R-:W-:Y:S01]  /*28e70*/  SHF.R.S32.HI R10, RZ, 0x1f, R21 ;  /* 0x0000001fff0a7819 */ /* 0x000fe20000011415 */
[----:B------:R-:W-:Y:S02]  /*28e80*/  IMAD.IADD R13, R214, 0x1, R11 ;  /* 0x00000001d60d7824 */ /* 0x000fe400078e020b */
[----:B------:R-:W-:Y:S01]  /*28e90*/  IMAD.WIDE.U32 R2, R191, UR4, R2 ;  /* 0x00000004bf027c25 */ /* 0x000fe2000f8e0002 */
[----:B---3--:R-:W-:-:S03]  /*28ea0*/  ISETP.NE.AND P0, PT, R25, 0x1, PT ;  /* 0x000000011900780c */ /* 0x008fc60003f05270 */
[----:B------:R-:W-:Y:S02]  /*28eb0*/  IMAD.MOV.U32 R9, RZ, RZ, R13 ;  /* 0x000000ffff097224 */ /* 0x000fe400078e000d */
[----:B------:R-:W-:Y:S01]  /*28ec0*/  IMAD R3, R191, UR5, R3 ;  /* 0x00000005bf037c24 */ /* 0x000fe2000f8e0203 */
[----:B------:R-:W-:Y:S01]  /*28ed0*/  ULDC.64 UR4, c[0x0][0xae0] ;  /* 0x0002b80000047ab9 */ /* 0x000fe20000000a00 */
[----:B------:R-:W-:-:S06]  /*28ee0*/  IMAD.WIDE.U32 R2, R27, UR6, R2 ;  /* 0x000000061b027c25 */ /* 0x000fcc000f8e0002 */
[----:B------:R-:W2:Y:S08]  /*28ef0*/  @P0 LDC R8, c[0x0][0xbec] ;  /* 0x0002fb00ff080b82 */ /* 0x000eb00000000800 */
[----:B------:R-:W3:Y:S01]  /*28f00*/  @P0 LDC R15, c[0x0][0xbf0] ;  /* 0x0002fc00ff0f0b82 */ /* 0x000ee20000000800 */
[----:B--2---:R-:W-:-:S04]  /*28f10*/  @P0 IMAD.HI.U32 R0, R13, R8, RZ ;  /* 0x000000080d000227 */ /* 0x004fc800078e00ff */
[----:B------:R-:W-:Y:S01]  /*28f20*/  IMAD R8, R227, UR6, RZ ;  /* 0x00000006e3087c24 */ /* 0x000fe2000f8e02ff */
[----:B---3--:R-:W-:-:S03]  /*28f30*/  @P0 SHF.R.U32.HI R9, RZ, R15, R0 ;  /* 0x0000000fff090219 */ /* 0x008fc60000011600 */
[----:B------:R-:W-:Y:S02]  /*28f40*/  IMAD R11, R27, UR7, R8 ;  /* 0x000000071b0b7c24 */ /* 0x000fe4000f8e0208 */
[----:B------:R-:W-:Y:S01]  /*28f50*/  VIADD R27, R21, 0x40 ;  /* 0x00000040151b7836 */ /* 0x000fe20000000000 */
[----:B------:R-:W-:Y:S01]  /*28f60*/  SHF.R.S32.HI R0, RZ, 0x1f, R9 ;  /* 0x0000001fff007819 */ /* 0x000fe20000011409 */
[----:B------:R-:W-:Y:S01]  /*28f70*/  IMAD.IADD R3, R3, 0x1, R11 ;  /* 0x0000000103037824 */ /* 0x000fe200078e020b */
[----:B------:R-:W-:-:S03]  /*28f80*/  IADD3 R8, -R9, RZ, RZ ;  /* 0x000000ff09087210 */ /* 0x000fc60007ffe1ff */
[----:B------:R-:W-:Y:S02]  /*28f90*/  IMAD R0, R0, UR4, RZ ;  /* 0x0000000400007c24 */ /* 0x000fe4000f8e02ff */
[----:B------:R-:W-:Y:S02]  /*28fa0*/  IMAD R11, R25, R8, R13 ;  /* 0x00000008190b7224 */ /* 0x000fe400078e020d */
[C---:B------:R-:W-:Y:S02]  /*28fb0*/  IMAD R13, R9.reuse, UR5, R0 ;  /* 0x00000005090d7c24 */ /* 0x040fe4000f8e0200 */
[----:B------:R-:W-:Y:S01]  /*28fc0*/  IMAD.WIDE.U32 R2, R9, UR4, R2 ;  /* 0x0000000409027c25 */ /* 0x000fe2000f8e0002 */
[----:B------:R-:W-:Y:S01]  /*28fd0*/  SHF.R.S32.HI R0, RZ, 0x1f, R11 ;  /* 0x0000001fff007819 */ /* 0x000fe2000001140b */
[----:B------:R-:W-:Y:S02]  /*28fe0*/  ULDC.64 UR4, c[0x0][0xad8] ;  /* 0x0002b60000047ab9 */ /* 0x000fe40000000a00 */
[----:B------:R-:W-:-:S02]  /*28ff0*/  IMAD.IADD R3, R3, 0x1, R13 ;  /* 0x0000000103037824 */ /* 0x000fc400078e020d */
[----:B------:R-:W-:Y:S02]  /*29000*/  IMAD R0, R0, UR4, RZ ;  /* 0x0000000400007c24 */ /* 0x000fe4000f8e02ff */
[----:B------:R-:W-:-:S04]  /*29010*/  IMAD.WIDE.U32 R8, R11, UR4, R2 ;  /* 0x000000040b087c25 */ /* 0x000fc8000f8e0002 */
[----:B------:R-:W-:Y:S01]  /*29020*/  IMAD R3, R11, UR5, R0 ;  /* 0x000000050b037c24 */ /* 0x000fe2000f8e0200 */
[----:B------:R-:W-:Y:S02]  /*29030*/  ULDC.64 UR4, c[0x0][0xa80] ;  /* 0x0002a00000047ab9 */ /* 0x000fe40000000a00 */
[C---:B------:R-:W-:Y:S01]  /*29040*/  LEA R2, P0, R8.reuse, UR4, 0x1 ;  /* 0x0000000408027c11 */ /* 0x040fe2000f8008ff */
[----:B------:R-:W-:Y:S01]  /*29050*/  UMOV UR4, 0xffffffff ;  /* 0xffffffff00047882 */ /* 0x000fe20000000000 */
[----:B------:R-:W-:Y:S02]  /*29060*/  IADD3 R3, R9, R3, RZ ;  /* 0x0000000309037210 */ /* 0x000fe40007ffe0ff */
[----:B------:R-:W-:Y:S02]  /*29070*/  SHF.R.S32.HI R9, RZ, 0x1f, R27 ;  /* 0x0000001fff097819 */ /* 0x000fe4000001141b */
[----:B------:R-:W-:Y:S01]  /*29080*/  LEA.HI.X R3, R8, UR5, R3, 0x1, P0 ;  /* 0x0000000508037c11 */ /* 0x000fe200080f0c03 */
[----:B------:R-:W-:Y:S06]  /*29090*/  BRA.DIV UR4, `(.L_x_2895) ;  /* 0x000000c204f47947 */ /* 0x000fec000b800000 */
[----:B------:R2:W3:Y:S04]  /*290a0*/  SHFL.IDX PT, R0, R3, RZ, 0x181f ;  /* 0x00181fff03007589 */ /* 0x0004e800000e0000 */
[----:B------:R2:W4:Y:S02]  /*290b0*/  SHFL.IDX PT, R14, R2, RZ, 0x181f ;  /* 0x00181fff020e7589 */ /* 0x00052400000e0000 */
.L_x_3184:
[----:B------:R-:W-:Y:S01]  /*290c0*/  IMAD R25, R4, R25, RZ ;  /* 0x0000001904197224 */ /* 0x000fe200078e02ff */
[----:B------:R-:W-:Y:S01]  /*290d0*/  BSSY B1, `(.L_x_2896) ;  /* 0x000000d000017945 */ /* 0x000fe20003800000 */
[----:B------:R-:W-:-:S05]  /*290e0*/  IMAD.IADD R214, R24, 0x1, R214 ;  /* 0x0000000118d67824 */ /* 0x000fca00078e02d6 */
[----:B------:R-:W-:-:S13]  /*290f0*/  ISETP.GE.AND P0, PT, R214, R25, PT ;  /* 0x00000019d600720c */ /* 0x000fda0003f06270 */
[----:B------:R-:W-:Y:S05]  /*29100*/  @P0 BRA `(.L_x_2897) ;  /* 0x0000000000240947 */ /* 0x000fea0003800000 */
[----:B------:R-:W-:Y:S02]  /*29110*/  ULDC UR4, c[0x0][0xac8] ;  /* 0x0002b20000047ab9 */ /* 0x000fe40000000800 */
[----:B------:R-:W-:Y:S02]  /*29120*/  ISETP.GE.AND P2, PT, R21, UR4, PT ;  /* 0x0000000415007c0c */ /* 0x000fe4000bf46270 */
[----:B------:R-:W-:-:S11]  /*29130*/  ISETP.GE.AND P3, PT, R27, UR4, PT ;  /* 0x000000041b007c0c */ /* 0x000fd6000bf66270 */
[-C--:B----4-:R-:W-:Y:S02]  /*29140*/  @!P2 LEA R12, P0, R21, R14.reuse, 0x1 ;  /* 0x0000000e150ca211 */ /* 0x090fe400078008ff */
[----:B------:R-:W-:Y:S02]  /*29150*/  @!P3 LEA R14, P1, R27, R14, 0x1 ;  /* 0x0000000e1b0eb211 */ /* 0x000fe400078208ff */
[-C--:B---3--:R-:W-:Y:S02]  /*29160*/  @!P2 LEA.HI.X R13, R21, R0.reuse, R10, 0x1, P0 ;  /* 0x00000000150da211 */ /* 0x088fe400000f0c0a */
[----:B------:R-:W-:-:S03]  /*29170*/  @!P3 LEA.HI.X R15, R27, R0, R9, 0x1, P1 ;  /* 0x000000001b0fb211 */ /* 0x000fc600008f0c09 */
[----:B------:R3:W-:Y:S04]  /*29180*/  @!P2 ST.E.128 desc[UR52][R12.64], RZ ;  /* 0x000000ff0c00a985 */ /* 0x0007e8000c101d34 */
[----:B------:R3:W-:Y:S02]  /*29190*/  @!P3 ST.E.128 desc[UR52][R14.64], RZ ;  /* 0x000000ff0e00b985 */ /* 0x0007e4000c101d34 */
.L_x_2897:
[----:B------:R-:W-:Y:S05]  /*291a0*/  BSYNC B1 ;  /* 0x0000000000017941 */ /* 0x000fea0003800000 */
.L_x_2896:
[----:B------:R-:W-:-:S03]  /*291b0*/  UMOV UR4, 0xffffffff ;  /* 0xffffffff00047882 */ /* 0x000fc60000000000 */
[----:B------:R-:W-:Y:S05]  /*291c0*/  BRA.DIV UR4, `(.L_x_2898) ;  /* 0x000000c204dc7947 */ /* 0x000fea000b800000 */
[----:B---3--:R3:W0:Y:S04]  /*291d0*/  SHFL.IDX PT, R0, R3, 0x1, 0x181f ;  /* 0x00381f0003007f89 */ /* 0x00862800000e0000 */
[----:B----4-:R3:W4:Y:S02]  /*291e0*/  SHFL.IDX PT, R14, R2, 0x1, 0x181f ;  /* 0x00381f00020e7f89 */ /* 0x01072400000e0000 */
.L_x_3188:
[----:B------:R-:W-:Y:S01]  /*291f0*/  VIADD R4, R214, 0x20 ;  /* 0x00000020d6047836 */ /* 0x000fe20000000000 */
[----:B------:R-:W-:Y:S04]  /*29200*/  BSSY B1, `(.L_x_2899) ;  /* 0x000000c000017945 */ /* 0x000fe80003800000 */
        /* <DEDUP_REMOVED lines=11> */
.L_x_2900:
[----:B------:R-:W-:Y:S05]  /*292c0*/  BSYNC B1 ;  /* 0x0000000000017941 */ /* 0x000fea0003800000 */
.L_x_2899:
[----:B------:R-:W-:-:S03]  /*292d0*/  UMOV UR4, 0xffffffff ;  /* 0xffffffff00047882 */ /* 0x000fc60000000000 */
[----:B------:R-:W-:Y:S05]  /*292e0*/  BRA.DIV UR4, `(.L_x_2901) ;  /* 0x000000c204dc7947 */ /* 0x000fea000b800000 */
[----:B0-----:R0:W0:Y:S04]  /*292f0*/  SHFL.IDX PT, R0, R3, 0x2, 0x181f ;  /* 0x00581f0003007f89 */ /* 0x00102800000e0000 */
[----:B----4-:R4:W0:Y:S02]  /*29300*/  SHFL.IDX PT, R14, R2, 0x2, 0x181f ;  /* 0x00581f00020e7f89 */ /* 0x01082400000e0000 */
.L_x_3192:
        /* <DEDUP_REMOVED lines=13> */
.L_x_2903:
[----:B------:R-:W-:Y:S05]  /*293e0*/  BSYNC B1 ;  /* 0x0000000000017941 */ /* 0x000fea0003800000 */
.L_x_2902:
[----:B------:R-:W-:-:S03]  /*293f0*/  UMOV UR4, 0xffffffff ;  /* 0xffffffff00047882 */ /* 0x000fc60000000000 */
[----:B------:R-:W-:Y:S05]  /*29400*/  BRA.DIV UR4, `(.L_x_2904) ;  /* 0x000000c204dc7947 */ /* 0x000fea000b800000 */
[----:B0-----:R0:W0:Y:S04]  /*29410*/  SHFL.IDX PT, R0, R3, 0x3, 0x181f ;  /* 0x00781f0003007f89 */ /* 0x00102800000e0000 */
[----:B------:R0:W0:Y:S02]  /*29420*/  SHFL.IDX PT, R14, R2, 0x3, 0x181f ;  /* 0x00781f00020e7f89 */ /* 0x00002400000e0000 */
.L_x_3196:
[----:B0-234-:R-:W-:-:S05]  /*29430*/  VIADD R2, R214, 0x60 ;  /* 0x00000060d6027836 */ /* 0x01dfca0000000000 */
        /* <DEDUP_REMOVED lines=11> */
.L_x_2887:
[----:B------:R-:W-:Y:S05]  /*294f0*/  BSYNC B0 ;  /* 0x0000000000007941 */ /* 0x000fea0003800000 */
.L_x_2872:
[----:B------:R-:W-:Y:S02]  /*29500*/  ULDC UR4, c[0x0][0xc3c] ;  /* 0x00030f0000047ab9 */ /* 0x000fe40000000800 */
[----:B------:R-:W-:-:S13]  /*29510*/  ISETP.GE.AND P0, PT, R7, UR4, PT ;  /* 0x0000000407007c0c */ /* 0x000fda000bf06270 */
[----:B------:R-:W-:Y:S05]  /*29520*/  @!P0 BRA `(.L_x_2905) ;  /* 0xfffffd8000008947 */ /* 0x000fea000383ffff */
[----:B------:R-:W-:Y:S05]  /*29530*/  BRA `(.L_x_2680) ;  /* 0x0000008800dc7947 */ /* 0x000fea0003800000 */
.L_x_2678:
        /* <DEDUP_REMOVED lines=15> */
[----:B------:R-:W-:Y:S01]  /*29630*/  MOV R0, RZ ;  /* 0x000000ff00007202 */ /* 0x000fe20000000f00 */
        /* <DEDUP_REMOVED lines=42> */
.L_x_2909:
[----:B------:R-:W0:Y:S01]  /*298e0*/  LDC R0, c[0x0][0xc3c] ;  /* 0x00030f00ff007b82 */ /* 0x000e220000000800 */
[----:B------:R-:W-:Y:S01]  /*298f0*/  UIADD3 UR4, UR4, 0x1f, URZ ;  /* 0x0000001f04047890 */ /* 0x000fe2000fffe03f */
[----:B------:R-:W-:Y:S02]  /*29900*/  ULDC UR7, c[0x0][0xc3c] ;  /* 0x00030f0000077ab9 */ /* 0x000fe40000000800 */
[----:B-1----:R-:W-:-:S03]  /*29910*/  IMAD.U32 R19, RZ, RZ, UR7 ;  /* 0x00000007ff137e24 */ /* 0x002fc6000f8e00ff */
[----:B0-----:R-:W-:-:S13]  /*29920*/  ISETP.LE.AND P6, PT, R0, UR4, PT ;  /* 0x0000000400007c0c */ /* 0x001fda000bfc3270 */
[----:B------:R-:W-:Y:S05]  /*29930*/  @P6 BRA `(.L_x_2908) ;  /* 0x0000000800a86947 */ /* 0x000fea0003800000 */
[----:B------:R-:W-:-:S04]  /*29940*/  IADD3 R9, R7, UR4, RZ ;  /* 0x0000000407097c10 */ /* 0x000fc8000fffe0ff */
        /* <DEDUP_REMOVED lines=30> */
.L_x_2907:
[----:B------:R-:W-:Y:S01]  /*29b30*/  IMAD.IADD R3, R6, 0x1, -R3 ;  /* 0x0000000106037824 */ /* 0x000fe200078e0a03 */
[----:B-1----:R-:W-:-:S03]  /*29b40*/  MOV R16, RZ ;  /* 0x000000ff00107202 */ /* 0x002fc60000000f00 */
        /* <DEDUP_REMOVED lines=11> */
.L_x_2910:
        /* <DEDUP_REMOVED lines=14> */
[----:B0-----:R-:W-:Y:S01]  /*29ce0*/  MOV R2, RZ ;  /* 0x000000ff00027202 */ /* 0x001fe20000000f00 */
        /* <DEDUP_REMOVED lines=15> */
[----:B------:R-:W-:Y:S01]  /*29de0*/  @P0 IADD3 R2, R2, 0x1, RZ ;  /* 0x0000000102020810 */ /* 0x000fe20007ffe0ff */
[----:B0-----:R-:W-:-:S04]  /*29df0*/  IMAD.MOV R11, RZ, RZ, -R3 ;  /* 0x000000ffff0b7224 */ /* 0x001fc800078e0a03 */
[----:B------:R-:W-:Y:S01]  /*29e00*/  IMAD.MOV.U32 R8, RZ, RZ, R2 ;  /* 0x000000ffff087224 */ /* 0x000fe200078e0002 */
[----:B------:R-:W-:Y:S01]  /*29e10*/  IABS R2, R9 ;  /* 0x0000000900027213 */ /* 0x000fe20000000000 */
[----:B------:R-:W-:Y:S02]  /*29e20*/  IMAD R11, R11, R4, RZ ;  /* 0x000000040b0b7224 */ /* 0x000fe400078e02ff */
[----:B------:R-:W-:Y:S01]  /*29e30*/  @!P2 IMAD.MOV R8, RZ, RZ, -R8 ;  /* 0x000000ffff08a224 */ /* 0x000fe200078e0a08 */
[----:B------:R-:W-:Y:S01]  /*29e40*/  @!P1 LOP3.LUT R8, RZ, R0, RZ, 0x33, !PT ;  /* 0x00000000ff089212 */ /* 0x000fe200078e33ff */
[----:B------:R-:W-:Y:S01]  /*29e50*/  IMAD.MOV R10, RZ, RZ, -R2 ;  /* 0x000000ffff0a7224 */ /* 0x000fe200078e0a02 */
[----:B------:R-:W-:Y:S02]  /*29e60*/  MOV R2, RZ ;  /* 0x000000ff00027202 */ /* 0x000fe40000000f00 */
        /* <DEDUP_REMOVED lines=14> */
[----:B------:R-:W-:-:S06]  /*29f50*/  @P0 IADD3 R2, R2, 0x1, RZ ;  /* 0x0000000102020810 */ /* 0x000fcc0007ffe0ff */
[----:B------:R-:W-:Y:S01]  /*29f60*/  @!P2 IMAD.MOV R2, RZ, RZ, -R2 ;  /* 0x000000ffff02a224 */ /* 0x000fe200078e0a02 */
[----:B------:R-:W-:-:S05]  /*29f70*/  @!P1 LOP3.LUT R2, RZ, R9, RZ, 0x33, !PT ;  /* 0x00000009ff029212 */ /* 0x000fca00078e33ff */
[----:B------:R-:W-:-:S04]  /*29f80*/  IMAD.MOV R18, RZ, RZ, -R2 ;  /* 0x000000ffff127224 */ /* 0x000fc800078e0a02 */
[C---:B------:R-:W-:Y:S02]  /*29f90*/  IMAD R18, R9.reuse, R18, R8 ;  /* 0x0000001209127224 */ /* 0x040fe400078e0208 */
[----:B------:R-:W-:Y:S02]  /*29fa0*/  IMAD R9, R9, 0x1000000, R2 ;  /* 0x0100000009097824 */ /* 0x000fe400078e0202 */
[----:B------:R-:W-:-:S03]  /*29fb0*/  IMAD R2, R0, R3, R5 ;  /* 0x0000000300027224 */ /* 0x000fc600078e0205 */
[----:B------:R-:W-:Y:S01]  /*29fc0*/  LEA R18, R18, R9, 0x10 ;  /* 0x0000000912127211 */ /* 0x000fe200078e80ff */
[----:B------:R-:W-:Y:S06]  /*29fd0*/  BRA `(.L_x_2912) ;  /* 0x0000000000f47947 */ /* 0x000fec0003800000 */
.L_x_2911:
        /* <DEDUP_REMOVED lines=19> */
[-C--:B------:R-:W-:Y:S01]  /*2a110*/  @!P1 IADD3 R3, R3, -R10.reuse, RZ ;  /* 0x8000000a03039210 */ /* 0x080fe20007ffe0ff */
        /* <DEDUP_REMOVED lines=14> */
[-C--:B------:R-:W-:Y:S02]  /*2a200*/  IABS R8, R11.reuse ;  /* 0x0000000b00087213 */ /* 0x080fe40000000000 */
[----:B------:R-:W-:Y:S02]  /*2a210*/  IABS R10, R11 ;  /* 0x0000000b000a7213 */ /* 0x000fe40000000000 */
[----:B------:R-:W0:Y:S01]  /*2a220*/  I2F.RP R6, R8 ;  /* 0x0000000800067306 */ /* 0x000e220000209400 */
[----:B------:R-:W-:-:S07]  /*2a230*/  IADD3 R18, -R11, RZ, RZ ;  /* 0x000000ff0b127210 */ /* 0x000fce0007ffe1ff */
[----:B0-----:R-:W0:Y:S02]  /*2a240*/  MUFU.RCP R6, R6 ;  /* 0x0000000600067308 */ /* 0x001e240000001000 */
[----:B0-----:R-:W-:-:S06]  /*2a250*/  IADD3 R3, R6, 0xffffffe, RZ ;  /* 0x0ffffffe06037810 */ /* 0x001fcc0007ffe0ff */
[----:B------:R-:W0:Y:S02]  /*2a260*/  F2I.FTZ.U32.TRUNC.NTZ R3, R3 ;  /* 0x0000000300037305 */ /* 0x000e24000021f000 */
[----:B0-----:R-:W-:-:S04]  /*2a270*/  IMAD.MOV R9, RZ, RZ, -R3 ;  /* 0x000000ffff097224 */ /* 0x001fc800078e0a03 */
[----:B------:R-:W-:Y:S01]  /*2a280*/  IMAD.MOV.U32 R5, RZ, RZ, R9 ;  /* 0x000000ffff057224 */ /* 0x000fe200078e0009 */
[----:B------:R-:W-:-:S03]  /*2a290*/  IABS R9, R4 ;  /* 0x0000000400097213 */ /* 0x000fc60000000000 */
[----:B------:R-:W-:-:S04]  /*2a2a0*/  IMAD R5, R5, R8, RZ ;  /* 0x0000000805057224 */ /* 0x000fc800078e02ff */
[----:B------:R-:W-:Y:S01]  /*2a2b0*/  IMAD.HI.U32 R2, R3, R5, R2 ;  /* 0x0000000503027227 */ /* 0x000fe200078e0002 */
[----:B------:R-:W-:-:S05]  /*2a2c0*/  IADD3 R3, RZ, -R10, RZ ;  /* 0x8000000aff037210 */ /* 0x000fca0007ffe0ff */
        /* <DEDUP_REMOVED lines=14> */
.L_x_2912:
[----:B------:R-:W-:-:S05]  /*2a3b0*/  LOP3.LUT R17, RZ, R2, RZ, 0x33, !PT ;  /* 0x00000002ff117212 */ /* 0x000fca00078e33ff */
[----:B------:R-:W-:Y:S01]  /*2a3c0*/  IMAD.IADD R17, R0, 0x1, R17 ;  /* 0x0000000100117824 */ /* 0x000fe200078e0211 */
[----:B------:R-:W-:Y:S06]  /*2a3d0*/  BRA `(.L_x_2913) ;  /* 0x00000000000c7947 */ /* 0x000fec0003800000 */
.L_x_2908:
[----:B------:R-:W-:Y:S02]  /*2a3e0*/  IMAD.MOV.U32 R17, RZ, RZ, RZ ;  /* 0x000000ffff117224 */ /* 0x000fe400078e00ff */
[----:B------:R-:W-:Y:S02]  /*2a3f0*/  IMAD.U32 R16, RZ, RZ, UR6 ;  /* 0x00000006ff107e24 */ /* 0x000fe4000f8e00ff */
[----:B------:R-:W-:-:S07]  /*2a400*/  IMAD.MOV.U32 R18, RZ, RZ, RZ ;  /* 0x000000ffff127224 */ /* 0x000fce00078e00ff */
.L_x_2913:
[----:B------:R-:W-:-:S13]  /*2a410*/  ISETP.NE.AND P0, PT, R7, RZ, PT ;  /* 0x000000ff0700720c */ /* 0x000fda0003f05270 */
[----:B------:R-:W0:Y:S01]  /*2a420*/  @!P0 S2R R3, SR_CgaCtaId ;  /* 0x0000000000038919 */ /* 0x000e220000008800 */
[----:B------:R-:W-:-:S04]  /*2a430*/  @!P0 MOV R0, 0x400 ;  /* 0x0000040000008802 */ /* 0x000fc80000000f00 */
[----:B0-----:R-:W-:-:S05]  /*2a440*/  @!P0 LEA R0, R3, R0, 0x18 ;  /* 0x0000000003008211 */ /* 0x001fca00078ec0ff */
[----:B------:R2:W-:Y:S01]  /*2a450*/  @!P0 STS.128 [R0+0x298d0], R16 ;  /* 0x0298d01000008388 */ /* 0x0005e20000000c00 */
[----:B------:R-:W-:Y:S06]  /*2a460*/  BAR.ARV 0x5, 0x180 ;  /* 0x0146000000007b1d */ /* 0x000fec0000002000 */
.L_x_2906:
[----:B------:R3:W-:Y:S01]  /*2a470*/  STL [R1+0x3c], RZ ;  /* 0x00003cff01007387 */ /* 0x0007e20000100800 */
[----:B------:R-:W-:Y:S01]  /*2a480*/  ULDC UR4, c[0x0][0xc3c] ;  /* 0x00030f0000047ab9 */ /* 0x000fe20000000800 */
[----:B------:R-:W-:Y:S01]  /*2a490*/  MOV R35, 0x1 ;  /* 0x0000000100237802 */ /* 0x000fe20000000f00 */
[----:B------:R-:W-:Y:S01]  /*2a4a0*/  IMAD.MOV.U32 R28, RZ, RZ, RZ ;  /* 0x000000ffff1c7224 */ /* 0x000fe200078e00ff */
[----:B-1----:R-:W-:-:S13]  /*2a4b0*/  ISETP.GE.AND P0, PT, R19, UR4, PT ;  /* 0x0000000413007c0c */ /* 0x002fda000bf06270 */
[----:B---3--:R-:W-:Y:S05]  /*2a4c0*/  @P0 BRA `(.L_x_2914) ;  /* 0x0000007400fc0947 */ /* 0x008fea0003800000 */
[----:B------:R-:W0:Y:S01]  /*2a4d0*/  S2R R12, SR_TID.X ;  /* 0x00000000000c7919 */ /* 0x000e220000002100 */
[----:B------:R-:W1:Y:S01]  /*2a4e0*/  S2UR UR4, SR_CgaCtaId ;  /* 0x00000000000479c3 */ /* 0x000e620000008800 */
[----:B------:R-:W-:Y:S01]  /*2a4f0*/  MOV R23, 0x400 ;  /* 0x0000040000177802 */ /* 0x000fe20000000f00 */
[----:B------:R-:W-:Y:S01]  /*2a500*/  BSSY B7, `(.L_x_2914) ;  /* 0x000077b000077945 */ /* 0x000fe20003800000 */
[----:B------:R-:W-:Y:S01]  /*2a510*/  IMAD.MOV.U32 R36, RZ, RZ, 0x1 ;  /* 0x00000001ff247424 */ /* 0x000fe200078e00ff */
[----:B------:R-:W-:Y:S01]  /*2a520*/  CS2R R28, SRZ ;  /* 0x00000000001c7805 */ /* 0x000fe2000001ff00 */
[----:B------:R-:W-:Y:S01]  /*2a530*/  IMAD.MOV.U32 R35, RZ, RZ, 0x1 ;  /* 0x00000001ff237424 */ /* 0x000fe200078e00ff */
[----:B------:R-:W-:Y:S01]  /*2a540*/  ULDC.64 UR40, c[0x0][0x198] ;  /* 0x0000660000287ab9 */ /* 0x000fe20000000a00 */
[----:B------:R-:W-:Y:S02]  /*2a550*/  ULOP3.LUT UR39, UR36, 0x2, URZ, 0xfc, !UPT ;  /* 0x0000000224277892 */ /* 0x000fe4000f8efc3f */
[----:B------:R-:W-:Y:S01]  /*2a560*/  ULOP3.LUT UR37, UR36, 0x1, URZ, 0xfc, !UPT ;  /* 0x0000000124257892 */ /* 0x000fe2000f8efc3f */
[----:B------:R-:W-:Y:S01]  /*2a570*/  ULDC UR38, c[0x0][0xc] ;  /* 0x0000030000267ab9 */ /* 0x000fe20000000800 */
[C---:B0-----:R-:W-:Y:S01]  /*2a580*/  IMAD.SHL.U32 R2, R12.reuse, 0x10, RZ ;  /* 0x000000100c027824 */ /* 0x041fe200078e00ff */
[C---:B------:R-:W-:Y:S01]  /*2a590*/  LOP3.LUT R10, R12.reuse, 0x7f, RZ, 0xc0, !PT ;  /* 0x0000007f0c0a7812 */ /* 0x040fe200078ec0ff */
[C---:B------:R-:W-:Y:S01]  /*2a5a0*/  IMAD.SHL.U32 R11, R12.reuse, 0x2, RZ ;  /* 0x000000020c0b7824 */ /* 0x040fe200078e00ff */
[----:B------:R-:W-:Y:S01]  /*2a5b0*/  SHF.R.U32.HI R5, RZ, 0x1, R12 ;  /* 0x00000001ff057819 */ /* 0x000fe2000001160c */
[----:B------:R-:W-:Y:S01]  /*2a5c0*/  IMAD.SHL.U32 R3, R12, 0x80, RZ ;  /* 0x000000800c037824 */ /* 0x000fe200078e00ff */
[----:B--2---:R-:W-:Y:S01]  /*2a5d0*/  LOP3.LUT R0, R2, 0x1b0, RZ, 0xc0, !PT ;  /* 0x000001b002007812 */ /* 0x004fe200078ec0ff */
[----:B------:R-:W-:Y:S01]  /*2a5e0*/  IMAD.SHL.U32 R37, R12, 0x4, RZ ;  /* 0x000000040c257824 */ /* 0x000fe200078e00ff */
[----:B------:R-:W-:-:S02]  /*2a5f0*/  SHF.R.U32.HI R7, RZ, 0x5, R10 ;  /* 0x00000005ff077819 */ /* 0x000fc4000001160a */
[----:B------:R-:W-:Y:S01]  /*2a600*/  LOP3.LUT R11, R0, 0x30, R11, 0x78, !PT ;  /* 0x00000030000b7812 */ /* 0x000fe200078e780b */
[----:B------:R-:W-:Y:S01]  /*2a610*/  IMAD.SHL.U32 R0, R12, 0x20, RZ ;  /* 0x000000200c007824 */ /* 0x000fe200078e00ff */
[----:B------:R-:W-:Y:S02]  /*2a620*/  SHF.L.U32 R9, R7, 0x9, RZ ;  /* 0x0000000907097819 */ /* 0x000fe400000006ff */
[----:B------:R-:W-:Y:S02]  /*2a630*/  LOP3.LUT R4, R3, 0x380, RZ, 0xc0, !PT ;  /* 0x0000038003047812 */ /* 0x000fe400078ec0ff */
[----:B------:R-:W-:Y:S02]  /*2a640*/  LOP3.LUT R6, R9, 0x40, R2, 0xf8, !PT ;  /* 0x0000004009067812 */ /* 0x000fe400078ef802 */
[----:B------:R-:W-:Y:S02]  /*2a650*/  LOP3.LUT R5, R4, 0x30, R5, 0xf8, !PT ;  /* 0x0000003004057812 */ /* 0x000fe400078ef805 */
[----:B------:R-:W-:-:S02]  /*2a660*/  LOP3.LUT R4, R0, 0x80, RZ, 0xc0, !PT ;  /* 0x0000008000047812 */ /* 0x000fc400078ec0ff */
[----:B------:R-:W-:Y:S02]  /*2a670*/  LOP3.LUT R8, R6, R11, RZ, 0xfc, !PT ;  /* 0x0000000b06087212 */ /* 0x000fe400078efcff */
[----:B------:R-:W-:Y:S02]  /*2a680*/  LOP3.LUT R6, R4, 0x10, R12, 0xf8, !PT ;  /* 0x0000001004067812 */ /* 0x000fe400078ef80c */
[----:B------:R-:W-:Y:S01]  /*2a690*/  LOP3.LUT R9, R9, 0x60, R0, 0xf8, !PT ;  /* 0x0000006009097812 */ /* 0x000fe200078ef800 */
[----:B------:R-:W-:Y:S01]  /*2a6a0*/  STL [R1+0x14], R8 ;  /* 0x0000140801007387 */ /* 0x000fe20000100800 */
[----:B------:R-:W-:Y:S02]  /*2a6b0*/  LOP3.LUT R4, R5, 0x70, R2, 0x78, !PT ;  /* 0x0000007005047812 */ /* 0x000fe400078e7802 */
[----:B------:R-:W-:Y:S02]  /*2a6c0*/  LOP3.LUT R6, R6, 0x10, R37, 0x78, !PT ;  /* 0x0000001006067812 */ /* 0x000fe400078e7825 */
[----:B------:R-:W-:-:S02]  /*2a6d0*/  LOP3.LUT R9, R9, 0x100, R0, 0xf8, !PT ;  /* 0x0000010009097812 */ /* 0x000fc400078ef800 */
[----:B------:R-:W-:Y:S02]  /*2a6e0*/  LOP3.LUT R4, R4, 0xc00, R3, 0xf8, !PT ;  /* 0x00000c0004047812 */ /* 0x000fe400078ef803 */
[----:B------:R-:W-:Y:S01]  /*2a6f0*/  LOP3.LUT R3, R9, R6, RZ, 0xfc, !PT ;  /* 0x0000000609037212 */ /* 0x000fe200078efcff */
[----:B------:R-:W-:Y:S01]  /*2a700*/  IMAD.SHL.U32 R6, R7, 0x400, RZ ;  /* 0x0000040007067824 */ /* 0x000fe200078e00ff */
[----:B------:R-:W-:Y:S01]  /*2a710*/  R2P PR, R12, 0x14 ;  /* 0x000000140c007804 */ /* 0x000fe20000000000 */
[----:B------:R1:W-:Y:S01]  /*2a720*/  STL [R1+0x20], R4 ;  /* 0x0000200401007387 */ /* 0x0003e20000100800 */
[----:B------:R-:W-:Y:S02]  /*2a730*/  LOP3.LUT R11, R0, 0x380, RZ, 0xc0, !PT ;  /* 0x00000380000b7812 */ /* 0x000fe400078ec0ff */
[----:B------:R-:W-:Y:S01]  /*2a740*/  SHF.R.U32.HI R5, RZ, 0x2, R10 ;  /* 0x00000002ff057819 */ /* 0x000fe2000001160a */
[----:B------:R0:W-:Y:S01]  /*2a750*/  STL [R1+0x1c], R3 ;  /* 0x00001c0301007387 */ /* 0x0001e20000100800 */
[----:B------:R-:W-:-:S02]  /*2a760*/  LOP3.LUT R11, R11, 0x30, R2, 0xf8, !PT ;  /* 0x000000300b0b7812 */ /* 0x000fc400078ef802 */
[----:B------:R-:W-:Y:S02]  /*2a770*/  LOP3.LUT R2, R2, 0x30, RZ, 0xc0, !PT ;  /* 0x0000003002027812 */ /* 0x000fe400078ec0ff */
[----:B------:R-:W-:Y:S02]  /*2a780*/  LOP3.LUT R0, R5, 0x60, R0, 0xf8, !PT ;  /* 0x0000006005007812 */ /* 0x000fe400078ef800 */
[----:B-1----:R-:W-:Y:S02]  /*2a790*/  MOV R4, UR4 ;  /* 0x0000000400047c02 */ /* 0x002fe40008000f00 */
[----:B------:R-:W-:Y:S01]  /*2a7a0*/  LOP3.LUT R37, R11, 0x70, R37, 0x78, !PT ;  /* 0x000000700b257812 */ /* 0x000fe200078e7825 */
[----:B0-----:R-:W-:Y:S01]  /*2a7b0*/  IMAD.MOV.U32 R3, RZ, RZ, 0x40 ;  /* 0x00000040ff037424 */ /* 0x001fe200078e00ff */
[----:B------:R-:W-:-:S04]  /*2a7c0*/  LEA R23, R4, R23, 0x18 ;  /* 0x0000001704177211 */ /* 0x000fc800078ec0ff */
[C---:B------:R-:W-:Y:S02]  /*2a7d0*/  SEL R6, R3.reuse, 0xffffffc0, !P2 ;  /* 0xffffffc003067807 */ /* 0x040fe40005000000 */
[----:B------:R-:W-:-:S03]  /*2a7e0*/  SEL R3, R3, 0xffffffc0, !P4 ;  /* 0xffffffc003037807 */ /* 0x000fc60006000000 */
[----:B------:R-:W-:Y:S04]  /*2a7f0*/  STL [R1+0x24], R6 ;  /* 0x0000240601007387 */ /* 0x000fe80000100800 */
[----:B------:R0:W-:Y:S04]  /*2a800*/  STL [R1+0x10], R4 ;  /* 0x0000100401007387 */ /* 0x0001e80000100800 */
[----:B------:R1:W-:Y:S04]  /*2a810*/  STL [R1], R3 ;  /* 0x0000000301007387 */ /* 0x0003e80000100800 */
[----:B------:R2:W-:Y:S01]  /*2a820*/  STL [R1+0x3c], RZ ;  /* 0x00003cff01007387 */ /* 0x0005e20000100800 */
[----:B0-----:R-:W-:-:S02]  /*2a830*/  LOP3.LUT R4, R2, 0x40, RZ, 0xfc, !PT ;  /* 0x0000004002047812 */ /* 0x001fc400078efcff */
[----:B-1----:R-:W-:Y:S02]  /*2a840*/  LOP3.LUT R3, R2, 0x80, RZ, 0xfc, !PT ;  /* 0x0000008002037812 */ /* 0x002fe400078efcff */
[----:B------:R-:W-:Y:S01]  /*2a850*/  LOP3.LUT R2, R0, 0x80, RZ, 0xfc, !PT ;  /* 0x0000008000027812 */ /* 0x000fe200078efcff */
[----:B------:R-:W-:-:S05]  /*2a860*/  IMAD.IADD R0, R23, 0x1, R8 ;  /* 0x0000000117007824 */ /* 0x000fca00078e0208 */
[----:B------:R2:W-:Y:S02]  /*2a870*/  STL [R1+0x28], R0 ;  /* 0x0000280001007387 */ /* 0x0005e40000100800 */
.L_x_3034:
[----:B------:R-:W0:Y:S02]  /*2a880*/  LDC.64 R24, c[0x0][0xc88] ;  /* 0x00032200ff187b82 */ /* 0x000e240000000a00 */
[----:B0-----:R-:W-:-:S06]  /*2a890*/  IMAD.WIDE R24, R19, 0x4, R24 ;  /* 0x0000000413187825 */ /* 0x001fcc00078e0218 */
[----:B--2---:R-:W2:Y:S01]  /*2a8a0*/  LDG.E R24, desc[UR52][R24.64] ;  /* 0x0000003418187981 */ /* 0x004ea2000c1e1900 */
[----:B------:R-:W-:Y:S05]  /*2a8b0*/  YIELD ;  /* 0x0000000000007946 */ /* 0x000fea0003800000 */
[----:B------:R-:W-:Y:S01]  /*2a8c0*/  ULDC.64 UR4, c[0x0][0xa28] ;  /* 0x00028a0000047ab9 */ /* 0x000fe20000000a00 */
[----:B------:R-:W-:Y:S01]  /*2a8d0*/  IMAD.MOV.U32 R9, RZ, RZ, RZ ;  /* 0x000000ffff097224 */ /* 0x000fe200078e00ff */
[----:B------:R-:W-:Y:S01]  /*2a8e0*/  ISETP.NE.U32.AND P0, PT, RZ, UR4, PT ;  /* 0x00000004ff007c0c */ /* 0x000fe2000bf05070 */
[----:B------:R-:W-:Y:S01]  /*2a8f0*/  ULDC.64 UR6, c[0x0][0xa10] ;  /* 0x0002840000067ab9 */ /* 0x000fe20000000a00 */
[----:B------:R-:W-:Y:S01]  /*2a900*/  IMAD.MOV.U32 R31, RZ, RZ, RZ ;  /* 0x000000ffff1f7224 */ /* 0x000fe200078e00ff */
[----:B------:R-:W-:Y:S01]  /*2a910*/  ULDC.64 UR8, c[0x0][0xa18] ;  /* 0x0002860000087ab9 */ /* 0x000fe20000000a00 */
[----:B------:R-:W-:-:S02]  /*2a920*/  ISETP.NE.AND.EX P0, PT, RZ, UR5, PT, P0 ;  /* 0x00000005ff007c0c */ /* 0x000fc4000bf05300 */
[----:B-12---:R-:W-:-:S11]  /*2a930*/  SHF.R.S32.HI R0, RZ, 0x1f, R24 ;  /* 0x0000001fff007819 */ /* 0x006fd60000011418 */
[C---:B------:R-:W-:Y:S02]  /*2a940*/  @P0 LEA R2, P1, R24.reuse, UR4, 0x2 ;  /* 0x0000000418020c11 */ /* 0x040fe4000f8210ff */
[C---:B------:R-:W-:Y:S01]  /*2a950*/  SHF.L.U32 R25, R24.reuse, 0x2, RZ ;  /* 0x0000000218197819 */ /* 0x040fe200000006ff */
[----:B------:R0:W-:Y:S01]  /*2a960*/  STL [R1+0x38], R0 ;  /* 0x0000380001007387 */ /* 0x0001e20000100800 */
[----:B------:R-:W-:Y:S01]  /*2a970*/  @P0 LEA.HI.X R3, R24, UR5, R0, 0x2, P1 ;  /* 0x0000000518030c11 */ /* 0x000fe200088f1400 */
[----:B------:R-:W-:-:S04]  /*2a980*/  ULDC.64 UR4, c[0x0][0xa00] ;  /* 0x0002800000047ab9 */ /* 0x000fc80000000a00 */
[----:B------:R1:W2:Y:S01]  /*2a990*/  @P0 LDG.E R9, desc[UR52][R2.64] ;  /* 0x0000003402090981 */ /* 0x0002a2000c1e1900 */
[----:B------:R-:W-:Y:S02]  /*2a9a0*/  ISETP.NE.U32.AND P0, PT, RZ, UR4, PT ;  /* 0x00000004ff007c0c */ /* 0x000fe4000bf05070 */
[----:B------:R-:W-:Y:S02]  /*2a9b0*/  ISETP.NE.U32.AND P1, PT, RZ, UR6, PT ;  /* 0x00000006ff007c0c */ /* 0x000fe4000bf25070 */
[----:B------:R-:W-:Y:S02]  /*2a9c0*/  ISETP.NE.AND.EX P0, PT, RZ, UR5, PT, P0 ;  /* 0x00000005ff007c0c */ /* 0x000fe4000bf05300 */
[----:B------:R-:W-:Y:S02]  /*2a9d0*/  ISETP.NE.AND.EX P1, PT, RZ, UR7, PT, P1 ;  /* 0x00000007ff007c0c */ /* 0x000fe4000bf25310 */
[----:B------:R-:W-:Y:S01]  /*2a9e0*/  SHF.L.U64.HI R26, R24, 0x2, R0 ;  /* 0x00000002181a7819 */ /* 0x000fe20000010200 */
[----:B0-----:R-:W-:Y:S01]  /*2a9f0*/  IMAD.MOV.U32 R0, RZ, RZ, RZ ;  /* 0x000000ffff007224 */ /* 0x001fe200078e00ff */
[----:B-1----:R-:W-:-:S02]  /*2aa00*/  IADD3 R2, P3, R25, UR4, RZ ;  /* 0x0000000419027c10 */ /* 0x002fc4000ff7e0ff */
[----:B------:R-:W-:Y:S02]  /*2aa10*/  IADD3 R4, P4, R25, UR6, RZ ;  /* 0x0000000619047c10 */ /* 0x000fe4000ff9e0ff */
[C---:B------:R-:W-:Y:S02]  /*2aa20*/  IADD3.X R3, R26.reuse, UR5, RZ, P3, !PT ;  /* 0x000000051a037c10 */ /* 0x040fe40009ffe4ff */
[----:B------:R-:W-:Y:S02]  /*2aa30*/  IADD3.X R5, R26, UR7, RZ, P4, !PT ;  /* 0x000000071a057c10 */ /* 0x000fe4000a7fe4ff */
[----:B------:R-:W-:Y:S01]  /*2aa40*/  ISETP.NE.U32.AND P2, PT, RZ, UR8, PT ;  /* 0x00000008ff007c0c */ /* 0x000fe2000bf45070 */
[----:B------:R-:W5:Y:S01]  /*2aa50*/  @P0 LDG.E R31, desc[UR52][R2.64] ;  /* 0x00000034021f0981 */ /* 0x000f62000c1e1900 */
[----:B------:R-:W-:Y:S02]  /*2aa60*/  ULDC UR4, c[0x0][0x288] ;  /* 0x0000a20000047ab9 */ /* 0x000fe40000000800 */
[----:B------:R-:W-:Y:S01]  /*2aa70*/  ISETP.NE.AND.EX P2, PT, RZ, UR9, PT, P2 ;  /* 0x00000009ff007c0c */ /* 0x000fe2000bf45320 */
[----:B------:R-:W5:Y:S01]  /*2aa80*/  @P1 LDG.E R0, desc[UR52][R4.64] ;  /* 0x0000003404001981 */ /* 0x000f62000c1e1900 */
[----:B------:R-:W-:Y:S01]  /*2aa90*/  IMAD.U32 R32, RZ, RZ, UR4 ;  /* 0x00000004ff207e24 */ /* 0x000fe2000f8e00ff */
[----:B------:R-:W-:-:S02]  /*2aaa0*/  ULDC.64 UR4, c[0x0][0x418] ;  /* 0x0001060000047ab9 */ /* 0x000fc40000000a00 */
[----:B------:R-:W-:-:S03]  /*2aab0*/  UISETP.NE.U32.AND UP0, UPT, UR4, URZ, UPT ;  /* 0x0000003f0400728c */ /* 0x000fc6000bf05070 */
[----:B------:R-:W-:Y:S01]  /*2aac0*/  ULDC UR4, c[0x0][0x424] ;  /* 0x0001090000047ab9 */ /* 0x000fe20000000800 */
[----:B------:R-:W-:-:S03]  /*2aad0*/  UISETP.NE.AND.EX UP0, UPT, UR5, URZ, UPT, UP0 ;  /* 0x0000003f0500728c */ /* 0x000fc6000bf05300 */
[----:B------:R-:W-:Y:S01]  /*2aae0*/  ULDC UR5, c[0x0][0x2f0] ;  /* 0x0000bc0000057ab9 */ /* 0x000fe20000000800 */
[----:B------:R-:W-:Y:S01]  /*2aaf0*/  @P2 IADD3 R6, P3, R25, UR8, RZ ;  /* 0x0000000819062c10 */ /* 0x000fe2000ff7e0ff */
[----:B------:R-:W-:-:S03]  /*2ab00*/  USEL UR4, UR4, 0x1, UP0 ;  /* 0x0000000104047887 */ /* 0x000fc60008000000 */
[----:B------:R-:W-:Y:S01]  /*2ab10*/  @P2 IADD3.X R7, R26, UR9, RZ, P3, !PT ;  /* 0x000000091a072c10 */ /* 0x000fe20009ffe4ff */
[----:B------:R-:W-:-:S03]  /*2ab20*/  UIMAD UR4, UR4, UR5, URZ ;  /* 0x00000005040472a4 */ /* 0x000fc6000f8e023f */
[----:B------:R-:W-:Y:S01]  /*2ab30*/  ULDC UR5, c[0x0][0x348] ;  /* 0x0000d20000057ab9 */ /* 0x000fe20000000800 */
[----:B------:R0:W5:Y:S02]  /*2ab40*/  @P2 LDG.E R32, desc[UR52][R6.64] ;  /* 0x0000003406202981 */ /* 0x000164000c1e1900 */
[----:B------:R-:W-:Y:S01]  /*2ab50*/  MOV R8, UR4 ;  /* 0x0000000400087c02 */ /* 0x000fe20008000f00 */
[----:B0-----:R-:W-:Y:S01]  /*2ab60*/  IMAD.U32 R6, RZ, RZ, UR5 ;  /* 0x00000005ff067e24 */ /* 0x001fe2000f8e00ff */
[----:B--2---:R0:W-:Y:S01]  /*2ab70*/  STL [R1+0x4], R9 ;  /* 0x0000040901007387 */ /* 0x0041e20000100800 */
[----:B------:R-:W-:Y:S05]  /*2ab80*/  @P2 BRA `(.L_x_2915) ;  /* 0x0000000000102947 */ /* 0x000fea0003800000 */
[----:B------:R-:W-:Y:S05]  /*2ab90*/  @!P0 BRA `(.L_x_2915) ;  /* 0x00000000000c8947 */ /* 0x000fea0003800000 */
[----:B-----5:R-:W2:Y:S04]  /*2aba0*/  LDG.E R32, desc[UR52][R2.64] ;  /* 0x0000003402207981 */ /* 0x020ea8000c1e1900 */
[----:B------:R-:W2:Y:S02]  /*2abb0*/  LDG.E R2, desc[UR52][R2.64+0x4] ;  /* 0x0000043402027981 */ /* 0x000ea4000c1e1900 */
[----:B--2---:R-:W-:-:S07]  /*2abc0*/  IMAD.IADD R32, R2, 0x1, -R32 ;  /* 0x0000000102207824 */ /* 0x004fce00078e0a20 */
.L_x_2915:
[----:B------:R-:W-:Y:S01]  /*2abd0*/  ULDC.64 UR4, c[0x0][0xa20] ;  /* 0x0002880000047ab9 */ /* 0x000fe20000000a00 */
[C---:B------:R-:W-:Y:S01]  /*2abe0*/  LOP3.LUT R7, R18.reuse, 0xff000000, RZ, 0xc0, !PT ;  /* 0xff00000012077812 */ /* 0x040fe200078ec0ff */
[----:B------:R-:W-:Y:S01]  /*2abf0*/  IMAD.MOV.U32 R34, RZ, RZ, R24 ;  /* 0x000000ffff227224 */ /* 0x000fe200078e0018 */
[----:B------:R-:W-:Y:S02]  /*2ac00*/  ISETP.NE.U32.AND P0, PT, RZ, UR4, PT ;  /* 0x00000004ff007c0c */ /* 0x000fe4000bf05070 */
[----:B------:R-:W-:Y:S02]  /*2ac10*/  SHF.R.U32.HI R7, RZ, 0x8, R7 ;  /* 0x00000008ff077819 */ /* 0x000fe40000011607 */
[----:B------:R-:W-:Y:S02]  /*2ac20*/  ISETP.NE.AND.EX P0, PT, RZ, UR5, PT, P0 ;  /* 0x00000005ff007c0c */ /* 0x000fe4000bf05300 */
[C---:B------:R-:W-:Y:S02]  /*2ac30*/  LOP3.LUT R2, R18.reuse, 0xff0000, RZ, 0xc0, !PT ;  /* 0x00ff000012027812 */ /* 0x040fe400078ec0ff */
[----:B------:R-:W-:-:S02]  /*2ac40*/  LOP3.LUT R18, R18, 0xffff, RZ, 0xc0, !PT ;  /* 0x0000ffff12127812 */ /* 0x000fc400078ec0ff */
[----:B------:R-:W-:-:S07]  /*2ac50*/  LEA.HI R7, R2, R7, RZ, 0x10 ;  /* 0x0000000702077211 */ /* 0x000fce00078f80ff */
[----:B------:R-:W-:Y:S05]  /*2ac60*/  @!P0 BRA `(.L_x_2916) ;  /* 0x0000000000108947 */ /* 0x000fea0003800000 */
[----:B------:R-:W-:-:S04]  /*2ac70*/  IADD3 R2, P0, R25, UR4, RZ ;  /* 0x0000000419027c10 */ /* 0x000fc8000ff1e0ff */
[----:B------:R-:W-:-:S05]  /*2ac80*/  IADD3.X R3, R26, UR5, RZ, P0, !PT ;  /* 0x000000051a037c10 */ /* 0x000fca00087fe4ff */
[----:B------:R1:W5:Y:S01]  /*2ac90*/  LDG.E R8, desc[UR52][R2.64] ;  /* 0x0000003402087981 */ /* 0x000362000c1e1900 */
[----:B------:R-:W-:Y:S05]  /*2aca0*/  BRA `(.L_x_2917) ;  /* 0x0000000000247947 */ /* 0x000fea0003800000 */
.L_x_2916:
        /* <DEDUP_REMOVED lines=9> */
.L_x_2917:
[----:B-1----:R-:W2:Y:S01]  /*2ad40*/  @P1 LDG.E R2, desc[UR52][R4.64] ;  /* 0x0000003404021981 */ /* 0x002ea2000c1e1900 */
[----:B------:R-:W1:Y:S03]  /*2ad50*/  LDC R3, c[0x0][0x448] ;  /* 0x00011200ff037b82 */ /* 0x000e660000000800 */
[----:B------:R3:W2:Y:S01]  /*2ad60*/  @P1 LDG.E R4, desc[UR52][R4.64+0x4] ;  /* 0x0000043404041981 */ /* 0x0006a2000c1e1900 */
[----:B------:R-:W-:Y:S01]  /*2ad70*/  BSSY B0, `(.L_x_2918) ;  /* 0x0000037000007945 */ /* 0x000fe20003800000 */
[----:B------:R-:W-:Y:S02]  /*2ad80*/  LOP3.LUT R30, R7, 0xff, RZ, 0xc0, !PT ;  /* 0x000000ff071e7812 */ /* 0x000fe400078ec0ff */
[----:B-1----:R-:W-:-:S13]  /*2ad90*/  ISETP.NE.AND P0, PT, R3, 0x1, PT ;  /* 0x000000010300780c */ /* 0x002fda0003f05270 */
[----:B------:R-:W1:Y:S08]  /*2ada0*/  @P0 LDC R3, c[0x0][0x44c] ;  /* 0x00011300ff030b82 */ /* 0x000e700000000800 */
[----:B---3--:R-:W3:Y:S01]  /*2adb0*/  @P0 LDC R5, c[0x0][0x450] ;  /* 0x00011400ff050b82 */ /* 0x008ee20000000800 */
[----:B--2---:R-:W-:Y:S01]  /*2adc0*/  @P1 IMAD.IADD R6, R4, 0x1, -R2 ;  /* 0x0000000104061824 */ /* 0x004fe200078e0a02 */
[----:B------:R-:W-:-:S02]  /*2add0*/  SHF.L.U32 R2, R17, 0x7, RZ ;  /* 0x0000000711027819 */ /* 0x000fc400000006ff */
[----:B------:R-:W-:-:S03]  /*2ade0*/  SHF.R.U32.HI R4, RZ, 0x10, R7 ;  /* 0x00000010ff047819 */ /* 0x000fc60000011607 */
[----:B------:R-:W-:-:S04]  /*2adf0*/  VIADD R2, R2, 0x7f ;  /* 0x0000007f02027836 */ /* 0x000fc80000000000 */
[----:B-1----:R-:W-:-:S05]  /*2ae00*/  @P0 IMAD.HI.U32 R3, R2, R3, RZ ;  /* 0x0000000302030227 */ /* 0x002fca00078e00ff */
[----:B---3--:R-:W-:Y:S01]  /*2ae10*/  @P0 SHF.R.U32.HI R2, RZ, R5, R3 ;  /* 0x00000005ff020219 */ /* 0x008fe20000011603 */
[----:B-----5:R-:W-:-:S04]  /*2ae20*/  IMAD.IADD R5, R8, 0x1, -R9 ;  /* 0x0000000108057824 */ /* 0x020fc800078e0a09 */
[----:B------:R-:W-:-:S04]  /*2ae30*/  IMAD.IADD R27, R5, 0x1, R6 ;  /* 0x00000001051b7824 */ /* 0x000fc800078e0206 */
[C---:B------:R-:W-:Y:S01]  /*2ae40*/  VIADD R3, R27.reuse, 0x9f ;  /* 0x0000009f1b037836 */ /* 0x040fe20000000000 */
[----:B------:R-:W-:-:S03]  /*2ae50*/  IADD3 R20, R27, 0xa0, -R32 ;  /* 0x000000a01b147810 */ /* 0x000fc60007ffe820 */
[----:B------:R-:W-:Y:S01]  /*2ae60*/  IMAD.HI R3, R3, 0x66666667, RZ ;  /* 0x6666666703037827 */ /* 0x000fe200078e02ff */
[----:B------:R-:W-:-:S04]  /*2ae70*/  IADD3 R2, R20, R2, RZ ;  /* 0x0000000214027210 */ /* 0x000fc80007ffe0ff */
[----:B------:R-:W-:Y:S01]  /*2ae80*/  SHF.R.U32.HI R21, RZ, 0x1f, R3 ;  /* 0x0000001fff157819 */ /* 0x000fe20000011603 */
[----:B------:R-:W-:-:S03]  /*2ae90*/  IMAD.HI R2, R2, 0x66666667, RZ ;  /* 0x6666666702027827 */ /* 0x000fc600078e02ff */
[----:B------:R-:W-:Y:S02]  /*2aea0*/  LEA.HI.SX32 R21, R3, R21, 0x1a ;  /* 0x0000001503157211 */ /* 0x000fe400078fd2ff */
[----:B------:R-:W-:-:S04]  /*2aeb0*/  SHF.R.U32.HI R8, RZ, 0x1f, R2 ;  /* 0x0000001fff087819 */ /* 0x000fc80000011602 */
[----:B------:R-:W-:Y:S01]  /*2aec0*/  LEA.HI.SX32 R8, R2, R8, 0x1a ;  /* 0x0000000802087211 */ /* 0x000fe200078fd2ff */
[----:B------:R-:W-:-:S03]  /*2aed0*/  IMAD.MOV.U32 R2, RZ, RZ, RZ ;  /* 0x000000ffff027224 */ /* 0x000fc600078e00ff */
[----:B------:R-:W-:-:S04]  /*2aee0*/  VIMNMX R8, R21, R8, PT ;  /* 0x0000000815087248 */ /* 0x000fc80003fe0100 */
[----:B------:R-:W-:-:S13]  /*2aef0*/  ISETP.GE.AND P0, PT, R8, 0x1, PT ;  /* 0x000000010800780c */ /* 0x000fda0003f06270 */
[----:B------:R-:W-:Y:S05]  /*2af00*/  @!P0 BRA `(.L_x_2919) ;  /* 0x0000000000748947 */ /* 0x000fea0003800000 */
[----:B------:R-:W-:Y:S01]  /*2af10*/  ISETP.NE.AND P0, PT, R4, RZ, PT ;  /* 0x000000ff0400720c */ /* 0x000fe20003f05270 */
[----:B------:R-:W-:-:S03]  /*2af20*/  ULDC UR4, c[0x0][0x9f0] ;  /* 0x00027c0000047ab9 */ /* 0x000fc60000000800 */
[----:B------:R-:W-:-:S04]  /*2af30*/  SEL R7, R4, UR4, P0 ;  /* 0x0000000404077c07 */ /* 0x000fc80008000000 */
[----:B0-----:R-:W-:Y:S02]  /*2af40*/  IABS R9, R7 ;  /* 0x0000000700097213 */ /* 0x001fe40000000000 */
        /* <DEDUP_REMOVED lines=24> */
[----:B------:R-:W-:-:S07]  /*2b0d0*/  @!P2 LOP3.LUT R2, RZ, R7, RZ, 0x33, !PT ;  /* 0x00000007ff02a212 */ /* 0x000fce00078e33ff */
.L_x_2919:
[----:B------:R-:W-:Y:S05]  /*2b0e0*/  BSYNC B0 ;  /* 0x0000000000007941 */ /* 0x000fea0003800000 */
.L_x_2918:
        /* <DEDUP_REMOVED lines=12> */
[----:B------:R-:W-:Y:S01]  /*2b1b0*/  @P0 SHF.R.U32.HI R6, RZ, 0x1f, R2 ;  /* 0x0000001fff060819 */ /* 0x000fe20000011602 */
[----:B------:R-:W-:-:S03]  /*2b1c0*/  IMAD.MOV.U32 R5, RZ, RZ, R3 ;  /* 0x000000ffff057224 */ /* 0x000fc600078e0003 */
[----:B------:R-:W-:Y:S02]  /*2b1d0*/  @P0 LEA.HI.SX32 R5, R2, R6, 0x1a ;  /* 0x0000000602050211 */ /* 0x000fe400078fd2ff */
[----:B------:R-:W-:Y:S02]  /*2b1e0*/  PLOP3.LUT P0, PT, PT, PT, PT, 0x80, 0x0 ;  /* 0x000000000000781c */ /* 0x000fe40003f0f070 */
[----:B------:R-:W-:-:S13]  /*2b1f0*/  ISETP.GT.AND P2, PT, R5, R3, PT ;  /* 0x000000030500720c */ /* 0x000fda0003f44270 */
[----:B------:R-:W-:Y:S05]  /*2b200*/  @!P2 BRA `(.L_x_2921) ;  /* 0x000000100008a947 */ /* 0x000fea0003800000 */
[----:B------:R-:W-:Y:S01]  /*2b210*/  UMOV UR4, 0xffffffff ;  /* 0xffffffff00047882 */ /* 0x000fe20000000000 */
[----:B------:R-:W-:Y:S02]  /*2b220*/  SEL R2, R34, RZ, !P1 ;  /* 0x000000ff22027207 */ /* 0x000fe40004800000 */
[----:B------:R-:W-:Y:S05]  /*2b230*/  BRA.DIV UR4, `(.L_x_2922) ;  /* 0x000000a604987947 */ /* 0x000fea000b800000 */
[----:B------:R-:W1:Y:S02]  /*2b240*/  S2R R6, SR_TID.X ;  /* 0x0000000000067919 */ /* 0x000e640000002100 */
[----:B-1----:R-:W-:-:S04]  /*2b250*/  SHF.R.U32.HI R6, RZ, 0x5, R6 ;  /* 0x00000005ff067819 */ /* 0x002fc80000011606 */
[----:B------:R-:W-:-:S05]  /*2b260*/  LOP3.LUT R6, R6, 0x3, RZ, 0xc0, !PT ;  /* 0x0000000306067812 */ /* 0x000fca00078ec0ff */
[----:B------:R1:W2:Y:S02]  /*2b270*/  SHFL.IDX PT, R14, R6, RZ, 0x1f ;  /* 0x00001fff060e7589 */ /* 0x0002a400000e0000 */
.L_x_3199:
[----:B--2---:R-:W-:Y:S02]  /*2b280*/  ISETP.NE.AND P0, PT, R14, RZ, PT ;  /* 0x000000ff0e00720c */ /* 0x004fe40003f05270 */
[----:B------:R-:W-:-:S11]  /*2b290*/  PLOP3.LUT P6, PT, PT, PT, PT, 0x8, 0x0 ;  /* 0x000000000000781c */ /* 0x000fd60003fce170 */
[----:B------:R-:W-:Y:S05]  /*2b2a0*/  @P0 BRA `(.L_x_2923) ;  /* 0x00000000000c0947 */ /* 0x000fea0003800000 */
[----:B------:R-:W-:-:S03]  /*2b2b0*/  UMOV UR4, 0xffffffff ;  /* 0xffffffff00047882 */ /* 0x000fc60000000000 */
[----:B------:R-:W-:Y:S05]  /*2b2c0*/  BRA.DIV UR4, `(.L_x_2924) ;  /* 0x000000a604a87947 */ /* 0x000fea000b800000 */
[----:B------:R-:W-:-:S13]  /*2b2d0*/  ELECT P6, URZ, PT ;  /* 0x00000000003f782f */ /* 0x000fda00038c0000 */
.L_x_2923:
[----:B-1----:R-:W2:Y:S01]  /*2b2e0*/  LDL R6, [R1+0x3c] ;  /* 0x00003c0001067983 */ /* 0x002ea20000100800 */
[----:B------:R-:W-:Y:S01]  /*2b2f0*/  BSSY B1, `(.L_x_2925) ;  /* 0x0000008000017945 */ /* 0x000fe20003800000 */
[----:B--2---:R-:W-:-:S05]  /*2b300*/  VIADD R6, R6, 0x1 ;  /* 0x0000000106067836 */ /* 0x004fca0000000000 */
[----:B------:R-:W-:-:S04]  /*2b310*/  LEA.HI R7, R6, R6, RZ, 0x1 ;  /* 0x0000000606077211 */ /* 0x000fc800078f08ff */
[----:B------:R-:W-:-:S05]  /*2b320*/  LOP3.LUT R7, R7, 0xfffffffe, RZ, 0xc0, !PT ;  /* 0xfffffffe07077812 */ /* 0x000fca00078ec0ff */
[----:B------:R-:W-:-:S05]  /*2b330*/  IMAD.IADD R6, R6, 0x1, -R7 ;  /* 0x0000000106067824 */ /* 0x000fca00078e0a07 */
[----:B------:R-:W-:-:S04]  /*2b340*/  SHF.L.U32 R6, R6, 0x1f, RZ ;  /* 0x0000001f06067819 */ /* 0x000fc800000006ff */
[----:B------:R-:W1:Y:S02]  /*2b350*/  SYNCS.PHASECHK.TRANS64.TRYWAIT P0, [R23+URZ+0x29820], R6 ;  /* 0x02982006170075a7 */ /* 0x000e64000800017f */
[----:B-1----:R-:W-:Y:S05]  /*2b360*/  @!P0 BRA `(.L_x_2926) ;  /* 0x000000a400a08947 */ /* 0x002fea0003800000 */
.L_x_3202:
[----:B------:R-:W-:Y:S05]  /*2b370*/  BSYNC B1 ;  /* 0x0000000000017941 */ /* 0x000fea0003800000 */
.L_x_2925:
[----:B------:R-:W-:Y:S04]  /*2b380*/  BSSY B1, `(.L_x_2927) ;  /* 0x000006c000017945 */ /* 0x000fe80003800000 */
[----:B------:R-:W-:Y:S05]  /*2b390*/  @!P6 BRA `(.L_x_2928) ;  /* 0x0000000400a8e947 */ /* 0x000fea0003800000 */
[----:B0-----:R-:W-:Y:S01]  /*2b3a0*/  LEA R9, R29, R23, 0x3 ;  /* 0x000000171d097211 */ /* 0x001fe200078e18ff */
[----:B------:R-:W0:Y:S01]  /*2b3b0*/  S2R R7, SR_TID.X ;  /* 0x0000000000077919 */ /* 0x000e220000002100 */
[----:B------:R-:W-:Y:S01]  /*2b3c0*/  SHF.L.U32 R11, R36, 0x1f, RZ ;  /* 0x0000001f240b7819 */ /* 0x000fe200000006ff */
[----:B------:R-:W-:Y:S03]  /*2b3d0*/  BSSY B2, `(.L_x_2929) ;  /* 0x0000005000027945 */ /* 0x000fe60003800000 */
[----:B------:R-:W2:Y:S01]  /*2b3e0*/  SYNCS.PHASECHK.TRANS64.TRYWAIT P0, [R9+URZ+0x298a0], R11 ;  /* 0x0298a00b090075a7 */ /* 0x000ea2000800017f */
[----:B0-----:R-:W-:-:S04]  /*2b3f0*/  LOP3.LUT R7, R7, 0x7f, RZ, 0xc0, !PT ;  /* 0x0000007f07077812 */ /* 0x001fc800078ec0ff */
[----:B------:R-:W-:Y:S01]  /*2b400*/  ISETP.NE.AND P1, PT, R7, RZ, PT ;  /* 0x000000ff0700720c */ /* 0x000fe20003f25270 */
[----:B--2---:R-:W-:-:S12]  /*2b410*/  @!P0 BRA `(.L_x_2930) ;  /* 0x000000a400888947 */ /* 0x004fd80003800000 */
.L_x_3203:
[----:B------:R-:W-:Y:S05]  /*2b420*/  BSYNC B2 ;  /* 0x0000000000027941 */ /* 0x000fea0003800000 */
.L_x_2929:
[----:B------:R-:W-:Y:S04]  /*2b430*/  BSSY B2, `(.L_x_2931) ;  /* 0x0000009000027945 */ /* 0x000fe80003800000 */
[----:B------:R-:W-:Y:S05]  /*2b440*/  @P1 BRA `(.L_x_2932) ;  /* 0x00000000001c1947 */ /* 0x000fea0003800000 */
[----:B-1----:R-:W1:Y:S02]  /*2b450*/  S2R R6, SR_TID.X ;  /* 0x0000000000067919 */ /* 0x002e640000002100 */
[----:B-1----:R-:W-:Y:S01]  /*2b460*/  LOP3.LUT R7, R6, 0x1f, RZ, 0xc0, !PT ;  /* 0x0000001f06077812 */ /* 0x002fe200078ec0ff */
[----:B------:R-:W-:-:S03]  /*2b470*/  IMAD.MOV.U32 R6, RZ, RZ, 0x7800 ;  /* 0x00007800ff067424 */ /* 0x000fc600078e00ff */
[----:B------:R-:W-:Y:S01]  /*2b480*/  ISETP.NE.AND P0, PT, R7, RZ, PT ;  /* 0x000000ff0700720c */ /* 0x000fe20003f05270 */
[----:B------:R2:W-:-:S12]  /*2b490*/  SYNCS.ARRIVE.TRANS64 RZ, [R9+URZ+0x29890], R6 ;  /* 0x0298900609ff79a7 */ /* 0x0005d8000800003f */
[----:B--2---:R-:W-:Y:S05]  /*2b4a0*/  @!P0 BRA `(.L_x_2932) ;  /* 0x0000000000048947 */ /* 0x004fea0003800000 */
[----:B------:R-:W-:Y:S01]  /*2b4b0*/  BPT.TRAP 0x1 ;  /* 0x000000040000795c */ /* 0x000fe20000300000 */
.L_x_2932:
[----:B------:R-:W-:Y:S05]  /*2b4c0*/  BSYNC B2 ;  /* 0x0000000000027941 */ /* 0x000fea0003800000 */
.L_x_2931:
[----:B------:R-:W-:Y:S01]  /*2b4d0*/  IMAD.MOV.U32 R12, RZ, RZ, RZ ;  /* 0x000000ffff0c7224 */ /* 0x000fe200078e00ff */
[----:B------:R-:W-:Y:S01]  /*2b4e0*/  UIADD3 UR4, UP0, UR40, 0x570, URZ ;  /* 0x0000057028047890 */ /* 0x000fe2000ff1e03f */
[----:B------:R-:W-:Y:S01]  /*2b4f0*/  IMAD R8, R29, 0x7800, R23 ;  /* 0x000078001d087824 */ /* 0x000fe200078e0217 */
[----:B------:R-:W-:Y:S01]  /*2b500*/  PLOP3.LUT P0, PT, PT, PT, PT, 0x80, 0x0 ;  /* 0x000000000000781c */ /* 0x000fe20003f0f070 */
[----:B------:R-:W-:Y:S01]  /*2b510*/  IMAD R7, R5, 0xa0, R0 ;  /* 0x000000a005077824 */ /* 0x000fe200078e0200 */
[----:B------:R-:W-:Y:S01]  /*2b520*/  R2UR UR10, R12 ;  /* 0x000000000c0a72ca */ /* 0x000fe200000e0000 */
[----:B-1----:R-:W-:Y:S01]  /*2b530*/  VIADD R6, R9, 0x29890 ;  /* 0x0002989009067836 */ /* 0x002fe20000000000 */
[----:B------:R-:W-:Y:S01]  /*2b540*/  IADD3 R10, R8, 0x1a400, RZ ;  /* 0x0001a400080a7810 */ /* 0x000fe20007ffe0ff */
[----:B------:R-:W-:Y:S01]  /*2b550*/  VIADD R7, R7, 0xffffff60 ;  /* 0xffffff6007077836 */ /* 0x000fe20000000000 */
[----:B------:R-:W-:Y:S01]  /*2b560*/  UIADD3.X UR5, URZ, UR41, URZ, UP0, !UPT ;  /* 0x000000293f057290 */ /* 0x000fe200087fe43f */
[----:B------:R-:W-:Y:S01]  /*2b570*/  UMOV UR6, 0x0 ;  /* 0x0000000000067882 */ /* 0x000fe20000000000 */
[----:B------:R-:W-:-:S10]  /*2b580*/  UMOV UR7, 0x12f00000 ;  /* 0x12f0000000077882 */ /* 0x000fd40000000000 */
.L_x_2933:
        /* <DEDUP_REMOVED lines=10> */
[----:B------:R-:W-:Y:S01]  /*2b630*/  PLOP3.LUT P0, PT, PT, PT, PT, 0x80, 0x0 ;  /* 0x000000000000781c */ /* 0x000fe20003f0f070 */
[----:B------:R-:W-:Y:S01]  /*2b640*/  VIADD R10, R8, 0x1cc00 ;  /* 0x0001cc00080a7836 */ /* 0x000fe20000000000 */
[----:B------:R-:W-:Y:S01]  /*2b650*/  UMOV UR6, 0x0 ;  /* 0x0000000000067882 */ /* 0x000fe20000000000 */
[----:B------:R-:W-:Y:S01]  /*2b660*/  UMOV UR7, 0x12f00000 ;  /* 0x12f0000000077882 */ /* 0x000fe20000000000 */
[----:B------:R-:W-:-:S09]  /*2b670*/  UMOV UR10, 0x40 ;  /* 0x00000040000a7882 */ /* 0x000fd20000000000 */
.L_x_2934:
        /* <DEDUP_REMOVED lines=15> */
.L_x_2935:
        /* <DEDUP_REMOVED lines=10> */
[----:B------:R-:W1:Y:S01]  /*2b810*/  SYNCS.PHASECHK.TRANS64.TRYWAIT P0, [R9+URZ+0x298c0], R11 ;  /* 0x0298c00b090075a7 */ /* 0x000e62000800017f */
[----:B------:R-:W-:Y:S04]  /*2b820*/  BSSY B2, `(.L_x_2936) ;  /* 0x0000002000027945 */ /* 0x000fe80003800000 */
[----:B-1----:R-:W-:Y:S05]  /*2b830*/  @!P0 BRA `(.L_x_2937) ;  /* 0x000000a000948947 */ /* 0x002fea0003800000 */
.L_x_3204:
[----:B------:R-:W-:Y:S05]  /*2b840*/  BSYNC B2 ;  /* 0x0000000000027941 */ /* 0x000fea0003800000 */
.L_x_2936:
        /* <DEDUP_REMOVED lines=11> */
.L_x_2939:
[----:B------:R-:W-:Y:S05]  /*2b900*/  BSYNC B2 ;  /* 0x0000000000027941 */ /* 0x000fea0003800000 */
.L_x_2938:
        /* <DEDUP_REMOVED lines=9> */
.L_x_2940:
        /* <DEDUP_REMOVED lines=9> */
[----:B--2---:R-:W-:Y:S05]  /*2ba30*/  @P0 BRA.U.ANY `(.L_x_2940) ;  /* 0xfffffffd00d80947 */ /* 0x004fea000393ffff */
.L_x_2928:
[----:B------:R-:W-:Y:S05]  /*2ba40*/  BSYNC B1 ;  /* 0x0000000000017941 */ /* 0x000fea0003800000 */
.L_x_2927:
        /* <DEDUP_REMOVED lines=9> */
.L_x_2955:
[----:B------:R-:W-:Y:S05]  /*2bae0*/  YIELD ;  /* 0x0000000000007946 */ /* 0x000fea0003800000 */
        /* <DEDUP_REMOVED lines=10> */
.L_x_3205:
[----:B------:R-:W-:Y:S05]  /*2bb90*/  BSYNC B2 ;  /* 0x0000000000027941 */ /* 0x000fea0003800000 */
.L_x_2943:
[----:B------:R-:W-:Y:S04]  /*2bba0*/  BSSY B2, `(.L_x_2945) ;  /* 0x0000009000027945 */ /* 0x000fe80003800000 */
[----:B------:R-:W-:Y:S05]  /*2bbb0*/  @P2 BRA `(.L_x_2946) ;  /* 0x00000000001c2947 */ /* 0x000fea0003800000 */
[----:B------:R-:W1:Y:S02]  /*2bbc0*/  S2R R5, SR_TID.X ;  /* 0x0000000000057919 */ /* 0x000e640000002100 */
[----:B-1----:R-:W-:Y:S01]  /*2bbd0*/  LOP3.LUT R6, R5, 0x1f, RZ, 0xc0, !PT ;  /* 0x0000001f05067812 */ /* 0x002fe200078ec0ff */
[----:B------:R-:W-:-:S03]  /*2bbe0*/  IMAD.MOV.U32 R5, RZ, RZ, 0x7800 ;  /* 0x00007800ff057424 */ /* 0x000fc600078e00ff */
[----:B------:R-:W-:Y:S01]  /*2bbf0*/  ISETP.NE.AND P1, PT, R6, RZ, PT ;  /* 0x000000ff0600720c */ /* 0x000fe20003f25270 */
[----:B------:R2:W-:-:S12]  /*2bc00*/  SYNCS.ARRIVE.TRANS64 RZ, [R9+URZ+0x29890], R5 ;  /* 0x0298900509ff79a7 */ /* 0x0005d8000800003f */
[----:B--2---:R-:W-:Y:S05]  /*2bc10*/  @!P1 BRA `(.L_x_2946) ;  /* 0x0000000000049947 */ /* 0x004fea0003800000 */
[----:B------:R-:W-:Y:S01]  /*2bc20*/  BPT.TRAP 0x1 ;  /* 0x000000040000795c */ /* 0x000fe20000300000 */
.L_x_2946:
[----:B------:R-:W-:Y:S05]  /*2bc30*/  BSYNC B2 ;  /* 0x0000000000027941 */ /* 0x000fea0003800000 */
.L_x_2945:
[----:B------:R-:W-:Y:S01]  /*2bc40*/  IMAD.MOV.U32 R12, RZ, RZ, RZ ;  /* 0x000000ffff0c7224 */ /* 0x000fe200078e00ff */
[----:B------:R-:W-:Y:S01]  /*2bc50*/  UIADD3 UR4, UP0, UR40, 0x570, URZ ;  /* 0x0000057028047890 */ /* 0x000fe2000ff1e03f */
[----:B------:R-:W-:Y:S01]  /*2bc60*/  IMAD R7, R29, 0x7800, R23 ;  /* 0x000078001d077824 */ /* 0x000fe200078e0217 */
[----:B------:R-:W-:Y:S01]  /*2bc70*/  PLOP3.LUT P1, PT, PT, PT, PT, 0x80, 0x0 ;  /* 0x000000000000781c */ /* 0x000fe20003f2f070 */
[----:B-1----:R-:W-:Y:S01]  /*2bc80*/  IMAD R6, R10, 0xa0, R0 ;  /* 0x000000a00a067824 */ /* 0x002fe200078e0200 */
[----:B------:R-:W-:Y:S01]  /*2bc90*/  R2UR UR10, R12 ;  /* 0x000000000c0a72ca */ /* 0x000fe200000e0000 */
[----:B------:R-:W-:Y:S01]  /*2bca0*/  VIADD R5, R9, 0x29890 ;  /* 0x0002989009057836 */ /* 0x000fe20000000000 */
[----:B------:R-:W-:Y:S01]  /*2bcb0*/  UIADD3.X UR5, URZ, UR41, URZ, UP0, !UPT ;  /* 0x000000293f057290 */ /* 0x000fe200087fe43f */
[----:B------:R-:W-:Y:S01]  /*2bcc0*/  VIADD R11, R7, 0x1a400 ;  /* 0x0001a400070b7836 */ /* 0x000fe20000000000 */
[----:B------:R-:W-:Y:S01]  /*2bcd0*/  UMOV UR6, 0x0 ;  /* 0x0000000000067882 */ /* 0x000fe20000000000 */
[----:B------:R-:W-:-:S10]  /*2bce0*/  UMOV UR7, 0x12f00000 ;  /* 0x12f0000000077882 */ /* 0x000fd40000000000 */
.L_x_2947:
        /* <DEDUP_REMOVED lines=11> */
[----:B------:R-:W-:Y:S01]  /*2bda0*/  UMOV UR6, 0x0 ;  /* 0x0000000000067882 */ /* 0x000fe20000000000 */
[----:B------:R-:W-:Y:S01]  /*2bdb0*/  IADD3 R11, R7, 0x1cc00, RZ ;  /* 0x0001cc00070b7810 */ /* 0x000fe20007ffe0ff */
[----:B------:R-:W-:Y:S01]  /*2bdc0*/  UMOV UR7, 0x12f00000 ;  /* 0x12f0000000077882 */ /* 0x000fe20000000000 */
[----:B------:R-:W-:-:S09]  /*2bdd0*/  UMOV UR10, 0x40 ;  /* 0x00000040000a7882 */ /* 0x000fd20000000000 */
.L_x_2948:
        /* <DEDUP_REMOVED lines=15> */
.L_x_2949:
        /* <DEDUP_REMOVED lines=13> */
.L_x_3206:
[----:B------:R-:W-:Y:S05]  /*2bfa0*/  BSYNC B2 ;  /* 0x0000000000027941 */ /* 0x000fea0003800000 */
.L_x_2950:
        /* <DEDUP_REMOVED lines=11> */
.L_x_2953:
[----:B------:R-:W-:Y:S05]  /*2c060*/  BSYNC B2 ;  /* 0x0000000000027941 */ /* 0x000fea0003800000 */
.L_x_2952:
        /* <DEDUP_REMOVED lines=8> */
[----:B01----:R-:W-:-:S11]  /*2c0f0*/  IADD3 R9, R9, 0x298b0, RZ ;  /* 0x000298b009097810 */ /* 0x003fd60007ffe0ff */
.L_x_2954:
        /* <DEDUP_REMOVED lines=10> */
.L_x_2942:
[----:B------:R-:W-:Y:S05]  /*2c1a0*/  BSYNC B1 ;  /* 0x0000000000017941 */ /* 0x000fea0003800000 */
.L_x_2941:
        /* <DEDUP_REMOVED lines=8> */
.L_x_2921:
[----:B------:R-:W-:Y:S05]  /*2c230*/  BSYNC B0 ;  /* 0x0000000000007941 */ /* 0x000fea0003800000 */
.L_x_2920:
[----:B------:R-:W2:Y:S01]  /*2c240*/  LDC R0, c[0x0][0x448] ;  /* 0x00011200ff007b82 */ /* 0x000ea20000000800 */
[----:B------:R-:W-:Y:S01]  /*2c250*/  LEA R2, R17, 0x7f, 0x7 ;  /* 0x0000007f11027811 */ /* 0x000fe200078e38ff */
[----:B------:R-:W-:Y:S06]  /*2c260*/  @!P0 WARPSYNC.ALL ;  /* 0x0000000000008948 */ /* 0x000fec0003800000 */
[----:B------:R-:W-:Y:S01]  /*2c270*/  @!P0 BAR.SYNC.DEFER_BLOCKING 0xc, 0x180 ;  /* 0x0306000000008b1d */ /* 0x000fe20000010000 */
[----:B------:R-:W-:-:S05]  /*2c280*/  ISETP.NE.AND P2, PT, R4, RZ, PT ;  /* 0x000000ff0400720c */ /* 0x000fca0003f45270 */
[----:B------:R-:W-:Y:S08]  /*2c290*/  BSSY B0, `(.L_x_2956) ;  /* 0x0000029000007945 */ /* 0x000ff00003800000 */
[----:B------:R-:W3:Y:S01]  /*2c2a0*/  @!P2 LDC R4, c[0x0][0x9f0] ;  /* 0x00027c00ff04ab82 */ /* 0x000ee20000000800 */
[----:B--2---:R-:W-:-:S13]  /*2c2b0*/  ISETP.NE.AND P1, PT, R0, 0x1, PT ;  /* 0x000000010000780c */ /* 0x004fda0003f25270 */
[----:B------:R-:W2:Y:S08]  /*2c2c0*/  @P1 LDC R0, c[0x0][0x44c] ;  /* 0x00011300ff001b82 */ /* 0x000eb00000000800 */
[----:B------:R-:W4:Y:S01]  /*2c2d0*/  @P1 LDC R3, c[0x0][0x450] ;  /* 0x00011400ff031b82 */ /* 0x000f220000000800 */
[----:B--2---:R-:W-:-:S05]  /*2c2e0*/  @P1 IMAD.HI.U32 R0, R2, R0, RZ ;  /* 0x0000000002001227 */ /* 0x004fca00078e00ff */
[----:B----4-:R-:W-:-:S05]  /*2c2f0*/  @P1 SHF.R.U32.HI R2, RZ, R3, R0 ;  /* 0x00000003ff021219 */ /* 0x010fca0000011600 */
[----:B------:R-:W-:-:S04]  /*2c300*/  IMAD.IADD R0, R20, 0x1, R2 ;  /* 0x0000000114007824 */ /* 0x000fc800078e0202 */
[----:B------:R-:W-:-:S05]  /*2c310*/  IMAD.HI R0, R0, 0x66666667, RZ ;  /* 0x6666666700007827 */ /* 0x000fca00078e02ff */
[----:B------:R-:W-:-:S04]  /*2c320*/  SHF.R.U32.HI R2, RZ, 0x1f, R0 ;  /* 0x0000001fff027819 */ /* 0x000fc80000011600 */
[----:B------:R-:W-:Y:S02]  /*2c330*/  LEA.HI.SX32 R2, R0, R2, 0x1a ;  /* 0x0000000200027211 */ /* 0x000fe400078fd2ff */
[----:B------:R-:W-:Y:S02]  /*2c340*/  MOV R0, RZ ;  /* 0x000000ff00007202 */ /* 0x000fe40000000f00 */
[----:B------:R-:W-:-:S04]  /*2c350*/  VIMNMX R21, R21, R2, PT ;  /* 0x0000000215157248 */ /* 0x000fc80003fe0100 */
[----:B------:R-:W-:-:S13]  /*2c360*/  ISETP.GE.AND P1, PT, R21, 0x1, PT ;  /* 0x000000011500780c */ /* 0x000fda0003f26270 */
[----:B---3--:R-:W-:Y:S05]  /*2c370*/  @!P1 BRA `(.L_x_2957) ;  /* 0x0000000000689947 */ /* 0x008fea0003800000 */
[-C--:B------:R-:W-:Y:S02]  /*2c380*/  IABS R0, R4.reuse ;  /* 0x0000000400007213 */ /* 0x080fe40000000000 */
[----:B-1----:R-:W-:Y:S02]  /*2c390*/  IABS R6, R4 ;  /* 0x0000000400067213 */ /* 0x002fe40000000000 */
[----:B------:R-:W1:Y:S03]  /*2c3a0*/  I2F.RP R2, R0 ;  /* 0x0000000000027306 */ /* 0x000e660000209400 */
[----:B------:R-:W-:-:S05]  /*2c3b0*/  IMAD.MOV R6, RZ, RZ, -R6 ;  /* 0x000000ffff067224 */ /* 0x000fca00078e0a06 */
[----:B-1----:R-:W1:Y:S02]  /*2c3c0*/  MUFU.RCP R2, R2 ;  /* 0x0000000200027308 */ /* 0x002e640000001000 */
[----:B-1----:R-:W-:-:S06]  /*2c3d0*/  VIADD R2, R2, 0xffffffe ;  /* 0x0ffffffe02027836 */ /* 0x002fcc0000000000 */
[----:B------:R-:W1:Y:S02]  /*2c3e0*/  F2I.FTZ.U32.TRUNC.NTZ R3, R2 ;  /* 0x0000000200037305 */ /* 0x000e64000021f000 */
[----:B-1----:R-:W-:-:S04]  /*2c3f0*/  IMAD.MOV R2, RZ, RZ, -R3 ;  /* 0x000000ffff027224 */ /* 0x002fc800078e0a03 */
        /* <DEDUP_REMOVED lines=10> */
[-C--:B------:R-:W-:Y:S01]  /*2c4a0*/  @!P1 IADD3 R2, R2, -R0.reuse, RZ ;  /* 0x8000000002029210 */ /* 0x080fe20007ffe0ff */
[----:B------:R-:W-:Y:S01]  /*2c4b0*/  @!P1 VIADD R5, R5, 0x1 ;  /* 0x0000000105059836 */ /* 0x000fe20000000000 */
[----:B------:R-:W-:Y:S02]  /*2c4c0*/  ISETP.NE.AND P1, PT, R4, RZ, PT ;  /* 0x000000ff0400720c */ /* 0x000fe40003f25270 */
[----:B------:R-:W-:-:S13]  /*2c4d0*/  ISETP.GE.U32.AND P0, PT, R2, R0, PT ;  /* 0x000000000200720c */ /* 0x000fda0003f06070 */
[----:B------:R-:W-:-:S04]  /*2c4e0*/  @P0 VIADD R5, R5, 0x1 ;  /* 0x0000000105050836 */ /* 0x000fc80000000000 */
[----:B------:R-:W-:-:S04]  /*2c4f0*/  IMAD.MOV.U32 R0, RZ, RZ, R5 ;  /* 0x000000ffff007224 */ /* 0x000fc800078e0005 */
[----:B------:R-:W-:Y:S01]  /*2c500*/  @!P2 IMAD.MOV R0, RZ, RZ, -R0 ;  /* 0x000000ffff00a224 */ /* 0x000fe200078e0a00 */
[----:B------:R-:W-:-:S07]  /*2c510*/  @!P1 LOP3.LUT R0, RZ, R4, RZ, 0x33, !PT ;  /* 0x00000004ff009212 */ /* 0x000fce00078e33ff */
.L_x_2957:
[----:B------:R-:W-:Y:S05]  /*2c520*/  BSYNC B0 ;  /* 0x0000000000007941 */ /* 0x000fea0003800000 */
.L_x_2956:
[----:B------:R-:W-:-:S05]  /*2c530*/  IMAD R2, R30, R0, RZ ;  /* 0x000000001e027224 */ /* 0x000fca00078e02ff */
[----:B------:R2:W-:Y:S01]  /*2c540*/  STL [R1+0xc], R2 ;  /* 0x00000c0201007387 */ /* 0x0005e20000100800 */
[----:B------:R-:W-:-:S04]  /*2c550*/  VIADDMNMX R30, R2, R0, R21, PT ;  /* 0x00000000021e7246 */ /* 0x000fc80003800115 */
[----:B------:R-:W-:-:S13]  /*2c560*/  ISETP.GT.AND P0, PT, R30, R2, PT ;  /* 0x000000021e00720c */ /* 0x000fda0003f04270 */
[----:B--2---:R-:W-:Y:S05]  /*2c570*/  @P0 BRA `(.L_x_2958) ;  /* 0x0000000000440947 */ /* 0x004fea0003800000 */
[----:B------:R-:W2:Y:S02]  /*2c580*/  S2R R2, SR_TID.X ;  /* 0x0000000000027919 */ /* 0x000ea40000002100 */
[----:B--2---:R-:W-:-:S04]  /*2c590*/  LOP3.LUT R2, R2, 0x7f, RZ, 0xc0, !PT ;  /* 0x0000007f02027812 */ /* 0x004fc800078ec0ff */
[----:B------:R-:W-:-:S13]  /*2c5a0*/  ISETP.NE.AND P0, PT, R2, RZ, PT ;  /* 0x000000ff0200720c */ /* 0x000fda0003f05270 */
[----:B------:R-:W-:Y:S05]  /*2c5b0*/  @P0 BRA `(.L_x_2959) ;  /* 0x0000004400a40947 */ /* 0x000fea0003800000 */
[----:B------:R-:W2:Y:S01]  /*2c5c0*/  S2R R5, SR_LANEID ;  /* 0x0000000000057919 */ /* 0x000ea20000000000 */
[----:B------:R-:W-:Y:S01]  /*2c5d0*/  VOTEU.ANY UR4, UPT, PT ;  /* 0x0000000000047886 */ /* 0x000fe200038e0100 */
[----:B------:R-:W3:Y:S01]  /*2c5e0*/  LDC.64 R2, c[0x0][0xc60] ;  /* 0x00031800ff027b82 */ /* 0x000ee20000000a00 */
[----:B------:R-:W2:Y:S02]  /*2c5f0*/  FLO.U32 R0, UR4 ;  /* 0x0000000400007d00 */ /* 0x000ea400080e0000 */
[----:B--2---:R-:W-:-:S06]  /*2c600*/  ISETP.EQ.U32.AND P0, PT, R0, R5, PT ;  /* 0x000000050000720c */ /* 0x004fcc0003f02070 */
[----:B------:R-:W3:Y:S07]  /*2c610*/  POPC R5, UR4 ;  /* 0x0000000400057d09 */ /* 0x000eee0008000000 */
[----:B---3--:R-:W2:Y:S01]  /*2c620*/  @P0 ATOMG.E.ADD.STRONG.GPU PT, R3, desc[UR52][R2.64], R5 ;  /* 0x00000005020309a8 */ /* 0x008ea200081ee1f4 */
[----:B------:R-:W3:Y:S02]  /*2c630*/  S2R R4, SR_LTMASK ;  /* 0x0000000000047919 */ /* 0x000ee40000003900 */
[----:B---3--:R-:W-:-:S04]  /*2c640*/  LOP3.LUT R4, R4, UR4, RZ, 0xc0, !PT ;  /* 0x0000000404047c12 */ /* 0x008fc8000f8ec0ff */
[----:B------:R-:W3:Y:S01]  /*2c650*/  POPC R7, R4 ;  /* 0x0000000400077309 */ /* 0x000ee20000000000 */
[----:B--2---:R-:W3:Y:S02]  /*2c660*/  SHFL.IDX PT, R0, R3, R0, 0x1f ;  /* 0x00001f0003007589 */ /* 0x004ee400000e0000 */
[----:B---3--:R-:W-:Y:S01]  /*2c670*/  IADD3 R16, R0, UR38, R7 ;  /* 0x0000002600107c10 */ /* 0x008fe2000fffe007 */
[----:B------:R-:W-:Y:S06]  /*2c680*/  BRA `(.L_x_2959) ;  /* 0x0000004400707947 */ /* 0x000fec0003800000 */
.L_x_2958:
[----:B------:R-:W-:Y:S01]  /*2c690*/  IADD3 R0, R23, 0x1a400, RZ ;  /* 0x0001a40017007810 */ /* 0x000fe20007ffe0ff */
[----:B------:R-:W-:Y:S03]  /*2c6a0*/  BSSY B6, `(.L_x_2960) ;  /* 0x0000013000067945 */ /* 0x000fe60003800000 */
        /* <DEDUP_REMOVED lines=9> */
[----:B------:R-:W-:Y:S02]  /*2c740*/  IMAD.U32 R5, RZ, RZ, UR7 ;  /* 0x00000007ff057e24 */ /* 0x000fe4000f8e00ff */
[----:B-1----:R-:W-:Y:S02]  /*2c750*/  IMAD.U32 R6, RZ, RZ, UR8 ;  /* 0x00000008ff067e24 */ /* 0x002fe4000f8e00ff */
[----:B------:R-:W-:-:S02]  /*2c760*/  IMAD.U32 R7, RZ, RZ, UR9 ;  /* 0x00000009ff077e24 */ /* 0x000fc4000f8e00ff */
[----:B------:R-:W-:Y:S02]  /*2c770*/  IMAD.U32 R11, RZ, RZ, UR5 ;  /* 0x00000005ff0b7e24 */ /* 0x000fe4000f8e00ff */
[----:B------:R-:W-:Y:S02]  /*2c780*/  IMAD.MOV.U32 R8, RZ, RZ, 0x70 ;  /* 0x00000070ff087424 */ /* 0x000fe400078e00ff */
[----:B------:R-:W-:Y:S02]  /*2c790*/  IMAD.MOV.U32 R12, RZ, RZ, 0x1 ;  /* 0x00000001ff0c7424 */ /* 0x000fe400078e00ff */
[----:B------:R-:W-:-:S07]  /*2c7a0*/  IMAD.MOV.U32 R13, RZ, RZ, RZ ;  /* 0x000000ffff0d7224 */ /* 0x000fce00078e00ff */
[----:B------:R-:W-:-:S07]  /*2c7b0*/  LEPC R20, `(.L_x_2961) ;  /* 0x000000001014794e */ /* 0x000fce0000000000 */
[----:B0-2---:R-:W-:Y:S05]  /*2c7c0*/  CALL.ABS.NOINC R2 ;  /* 0x0000000002007343 */ /* 0x005fea0003c00000 */
.L_x_2961:
[----:B------:R-:W-:Y:S05]  /*2c7d0*/  BSYNC B6 ;  /* 0x0000000000067941 */ /* 0x000fea0003800000 */
.L_x_2960:
[----:B------:R-:W-:Y:S01]  /*2c7e0*/  IADD3 R0, R23, 0xa400, RZ ;  /* 0x0000a40017007810 */ /* 0x000fe20007ffe0ff */
[----:B------:R-:W-:Y:S01]  /*2c7f0*/  BSSY B6, `(.L_x_2962) ;  /* 0x0000015000067945 */ /* 0x000fe20003800000 */
[----:B------:R-:W-:Y:S02]  /*2c800*/  LOP3.LUT R22, R22, 0xfffffffe, RZ, 0xc0, !PT ;  /* 0xfffffffe16167812 */ /* 0x000fe400078ec0ff */
        /* <DEDUP_REMOVED lines=19> */
.L_x_2963:
[----:B------:R-:W-:Y:S05]  /*2c940*/  BSYNC B6 ;  /* 0x0000000000067941 */ /* 0x000fea0003800000 */
.L_x_2962:
        /* <DEDUP_REMOVED lines=20> */
.L_x_2965:
[----:B------:R-:W-:Y:S05]  /*2ca90*/  BSYNC B6 ;  /* 0x0000000000067941 */ /* 0x000fea0003800000 */
.L_x_2964:
        /* <DEDUP_REMOVED lines=10> */
[----:B-1----:R-:W-:Y:S01]  /*2cb40*/  IMAD.U32 R6, RZ, RZ, UR6 ;  /* 0x00000006ff067e24 */ /* 0x002fe2000f8e00ff */
[----:B------:R-:W-:Y:S01]  /*2cb50*/  MOV R11, UR9 ;  /* 0x00000009000b7c02 */ /* 0x000fe20008000f00 */
[----:B------:R-:W-:Y:S02]  /*2cb60*/  IMAD.U32 R7, RZ, RZ, UR7 ;  /* 0x00000007ff077e24 */ /* 0x000fe4000f8e00ff */
[----:B------:R-:W-:-:S02]  /*2cb70*/  IMAD.U32 R10, RZ, RZ, UR8 ;  /* 0x00000008ff0a7e24 */ /* 0x000fc4000f8e00ff */
[----:B------:R-:W-:Y:S02]  /*2cb80*/  IMAD.MOV.U32 R8, RZ, RZ, 0x70 ;  /* 0x00000070ff087424 */ /* 0x000fe400078e00ff */
[----:B------:R-:W-:Y:S02]  /*2cb90*/  IMAD.MOV.U32 R12, RZ, RZ, 0x1 ;  /* 0x00000001ff0c7424 */ /* 0x000fe400078e00ff */
[----:B------:R-:W-:-:S07]  /*2cba0*/  IMAD.MOV.U32 R13, RZ, RZ, RZ ;  /* 0x000000ffff0d7224 */ /* 0x000fce00078e00ff */
[----:B------:R-:W-:-:S07]  /*2cbb0*/  LEPC R20, `(.L_x_2967) ;  /* 0x000000001014794e */ /* 0x000fce0000000000 */
[----:B0-2---:R-:W-:Y:S05]  /*2cbc0*/  CALL.ABS.NOINC R2 ;  /* 0x0000000002007343 */ /* 0x005fea0003c00000 */
.L_x_2967:
[----:B------:R-:W-:Y:S05]  /*2cbd0*/  BSYNC B6 ;  /* 0x0000000000067941 */ /* 0x000fea0003800000 */
.L_x_2966:
[----:B------:R-:W2:Y:S01]  /*2cbe0*/  LDL R33, [R1+0x4] ;  /* 0x0000040001217983 */ /* 0x000ea20000100800 */
[----:B------:R-:W-:Y:S01]  /*2cbf0*/  ULDC.64 UR4, c[0x0][0x9f8] ;  /* 0x00027e0000047ab9 */ /* 0x000fe20000000a00 */
[----:B------:R-:W3:Y:S01]  /*2cc00*/  LDC R11, c[0x0][0x430] ;  /* 0x00010c00ff0b7b82 */ /* 0x000ee20000000800 */
[----:B------:R-:W-:Y:S01]  /*2cc10*/  ISETP.NE.U32.AND P0, PT, RZ, UR4, PT ;  /* 0x00000004ff007c0c */ /* 0x000fe2000bf05070 */
[----:B------:R-:W4:Y:S03]  /*2cc20*/  S2R R20, SR_TID.X ;  /* 0x0000000000147919 */ /* 0x000f260000002100 */
[----:B------:R-:W-:-:S13]  /*2cc30*/  ISETP.NE.AND.EX P0, PT, RZ, UR5, PT, P0 ;  /* 0x00000005ff007c0c */ /* 0x000fda000bf05300 */
[----:B------:R-:W-:Y:S01]  /*2cc40*/  @P0 IADD3 R2, P1, R25, UR4, RZ ;  /* 0x0000000419020c10 */ /* 0x000fe2000ff3e0ff */
[----:B------:R-:W-:-:S03]  /*2cc50*/  ULDC UR4, c[0x0][0x2f4] ;  /* 0x0000bd0000047ab9 */ /* 0x000fc60000000800 */
[----:B------:R-:W-:Y:S01]  /*2cc60*/  @P0 IADD3.X R3, R26, UR5, RZ, P1, !PT ;  /* 0x000000051a030c10 */ /* 0x000fe20008ffe4ff */
[----:B------:R-:W-:-:S04]  /*2cc70*/  ULDC UR5, c[0x0][0x320] ;  /* 0x0000c80000057ab9 */ /* 0x000fc80000000800 */
[----:B------:R0:W2:Y:S01]  /*2cc80*/  @P0 LDG.E R34, desc[UR52][R2.64] ;  /* 0x0000003402220981 */ /* 0x0000a2000c1e1900 */
[----:B---3--:R-:W-:Y:S02]  /*2cc90*/  ISETP.NE.AND P2, PT, R11, 0x1, PT ;  /* 0x000000010b00780c */ /* 0x008fe40003f45270 */
[----:B------:R-:W-:Y:S02]  /*2cca0*/  MOV R8, 0xa0 ;  /* 0x000000a000087802 */ /* 0x000fe40000000f00 */
[C---:B----4-:R-:W-:Y:S01]  /*2ccb0*/  LOP3.LUT R21, R20.reuse, 0x7f, RZ, 0xc0, !PT ;  /* 0x0000007f14157812 */ /* 0x050fe200078ec0ff */
[----:B------:R-:W-:-:S03]  /*2ccc0*/  IMAD.SHL.U32 R20, R20, 0x20, RZ ;  /* 0x0000002014147824 */ /* 0x000fc600078e00ff */
[----:B------:R-:W-:-:S05]  /*2ccd0*/  SHF.R.U32.HI R21, RZ, 0x2, R21 ;  /* 0x00000002ff157819 */ /* 0x000fca0000011615 */
[----:B0-----:R-:W0:Y:S01]  /*2cce0*/  @P2 LDC R3, c[0x0][0x434] ;  /* 0x00010d00ff032b82 */ /* 0x001e220000000800 */
[----:B------:R-:W-:Y:S01]  /*2ccf0*/  LOP3.LUT R20, R21, 0x60, R20, 0xf8, !PT ;  /* 0x0000006015147812 */ /* 0x000fe200078ef814 */
[----:B------:R-:W-:-:S06]  /*2cd00*/  IMAD R8, R30, R8, -0xa0 ;  /* 0xffffff601e087424 */ /* 0x000fcc00078e0208 */
[----:B------:R-:W3:Y:S01]  /*2cd10*/  @P2 LDC R2, c[0x0][0x438] ;  /* 0x00010e00ff022b82 */ /* 0x000ee20000000800 */
[----:B------:R-:W-:-:S05]  /*2cd20*/  IMAD.IADD R9, R20, 0x1, R8 ;  /* 0x0000000114097824 */ /* 0x000fca00078e0208 */
[----:B------:R-:W-:Y:S01]  /*2cd30*/  ISETP.GE.AND P1, PT, R9, R27, PT ;  /* 0x0000001b0900720c */ /* 0x000fe20003f26270 */
[----:B------:R-:W4:Y:S01]  /*2cd40*/  S2R R20, SR_TID.X ;  /* 0x0000000000147919 */ /* 0x000f220000002100 */
[----:B------:R-:W1:Y:S11]  /*2cd50*/  S2R R21, SR_TID.X ;  /* 0x0000000000157919 */ /* 0x000e760000002100 */
[----:B------:R-:W3:Y:S01]  /*2cd60*/  @!P1 LDC.64 R4, c[0x0][0x418] ;  /* 0x00010600ff049b82 */ /* 0x000ee20000000a00 */
[----:B----4-:R-:W-:-:S04]  /*2cd70*/  LOP3.LUT R20, R20, 0x7f, RZ, 0xc0, !PT ;  /* 0x0000007f14147812 */ /* 0x010fc800078ec0ff */
[----:B------:R-:W-:Y:S01]  /*2cd80*/  SHF.R.U32.HI R10, RZ, 0x2, R20 ;  /* 0x00000002ff0a7819 */ /* 0x000fe20000011614 */
[----:B-1----:R-:W-:-:S05]  /*2cd90*/  IMAD.SHL.U32 R20, R21, 0x20, RZ ;  /* 0x0000002015147824 */ /* 0x002fca00078e00ff */
[----:B------:R-:W-:-:S04]  /*2cda0*/  LOP3.LUT R20, R10, 0x60, R20, 0xf8, !PT ;  /* 0x000000600a147812 */ /* 0x000fc800078ef814 */
[----:B------:R-:W-:-:S05]  /*2cdb0*/  LOP3.LUT R20, R20, 0x80, RZ, 0xfc, !PT ;  /* 0x0000008014147812 */ /* 0x000fca00078efcff */
[----:B------:R-:W-:Y:S01]  /*2cdc0*/  IMAD.IADD R8, R20, 0x1, R8 ;  /* 0x0000000114087824 */ /* 0x000fe200078e0208 */
[----:B------:R-:W-:Y:S01]  /*2cdd0*/  LOP3.LUT R22, R22, 0xffffffbf, RZ, 0xc0, !PT ;  /* 0xffffffbf16167812 */ /* 0x000fe200078ec0ff */
[----:B------:R-:W-:Y:S01]  /*2cde0*/  UMOV UR6, 0xffffffff ;  /* 0xffffffff00067882 */ /* 0x000fe20000000000 */
[----:B--2---:R-:W-:-:S04]  /*2cdf0*/  IMAD.IADD R9, R9, 0x1, R33 ;  /* 0x0000000109097824 */ /* 0x004fc800078e0221 */
[----:B0-----:R-:W-:-:S04]  /*2ce00*/  @P2 IMAD.HI.U32 R3, R9, R3, RZ ;  /* 0x0000000309032227 */ /* 0x001fc800078e00ff */
[----:B------:R-:W-:Y:S01]  /*2ce10*/  IMAD.MOV.U32 R0, RZ, RZ, R9 ;  /* 0x000000ffff007224 */ /* 0x000fe200078e0009 */
[----:B---3--:R-:W-:Y:S02]  /*2ce20*/  @P2 SHF.R.U32.HI R0, RZ, R2, R3 ;  /* 0x00000002ff002219 */ /* 0x008fe40000011603 */
[----:B------:R-:W0:Y:S02]  /*2ce30*/  @!P1 LDC.64 R2, c[0x0][0x428] ;  /* 0x00010a00ff029b82 */ /* 0x000e240000000a00 */
[--C-:B------:R-:W-:Y:S01]  /*2ce40*/  @!P1 SHF.R.S32.HI R7, RZ, 0x1f, R0.reuse ;  /* 0x0000001fff079819 */ /* 0x100fe20000011400 */
[----:B------:R-:W-:Y:S01]  /*2ce50*/  @!P1 IMAD.MOV.U32 R6, RZ, RZ, R0 ;  /* 0x000000ffff069224 */ /* 0x000fe200078e0000 */
[----:B------:R-:W-:-:S03]  /*2ce60*/  SHF.R.S32.HI R14, RZ, 0x1f, R34 ;  /* 0x0000001fff0e7819 */ /* 0x000fc60000011422 */
[----:B0-----:R-:W-:-:S04]  /*2ce70*/  @!P1 IMAD.WIDE.U32 R6, R34, R2, R6 ;  /* 0x0000000222069225 */ /* 0x001fc800078e0006 */
[----:B------:R-:W-:-:S04]  /*2ce80*/  @!P1 IMAD R2, R14, R2, RZ ;  /* 0x000000020e029224 */ /* 0x000fc800078e02ff */
[----:B------:R-:W-:Y:S02]  /*2ce90*/  @!P1 IMAD R2, R34, R3, R2 ;  /* 0x0000000322029224 */ /* 0x000fe400078e0202 */
[----:B------:R-:W0:Y:S01]  /*2cea0*/  @P2 LDC R3, c[0x0][0x434] ;  /* 0x00010d00ff032b82 */ /* 0x000e220000000800 */
[----:B------:R-:W-:-:S07]  /*2ceb0*/  @!P1 LEA R12, P0, R6, R4, 0x2 ;  /* 0x00000004060c9211 */ /* 0x000fce00078010ff */
[----:B------:R-:W1:Y:S01]  /*2cec0*/  @P2 LDC R4, c[0x0][0x438] ;  /* 0x00010e00ff042b82 */ /* 0x000e620000000800 */
[----:B------:R-:W-:-:S04]  /*2ced0*/  @!P1 IADD3 R2, R7, R2, RZ ;  /* 0x0000000207029210 */ /* 0x000fc80007ffe0ff */
[----:B------:R-:W-:Y:S01]  /*2cee0*/  @!P1 LEA.HI.X R13, R6, R5, R2, 0x2, P0 ;  /* 0x00000005060d9211 */ /* 0x000fe200000f1402 */
[C---:B------:R-:W-:Y:S01]  /*2cef0*/  IMAD.IADD R2, R8.reuse, 0x1, R33 ;  /* 0x0000000108027824 */ /* 0x040fe200078e0221 */
[----:B------:R-:W-:-:S04]  /*2cf00*/  ISETP.GE.AND P0, PT, R8, R27, PT ;  /* 0x0000001b0800720c */ /* 0x000fc80003f06270 */
[----:B------:R-:W-:Y:S01]  /*2cf10*/  ISETP.GT.U32.OR P0, PT, R20, 0x9f, P0 ;  /* 0x0000009f1400780c */ /* 0x000fe20000704470 */
[----:B------:R-:W-:Y:S02]  /*2cf20*/  IMAD.MOV.U32 R6, RZ, RZ, R2 ;  /* 0x000000ffff067224 */ /* 0x000fe400078e0002 */
[----:B0-----:R-:W-:-:S05]  /*2cf30*/  @P2 IMAD.HI.U32 R3, R2, R3, RZ ;  /* 0x0000000302032227 */ /* 0x001fca00078e00ff */
[----:B-1----:R-:W-:Y:S01]  /*2cf40*/  @P2 SHF.R.U32.HI R6, RZ, R4, R3 ;  /* 0x00000004ff062219 */ /* 0x002fe20000011603 */
[----:B------:R0:W-:Y:S04]  /*2cf50*/  STL [R1+0x8], R14 ;  /* 0x0000080e01007387 */ /* 0x0001e80000100800 */
        /* <DEDUP_REMOVED lines=18> */
[C---:B0-----:R-:W-:Y:S01]  /*2d080*/  IMAD.SHL.U32 R33, R14.reuse, 0x10, RZ ;  /* 0x000000100e217824 */ /* 0x041fe200078e00ff */
[----:B------:R-:W-:Y:S02]  /*2d090*/  SHF.L.U32 R15, R14, 0x4, RZ ;  /* 0x000000040e0f7819 */ /* 0x000fe400000006ff */
[----:B------:R1:W5:Y:S02]  /*2d0a0*/  @!P0 LDG.E R7, desc[UR52][R4.64] ;  /* 0x0000003404078981 */ /* 0x000364000c1e1900 */
[----:B------:R-:W-:-:S04]  /*2d0b0*/  LOP3.LUT R33, R33, 0x30, RZ, 0xc0, !PT ;  /* 0x0000003021217812 */ /* 0x000fc800078ec0ff */
[C---:B------:R-:W-:Y:S02]  /*2d0c0*/  ISETP.GE.AND P1, PT, R33.reuse, UR4, PT ;  /* 0x0000000421007c0c */ /* 0x040fe4000bf26270 */
[----:B------:R-:W-:Y:S02]  /*2d0d0*/  LOP3.LUT R14, R33, 0x40, RZ, 0xfc, !PT ;  /* 0x00000040210e7812 */ /* 0x000fe400078efcff */
[----:B------:R-:W-:Y:S02]  /*2d0e0*/  @P3 LOP3.LUT R22, R22, 0x40, RZ, 0xfc, !PT ;  /* 0x0000004016163812 */ /* 0x000fe400078efcff */
[----:B------:R-:W-:Y:S02]  /*2d0f0*/  LOP3.LUT R15, R15, 0x30, RZ, 0xc0, !PT ;  /* 0x000000300f0f7812 */ /* 0x000fe400078ec0ff */
[----:B------:R-:W-:Y:S02]  /*2d100*/  ISETP.GE.AND P0, PT, R14, UR4, PT ;  /* 0x000000040e007c0c */ /* 0x000fe4000bf06270 */
[----:B------:R-:W-:-:S02]  /*2d110*/  LOP3.LUT R22, R22, 0xffffffef, RZ, 0xc0, !PT ;  /* 0xffffffef16167812 */ /* 0x000fc400078ec0ff */
[----:B------:R-:W-:Y:S02]  /*2d120*/  LOP3.LUT R15, R15, 0x80, RZ, 0xfc, !PT ;  /* 0x000000800f0f7812 */ /* 0x000fe400078efcff */
        /* <DEDUP_REMOVED lines=11> */
[----:B------:R-:W-:Y:S01]  /*2d1e0*/  @P0 LOP3.LUT R22, R22, 0x1, RZ, 0xfc, !PT ;  /* 0x0000000116160812 */ /* 0x000fe200078efcff */
[----:B-1----:R-:W-:Y:S06]  /*2d1f0*/  BRA.DIV UR6, `(.L_x_2968) ;  /* 0x0000008a06607947 */ /* 0x002fec000b800000 */
.L_x_3209:
[----:B------:R-:W-:Y:S01]  /*2d200*/  ISETP.GT.U32.AND P0, PT, R20, 0x9f, PT ;  /* 0x0000009f1400780c */ /* 0x000fe20003f04070 */
[----:B------:R-:W-:Y:S01]  /*2d210*/  VIADD R5, R30, 0xffffffff ;  /* 0xffffffff1e057836 */ /* 0x000fe20000000000 */
[----:B------:R-:W-:-:S11]  /*2d220*/  LOP3.LUT R22, R22, 0xffffffdf, RZ, 0xc0, !PT ;  /* 0xffffffdf16167812 */ /* 0x000fd600078ec0ff */
[----:B------:R-:W-:Y:S01]  /*2d230*/  @P0 LOP3.LUT R22, R22, 0x20, RZ, 0xfc, !PT ;  /* 0x0000002016160812 */ /* 0x000fe200078efcff */
[----:B------:R-:W-:Y:S06]  /*2d240*/  @!P3 BRA `(.L_x_2969) ;  /* 0x000000000004b947 */ /* 0x000fec0003800000 */
[----:B------:R-:W-:Y:S01]  /*2d250*/  BPT.TRAP 0x1 ;  /* 0x000000040000795c */ /* 0x000fe20000300000 */
.L_x_2969:
[----:B------:R-:W-:Y:S01]  /*2d260*/  IMAD R0, R28, 0x8, R23 ;  /* 0x000000081c007824 */ /* 0x000fe200078e0217 */
[----:B------:R-:W-:Y:S01]  /*2d270*/  SHF.L.U32 R2, R35, 0x1f, RZ ;  /* 0x0000001f23027819 */ /* 0x000fe200000006ff */
[----:B------:R-:W-:Y:S01]  /*2d280*/  BSSY B0, `(.L_x_2970) ;  /* 0x0000005000007945 */ /* 0x000fe20003800000 */
[----:B------:R-:W-:Y:S02]  /*2d290*/  SHF.R.S32.HI R33, RZ, 0x1f, R9 ;  /* 0x0000001fff217819 */ /* 0x000fe40000011409 */
[----:B------:R-:W0:Y:S01]  /*2d2a0*/  SYNCS.PHASECHK.TRANS64.TRYWAIT P0, [R0+URZ+0x29880], R2 ;  /* 0x02988002000075a7 */ /* 0x000e22000800017f */
[----:B------:R1:W-:Y:S02]  /*2d2b0*/  STL [R1+0x34], R2 ;  /* 0x0000340201007387 */ /* 0x0003e40000100800 */
[----:B01----:R-:W-:Y:S05]  /*2d2c0*/  @!P0 BRA `(.L_x_2971) ;  /* 0x00000088005c8947 */ /* 0x003fea0003800000 */
.L_x_3210:
[----:B------:R-:W-:Y:S05]  /*2d2d0*/  BSYNC B0 ;  /* 0x0000000000007941 */ /* 0x000fea0003800000 */
.L_x_2970:
[----:B------:R-:W-:Y:S01]  /*2d2e0*/  ULDC.64 UR4, c[0x0][0x328] ;  /* 0x0000ca0000047ab9 */ /* 0x000fe20000000a00 */
[----:B-----5:R-:W-:Y:S01]  /*2d2f0*/  SHF.R.S32.HI R8, RZ, 0x1f, R6 ;  /* 0x0000001fff087819 */ /* 0x020fe20000011406 */
[----:B0-----:R-:W-:Y:S01]  /*2d300*/  IMAD R2, R33, UR4, RZ ;  /* 0x0000000421027c24 */ /* 0x001fe2000f8e02ff */
[----:B------:R-:W0:Y:S01]  /*2d310*/  S2R R14, SR_TID.X ;  /* 0x00000000000e7919 */ /* 0x000e220000002100 */
[----:B------:R-:W-:Y:S01]  /*2d320*/  ULDC.64 UR6, c[0x0][0x338] ;  /* 0x0000ce0000067ab9 */ /* 0x000fe20000000a00 */
[----:B------:R-:W-:Y:S01]  /*2d330*/  IMAD R11, R5, -0xa0, R27 ;  /* 0xffffff60050b7824 */ /* 0x000fe200078e021b */
[----:B------:R-:W-:Y:S01]  /*2d340*/  SHF.R.S32.HI R27, RZ, 0x1f, R10 ;  /* 0x0000001fff1b7819 */ /* 0x000fe2000001140a */
[C---:B------:R-:W-:Y:S01]  /*2d350*/  IMAD R4, R9.reuse, UR5, R2 ;  /* 0x0000000509047c24 */ /* 0x040fe2000f8e0202 */
[----:B------:R1:W-:Y:S01]  /*2d360*/  STL [R1+0x2c], R8 ;  /* 0x00002c0801007387 */ /* 0x0003e20000100800 */
[----:B------:R-:W-:Y:S01]  /*2d370*/  IMAD.WIDE.U32 R2, R9, UR4, RZ ;  /* 0x0000000409027c25 */ /* 0x000fe2000f8e00ff */
[----:B------:R-:W-:-:S03]  /*2d380*/  LOP3.LUT P1, RZ, R22, 0x1, RZ, 0xc0, !PT ;  /* 0x0000000116ff7812 */ /* 0x000fc6000782c0ff */
[----:B------:R-:W-:Y:S02]  /*2d390*/  IMAD.IADD R3, R3, 0x1, R4 ;  /* 0x0000000103037824 */ /* 0x000fe400078e0204 */
[----:B------:R-:W-:Y:S02]  /*2d3a0*/  IMAD R4, R8, UR6, RZ ;  /* 0x0000000608047c24 */ /* 0x000fe4000f8e02ff */
[----:B------:R-:W-:Y:S01]  /*2d3b0*/  IMAD.WIDE.U32 R2, R6, UR6, R2 ;  /* 0x0000000606027c25 */ /* 0x000fe2000f8e0002 */
[----:B-1----:R-:W-:-:S03]  /*2d3c0*/  SHF.R.S32.HI R8, RZ, 0x1f, R7 ;  /* 0x0000001fff087819 */ /* 0x002fc60000011407 */
[----:B------:R-:W-:Y:S01]  /*2d3d0*/  IMAD R4, R6, UR7, R4 ;  /* 0x0000000706047c24 */ /* 0x000fe2000f8e0204 */
[----:B------:R-:W-:Y:S01]  /*2d3e0*/  MOV R12, R2 ;  /* 0x00000002000c7202 */ /* 0x000fe20000000f00 */
[----:B------:R-:W-:Y:S01]  /*2d3f0*/  IMAD R2, R27, UR4, RZ ;  /* 0x000000041b027c24 */ /* 0x000fe2000f8e02ff */
[----:B------:R1:W-:Y:S01]  /*2d400*/  STL [R1+0x30], R8 ;  /* 0x0000300801007387 */ /* 0x0003e20000100800 */
[----:B------:R-:W-:Y:S02]  /*2d410*/  IMAD.IADD R13, R3, 0x1, R4 ;  /* 0x00000001030d7824 */ /* 0x000fe400078e0204 */
[C---:B------:R-:W-:Y:S02]  /*2d420*/  IMAD R4, R10.reuse, UR5, R2 ;  /* 0x000000050a047c24 */ /* 0x040fe4000f8e0202 */
[----:B------:R-:W-:Y:S01]  /*2d430*/  IMAD.WIDE.U32 R2, R10, UR4, RZ ;  /* 0x000000040a027c25 */ /* 0x000fe2000f8e00ff */
[----:B------:R-:W-:-:S03]  /*2d440*/  ULDC.64 UR4, c[0x0][0x330] ;  /* 0x0000cc0000047ab9 */ /* 0x000fc60000000a00 */
[----:B------:R-:W-:Y:S02]  /*2d450*/  IMAD.IADD R3, R3, 0x1, R4 ;  /* 0x0000000103037824 */ /* 0x000fe400078e0204 */
[----:B------:R-:W-:Y:S01]  /*2d460*/  IMAD R4, R8, UR6, RZ ;  /* 0x0000000608047c24 */ /* 0x000fe2000f8e02ff */
[----:B0-----:R-:W-:Y:S01]  /*2d470*/  LOP3.LUT R14, R14, 0x7f, RZ, 0xc0, !PT ;  /* 0x0000007f0e0e7812 */ /* 0x001fe200078ec0ff */
[----:B------:R-:W-:-:S03]  /*2d480*/  IMAD.WIDE.U32 R2, R7, UR6, R2 ;  /* 0x0000000607027c25 */ /* 0x000fc6000f8e0002 */
[----:B------:R-:W-:Y:S01]  /*2d490*/  SHF.R.U32.HI R15, RZ, 0x2, R14 ;  /* 0x00000002ff0f7819 */ /* 0x000fe2000001160e */
[----:B------:R-:W-:Y:S01]  /*2d4a0*/  IMAD R4, R7, UR7, R4 ;  /* 0x0000000707047c24 */ /* 0x000fe2000f8e0204 */
[----:B------:R-:W-:Y:S01]  /*2d4b0*/  ULDC.64 UR6, c[0x0][0x318] ;  /* 0x0000c60000067ab9 */ /* 0x000fe20000000a00 */
[----:B------:R-:W-:Y:S01]  /*2d4c0*/  IMAD.WIDE.U32 R12, R18, UR4, R12 ;  /* 0x00000004120c7c25 */ /* 0x000fe2000f8e000c */
[----:B------:R-:W-:-:S03]  /*2d4d0*/  SHF.R.U32.HI R14, RZ, 0x5, R14 ;  /* 0x00000005ff0e7819 */ /* 0x000fc6000001160e */
[----:B------:R-:W-:Y:S02]  /*2d4e0*/  IMAD.IADD R5, R3, 0x1, R4 ;  /* 0x0000000103057824 */ /* 0x000fe400078e0204 */
[----:B------:R-:W-:Y:S01]  /*2d4f0*/  IMAD.MOV.U32 R4, RZ, RZ, R2 ;  /* 0x000000ffff047224 */ /* 0x000fe200078e0002 */
[----:B------:R-:W-:Y:S01]  /*2d500*/  IADD3 R2, P0, R12, UR6, RZ ;  /* 0x000000060c027c10 */ /* 0x000fe2000ff1e0ff */
[C---:B-1----:R-:W-:Y:S02]  /*2d510*/  IMAD R8, R18.reuse, UR5, RZ ;  /* 0x0000000512087c24 */ /* 0x042fe4000f8e02ff */
[----:B------:R-:W-:Y:S01]  /*2d520*/  IMAD.WIDE.U32 R4, R18, UR4, R4 ;  /* 0x0000000412047c25 */ /* 0x000fe2000f8e0004 */
[----:B------:R-:W-:Y:S02]  /*2d530*/  UMOV UR4, 0xffffffff ;  /* 0xffffffff00047882 */ /* 0x000fe40000000000 */
[----:B------:R-:W-:Y:S01]  /*2d540*/  IADD3.X R3, R13, UR7, R8, P0, !PT ;  /* 0x000000070d037c10 */ /* 0x000fe200087fe408 */
[----:B------:R-:W-:Y:S01]  /*2d550*/  IMAD.SHL.U32 R14, R14, 0x400, RZ ;  /* 0x000004000e0e7824 */ /* 0x000fe200078e00ff */
[----:B------:R-:W-:-:S04]  /*2d560*/  IADD3 R26, P0, R4, UR6, RZ ;  /* 0x00000006041a7c10 */ /* 0x000fc8000ff1e0ff */
[----:B------:R-:W-:Y:S01]  /*2d570*/  IADD3.X R25, R8, UR7, R5, P0, !PT ;  /* 0x0000000708197c10 */ /* 0x000fe200087fe405 */
[----:B------:R-:W-:Y:S01]  /*2d580*/  IMAD R5, R28, 0x5000, R14 ;  /* 0x000050001c057824 */ /* 0x000fe200078e020e */
[----:B------:R-:W-:-:S04]  /*2d590*/  IADD3 R8, -R15, R11, RZ ;  /* 0x0000000b0f087210 */ /* 0x000fc80007ffe1ff */
[----:B------:R-:W-:Y:S01]  /*2d5a0*/  ISETP.GE.AND P5, PT, R8, 0x1, PT ;  /* 0x000000010800780c */ /* 0x000fe20003fa6270 */
[----:B------:R-:W-:-:S12]  /*2d5b0*/  BRA.DIV UR4, `(.L_x_2972) ;  /* 0x0000008604b87947 */ /* 0x000fd8000b800000 */
[----:B------:R-:W2:Y:S01]  /*2d5c0*/  LDL R14, [R1] ;  /* 0x00000000010e7983 */ /* 0x000ea20000100800 */
[----:B------:R-:W0:Y:S03]  /*2d5d0*/  S2R R11, SR_TID.X ;  /* 0x00000000000b7919 */ /* 0x000e260000002100 */
[----:B------:R-:W1:Y:S04]  /*2d5e0*/  SHFL.IDX PT, R12, R2, RZ, 0x1c1f ;  /* 0x001c1fff020c7589 */ /* 0x000e6800000e0000 */
[----:B------:R-:W3:Y:S01]  /*2d5f0*/  SHFL.IDX PT, R4, R3, RZ, 0x1c1f ;  /* 0x001c1fff03047589 */ /* 0x000ee200000e0000 */
[----:B------:R-:W-:Y:S01]  /*2d600*/  LOP3.LUT P6, RZ, R22, 0x2, RZ, 0xc0, !PT ;  /* 0x0000000216ff7812 */ /* 0x000fe200078cc0ff */
[----:B0-----:R-:W-:-:S05]  /*2d610*/  IMAD.SHL.U32 R11, R11, 0x10, RZ ;  /* 0x000000100b0b7824 */ /* 0x001fca00078e00ff */
[----:B------:R-:W-:-:S04]  /*2d620*/  LOP3.LUT R11, R11, 0x30, RZ, 0xc0, !PT ;  /* 0x000000300b0b7812 */ /* 0x000fc800078ec0ff */
[----:B-1----:R-:W-:-:S05]  /*2d630*/  IADD3 R12, P0, R11, R12, RZ ;  /* 0x0000000c0b0c7210 */ /* 0x002fca0007f1e0ff */
[----:B---3--:R-:W-:Y:S01]  /*2d640*/  IMAD.X R13, RZ, RZ, R4, P0 ;  /* 0x000000ffff0d7224 */ /* 0x008fe200000e0604 */
[----:B------:R-:W-:Y:S02]  /*2d650*/  ISETP.LT.OR P0, PT, R8, 0x1, P6 ;  /* 0x000000010800780c */ /* 0x000fe40003701670 */
[----:B------:R-:W-:-:S11]  /*2d660*/  IADD3 R4, R23, R5, R37 ;  /* 0x0000000517047210 */ /* 0x000fd60007ffe025 */
[----:B------:R-:W-:Y:S01]  /*2d670*/  @!PT LDS RZ, [RZ] ;  /* 0x00000000fffff984 */ /* 0x000fe20000000800 */
[----:B------:R-:W-:Y:S01]  /*2d680*/  LDGSTS.E.BYPASS.LTC128B.128 [R4+0xa400], desc[UR52][R12.64], !P0 ;  /* 0x0a4000000c047fae */ /* 0x000fe2000c101d74 */
[----:B------:R-:W-:-:S03]  /*2d690*/  ISETP.LT.OR P0, PT, R8, 0x1, P1 ;  /* 0x000000010800780c */ /* 0x000fc60000f01670 */
[----:B------:R-:W-:Y:S01]  /*2d6a0*/  SHFL.IDX PT, R21, R3, 0x1, 0x1c1f ;  /* 0x003c1f0003157f89 */ /* 0x000fe200000e0000 */
[----:B------:R-:W-:Y:S02]  /*2d6b0*/  LOP3.LUT R22, R22, 0xffffff7f, RZ, 0xc0, !PT ;  /* 0xffffff7f16167812 */ /* 0x000fe400078ec0ff */
[C---:B------:R-:W-:Y:S02]  /*2d6c0*/  ISETP.GE.AND P4, PT, R8.reuse, 0x21, PT ;  /* 0x000000210800780c */ /* 0x040fe40003f86270 */
[C---:B------:R-:W-:Y:S02]  /*2d6d0*/  ISETP.GE.AND P3, PT, R8.reuse, 0x41, PT ;  /* 0x000000410800780c */ /* 0x040fe40003f66270 */
[----:B------:R-:W-:Y:S01]  /*2d6e0*/  ISETP.GE.AND P2, PT, R8, 0x61, PT ;  /* 0x000000610800780c */ /* 0x000fe20003f46270 */
[----:B--2---:R-:W-:-:S05]  /*2d6f0*/  IMAD.IADD R5, R14, 0x1, R4 ;  /* 0x000000010e057824 */ /* 0x004fca00078e0204 */
[----:B------:R0:W-:Y:S04]  /*2d700*/  LDGSTS.E.BYPASS.LTC128B.128 [R5+0xa400], desc[UR52][R12.64+0x40], !P0 ;  /* 0x0a4000400c057fae */ /* 0x0001e8000c101d74 */
[----:B0-----:R-:W0:Y:S02]  /*2d710*/  SHFL.IDX PT, R12, R2, 0x1, 0x1c1f ;  /* 0x003c1f00020c7f89 */ /* 0x001e2400000e0000 */
[----:B0-----:R-:W-:-:S05]  /*2d720*/  IADD3 R12, P0, R11, R12, RZ ;  /* 0x0000000c0b0c7210 */ /* 0x001fca0007f1e0ff */
[----:B------:R-:W-:Y:S01]  /*2d730*/  IMAD.X R13, RZ, RZ, R21, P0 ;  /* 0x000000ffff0d7224 */ /* 0x000fe200000e0615 */
        /* <DEDUP_REMOVED lines=8> */
[----:B0-----:R-:W-:-:S04]  /*2d7c0*/  IADD3 R12, P0, R11, R12, RZ ;  /* 0x0000000c0b0c7210 */ /* 0x001fc80007f1e0ff */
[----:B------:R-:W-:Y:S02]  /*2d7d0*/  IADD3.X R13, RZ, R21, RZ, P0, !PT ;  /* 0x00000015ff0d7210 */ /* 0x000fe400007fe4ff */
        /* <DEDUP_REMOVED lines=8> */
[----:B------:R-:W-:-:S13]  /*2d860*/  ISETP.LT.OR P0, PT, R8, 0x61, P1 ;  /* 0x000000610800780c */ /* 0x000fda0000f01670 */
[----:B------:R0:W-:Y:S01]  /*2d870*/  LDGSTS.E.BYPASS.LTC128B.128 [R5+0xd400], desc[UR52][R2.64+0x40], !P0 ;  /* 0x0d40004002057fae */ /* 0x0001e2000c101d74 */
[----:B------:R-:W-:-:S03]  /*2d880*/  ISETP.GE.AND P0, PT, R8, 0x81, PT ;  /* 0x000000810800780c */ /* 0x000fc60003f06270 */
[----:B0-----:R0:W1:Y:S04]  /*2d890*/  SHFL.IDX PT, R3, R25, RZ, 0x1c1f ;  /* 0x001c1fff19037589 */ /* 0x00106800000e0000 */
[----:B------:R0:W2:Y:S06]  /*2d8a0*/  SHFL.IDX PT, R2, R26, RZ, 0x1c1f ;  /* 0x001c1fff1a027589 */ /* 0x0000ac00000e0000 */
[----:B------:R-:W-:-:S07]  /*2d8b0*/  @P0 LOP3.LUT R22, R22, 0x80, RZ, 0xfc, !PT ;  /* 0x0000008016160812 */ /* 0x000fce00078efcff */
.L_x_3222:
[----:B------:R-:W3:Y:S01]  /*2d8c0*/  S2R R11, SR_TID.X ;  /* 0x00000000000b7919 */ /* 0x000ee20000002100 */
[----:B------:R-:W-:Y:S01]  /*2d8d0*/  LOP3.LUT P6, RZ, R22, 0x2, RZ, 0xc0, !PT ;  /* 0x0000000216ff7812 */ /* 0x000fe200078cc0ff */
[----:B---3--:R-:W-:-:S05]  /*2d8e0*/  IMAD.SHL.U32 R11, R11, 0x10, RZ ;  /* 0x000000100b0b7824 */ /* 0x008fca00078e00ff */
[----:B------:R-:W-:-:S04]  /*2d8f0*/  LOP3.LUT R11, R11, 0x30, RZ, 0xc0, !PT ;  /* 0x000000300b0b7812 */ /* 0x000fc800078ec0ff */
[----:B--2---:R-:W-:-:S05]  /*2d900*/  IADD3 R2, P0, R11, R2, RZ ;  /* 0x000000020b027210 */ /* 0x004fca0007f1e0ff */
[----:B-1----:R-:W-:Y:S01]  /*2d910*/  IMAD.X R3, RZ, RZ, R3, P0 ;  /* 0x000000ffff037224 */ /* 0x002fe200000e0603 */
        /* <DEDUP_REMOVED lines=9> */
.L_x_2973:
[----:B------:R-:W-:Y:S02]  /*2d9b0*/  PLOP3.LUT P1, PT, P1, P0, PT, 0xa2, 0x0 ;  /* 0x000000000000781c */ /* 0x000fe40000f21472 */
[----:B------:R-:W-:-:S08]  /*2d9c0*/  @P0 R2UR P1, UR4, R0 ;  /* 0x00000000000402ca */ /* 0x000fd00000020000 */
[----:B------:R-:W-:-:S05]  /*2d9d0*/  @P0 PLOP3.LUT P0, PT, P1, PT, PT, 0x80, 0x0 ;  /* 0x000000000000081c */ /* 0x000fca0000f0f070 */
[----:B------:R-:W-:Y:S01]  /*2d9e0*/  @!P1 SYNCS.ARRIVE.TRANS64.RED.A0T1 RZ, [UR4+0x29870], RZ ;  /* 0x029870ffffff99a7 */ /* 0x000fe20008200404 */
[----:B------:R-:W-:Y:S07]  /*2d9f0*/  @!P1 ARRIVES.LDGSTSBAR.64.TRANSCNT [UR4+0x29870] ;  /* 0x02987000ff0099b0 */ /* 0x000fee0008000a84 */
[----:B------:R-:W-:Y:S05]  /*2da00*/  @P0 BRA.U.ANY `(.L_x_2973) ;  /* 0xfffffffd00e80947 */ /* 0x000fea000393ffff */
[----:B------:R-:W-:Y:S01]  /*2da10*/  NOP ;  /* 0x0000000000007918 */ /* 0x000fe20000000000 */
[----:B-1----:R-:W-:-:S05]  /*2da20*/  IMAD.U32 R2, RZ, RZ, UR39 ;  /* 0x00000027ff027e24 */ /* 0x002fca000f8e00ff */
[----:B------:R-:W-:-:S13]  /*2da30*/  ISETP.NE.AND P6, PT, R2, 0x3, PT ;  /* 0x000000030200780c */ /* 0x000fda0003fc5270 */
[----:B------:R-:W-:Y:S05]  /*2da40*/  @!P6 BRA `(.L_x_2974) ;  /* 0x000000000004e947 */ /* 0x000fea0003800000 */
[----:B------:R-:W-:Y:S01]  /*2da50*/  BPT.TRAP 0x1 ;  /* 0x000000040000795c */ /* 0x000fe20000300000 */
.L_x_2974:
[----:B------:R1:W-:Y:S01]  /*2da60*/  SYNCS.ARRIVE.TRANS64.A1T0 RZ, [R0+URZ+0x29870], RZ ;  /* 0x029870ff00ff79a7 */ /* 0x0003e2000810003f */
[----:B------:R-:W-:Y:S05]  /*2da70*/  @!P6 BRA `(.L_x_2975) ;  /* 0x000000000004e947 */ /* 0x000fea0003800000 */
[----:B------:R-:W-:Y:S01]  /*2da80*/  BPT.TRAP 0x1 ;  /* 0x000000040000795c */ /* 0x000fe20000300000 */
.L_x_2975:
[----:B------:R-:W2:Y:S01]  /*2da90*/  LDL R2, [R1+0x34] ;  /* 0x0000340001027983 */ /* 0x000ea20000100800 */
[----:B------:R-:W-:Y:S01]  /*2daa0*/  BSSY B0, `(.L_x_2976) ;  /* 0x0000003000007945 */ /* 0x000fe20003800000 */
[----:B--2---:R-:W2:Y:S03]  /*2dab0*/  SYNCS.PHASECHK.TRANS64.TRYWAIT P0, [R0+URZ+0x29840], R2 ;  /* 0x02984002000075a7 */ /* 0x004ea6000800017f */
[----:B--2---:R-:W-:Y:S05]  /*2dac0*/  @!P0 BRA `(.L_x_2977) ;  /* 0x00000088005c8947 */ /* 0x004fea0003800000 */
.L_x_3223:
[----:B------:R-:W-:Y:S05]  /*2dad0*/  BSYNC B0 ;  /* 0x0000000000007941 */ /* 0x000fea0003800000 */
.L_x_2976:
[----:B------:R-:W3:Y:S01]  /*2dae0*/  LDL.LU R4, [R1+0x2c] ;  /* 0x00002c0001047983 */ /* 0x000ee20000300800 */
[----:B------:R-:W-:Y:S01]  /*2daf0*/  ULDC.64 UR4, c[0x0][0x300] ;  /* 0x0000c00000047ab9 */ /* 0x000fe20000000a00 */
[----:B------:R-:W-:Y:S02]  /*2db00*/  ULDC.64 UR6, c[0x0][0x310] ;  /* 0x0000c40000067ab9 */ /* 0x000fe40000000a00 */
[----:B------:R-:W4:Y:S04]  /*2db10*/  LDL.LU R8, [R1+0x30] ;  /* 0x0000300001087983 */ /* 0x000f280000300800 */
[----:B------:R-:W5:Y:S01]  /*2db20*/  LDL R11, [R1+0x14] ;  /* 0x00001400010b7983 */ /* 0x000f620000100800 */
[----:B------:R-:W-:Y:S02]  /*2db30*/  IMAD R33, R33, UR4, RZ ;  /* 0x0000000421217c24 */ /* 0x000fe4000f8e02ff */
[----:B--2---:R-:W-:-:S04]  /*2db40*/  IMAD.WIDE.U32 R2, R9, UR4, RZ ;  /* 0x0000000409027c25 */ /* 0x004fc8000f8e00ff */
[----:B------:R-:W-:-:S05]  /*2db50*/  IMAD R33, R9, UR5, R33 ;  /* 0x0000000509217c24 */ /* 0x000fca000f8e0221 */
[----:B------:R-:W-:-:S03]  /*2db60*/  IADD3 R3, R3, R33, RZ ;  /* 0x0000002103037210 */ /* 0x000fc60007ffe0ff */
[----:B------:R-:W-:-:S04]  /*2db70*/  IMAD.WIDE.U32 R2, R6, UR6, R2 ;  /* 0x0000000606027c25 */ /* 0x000fc8000f8e0002 */
[----:B---3--:R-:W-:-:S04]  /*2db80*/  IMAD R4, R4, UR6, RZ ;  /* 0x0000000604047c24 */ /* 0x008fc8000f8e02ff */
[----:B------:R-:W-:Y:S02]  /*2db90*/  IMAD R4, R6, UR7, R4 ;  /* 0x0000000706047c24 */ /* 0x000fe4000f8e0204 */
[----:B------:R-:W-:Y:S02]  /*2dba0*/  IMAD R6, R27, UR4, RZ ;  /* 0x000000041b067c24 */ /* 0x000fe4000f8e02ff */
[----:B------:R-:W-:Y:S02]  /*2dbb0*/  IMAD.IADD R5, R3, 0x1, R4 ;  /* 0x0000000103057824 */ /* 0x000fe400078e0204 */
[----:B------:R-:W-:Y:S02]  /*2dbc0*/  IMAD.MOV.U32 R4, RZ, RZ, R2 ;  /* 0x000000ffff047224 */ /* 0x000fe400078e0002 */
[C---:B------:R-:W-:Y:S02]  /*2dbd0*/  IMAD R6, R10.reuse, UR5, R6 ;  /* 0x000000050a067c24 */ /* 0x040fe4000f8e0206 */
[----:B------:R-:W-:Y:S01]  /*2dbe0*/  IMAD.WIDE.U32 R2, R10, UR4, RZ ;  /* 0x000000040a027c25 */ /* 0x000fe2000f8e00ff */
[----:B------:R-:W-:-:S03]  /*2dbf0*/  ULDC.64 UR4, c[0x0][0x308] ;  /* 0x0000c20000047ab9 */ /* 0x000fc60000000a00 */
[----:B------:R-:W-:Y:S02]  /*2dc00*/  IMAD.IADD R3, R3, 0x1, R6 ;  /* 0x0000000103037824 */ /* 0x000fe400078e0206 */
[----:B----4-:R-:W-:Y:S02]  /*2dc10*/  IMAD R8, R8, UR6, RZ ;  /* 0x0000000608087c24 */ /* 0x010fe4000f8e02ff */
        /* <DEDUP_REMOVED lines=12> */
[----:B-----5:R-:W-:Y:S01]  /*2dce0*/  IMAD R4, R28, 0x7800, R11 ;  /* 0x000078001c047824 */ /* 0x020fe200078e020b */
[----:B------:R-:W-:Y:S07]  /*2dcf0*/  BRA.DIV UR4, `(.L_x_2978) ;  /* 0x0000008604e87947 */ /* 0x000fee000b800000 */
[----:B------:R-:W2:Y:S01]  /*2dd00*/  S2R R3, SR_TID.X ;  /* 0x0000000000037919 */ /* 0x000ea20000002100 */
[C---:B------:R-:W-:Y:S01]  /*2dd10*/  LOP3.LUT P6, RZ, R22.reuse, 0x8, RZ, 0xc0, !PT ;  /* 0x0000000816ff7812 */ /* 0x040fe200078cc0ff */
[C-C-:B------:R-:W-:Y:S01]  /*2dd20*/  @P5 IMAD.IADD R9, R23.reuse, 0x1, R4.reuse ;  /* 0x0000000117095824 */ /* 0x140fe200078e0204 */
[----:B------:R-:W-:Y:S01]  /*2dd30*/  LOP3.LUT P1, RZ, R22, 0x4, RZ, 0xc0, !PT ;  /* 0x0000000416ff7812 */ /* 0x000fe2000782c0ff */
[----:B------:R-:W-:Y:S01]  /*2dd40*/  SHFL.IDX PT, R2, R6, RZ, 0x1c1f ;  /* 0x001c1fff06027589 */ /* 0x000fe200000e0000 */
[----:B------:R-:W-:-:S03]  /*2dd50*/  @P4 IMAD.IADD R21, R23, 0x1, R4 ;  /* 0x0000000117154824 */ /* 0x000fc600078e0204 */
[----:B------:R-:W-:Y:S01]  /*2dd60*/  SHFL.IDX PT, R7, R7, RZ, 0x1c1f ;  /* 0x001c1fff07077589 */ /* 0x000fe200000e0000 */
[----:B--2---:R-:W-:-:S03]  /*2dd70*/  SHF.L.U32 R10, R3, 0x4, RZ ;  /* 0x00000004030a7819 */ /* 0x004fc600000006ff */
[----:B------:R-:W2:Y:S01]  /*2dd80*/  SHFL.IDX PT, R3, R5, RZ, 0x1c1f ;  /* 0x001c1fff05037589 */ /* 0x000ea200000e0000 */
[----:B------:R-:W-:-:S04]  /*2dd90*/  LOP3.LUT R10, R10, 0x30, RZ, 0xc0, !PT ;  /* 0x000000300a0a7812 */ /* 0x000fc800078ec0ff */
[----:B--2---:R-:W-:-:S05]  /*2dda0*/  @P5 IADD3 R3, P0, R10, R3, RZ ;  /* 0x000000030a035210 */ /* 0x004fca0007f1e0ff */
[----:B------:R-:W-:Y:S01]  /*2ddb0*/  @P5 IMAD.X R2, RZ, RZ, R2, P0 ;  /* 0x000000ffff025224 */ /* 0x000fe200000e0602 */
        /* <DEDUP_REMOVED lines=10> */
[----:B------:R-:W3:Y:S01]  /*2de60*/  SHFL.IDX PT, R2, R6, 0x1, 0x1c1f ;  /* 0x003c1f0006027f89 */ /* 0x000ee200000e0000 */
[----:B--2---:R-:W-:-:S05]  /*2de70*/  @P4 IADD3 R3, P0, R10, R3, RZ ;  /* 0x000000030a034210 */ /* 0x004fca0007f1e0ff */
[----:B---3--:R-:W-:-:S05]  /*2de80*/  @P4 IMAD.X R2, RZ, RZ, R2, P0 ;  /* 0x000000ffff024224 */ /* 0x008fca00000e0602 */
        /* <DEDUP_REMOVED lines=8> */
[----:B------:R-:W3:Y:S04]  /*2df10*/  SHFL.IDX PT, R2, R6, 0x2, 0x1c1f ;  /* 0x005c1f0006027f89 */ /* 0x000ee800000e0000 */
[----:B------:R-:W-:Y:S01]  /*2df20*/  SHFL.IDX PT, R6, R6, 0x3, 0x1c1f ;  /* 0x007c1f0006067f89 */ /* 0x000fe200000e0000 */
[----:B--2---:R-:W-:-:S04]  /*2df30*/  @P3 IADD3 R3, P0, R10, R3, RZ ;  /* 0x000000030a033210 */ /* 0x004fc80007f1e0ff */
[----:B---3--:R-:W-:-:S04]  /*2df40*/  @P3 IADD3.X R2, RZ, R2, RZ, P0, !PT ;  /* 0x00000002ff023210 */ /* 0x008fc800007fe4ff */
        /* <DEDUP_REMOVED lines=12> */
[----:B--2---:R2:W3:Y:S02]  /*2e010*/  SHFL.IDX PT, R2, R8, RZ, 0x1c1f ;  /* 0x001c1fff08027589 */ /* 0x0044e400000e0000 */
.L_x_3235:
[----:B------:R-:W-:Y:S01]  /*2e020*/  LOP3.LUT P0, RZ, R22, 0x80, RZ, 0xc0, !PT ;  /* 0x0000008016ff7812 */ /* 0x000fe2000780c0ff */
[----:B------:R-:W-:-:S12]  /*2e030*/  BSSY B0, `(.L_x_2979) ;  /* 0x0000011000007945 */ /* 0x000fd80003800000 */
[----:B------:R-:W-:Y:S05]  /*2e040*/  @!P0 BRA `(.L_x_2980) ;  /* 0x00000000003c8947 */ /* 0x000fea0003800000 */
[----:B------:R-:W4:Y:S01]  /*2e050*/  S2R R3, SR_TID.X ;  /* 0x0000000000037919 */ /* 0x000f220000002100 */
[C---:B------:R-:W-:Y:S01]  /*2e060*/  LOP3.LUT P3, RZ, R22.reuse, 0x10, RZ, 0xc0, !PT ;  /* 0x0000001016ff7812 */ /* 0x040fe2000786c0ff */
[----:B------:R-:W-:Y:S01]  /*2e070*/  IMAD.IADD R4, R23, 0x1, R4 ;  /* 0x0000000117047824 */ /* 0x000fe200078e0204 */
[C---:B------:R-:W-:Y:S02]  /*2e080*/  LOP3.LUT P2, RZ, R22.reuse, 0x8, RZ, 0xc0, !PT ;  /* 0x0000000816ff7812 */ /* 0x040fe4000784c0ff */
[----:B------:R-:W-:Y:S01]  /*2e090*/  LOP3.LUT P1, RZ, R22, 0x4, RZ, 0xc0, !PT ;  /* 0x0000000416ff7812 */ /* 0x000fe2000782c0ff */
[----:B----4-:R-:W-:-:S05]  /*2e0a0*/  IMAD.SHL.U32 R3, R3, 0x10, RZ ;  /* 0x0000001003037824 */ /* 0x010fca00078e00ff */
[----:B------:R-:W-:-:S04]  /*2e0b0*/  LOP3.LUT R3, R3, 0x30, RZ, 0xc0, !PT ;  /* 0x0000003003037812 */ /* 0x000fc800078ec0ff */
[----:B---3--:R-:W-:-:S04]  /*2e0c0*/  IADD3 R2, P0, R3, R2, RZ ;  /* 0x0000000203027210 */ /* 0x008fc80007f1e0ff */
[----:B------:R-:W-:-:S05]  /*2e0d0*/  IADD3.X R3, RZ, R7, RZ, P0, !PT ;  /* 0x00000007ff037210 */ /* 0x000fca00007fe4ff */
[----:B------:R-:W-:Y:S01]  /*2e0e0*/  @!PT LDS RZ, [RZ] ;  /* 0x00000000fffff984 */ /* 0x000fe20000000800 */
[----:B------:R-:W-:Y:S01]  /*2e0f0*/  @!PT LDS RZ, [RZ] ;  /* 0x00000000fffff984 */ /* 0x000fe20000000800 */
[----:B------:R-:W-:Y:S01]  /*2e100*/  @!PT LDS RZ, [RZ] ;  /* 0x00000000fffff984 */ /* 0x000fe20000000800 */
[----:B------:R4:W-:Y:S04]  /*2e110*/  LDGSTS.E.BYPASS.LTC128B.128 [R4+0x1c400], desc[UR52][R2.64], !P3 ;  /* 0x1c40000002047fae */ /* 0x0009e8000d901d74 */
[----:B------:R4:W-:Y:S04]  /*2e120*/  LDGSTS.E.BYPASS.LTC128B.128 [R4+0x1ec00], desc[UR52][R2.64+0x40], !P2 ;  /* 0x1ec0004002047fae */ /* 0x0009e8000d101d74 */
[----:B------:R4:W-:Y:S02]  /*2e130*/  LDGSTS.E.BYPASS.LTC128B.128 [R4+0x21400], desc[UR52][R2.64+0x80], !P1 ;  /* 0x2140008002047fae */ /* 0x0009e4000c901d74 */
.L_x_2980:
[----:B------:R-:W-:Y:S05]  /*2e140*/  BSYNC B0 ;  /* 0x0000000000007941 */ /* 0x000fea0003800000 */
.L_x_2979:
[----:B------:R-:W-:Y:S01]  /*2e150*/  NOP ;  /* 0x0000000000007918 */ /* 0x000fe20000000000 */
[----:B------:R-:W-:-:S13]  /*2e160*/  PLOP3.LUT P0, PT, PT, PT, PT, 0x80, 0x0 ;  /* 0x000000000000781c */ /* 0x000fda0003f0f070 */
.L_x_2981:
[----:B------:R-:W-:Y:S02]  /*2e170*/  PLOP3.LUT P1, PT, P1, P0, PT, 0xa2, 0x0 ;  /* 0x000000000000781c */ /* 0x000fe40000f21472 */
[----:B------:R-:W-:-:S08]  /*2e180*/  @P0 R2UR P1, UR4, R0 ;  /* 0x00000000000402ca */ /* 0x000fd00000020000 */
[----:B------:R-:W-:-:S05]  /*2e190*/  @P0 PLOP3.LUT P0, PT, P1, PT, PT, 0x80, 0x0 ;  /* 0x000000000000081c */ /* 0x000fca0000f0f070 */
[----:B------:R-:W-:Y:S01]  /*2e1a0*/  @!P1 SYNCS.ARRIVE.TRANS64.RED.A0T1 RZ, [UR4+0x29830], RZ ;  /* 0x029830ffffff99a7 */ /* 0x000fe20008200404 */
[----:B------:R-:W-:Y:S07]  /*2e1b0*/  @!P1 ARRIVES.LDGSTSBAR.64.TRANSCNT [UR4+0x29830] ;  /* 0x02983000ff0099b0 */ /* 0x000fee0008000a84 */
[----:B------:R-:W-:Y:S05]  /*2e1c0*/  @P0 BRA.U.ANY `(.L_x_2981) ;  /* 0xfffffffd00e80947 */ /* 0x000fea000393ffff */
[----:B------:R-:W-:Y:S01]  /*2e1d0*/  NOP ;  /* 0x0000000000007918 */ /* 0x000fe20000000000 */
[----:B---34-:R-:W-:-:S05]  /*2e1e0*/  IMAD.U32 R2, RZ, RZ, UR39 ;  /* 0x00000027ff027e24 */ /* 0x018fca000f8e00ff */
[----:B------:R-:W-:-:S13]  /*2e1f0*/  ISETP.NE.AND P2, PT, R2, 0x3, PT ;  /* 0x000000030200780c */ /* 0x000fda0003f45270 */
[----:B------:R-:W-:Y:S05]  /*2e200*/  @!P2 BRA `(.L_x_2982) ;  /* 0x000000000004a947 */ /* 0x000fea0003800000 */
[----:B------:R-:W-:Y:S01]  /*2e210*/  BPT.TRAP 0x1 ;  /* 0x000000040000795c */ /* 0x000fe20000300000 */
.L_x_2982:
[----:B------:R3:W5:Y:S01]  /*2e220*/  LDL.LU R2, [R1+0x38] ;  /* 0x0000380001027983 */ /* 0x0007620000300800 */
[----:B------:R3:W-:Y:S02]  /*2e230*/  SYNCS.ARRIVE.TRANS64.A1T0 RZ, [R0+URZ+0x29830], RZ ;  /* 0x029830ff00ff79a7 */ /* 0x0007e4000810003f */
[----:B------:R-:W-:Y:S05]  /*2e240*/  WARPSYNC.ALL ;  /* 0x0000000000007948 */ /* 0x000fea0003800000 */
[----:B------:R-:W-:Y:S01]  /*2e250*/  ULDC.64 UR4, c[0x0][0xa00] ;  /* 0x0002800000047ab9 */ /* 0x000fe20000000a00 */
[----:B------:R-:W-:Y:S01]  /*2e260*/  SHF.R.S32.HI R27, RZ, 0x1f, R31 ;  /* 0x0000001fff1b7819 */ /* 0x000fe2000001141f */
[----:B-1-3--:R-:W-:Y:S01]  /*2e270*/  VIADD R0, R23, 0x14400 ;  /* 0x0001440017007836 */ /* 0x00afe20000000000 */
[----:B------:R-:W-:Y:S01]  /*2e280*/  BAR.SYNC.DEFER_BLOCKING 0x8, 0x180 ;  /* 0x0206000000007b1d */ /* 0x000fe20000010000 */
[----:B------:R-:W-:-:S04]  /*2e290*/  ISETP.NE.U32.AND P0, PT, RZ, UR4, PT ;  /* 0x00000004ff007c0c */ /* 0x000fc8000bf05070 */
[----:B------:R-:W-:Y:S01]  /*2e2a0*/  ISETP.NE.AND.EX P0, PT, RZ, UR5, PT, P0 ;  /* 0x00000005ff007c0c */ /* 0x000fe2000bf05300 */
[----:B------:R-:W-:Y:S01]  /*2e2b0*/  ULDC.64 UR4, c[0x0][0x298] ;  /* 0x0000a60000047ab9 */ /* 0x000fe20000000a00 */
[----:B------:R-:W-:Y:S01]  /*2e2c0*/  BSSY B6, `(.L_x_2983) ;  /* 0x0000019000067945 */ /* 0x000fe20003800000 */
[----:B------:R-:W-:Y:S01]  /*2e2d0*/  IMAD R27, R27, UR4, RZ ;  /* 0x000000041b1b7c24 */ /* 0x000fe2000f8e02ff */
[----:B0-----:R-:W-:Y:S01]  /*2e2e0*/  SEL R26, R24, RZ, !P0 ;  /* 0x000000ff181a7207 */ /* 0x001fe20004000000 */
        /* <DEDUP_REMOVED lines=10> */
[----:B------:R-:W-:Y:S01]  /*2e390*/  MOV R4, UR4 ;  /* 0x0000000400047c02 */ /* 0x000fe20008000f00 */
[----:B------:R-:W-:Y:S01]  /*2e3a0*/  IMAD.U32 R5, RZ, RZ, UR5 ;  /* 0x00000005ff057e24 */ /* 0x000fe2000f8e00ff */
[----:B------:R-:W0:Y:S01]  /*2e3b0*/  LDC.64 R2, c[0x4][R2] ;  /* 0x0100000002027b82 */ /* 0x000e220000000a00 */
[----:B------:R-:W-:Y:S01]  /*2e3c0*/  IMAD.U32 R6, RZ, RZ, UR6 ;  /* 0x00000006ff067e24 */ /* 0x000fe2000f8e00ff */
[----:B------:R-:W-:Y:S01]  /*2e3d0*/  MOV R11, UR9 ;  /* 0x00000009000b7c02 */ /* 0x000fe20008000f00 */
[----:B------:R-:W-:Y:S02]  /*2e3e0*/  IMAD.U32 R7, RZ, RZ, UR7 ;  /* 0x00000007ff077e24 */ /* 0x000fe4000f8e00ff */
[----:B------:R-:W-:-:S02]  /*2e3f0*/  IMAD.U32 R10, RZ, RZ, UR8 ;  /* 0x00000008ff0a7e24 */ /* 0x000fc4000f8e00ff */
[----:B--2---:R-:W-:Y:S02]  /*2e400*/  IMAD.MOV.U32 R8, RZ, RZ, 0x70 ;  /* 0x00000070ff087424 */ /* 0x004fe400078e00ff */
[----:B------:R-:W-:Y:S02]  /*2e410*/  IMAD.MOV.U32 R12, RZ, RZ, 0x1 ;  /* 0x00000001ff0c7424 */ /* 0x000fe400078e00ff */
[----:B------:R-:W-:-:S07]  /*2e420*/  IMAD.MOV.U32 R13, RZ, RZ, RZ ;  /* 0x000000ffff0d7224 */ /* 0x000fce00078e00ff */
[----:B------:R-:W-:-:S07]  /*2e430*/  LEPC R20, `(.L_x_2984) ;  /* 0x000000001014794e */ /* 0x000fce0000000000 */
[----:B0-----:R-:W-:Y:S05]  /*2e440*/  CALL.ABS.NOINC R2 ;  /* 0x0000000002007343 */ /* 0x001fea0003c00000 */
.L_x_2984:
[----:B------:R-:W-:Y:S05]  /*2e450*/  BSYNC B6 ;  /* 0x0000000000067941 */ /* 0x000fea0003800000 */
.L_x_2983:
[----:B--2---:R0:W5:Y:S01]  /*2e460*/  LDL R8, [R1+0x28] ;  /* 0x0000280001087983 */ /* 0x0041620000100800 */
[----:B------:R-:W1:Y:S01]  /*2e470*/  LDC R7, c[0x0][0x448] ;  /* 0x00011200ff077b82 */ /* 0x000e620000000800 */
[----:B------:R-:W-:Y:S01]  /*2e480*/  MOV R3, R27 ;  /* 0x0000001b00037202 */ /* 0x000fe20000000f00 */
[----:B------:R-:W-:Y:S01]  /*2e490*/  IMAD.MOV.U32 R2, RZ, RZ, R24 ;  /* 0x000000ffff027224 */ /* 0x000fe200078e0018 */
[----:B------:R-:W2:Y:S01]  /*2e4a0*/  S2R R20, SR_TID.X ;  /* 0x0000000000147919 */ /* 0x000ea20000002100 */
[----:B------:R-:W-:Y:S02]  /*2e4b0*/  ULDC.64 UR4, c[0x0][0x2d8] ;  /* 0x0000b60000047ab9 */ /* 0x000fe40000000a00 */
[----:B------:R-:W-:-:S04]  /*2e4c0*/  IMAD.WIDE.U32 R2, R18, UR4, R2 ;  /* 0x0000000412027c25 */ /* 0x000fc8000f8e0002 */
[----:B------:R-:W-:Y:S01]  /*2e4d0*/  IMAD R3, R18, UR5, R3 ;  /* 0x0000000512037c24 */ /* 0x000fe2000f8e0203 */
[----:B------:R-:W-:Y:S02]  /*2e4e0*/  ULDC.64 UR4, c[0x0][0x2e0] ;  /* 0x0000b80000047ab9 */ /* 0x000fe40000000a00 */
[----:B------:R-:W-:Y:S02]  /*2e4f0*/  IMAD R0, R33, UR4, RZ ;  /* 0x0000000421007c24 */ /* 0x000fe4000f8e02ff */
[----:B------:R-:W-:-:S04]  /*2e500*/  IMAD.WIDE.U32 R2, R26, UR4, R2 ;  /* 0x000000041a027c25 */ /* 0x000fc8000f8e0002 */
[----:B------:R-:W-:Y:S01]  /*2e510*/  IMAD R0, R26, UR5, R0 ;  /* 0x000000051a007c24 */ /* 0x000fe2000f8e0200 */
[----:B------:R-:W3:Y:S01]  /*2e520*/  S2R R31, SR_TID.X ;  /* 0x00000000001f7919 */ /* 0x000ee20000002100 */
[----:B------:R-:W-:Y:S02]  /*2e530*/  ULDC.64 UR4, c[0x0][0x2d0] ;  /* 0x0000b40000047ab9 */ /* 0x000fe40000000a00 */
[----:B------:R-:W-:Y:S01]  /*2e540*/  IMAD.IADD R3, R3, 0x1, R0 ;  /* 0x0000000103037824 */ /* 0x000fe200078e0200 */
[----:B-1----:R-:W-:Y:S02]  /*2e550*/  ISETP.NE.AND P0, PT, R7, 0x1, PT ;  /* 0x000000010700780c */ /* 0x002fe40003f05270 */
[C---:B--2---:R-:W-:Y:S01]  /*2e560*/  LOP3.LUT R21, R20.reuse, 0x7f, RZ, 0xc0, !PT ;  /* 0x0000007f14157812 */ /* 0x044fe200078ec0ff */
[----:B------:R-:W-:-:S10]  /*2e570*/  IMAD.SHL.U32 R20, R20, 0x20, RZ ;  /* 0x0000002014147824 */ /* 0x000fd400078e00ff */
[----:B------:R-:W1:Y:S01]  /*2e580*/  @P0 LDC R6, c[0x0][0x44c] ;  /* 0x00011300ff060b82 */ /* 0x000e620000000800 */
[----:B------:R-:W-:-:S04]  /*2e590*/  SHF.R.U32.HI R21, RZ, 0x2, R21 ;  /* 0x00000002ff157819 */ /* 0x000fc80000011615 */
[----:B------:R-:W-:-:S03]  /*2e5a0*/  LOP3.LUT R20, R21, 0x60, R20, 0xf8, !PT ;  /* 0x0000006015147812 */ /* 0x000fc600078ef814 */
[----:B------:R-:W2:Y:S02]  /*2e5b0*/  @P0 LDC R0, c[0x0][0x450] ;  /* 0x00011400ff000b82 */ /* 0x000ea40000000800 */
[----:B------:R-:W-:-:S04]  /*2e5c0*/  IMAD R5, R17, 0x80, R20 ;  /* 0x0000008011057824 */ /* 0x000fc800078e0214 */
[----:B------:R-:W-:Y:S02]  /*2e5d0*/  IMAD.MOV.U32 R4, RZ, RZ, R5 ;  /* 0x000000ffff047224 */ /* 0x000fe400078e0005 */
[----:B-1----:R-:W-:-:S05]  /*2e5e0*/  @P0 IMAD.HI.U32 R6, R5, R6, RZ ;  /* 0x0000000605060227 */ /* 0x002fca00078e00ff */
[----:B--2---:R-:W-:-:S04]  /*2e5f0*/  @P0 SHF.R.U32.HI R4, RZ, R0, R6 ;  /* 0x00000000ff040219 */ /* 0x004fc80000011606 */
[----:B------:R-:W-:-:S05]  /*2e600*/  IADD3 R0, -R4, RZ, RZ ;  /* 0x000000ff04007210 */ /* 0x000fca0007ffe1ff */
        /* <DEDUP_REMOVED lines=9> */
[----:B---3--:R-:W-:Y:S02]  /*2e6a0*/  IMAD.SHL.U32 R21, R31, 0x10, RZ ;  /* 0x000000101f157824 */ /* 0x008fe400078e00ff */
[----:B------:R-:W-:-:S03]  /*2e6b0*/  IMAD.WIDE.U32 R2, R0, UR4, R2 ;  /* 0x0000000400027c25 */ /* 0x000fc6000f8e0002 */
[----:B------:R-:W-:Y:S01]  /*2e6c0*/  LOP3.LUT R21, R21, 0x30, RZ, 0xc0, !PT ;  /* 0x0000003015157812 */ /* 0x000fe200078ec0ff */
[----:B------:R-:W-:Y:S01]  /*2e6d0*/  IMAD R0, R0, UR5, R4 ;  /* 0x0000000500007c24 */ /* 0x000fe2000f8e0204 */
[----:B------:R-:W-:Y:S01]  /*2e6e0*/  ULDC.64 UR4, c[0x0][0x280] ;  /* 0x0000a00000047ab9 */ /* 0x000fe20000000a00 */
[----:B------:R-:W-:Y:S01]  /*2e6f0*/  IMAD.SHL.U32 R20, R31, 0x10, RZ ;  /* 0x000000101f147824 */ /* 0x000fe200078e00ff */
[----:B------:R-:W-:Y:S01]  /*2e700*/  IADD3 R4, P0, R2, UR4, RZ ;  /* 0x0000000402047c10 */ /* 0x000fe2000ff1e0ff */
[----:B------:R-:W-:Y:S01]  /*2e710*/  ULDC UR4, c[0x0][0x2b8] ;  /* 0x0000ae0000047ab9 */ /* 0x000fe20000000800 */
[C---:B------:R-:W-:Y:S02]  /*2e720*/  LOP3.LUT R9, R21.reuse, 0x40, RZ, 0xfc, !PT ;  /* 0x0000004015097812 */ /* 0x040fe400078efcff */
[----:B------:R-:W-:Y:S02]  /*2e730*/  LOP3.LUT R20, R20, 0x30, RZ, 0xc0, !PT ;  /* 0x0000003014147812 */ /* 0x000fe400078ec0ff */
[----:B------:R-:W-:-:S02]  /*2e740*/  LOP3.LUT R21, R21, 0x80, RZ, 0xfc, !PT ;  /* 0x0000008015157812 */ /* 0x000fc400078efcff */
[----:B------:R-:W-:Y:S01]  /*2e750*/  IADD3.X R0, R3, UR5, R0, P0, !PT ;  /* 0x0000000503007c10 */ /* 0x000fe200087fe400 */
[----:B------:R-:W-:Y:S01]  /*2e760*/  UMOV UR5, 0xffffffff ;  /* 0xffffffff00057882 */ /* 0x000fe20000000000 */
[----:B------:R-:W-:Y:S02]  /*2e770*/  LOP3.LUT R31, R31, 0x7f, RZ, 0xc0, !PT ;  /* 0x0000007f1f1f7812 */ /* 0x000fe400078ec0ff */
[----:B------:R-:W-:Y:S02]  /*2e780*/  ISETP.GE.AND P3, PT, R20, UR4, PT ;  /* 0x0000000414007c0c */ /* 0x000fe4000bf66270 */
[----:B------:R-:W-:Y:S02]  /*2e790*/  ISETP.GE.AND P2, PT, R9, UR4, PT ;  /* 0x0000000409007c0c */ /* 0x000fe4000bf46270 */
[----:B------:R-:W-:Y:S02]  /*2e7a0*/  ISETP.GE.AND P1, PT, R21, UR4, PT ;  /* 0x0000000415007c0c */ /* 0x000fe4000bf26270 */
[----:B------:R-:W-:Y:S01]  /*2e7b0*/  SHF.R.U32.HI R9, RZ, 0x2, R31 ;  /* 0x00000002ff097819 */ /* 0x000fe2000001161f */
[----:B0-----:R-:W-:Y:S10]  /*2e7c0*/  BRA.DIV UR5, `(.L_x_2985) ;  /* 0x0000008605207947 */ /* 0x001ff4000b800000 */
[----:B------:R-:W0:Y:S01]  /*2e7d0*/  SHFL.IDX PT, R3, R4, RZ, 0x1c1f ;  /* 0x001c1fff04037589 */ /* 0x000e2200000e0000 */
[----:B------:R-:W-:Y:S02]  /*2e7e0*/  IMAD R5, R32, R7, RZ ;  /* 0x0000000720057224 */ /* 0x000fe400078e02ff */
[----:B------:R-:W-:Y:S01]  /*2e7f0*/  IMAD R17, R17, 0x80, R9 ;  /* 0x0000008011117824 */ /* 0x000fe200078e0209 */
[----:B------:R-:W1:Y:S04]  /*2e800*/  SHFL.IDX PT, R2, R0, RZ, 0x1c1f ;  /* 0x001c1fff00027589 */ /* 0x000e6800000e0000 */
[----:B------:R-:W-:-:S13]  /*2e810*/  ISETP.GE.AND P0, PT, R17, R5, PT ;  /* 0x000000051100720c */ /* 0x000fda0003f06270 */
[----:B0-----:R-:W-:-:S04]  /*2e820*/  @!P0 IADD3 R3, P4, R20, R3, RZ ;  /* 0x0000000314038210 */ /* 0x001fc80007f9e0ff */
[----:B-1----:R-:W-:-:S04]  /*2e830*/  @!P0 IADD3.X R2, RZ, R2, RZ, P4, !PT ;  /* 0x00000002ff028210 */ /* 0x002fc800027fe4ff */
        /* <DEDUP_REMOVED lines=33> */
.L_x_3244:
[----:B------:R-:W-:Y:S01]  /*2ea50*/  IADD3 R17, R17, 0x60, RZ ;  /* 0x0000006011117810 */ /* 0x000fe20007ffe0ff */
[----:B------:R-:W-:Y:S03]  /*2ea60*/  BSSY B0, `(.L_x_2986) ;  /* 0x000000b000007945 */ /* 0x000fe60003800000 */
        /* <DEDUP_REMOVED lines=10> */
.L_x_2987:
[----:B------:R-:W-:Y:S05]  /*2eb10*/  BSYNC B0 ;  /* 0x0000000000007941 */ /* 0x000fea0003800000 */
.L_x_2986:
[----:B------:R-:W-:Y:S01]  /*2eb20*/  NOP ;  /* 0x0000000000007918 */ /* 0x000fe20000000000 */
[----:B------:R-:W-:-:S13]  /*2eb30*/  PLOP3.LUT P0, PT, PT, PT, PT, 0x80, 0x0 ;  /* 0x000000000000781c */ /* 0x000fda0003f0f070 */
.L_x_2988:
[----:B------:R-:W-:Y:S02]  /*2eb40*/  PLOP3.LUT P1, PT, P1, P0, PT, 0xa2, 0x0 ;  /* 0x000000000000781c */ /* 0x000fe40000f21472 */
[----:B------:R-:W-:-:S08]  /*2eb50*/  @P0 R2UR P1, UR4, R23 ;  /* 0x00000000170402ca */ /* 0x000fd00000020000 */
[----:B------:R-:W-:-:S05]  /*2eb60*/  @P0 PLOP3.LUT P0, PT, P1, PT, PT, 0x80, 0x0 ;  /* 0x000000000000081c */ /* 0x000fca0000f0f070 */
[----:B------:R-:W-:Y:S01]  /*2eb70*/  @!P1 SYNCS.ARRIVE.TRANS64.RED.A0T1 RZ, [UR4+0x29800], RZ ;  /* 0x029800ffffff99a7 */ /* 0x000fe20008200404 */
[----:B------:R-:W-:Y:S07]  /*2eb80*/  @!P1 ARRIVES.LDGSTSBAR.64.TRANSCNT [UR4+0x29800] ;  /* 0x02980000ff0099b0 */ /* 0x000fee0008000a84 */
[----:B------:R-:W-:Y:S05]  /*2eb90*/  @P0 BRA.U.ANY `(.L_x_2988) ;  /* 0xfffffffd00e80947 */ /* 0x000fea000393ffff */
[----:B-12---:R-:W2:Y:S01]  /*2eba0*/  LDL.LU R2, [R1+0x3c] ;  /* 0x00003c0001027983 */ /* 0x006ea20000300800 */
        /* <DEDUP_REMOVED lines=12> */
.L_x_3245:
[----:B------:R-:W-:Y:S05]  /*2ec70*/  BSYNC B0 ;  /* 0x0000000000007941 */ /* 0x000fea0003800000 */
.L_x_2989:
[----:B------:R-:W2:Y:S02]  /*2ec80*/  LDL R2, [R1+0xc] ;  /* 0x00000c0001027983 */ /* 0x000ea40000100800 */
[----:B--2---:R-:W-:-:S13]  /*2ec90*/  ISETP.GE.AND P0, PT, R33, R2, PT ;  /* 0x000000022100720c */ /* 0x004fda0003f06270 */
[----:B------:R-:W-:Y:S05]  /*2eca0*/  @!P0 BRA `(.L_x_2991) ;  /* 0x0000001400e48947 */ /* 0x000fea0003800000 */
[----:B------:R-:W-:Y:S01]  /*2ecb0*/  MOV R17, R28 ;  /* 0x0000001c00117202 */ /* 0x000fe20000000f00 */
[----:B------:R-:W-:-:S07]  /*2ecc0*/  IMAD.MOV.U32 R21, RZ, RZ, R35 ;  /* 0x000000ffff157224 */ /* 0x000fce00078e0023 */
.L_x_3011:
[----:B-12---:R-:W2:Y:S01]  /*2ecd0*/  LDL R0, [R1+0x4] ;  /* 0x0000040001007983 */ /* 0x006ea20000100800 */
[----:B0-----:R-:W0:Y:S03]  /*2ece0*/  LDC R4, c[0x0][0x430] ;  /* 0x00010c00ff047b82 */ /* 0x001e260000000800 */
[----:B------:R-:W3:Y:S01]  /*2ecf0*/  LDL R10, [R1+0x8] ;  /* 0x00000800010a7983 */ /* 0x000ee20000100800 */
[----:B------:R-:W1:Y:S03]  /*2ed00*/  S2R R2, SR_TID.X ;  /* 0x0000000000027919 */ /* 0x000e660000002100 */
[----:B------:R-:W4:Y:S01]  /*2ed10*/  LDL R9, [R1+0xc] ;  /* 0x00000c0001097983 */ /* 0x000f220000100800 */
[----:B0-----:R-:W-:Y:S01]  /*2ed20*/  ISETP.NE.AND P0, PT, R4, 0x1, PT ;  /* 0x000000010400780c */ /* 0x001fe20003f05270 */
[----:B------:R-:W0:-:S12]  /*2ed30*/  S2R R7, SR_TID.X ;  /* 0x0000000000077919 */ /* 0x000e180000002100 */
[----:B------:R-:W2:Y:S01]  /*2ed40*/  @P0 LDC R6, c[0x0][0x434] ;  /* 0x00010d00ff060b82 */ /* 0x000ea20000000800 */
[C---:B-1----:R-:W-:Y:S01]  /*2ed50*/  LOP3.LUT R3, R2.reuse, 0x7f, RZ, 0xc0, !PT ;  /* 0x0000007f02037812 */ /* 0x042fe200078ec0ff */
[----:B------:R-:W-:-:S03]  /*2ed60*/  IMAD.SHL.U32 R5, R2, 0x20, RZ ;  /* 0x0000002002057824 */ /* 0x000fc600078e00ff */
[----:B------:R-:W-:-:S04]  /*2ed70*/  SHF.R.U32.HI R3, RZ, 0x2, R3 ;  /* 0x00000002ff037819 */ /* 0x000fc80000011603 */
[----:B------:R-:W-:Y:S02]  /*2ed80*/  LOP3.LUT R5, R3, 0x60, R5, 0xf8, !PT ;  /* 0x0000006003057812 */ /* 0x000fe400078ef805 */
[----:B------:R-:W1:Y:S01]  /*2ed90*/  @P0 LDC R3, c[0x0][0x438] ;  /* 0x00010e00ff030b82 */ /* 0x000e620000000800 */
[----:B------:R-:W-:-:S04]  /*2eda0*/  LOP3.LUT R2, R2, 0x7f, RZ, 0xc0, !PT ;  /* 0x0000007f02027812 */ /* 0x000fc800078ec0ff */
[----:B------:R-:W-:Y:S02]  /*2edb0*/  SHF.R.U32.HI R8, RZ, 0x2, R2 ;  /* 0x00000002ff087819 */ /* 0x000fe40000011602 */
[----:B0-----:R-:W-:-:S04]  /*2edc0*/  SHF.L.U32 R7, R7, 0x5, RZ ;  /* 0x0000000507077819 */ /* 0x001fc800000006ff */
        /* <DEDUP_REMOVED lines=8> */
[----:B------:R-:W-:-:S04]  /*2ee50*/  @P0 IMAD.HI.U32 R6, R5, R6, RZ ;  /* 0x0000000605060227 */ /* 0x000fc800078e00ff */
[----:B------:R-:W-:Y:S01]  /*2ee60*/  IMAD.MOV.U32 R2, RZ, RZ, R5 ;  /* 0x000000ffff027224 */ /* 0x000fe200078e0005 */
[----:B-1----:R-:W-:Y:S02]  /*2ee70*/  @P0 SHF.R.U32.HI R2, RZ, R3, R6 ;  /* 0x00000003ff020219 */ /* 0x002fe40000011606 */
[----:B------:R-:W0:Y:S08]  /*2ee80*/  @P0 LDC R6, c[0x0][0x434] ;  /* 0x00010d00ff060b82 */ /* 0x000e300000000800 */
[----:B------:R-:W1:Y:S01]  /*2ee90*/  @P0 LDC R3, c[0x0][0x438] ;  /* 0x00010e00ff030b82 */ /* 0x000e620000000800 */
[----:B------:R-:W-:-:S04]  /*2eea0*/  IMAD.IADD R0, R7, 0x1, R0 ;  /* 0x0000000107007824 */ /* 0x000fc800078e0200 */
[----:B------:R-:W-:Y:S02]  /*2eeb0*/  IMAD.MOV.U32 R8, RZ, RZ, R0 ;  /* 0x000000ffff087224 */ /* 0x000fe400078e0000 */
[----:B0-----:R-:W-:-:S05]  /*2eec0*/  @P0 IMAD.HI.U32 R6, R0, R6, RZ ;  /* 0x0000000600060227 */ /* 0x001fca00078e00ff */
[----:B-1----:R-:W-:Y:S01]  /*2eed0*/  @P0 SHF.R.U32.HI R8, RZ, R3, R6 ;  /* 0x00000003ff080219 */ /* 0x002fe20000011606 */
[----:B------:R-:W-:-:S04]  /*2eee0*/  IMAD.MOV R6, RZ, RZ, -R2 ;  /* 0x000000ffff067224 */ /* 0x000fc800078e0a02 */
[----:B------:R-:W-:Y:S02]  /*2eef0*/  IMAD.MOV R3, RZ, RZ, -R8 ;  /* 0x000000ffff037224 */ /* 0x000fe400078e0a08 */
[C---:B------:R-:W-:Y:S02]  /*2ef00*/  IMAD R5, R4.reuse, R6, R5 ;  /* 0x0000000604057224 */ /* 0x040fe400078e0205 */
[----:B------:R-:W-:Y:S01]  /*2ef10*/  IMAD R4, R4, R3, R0 ;  /* 0x0000000304047224 */ /* 0x000fe200078e0200 */
[----:B------:R-:W-:Y:S01]  /*2ef20*/  SHF.R.S32.HI R3, RZ, 0x1f, R2 ;  /* 0x0000001fff037819 */ /* 0x000fe20000011402 */
[----:B---3--:R-:W-:-:S04]  /*2ef30*/  IMAD R0, R10, UR4, RZ ;  /* 0x000000040a007c24 */ /* 0x008fc8000f8e02ff */
[C---:B------:R-:W-:Y:S02]  /*2ef40*/  IMAD R0, R34.reuse, UR5, R0 ;  /* 0x0000000522007c24 */ /* 0x040fe4000f8e0200 */
[----:B------:R-:W-:-:S05]  /*2ef50*/  IMAD.WIDE.U32 R2, R34, UR4, R2 ;  /* 0x0000000422027c25 */ /* 0x000fca000f8e0002 */
[----:B------:R-:W-:Y:S02]  /*2ef60*/  IADD3 R3, R0, R3, RZ ;  /* 0x0000000300037210 */ /* 0x000fe40007ffe0ff */
[----:B------:R-:W-:-:S04]  /*2ef70*/  LEA R6, P0, R2, UR6, 0x2 ;  /* 0x0000000602067c11 */ /* 0x000fc8000f8010ff */
[----:B------:R-:W-:-:S05]  /*2ef80*/  LEA.HI.X R7, R2, UR7, R3, 0x2, P0 ;  /* 0x0000000702077c11 */ /* 0x000fca00080f1403 */
[----:B------:R-:W2:Y:S01]  /*2ef90*/  LDG.E R6, desc[UR52][R6.64] ;  /* 0x0000003406067981 */ /* 0x000ea2000c1e1900 */
[--C-:B------:R-:W-:Y:S01]  /*2efa0*/  @!P1 SHF.R.S32.HI R3, RZ, 0x1f, R8.reuse ;  /* 0x0000001fff039819 */ /* 0x100fe20000011408 */
[----:B------:R-:W-:-:S04]  /*2efb0*/  @!P1 IMAD.MOV.U32 R2, RZ, RZ, R8 ;  /* 0x000000ffff029224 */ /* 0x000fc800078e0008 */
[----:B------:R-:W-:-:S04]  /*2efc0*/  @!P1 IMAD.WIDE.U32 R2, R34, UR4, R2 ;  /* 0x0000000422029c25 */ /* 0x000fc8000f8e0002 */
[----:B------:R-:W-:Y:S01]  /*2efd0*/  @!P1 IMAD.IADD R0, R0, 0x1, R3 ;  /* 0x0000000100009824 */ /* 0x000fe200078e0203 */
[C---:B------:R-:W-:Y:S01]  /*2efe0*/  @!P1 LEA R10, P0, R2.reuse, UR6, 0x2 ;  /* 0x00000006020a9c11 */ /* 0x040fe2000f8010ff */
[----:B------:R-:W-:Y:S01]  /*2eff0*/  IMAD.MOV.U32 R8, RZ, RZ, RZ ;  /* 0x000000ffff087224 */ /* 0x000fe200078e00ff */
[----:B------:R-:W-:Y:S02]  /*2f000*/  MOV R12, UR39 ;  /* 0x00000027000c7c02 */ /* 0x000fe40008000f00 */
[----:B------:R-:W-:Y:S01]  /*2f010*/  @!P1 LEA.HI.X R11, R2, UR7, R0, 0x2, P0 ;  /* 0x00000007020b9c11 */ /* 0x000fe200080f1400 */
[----:B------:R-:W-:-:S04]  /*2f020*/  VIADD R28, R17, 0x1 ;  /* 0x00000001111c7836 */ /* 0x000fc80000000000 */
[----:B------:R0:W5:Y:S01]  /*2f030*/  @!P1 LDG.E R8, desc[UR52][R10.64] ;  /* 0x000000340a089981 */ /* 0x000162000c1e1900 */
[----:B------:R-:W-:Y:S02]  /*2f040*/  ISETP.NE.AND P1, PT, R12, 0x3, PT ;  /* 0x000000030c00780c */ /* 0x000fe40003f25270 */
[----:B------:R-:W-:Y:S01]  /*2f050*/  ISETP.NE.AND P0, PT, R28, 0x2, PT ;  /* 0x000000021c00780c */ /* 0x000fe20003f05270 */
[----:B------:R-:W-:-:S03]  /*2f060*/  IMAD.MOV.U32 R0, RZ, RZ, R33 ;  /* 0x000000ffff007224 */ /* 0x000fc600078e0021 */
[----:B------:R-:W-:Y:S01]  /*2f070*/  SEL R35, RZ, 0x1, P0 ;  /* 0x00000001ff237807 */ /* 0x000fe20000000000 */
[----:B------:R-:W-:Y:S01]  /*2f080*/  VIADD R33, R33, 0xffffffff ;  /* 0xffffffff21217836 */ /* 0x000fe20000000000 */
[----:B------:R-:W-:Y:S02]  /*2f090*/  SEL R28, R28, RZ, P0 ;  /* 0x000000ff1c1c7207 */ /* 0x000fe40000000000 */
[----:B------:R-:W-:Y:S02]  /*2f0a0*/  LOP3.LUT R35, R21, R35, RZ, 0x3c, !PT ;  /* 0x0000002315237212 */ /* 0x000fe400078e3cff */
[----:B----4-:R-:W-:Y:S02]  /*2f0b0*/  ISETP.GT.AND P2, PT, R0, R9, PT ;  /* 0x000000090000720c */ /* 0x010fe40003f44270 */
[----:B--2---:R-:W-:Y:S01]  /*2f0c0*/  SHF.R.S32.HI R31, RZ, 0x1f, R6 ;  /* 0x0000001fff1f7819 */ /* 0x004fe20000011406 */
[----:B0-----:R-:W-:Y:S10]  /*2f0d0*/  @!P1 BRA `(.L_x_2992) ;  /* 0x0000000000049947 */ /* 0x001ff40003800000 */
[----:B------:R-:W-:Y:S01]  /*2f0e0*/  BPT.TRAP 0x1 ;  /* 0x000000040000795c */ /* 0x000fe20000300000 */
.L_x_2992:
[----:B------:R-:W-:Y:S01]  /*2f0f0*/  IMAD R0, R28, 0x8, R23 ;  /* 0x000000081c007824 */ /* 0x000fe200078e0217 */
[----:B------:R-:W-:Y:S01]  /*2f100*/  SHF.L.U32 R32, R35, 0x1f, RZ ;  /* 0x0000001f23207819 */ /* 0x000fe200000006ff */
[----:B------:R-:W-:Y:S01]  /*2f110*/  BSSY B0, `(.L_x_2993) ;  /* 0x0000004000007945 */ /* 0x000fe20003800000 */
[----:B------:R-:W-:Y:S02]  /*2f120*/  SHF.R.S32.HI R26, RZ, 0x1f, R5 ;  /* 0x0000001fff1a7819 */ /* 0x000fe40000011405 */
[----:B------:R-:W0:Y:S02]  /*2f130*/  SYNCS.PHASECHK.TRANS64.TRYWAIT P0, [R0+URZ+0x29880], R32 ;  /* 0x02988020000075a7 */ /* 0x000e24000800017f */
[----:B0-----:R-:W-:Y:S05]  /*2f140*/  @!P0 BRA `(.L_x_2994) ;  /* 0x0000008000308947 */ /* 0x001fea0003800000 */
.L_x_3246:
[----:B------:R-:W-:Y:S05]  /*2f150*/  BSYNC B0 ;  /* 0x0000000000007941 */ /* 0x000fea0003800000 */
.L_x_2993:
[----:B------:R-:W-:Y:S01]  /*2f160*/  ULDC.64 UR4, c[0x0][0x328] ;  /* 0x0000ca0000047ab9 */ /* 0x000fe20000000a00 */
[----:B------:R-:W1:Y:S01]  /*2f170*/  S2R R9, SR_TID.X ;  /* 0x0000000000097919 */ /* 0x000e620000002100 */
        /* <DEDUP_REMOVED lines=10> */
[C---:B------:R-:W-:Y:S02]  /*2f220*/  IMAD R10, R6.reuse, UR7, R10 ;  /* 0x00000007060a7c24 */ /* 0x040fe4000f8e020a */
[----:B------:R-:W-:-:S04]  /*2f230*/  IMAD.WIDE.U32 R2, R6, UR6, R2 ;  /* 0x0000000606027c25 */ /* 0x000fc8000f8e0002 */
[----:B------:R-:W-:Y:S01]  /*2f240*/  IMAD R7, R27, UR4, RZ ;  /* 0x000000041b077c24 */ /* 0x000fe2000f8e02ff */
[----:B------:R-:W-:Y:S01]  /*2f250*/  IADD3 R11, R3, R10, RZ ;  /* 0x0000000a030b7210 */ /* 0x000fe20007ffe0ff */
[----:B------:R-:W-:Y:S02]  /*2f260*/  IMAD.MOV.U32 R10, RZ, RZ, R2 ;  /* 0x000000ffff0a7224 */ /* 0x000fe400078e0002 */
[C---:B------:R-:W-:Y:S02]  /*2f270*/  IMAD R7, R4.reuse, UR5, R7 ;  /* 0x0000000504077c24 */ /* 0x040fe4000f8e0207 */
[----:B------:R-:W-:Y:S01]  /*2f280*/  IMAD.WIDE.U32 R2, R4, UR4, RZ ;  /* 0x0000000404027c25 */ /* 0x000fe2000f8e00ff */
[----:B------:R-:W-:-:S03]  /*2f290*/  ULDC.64 UR4, c[0x0][0x330] ;  /* 0x0000cc0000047ab9 */ /* 0x000fc60000000a00 */
[----:B------:R-:W-:Y:S02]  /*2f2a0*/  IMAD.IADD R3, R3, 0x1, R7 ;  /* 0x0000000103037824 */ /* 0x000fe400078e0207 */
[----:B------:R-:W-:Y:S01]  /*2f2b0*/  IMAD R7, R30, UR6, RZ ;  /* 0x000000061e077c24 */ /* 0x000fe2000f8e02ff */
[----:B-1----:R-:W-:Y:S01]  /*2f2c0*/  LOP3.LUT R9, R9, 0x7f, RZ, 0xc0, !PT ;  /* 0x0000007f09097812 */ /* 0x002fe200078ec0ff */
[----:B------:R-:W-:-:S03]  /*2f2d0*/  IMAD.WIDE.U32 R2, R8, UR6, R2 ;  /* 0x0000000608027c25 */ /* 0x000fc6000f8e0002 */
[----:B------:R-:W-:Y:S01]  /*2f2e0*/  SHF.R.U32.HI R9, RZ, 0x5, R9 ;  /* 0x00000005ff097819 */ /* 0x000fe20000011609 */
        /* <DEDUP_REMOVED lines=14> */
[----:B------:R-:W2:Y:S01]  /*2f3d0*/  LDL R12, [R1] ;  /* 0x00000000010c7983 */ /* 0x000ea20000100800 */
[----:B------:R-:W1:Y:S03]  /*2f3e0*/  S2R R3, SR_TID.X ;  /* 0x0000000000037919 */ /* 0x000e660000002100 */
[----:B------:R-:W3:Y:S01]  /*2f3f0*/  SHFL.IDX PT, R2, R7, RZ, 0x1c1f ;  /* 0x001c1fff07027589 */ /* 0x000ee200000e0000 */
[----:B------:R-:W-:Y:S02]  /*2f400*/  IADD3 R9, R23, R9, R37 ;  /* 0x0000000917097210 */ /* 0x000fe40007ffe025 */
[----:B-1----:R-:W-:Y:S02]  /*2f410*/  SHF.L.U32 R11, R3, 0x4, RZ ;  /* 0x00000004030b7819 */ /* 0x002fe400000006ff */
[----:B------:R-:W1:Y:S02]  /*2f420*/  SHFL.IDX PT, R3, R20, RZ, 0x1c1f ;  /* 0x001c1fff14037589 */ /* 0x000e6400000e0000 */
[----:B------:R-:W-:-:S04]  /*2f430*/  LOP3.LUT R11, R11, 0x30, RZ, 0xc0, !PT ;  /* 0x000000300b0b7812 */ /* 0x000fc800078ec0ff */
[----:B---3--:R-:W-:-:S05]  /*2f440*/  IADD3 R2, P0, R11, R2, RZ ;  /* 0x000000020b027210 */ /* 0x008fca0007f1e0ff */
[----:B-1----:R-:W-:-:S05]  /*2f450*/  IMAD.X R3, RZ, RZ, R3, P0 ;  /* 0x000000ffff037224 */ /* 0x002fca00000e0603 */
[----:B------:R-:W-:Y:S01]  /*2f460*/  @!PT LDS RZ, [RZ] ;  /* 0x00000000fffff984 */ /* 0x000fe20000000800 */
[----:B------:R-:W-:Y:S04]  /*2f470*/  LDGSTS.E.BYPASS.LTC128B.128 [R9+0xa400], desc[UR52][R2.64], !P3 ;  /* 0x0a40000002097fae */ /* 0x000fe8000d901d74 */
[----:B------:R-:W-:Y:S01]  /*2f480*/  SHFL.IDX PT, R24, R24, RZ, 0x1c1f ;  /* 0x001c1fff18187589 */ /* 0x000fe200000e0000 */
[----:B--2---:R-:W-:-:S05]  /*2f490*/  IMAD.IADD R10, R12, 0x1, R9 ;  /* 0x000000010c0a7824 */ /* 0x004fca00078e0209 */
        /* <DEDUP_REMOVED lines=17> */
[----:B------:R-:W-:Y:S04]  /*2f5b0*/  LDGSTS.E.BYPASS.LTC128B.128 [R9+0xd400], desc[UR52][R2.64], !P3 ;  /* 0x0d40000002097fae */ /* 0x000fe8000d901d74 */
[----:B------:R1:W-:Y:S04]  /*2f5c0*/  LDGSTS.E.BYPASS.LTC128B.128 [R10+0xd400], desc[UR52][R2.64+0x40], !P1 ;  /* 0x0d400040020a7fae */ /* 0x0003e8000c901d74 */
[----:B-1----:R1:W2:Y:S02]  /*2f5d0*/  SHFL.IDX PT, R2, R25, RZ, 0x1c1f ;  /* 0x001c1fff19027589 */ /* 0x0022a400000e0000 */
.L_x_3258:
[----:B------:R-:W3:Y:S02]  /*2f5e0*/  S2R R3, SR_TID.X ;  /* 0x0000000000037919 */ /* 0x000ee40000002100 */
[----:B---3--:R-:W-:-:S05]  /*2f5f0*/  IMAD.SHL.U32 R3, R3, 0x10, RZ ;  /* 0x0000001003037824 */ /* 0x008fca00078e00ff */
[----:B------:R-:W-:-:S04]  /*2f600*/  LOP3.LUT R3, R3, 0x30, RZ, 0xc0, !PT ;  /* 0x0000003003037812 */ /* 0x000fc800078ec0ff */
        /* <DEDUP_REMOVED lines=9> */
.L_x_2996:
        /* <DEDUP_REMOVED lines=11> */
.L_x_2997:
[----:B------:R2:W-:Y:S01]  /*2f750*/  SYNCS.ARRIVE.TRANS64.A1T0 RZ, [R0+URZ+0x29870], RZ ;  /* 0x029870ff00ff79a7 */ /* 0x0005e2000810003f */
[----:B------:R-:W-:Y:S05]  /*2f760*/  @!P3 BRA `(.L_x_2998) ;  /* 0x000000000004b947 */ /* 0x000fea0003800000 */
[----:B------:R-:W-:Y:S01]  /*2f770*/  BPT.TRAP 0x1 ;  /* 0x000000040000795c */ /* 0x000fe20000300000 */
.L_x_2998:
[----:B------:R-:W3:Y:S01]  /*2f780*/  SYNCS.PHASECHK.TRANS64.TRYWAIT P0, [R0+URZ+0x29840], R32 ;  /* 0x02984020000075a7 */ /* 0x000ee2000800017f */
[----:B------:R-:W-:Y:S04]  /*2f790*/  BSSY B0, `(.L_x_2999) ;  /* 0x0000002000007945 */ /* 0x000fe80003800000 */
[----:B---3--:R-:W-:Y:S05]  /*2f7a0*/  @!P0 BRA `(.L_x_3000) ;  /* 0x0000008000608947 */ /* 0x008fea0003800000 */
.L_x_3259:
[----:B------:R-:W-:Y:S05]  /*2f7b0*/  BSYNC B0 ;  /* 0x0000000000007941 */ /* 0x000fea0003800000 */
.L_x_2999:
[----:B------:R-:W4:Y:S01]  /*2f7c0*/  LDL R10, [R1+0x14] ;  /* 0x00001400010a7983 */ /* 0x000f220000100800 */
[----:B------:R-:W-:Y:S01]  /*2f7d0*/  ULDC.64 UR4, c[0x0][0x300] ;  /* 0x0000c00000047ab9 */ /* 0x000fe20000000a00 */
[----:B------:R-:W-:Y:S01]  /*2f7e0*/  ULDC.64 UR6, c[0x0][0x310] ;  /* 0x0000c40000067ab9 */ /* 0x000fe20000000a00 */
[----:B------:R-:W-:Y:S01]  /*2f7f0*/  IMAD R7, R26, UR4, RZ ;  /* 0x000000041a077c24 */ /* 0x000fe2000f8e02ff */
[----:B------:R-:W5:Y:S01]  /*2f800*/  S2R R9, SR_TID.X ;  /* 0x0000000000097919 */ /* 0x000f620000002100 */
[C---:B------:R-:W-:Y:S01]  /*2f810*/  IMAD.WIDE.U32 R2, R5.reuse, UR4, RZ ;  /* 0x0000000405027c25 */ /* 0x040fe2000f8e00ff */
[C---:B------:R-:W-:Y:S02]  /*2f820*/  LOP3.LUT P4, RZ, R22.reuse, 0x10, RZ, 0xc0, !PT ;  /* 0x0000001016ff7812 */ /* 0x040fe4000788c0ff */
[C---:B------:R-:W-:Y:S01]  /*2f830*/  LOP3.LUT P3, RZ, R22.reuse, 0x8, RZ, 0xc0, !PT ;  /* 0x0000000816ff7812 */ /* 0x040fe2000786c0ff */
[----:B------:R-:W-:Y:S01]  /*2f840*/  IMAD R7, R5, UR5, R7 ;  /* 0x0000000505077c24 */ /* 0x000fe2000f8e0207 */
[----:B------:R-:W-:Y:S01]  /*2f850*/  LOP3.LUT P1, RZ, R22, 0x4, RZ, 0xc0, !PT ;  /* 0x0000000416ff7812 */ /* 0x000fe2000782c0ff */
[----:B------:R-:W-:-:S02]  /*2f860*/  IMAD R31, R31, UR6, RZ ;  /* 0x000000061f1f7c24 */ /* 0x000fc4000f8e02ff */
[----:B------:R-:W-:Y:S02]  /*2f870*/  IMAD.IADD R3, R3, 0x1, R7 ;  /* 0x0000000103037824 */ /* 0x000fe400078e0207 */
[----:B------:R-:W-:Y:S02]  /*2f880*/  IMAD R5, R27, UR4, RZ ;  /* 0x000000041b057c24 */ /* 0x000fe4000f8e02ff */
[----:B------:R-:W-:-:S04]  /*2f890*/  IMAD.WIDE.U32 R2, R6, UR6, R2 ;  /* 0x0000000606027c25 */ /* 0x000fc8000f8e0002 */
[----:B------:R-:W-:Y:S02]  /*2f8a0*/  IMAD R6, R6, UR7, R31 ;  /* 0x0000000706067c24 */ /* 0x000fe4000f8e021f */
[----:B------:R-:W-:-:S03]  /*2f8b0*/  IMAD R5, R4, UR5, R5 ;  /* 0x0000000504057c24 */ /* 0x000fc6000f8e0205 */
        /* <DEDUP_REMOVED lines=18> */
[----:B----4-:R-:W-:Y:S02]  /*2f9e0*/  IMAD R7, R28, 0x7800, R10 ;  /* 0x000078001c077824 */ /* 0x010fe400078e020a */
[----:B-----5:R-:W-:-:S05]  /*2f9f0*/  IMAD.SHL.U32 R10, R9, 0x10, RZ ;  /* 0x00000010090a7824 */ /* 0x020fca00078e00ff */
[----:B------:R-:W-:Y:S01]  /*2fa00*/  LOP3.LUT R10, R10, 0x30, RZ, 0xc0, !PT ;  /* 0x000000300a0a7812 */ /* 0x000fe200078ec0ff */
[----:B------:R-:W-:Y:S06]  /*2fa10*/  BRA.DIV UR4, `(.L_x_3001) ;  /* 0x0000007e04d87947 */ /* 0x000fec000b800000 */
[----:B------:R-:W4:Y:S01]  /*2fa20*/  SHFL.IDX PT, R2, R4, RZ, 0x1c1f ;  /* 0x001c1fff04027589 */ /* 0x000f2200000e0000 */
[----:B------:R-:W-:-:S03]  /*2fa30*/  IMAD.IADD R7, R23, 0x1, R7 ;  /* 0x0000000117077824 */ /* 0x000fc600078e0207 */
[----:B------:R-:W5:Y:S04]  /*2fa40*/  SHFL.IDX PT, R3, R6, RZ, 0x1c1f ;  /* 0x001c1fff06037589 */ /* 0x000f6800000e0000 */
[----:B------:R-:W-:Y:S04]  /*2fa50*/  SHFL.IDX PT, R9, R6, 0x2, 0x1c1f ;  /* 0x005c1f0006097f89 */ /* 0x000fe800000e0000 */
[----:B------:R-:W-:Y:S01]  /*2fa60*/  SHFL.IDX PT, R8, R8, RZ, 0x1c1f ;  /* 0x001c1fff08087589 */ /* 0x000fe200000e0000 */
[----:B----4-:R-:W-:-:S04]  /*2fa70*/  IADD3 R2, P0, R10, R2, RZ ;  /* 0x000000020a027210 */ /* 0x010fc80007f1e0ff */
[----:B-----5:R-:W-:-:S05]  /*2fa80*/  IADD3.X R3, RZ, R3, RZ, P0, !PT ;  /* 0x00000003ff037210 */ /* 0x020fca00007fe4ff */
        /* <DEDUP_REMOVED lines=24> */
.L_x_3271:
[----:B0-----:R-:W-:-:S04]  /*2fc10*/  IADD3 R2, P0, R10, R2, RZ ;  /* 0x000000020a027210 */ /* 0x001fc80007f1e0ff */
[----:B------:R-:W-:Y:S02]  /*2fc20*/  IADD3.X R3, RZ, R8, RZ, P0, !PT ;  /* 0x00000008ff037210 */ /* 0x000fe400007fe4ff */
[----:B------:R-:W-:-:S03]  /*2fc30*/  PLOP3.LUT P0, PT, PT, PT, PT, 0x80, 0x0 ;  /* 0x000000000000781c */ /* 0x000fc60003f0f070 */
[----:B------:R-:W-:Y:S01]  /*2fc40*/  @!PT LDS RZ, [RZ] ;  /* 0x00000000fffff984 */ /* 0x000fe20000000800 */
[----:B------:R-:W-:Y:S01]  /*2fc50*/  @!PT LDS RZ, [RZ] ;  /* 0x00000000fffff984 */ /* 0x000fe20000000800 */
[----:B------:R-:W-:Y:S01]  /*2fc60*/  @!PT LDS RZ, [RZ] ;  /* 0x00000000fffff984 */ /* 0x000fe20000000800 */
[----:B------:R0:W-:Y:S04]  /*2fc70*/  LDGSTS.E.BYPASS.LTC128B.128 [R7+0x1c400], desc[UR52][R2.64], !P4 ;  /* 0x1c40000002077fae */ /* 0x0001e8000e101d74 */
[----:B------:R0:W-:Y:S04]  /*2fc80*/  LDGSTS.E.BYPASS.LTC128B.128 [R7+0x1ec00], desc[UR52][R2.64+0x40], !P3 ;  /* 0x1ec0004002077fae */ /* 0x0001e8000d901d74 */
[----:B------:R0:W-:Y:S01]  /*2fc90*/  LDGSTS.E.BYPASS.LTC128B.128 [R7+0x21400], desc[UR52][R2.64+0x80], !P1 ;  /* 0x2140008002077fae */ /* 0x0001e2000c901d74 */
[----:B------:R-:W-:Y:S01]  /*2fca0*/  NOP ;  /* 0x0000000000007918 */ /* 0x000fe20000000000 */
.L_x_3002:
        /* <DEDUP_REMOVED lines=11> */
.L_x_3003:
[----:B------:R2:W-:Y:S02]  /*2fd60*/  SYNCS.ARRIVE.TRANS64.A1T0 RZ, [R0+URZ+0x29830], RZ ;  /* 0x029830ff00ff79a7 */ /* 0x0005e4000810003f */
[----:B--23--:R-:W-:-:S05]  /*2fd70*/  IMAD.U32 R0, RZ, RZ, UR37 ;  /* 0x00000025ff007e24 */ /* 0x00cfca000f8e00ff */
[----:B------:R-:W-:-:S13]  /*2fd80*/  ISETP.NE.AND P1, PT, R0, 0x3, PT ;  /* 0x000000030000780c */ /* 0x000fda0003f25270 */
[----:B------:R-:W-:Y:S05]  /*2fd90*/  @!P1 BRA `(.L_x_3004) ;  /* 0x0000000000049947 */ /* 0x000fea0003800000 */
[----:B------:R-:W-:Y:S01]  /*2fda0*/  BPT.TRAP 0x1 ;  /* 0x000000040000795c */ /* 0x000fe20000300000 */
.L_x_3004:
[----:B------:R-:W-:Y:S01]  /*2fdb0*/  LOP3.LUT R0, R21, 0x1, RZ, 0x3c, !PT ;  /* 0x0000000115007812 */ /* 0x000fe200078e3cff */
[----:B------:R-:W-:Y:S01]  /*2fdc0*/  IMAD R3, R17, 0x8, R23 ;  /* 0x0000000811037824 */ /* 0x000fe200078e0217 */
[----:B------:R-:W-:Y:S02]  /*2fdd0*/  BSSY B0, `(.L_x_3005) ;  /* 0x0000004000007945 */ /* 0x000fe40003800000 */
[----:B------:R-:W-:-:S04]  /*2fde0*/  SHF.L.U32 R0, R0, 0x1f, RZ ;  /* 0x0000001f00007819 */ /* 0x000fc800000006ff */
[----:B------:R-:W0:Y:S02]  /*2fdf0*/  SYNCS.PHASECHK.TRANS64.TRYWAIT P0, [R3+URZ+0x29870], R0 ;  /* 0x02987000030075a7 */ /* 0x000e24000800017f */
[----:B0-----:R-:W-:Y:S05]  /*2fe00*/  @!P0 BRA `(.L_x_3006) ;  /* 0x00000080005c8947 */ /* 0x001fea0003800000 */
.L_x_3272:
[----:B------:R-:W-:Y:S05]  /*2fe10*/  BSYNC B0 ;  /* 0x0000000000007941 */ /* 0x000fea0003800000 */
.L_x_3005:
[----:B------:R-:W-:-:S05]  /*2fe20*/  IMAD.U32 R2, RZ, RZ, UR39 ;  /* 0x00000027ff027e24 */ /* 0x000fca000f8e00ff */
[----:B------:R-:W-:-:S13]  /*2fe30*/  ISETP.NE.AND P0, PT, R2, 0x3, PT ;  /* 0x000000030200780c */ /* 0x000fda0003f05270 */
[----:B------:R-:W-:Y:S05]  /*2fe40*/  @!P0 BRA `(.L_x_3007) ;  /* 0x0000000000048947 */ /* 0x000fea0003800000 */
[----:B------:R-:W-:Y:S01]  /*2fe50*/  BPT.TRAP 0x1 ;  /* 0x000000040000795c */ /* 0x000fe20000300000 */
.L_x_3007:
[----:B0-----:R-:W-:Y:S01]  /*2fe60*/  SHF.L.U32 R0, R21, 0x1f, RZ ;  /* 0x0000001f15007819 */ /* 0x001fe200000006ff */
[----:B------:R-:W-:-:S03]  /*2fe70*/  IMAD R12, R17, 0x5000, RZ ;  /* 0x00005000110c7824 */ /* 0x000fc600078e02ff */
[----:B------:R-:W0:Y:S02]  /*2fe80*/  SYNCS.PHASECHK.TRANS64.TRYWAIT P0, [R3+URZ+0x29860], R0 ;  /* 0x02986000030075a7 */ /* 0x000e24000800017f */
[----:B0-----:R-:W-:Y:S05]  /*2fe90*/  @!P0 BRA `(.L_x_3008) ;  /* 0x00000080004c8947 */ /* 0x001fea0003800000 */
.L_x_3273:
[----:B------:R-:W0:Y:S04]  /*2fea0*/  LDL R4, [R1+0x20] ;  /* 0x0000200001047983 */ /* 0x000e280000100800 */
[----:B------:R-:W2:Y:S04]  /*2feb0*/  LDL R2, [R1+0x24] ;  /* 0x0000240001027983 */ /* 0x000ea80000100800 */
[----:B------:R-:W3:Y:S01]  /*2fec0*/  LDL R13, [R1+0x1c] ;  /* 0x00001c00010d7983 */ /* 0x000ee20000100800 */
[----:B------:R-:W-:Y:S05]  /*2fed0*/  WARPSYNC.ALL ;  /* 0x0000000000007948 */ /* 0x000fea0003800000 */
[----:B------:R-:W-:-:S05]  /*2fee0*/  IMAD.U32 R20, RZ, RZ, UR39 ;  /* 0x00000027ff147e24 */ /* 0x000fca000f8e00ff */
[----:B------:R-:W-:Y:S02]  /*2fef0*/  ISETP.NE.AND P0, PT, R20, 0x3, PT ;  /* 0x000000031400780c */ /* 0x000fe40003f05270 */
[----:B0-----:R-:W-:-:S04]  /*2ff00*/  LOP3.LUT R0, R12, R4, RZ, 0xfc, !PT ;  /* 0x000000040c007212 */ /* 0x001fc800078efcff */
[----:B------:R-:W-:Y:S02]  /*2ff10*/  IADD3 R0, R23, R0, RZ ;  /* 0x0000000017007210 */ /* 0x000fe40007ffe0ff */
[----:B---3--:R-:W-:-:S03]  /*2ff20*/  LOP3.LUT R17, R12, R13, RZ, 0xfc, !PT ;  /* 0x0000000d0c117212 */ /* 0x008fc600078efcff */
[----:B----4-:R-:W0:Y:S01]  /*2ff30*/  LDSM.16.MT88.4 R4, [R0+0xa400] ;  /* 0x00a400000004783b */ /* 0x010e220000004200 */
[----:B--2---:R-:W-:Y:S02]  /*2ff40*/  IMAD.IADD R2, R2, 0x1, R0 ;  /* 0x0000000102027824 */ /* 0x004fe400078e0200 */
[----:B------:R-:W-:Y:S01]  /*2ff50*/  IMAD.IADD R17, R23, 0x1, R17 ;  /* 0x0000000117117824 */ /* 0x000fe200078e0211 */
        /* <DEDUP_REMOVED lines=67> */
.L_x_3009:
[----:B-1----:R1:W-:Y:S01]  /*30390*/  SYNCS.ARRIVE.TRANS64.A1T0 RZ, [R3+URZ+0x29850], RZ ;  /* 0x029850ff03ff79a7 */ /* 0x0023e2000810003f */
[----:B------:R-:W-:Y:S06]  /*303a0*/  BAR.SYNC.DEFER_BLOCKING 0x2, 0x80 ;  /* 0x0082000000007b1d */ /* 0x000fec0000010000 */
[----:B------:R-:W-:Y:S05]  /*303b0*/  @!P1 BRA `(.L_x_3010) ;  /* 0x0000000000049947 */ /* 0x000fea0003800000 */
[----:B------:R-:W-:Y:S01]  /*303c0*/  BPT.TRAP 0x1 ;  /* 0x000000040000795c */ /* 0x000fe20000300000 */
.L_x_3010:
[----:B------:R-:W2:Y:S01]  /*303d0*/  LDL R0, [R1+0x10] ;  /* 0x0000100001007983 */ /* 0x000ea20000100800 */
[----:B-1----:R-:W-:Y:S01]  /*303e0*/  VIADD R3, R3, 0x29880 ;  /* 0x0002988003037836 */ /* 0x002fe20000000000 */
[----:B0-----:R-:W-:Y:S01]  /*303f0*/  MOV R17, R28 ;  /* 0x0000001c00117202 */ /* 0x001fe20000000f00 */
[----:B------:R-:W-:-:S03]  /*30400*/  IMAD.MOV.U32 R21, RZ, RZ, R35 ;  /* 0x000000ffff157224 */ /* 0x000fc600078e0023 */
[----:B--2---:R-:W-:-:S04]  /*30410*/  PRMT R3, R0, 0x654, R3 ;  /* 0x0000065400037816 */ /* 0x004fc80000000003 */
[----:B------:R2:W-:Y:S01]  /*30420*/  SYNCS.ARRIVE.TRANS64.RED.A1T0 RZ, [R3+URZ], RZ ;  /* 0x000000ff03ff79a7 */ /* 0x0005e2000810043f */
[----:B------:R-:W-:Y:S05]  /*30430*/  @P2 BRA `(.L_x_3011) ;  /* 0xffffffe800242947 */ /* 0x000fea000383ffff */
.L_x_2991:
[----:B-1----:R-:W1:Y:S01]  /*30440*/  S2R R0, SR_TID.X ;  /* 0x0000000000007919 */ /* 0x002e620000002100 */
[----:B------:R-:W-:Y:S01]  /*30450*/  BSSY B0, `(.L_x_3012) ;  /* 0x0000012000007945 */ /* 0x000fe20003800000 */
[----:B-1----:R-:W-:Y:S01]  /*30460*/  LOP3.LUT R2, R0, 0x7f, RZ, 0xc0, !PT ;  /* 0x0000007f00027812 */ /* 0x002fe200078ec0ff */
[----:B------:R-:W-:-:S03]  /*30470*/  IMAD.U32 R0, RZ, RZ, UR37 ;  /* 0x00000025ff007e24 */ /* 0x000fc6000f8e00ff */
[----:B------:R-:W-:Y:S02]  /*30480*/  ISETP.NE.AND P1, PT, R2, RZ, PT ;  /* 0x000000ff0200720c */ /* 0x000fe40003f25270 */
[----:B------:R-:W-:-:S11]  /*30490*/  ISETP.NE.AND P0, PT, R0, 0x3, PT ;  /* 0x000000030000780c */ /* 0x000fd60003f05270 */
[----:B------:R-:W-:Y:S05]  /*304a0*/  @P1 BRA `(.L_x_3013) ;  /* 0x0000000000301947 */ /* 0x000fea0003800000 */
[----:B------:R-:W1:Y:S01]  /*304b0*/  S2R R5, SR_LANEID ;  /* 0x0000000000057919 */ /* 0x000e620000000000 */
[----:B------:R-:W-:Y:S01]  /*304c0*/  VOTEU.ANY UR4, UPT, PT ;  /* 0x0000000000047886 */ /* 0x000fe200038e0100 */
[----:B--2---:R-:W2:Y:S01]  /*304d0*/  LDC.64 R2, c[0x0][0xc60] ;  /* 0x00031800ff027b82 */ /* 0x004ea20000000a00 */
        /* <DEDUP_REMOVED lines=9> */
.L_x_3013:
[----:B------:R-:W-:Y:S05]  /*30570*/  BSYNC B0 ;  /* 0x0000000000007941 */ /* 0x000fea0003800000 */
.L_x_3012:
[----:B------:R-:W-:Y:S05]  /*30580*/  @!P0 BRA `(.L_x_3014) ;  /* 0x0000000000048947 */ /* 0x000fea0003800000 */
[----:B------:R-:W-:Y:S01]  /*30590*/  BPT.TRAP 0x1 ;  /* 0x000000040000795c */ /* 0x000fe20000300000 */
.L_x_3014:
[----:B------:R-:W-:Y:S01]  /*305a0*/  LOP3.LUT R0, R35, 0x1, RZ, 0x3c, !PT ;  /* 0x0000000123007812 */ /* 0x000fe200078e3cff */
[----:B------:R-:W-:Y:S01]  /*305b0*/  IMAD R17, R28, 0x8, R23 ;  /* 0x000000081c117824 */ /* 0x000fe200078e0217 */
[----:B------:R-:W-:Y:S02]  /*305c0*/  BSSY B0, `(.L_x_3015) ;  /* 0x0000004000007945 */ /* 0x000fe40003800000 */
[----:B------:R-:W-:-:S04]  /*305d0*/  SHF.L.U32 R0, R0, 0x1f, RZ ;  /* 0x0000001f00007819 */ /* 0x000fc800000006ff */
[----:B------:R-:W1:Y:S02]  /*305e0*/  SYNCS.PHASECHK.TRANS64.TRYWAIT P1, [R17+URZ+0x29870], R0 ;  /* 0x02987000110075a7 */ /* 0x000e64000802017f */
[----:B-1----:R-:W-:Y:S05]  /*305f0*/  @!P1 BRA `(.L_x_3016) ;  /* 0x0000007800889947 */ /* 0x002fea0003800000 */
.L_x_3274:
[----:B------:R-:W-:Y:S05]  /*30600*/  BSYNC B0 ;  /* 0x0000000000007941 */ /* 0x000fea0003800000 */
.L_x_3015:
[----:B------:R-:W-:-:S05]  /*30610*/  IMAD.U32 R2, RZ, RZ, UR39 ;  /* 0x00000027ff027e24 */ /* 0x000fca000f8e00ff */
[----:B------:R-:W-:-:S13]  /*30620*/  ISETP.NE.AND P1, PT, R2, 0x3, PT ;  /* 0x000000030200780c */ /* 0x000fda0003f25270 */
[----:B------:R-:W-:Y:S05]  /*30630*/  @!P1 BRA `(.L_x_3017) ;  /* 0x0000000000049947 */ /* 0x000fea0003800000 */
[----:B------:R-:W-:Y:S01]  /*30640*/  BPT.TRAP 0x1 ;  /* 0x000000040000795c */ /* 0x000fe20000300000 */
.L_x_3017:
[----:B-1----:R-:W-:-:S04]  /*30650*/  SHF.L.U32 R0, R35, 0x1f, RZ ;  /* 0x0000001f23007819 */ /* 0x002fc800000006ff */
[----:B------:R-:W1:Y:S02]  /*30660*/  SYNCS.PHASECHK.TRANS64.TRYWAIT P1, [R17+URZ+0x29860], R0 ;  /* 0x02986000110075a7 */ /* 0x000e64000802017f */
[----:B-1----:R-:W-:Y:S05]  /*30670*/  @!P1 BRA `(.L_x_3018) ;  /* 0x00000078007c9947 */ /* 0x002fea0003800000 */
.L_x_3275:
[----:B------:R-:W3:Y:S04]  /*30680*/  LDL R2, [R1+0x20] ;  /* 0x0000200001027983 */ /* 0x000ee80000100800 */
[----:B--2---:R-:W2:Y:S04]  /*30690*/  LDL R3, [R1+0x24] ;  /* 0x0000240001037983 */ /* 0x004ea80000100800 */
[----:B------:R-:W4:Y:S01]  /*306a0*/  LDL R12, [R1+0x1c] ;  /* 0x00001c00010c7983 */ /* 0x000f220000100800 */
[----:B-1----:R-:W-:Y:S01]  /*306b0*/  IMAD R0, R28, 0x5000, RZ ;  /* 0x000050001c007824 */ /* 0x002fe200078e02ff */
[----:B------:R-:W-:Y:S05]  /*306c0*/  WARPSYNC.ALL ;  /* 0x0000000000007948 */ /* 0x000fea0003800000 */
[----:B------:R-:W-:-:S05]  /*306d0*/  IMAD.U32 R18, RZ, RZ, UR39 ;  /* 0x00000027ff127e24 */ /* 0x000fca000f8e00ff */
[----:B------:R-:W-:Y:S02]  /*306e0*/  ISETP.NE.AND P1, PT, R18, 0x3, PT ;  /* 0x000000031200780c */ /* 0x000fe40003f25270 */
[----:B---3--:R-:W-:-:S04]  /*306f0*/  LOP3.LUT R2, R0, R2, RZ, 0xfc, !PT ;  /* 0x0000000200027212 */ /* 0x008fc800078efcff */
[----:B------:R-:W-:Y:S02]  /*30700*/  IADD3 R2, R23, R2, RZ ;  /* 0x0000000217027210 */ /* 0x000fe40007ffe0ff */
[----:B----4-:R-:W-:-:S03]  /*30710*/  LOP3.LUT R0, R0, R12, RZ, 0xfc, !PT ;  /* 0x0000000c00007212 */ /* 0x010fc600078efcff */
[----:B0-----:R-:W0:Y:S01]  /*30720*/  LDSM.16.MT88.4 R4, [R2+0xa400] ;  /* 0x00a400000204783b */ /* 0x001e220000004200 */
[----:B--2---:R-:W-:Y:S02]  /*30730*/  IMAD.IADD R3, R3, 0x1, R2 ;  /* 0x0000000103037824 */ /* 0x004fe400078e0202 */
        /* <DEDUP_REMOVED lines=68> */
.L_x_3019:
[----:B0-----:R0:W-:Y:S01]  /*30b80*/  SYNCS.ARRIVE.TRANS64.A1T0 RZ, [R17+URZ+0x29850], RZ ;  /* 0x029850ff11ff79a7 */ /* 0x0011e2000810003f */
[----:B------:R-:W-:Y:S06]  /*30b90*/  BAR.SYNC.DEFER_BLOCKING 0x2, 0x80 ;  /* 0x0082000000007b1d */ /* 0x000fec0000010000 */
[----:B------:R-:W-:Y:S05]  /*30ba0*/  @!P0 BRA `(.L_x_3020) ;  /* 0x0000000000048947 */ /* 0x000fea0003800000 */
[----:B------:R-:W-:Y:S01]  /*30bb0*/  BPT.TRAP 0x1 ;  /* 0x000000040000795c */ /* 0x000fe20000300000 */
.L_x_3020:
[----:B-1----:R-:W2:Y:S01]  /*30bc0*/  LDL R0, [R1+0x10] ;  /* 0x0000100001007983 */ /* 0x002ea20000100800 */
[----:B0-----:R-:W-:Y:S01]  /*30bd0*/  VIADD R17, R17, 0x29880 ;  /* 0x0002988011117836 */ /* 0x001fe20000000000 */
[----:B------:R-:W-:-:S04]  /*30be0*/  IADD3 R28, R28, 0x1, RZ ;  /* 0x000000011c1c7810 */ /* 0x000fc80007ffe0ff */
[----:B------:R-:W-:-:S04]  /*30bf0*/  ISETP.NE.AND P0, PT, R28, 0x2, PT ;  /* 0x000000021c00780c */ /* 0x000fc80003f05270 */
[----:B------:R-:W-:Y:S02]  /*30c00*/  SEL R28, R28, RZ, P0 ;  /* 0x000000ff1c1c7207 */ /* 0x000fe40000000000 */
[----:B--2---:R-:W-:Y:S02]  /*30c10*/  PRMT R17, R0, 0x654, R17 ;  /* 0x0000065400117816 */ /* 0x004fe40000000011 */
[----:B------:R-:W-:Y:S02]  /*30c20*/  SEL R0, RZ, 0x1, P0 ;  /* 0x00000001ff007807 */ /* 0x000fe40000000000 */
[----:B------:R0:W-:Y:S02]  /*30c30*/  SYNCS.ARRIVE.TRANS64.RED.A1T0 RZ, [R17+URZ], RZ ;  /* 0x000000ff11ff79a7 */ /* 0x0001e4000810043f */
[----:B------:R-:W-:-:S07]  /*30c40*/  LOP3.LUT R35, R35, R0, RZ, 0x3c, !PT ;  /* 0x0000000023237212 */ /* 0x000fce00078e3cff */
.L_x_2959:
[----:B------:R-:W-:-:S13]  /*30c50*/  LOP3.LUT P0, RZ, R22, 0x100, RZ, 0xc0, !PT ;  /* 0x0000010016ff7812 */ /* 0x000fda000780c0ff */
[----:B------:R-:W-:Y:S05]  /*30c60*/  @!P0 BRA `(.L_x_3021) ;  /* 0x0000000000288947 */ /* 0x000fea0003800000 */
[----:B------:R-:W-:Y:S05]  /*30c70*/  WARPSYNC.ALL ;  /* 0x0000000000007948 */ /* 0x000fea0003800000 */
[----:B------:R-:W2:Y:S08]  /*30c80*/  S2UR UR4, SR_CgaCtaId ;  /* 0x00000000000479c3 */ /* 0x000eb00000008800 */
[----:B------:R-:W-:Y:S01]  /*30c90*/  BAR.SYNC.DEFER_BLOCKING 0x5, 0x180 ;  /* 0x0146000000007b1d */ /* 0x000fe20000010000 */
[----:B-1----:R-:W-:Y:S01]  /*30ca0*/  MOV R23, 0x400 ;  /* 0x0000040000177802 */ /* 0x002fe20000000f00 */
[----:B--2---:R-:W-:-:S05]  /*30cb0*/  IMAD.U32 R0, RZ, RZ, UR4 ;  /* 0x00000004ff007e24 */ /* 0x004fca000f8e00ff */
[----:B------:R-:W-:Y:S01]  /*30cc0*/  LEA R23, R0, R23, 0x18 ;  /* 0x0000001700177211 */ /* 0x000fe200078ec0ff */
[----:B------:R1:W-:Y:S04]  /*30cd0*/  STL [R1+0x10], R0 ;  /* 0x0000100001007387 */ /* 0x0003e80000100800 */
[----:B0-----:R1:W0:Y:S01]  /*30ce0*/  LDS.128 R16, [R23+0x298d0] ;  /* 0x0298d00017107984 */ /* 0x0012220000000c00 */
[----:B------:R-:W-:Y:S06]  /*30cf0*/  BAR.ARV 0x4, 0x180 ;  /* 0x0106000000007b1d */ /* 0x000fec0000002000 */
[----:B------:R-:W-:Y:S05]  /*30d00*/  BRA `(.L_x_3022) ;  /* 0x0000000c00dc7947 */ /* 0x000fea0003800000 */
.L_x_3021:
[----:B------:R-:W2:Y:S01]  /*30d10*/  S2R R0, SR_TID.X ;  /* 0x0000000000007919 */ /* 0x000ea20000002100 */
[----:B------:R-:W-:Y:S01]  /*30d20*/  UMOV UR4, 0xffffffff ;  /* 0xffffffff00047882 */ /* 0x000fe20000000000 */
[----:B--2---:R-:W-:-:S04]  /*30d30*/  LOP3.LUT R8, R0, 0x1f, RZ, 0xc0, !PT ;  /* 0x0000001f00087812 */ /* 0x004fc800078ec0ff */
[----:B------:R-:W-:Y:S01]  /*30d40*/  ISETP.NE.AND P0, PT, R8, 0x1f, PT ;  /* 0x0000001f0800780c */ /* 0x000fe20003f05270 */
[----:B------:R-:W-:-:S12]  /*30d50*/  BRA.DIV UR4, `(.L_x_3023) ;  /* 0x0000007204d87947 */ /* 0x000fd8000b800000 */
[----:B0-----:R-:W-:Y:S01]  /*30d60*/  IMAD.IADD R9, R19, 0x1, R8 ;  /* 0x0000000113097824 */ /* 0x001fe200078e0208 */
[----:B------:R-:W-:-:S04]  /*30d70*/  ULDC UR4, c[0x0][0xc3c] ;  /* 0x00030f0000047ab9 */ /* 0x000fc80000000800 */
[----:B------:R-:W-:-:S13]  /*30d80*/  ISETP.GE.OR P1, PT, R9, UR4, !P0 ;  /* 0x0000000409007c0c */ /* 0x000fda000c726670 */
[----:B------:R-:W0:Y:S08]  /*30d90*/  @!P1 LDC.64 R2, c[0x0][0xc80] ;  /* 0x00032000ff029b82 */ /* 0x000e300000000a00 */
[----:B------:R-:W2:Y:S01]  /*30da0*/  @!P1 LDC.64 R4, c[0x0][0xc78] ;  /* 0x00031e00ff049b82 */ /* 0x000ea20000000a00 */
[----:B0-----:R-:W-:-:S05]  /*30db0*/  @!P1 IMAD.WIDE R2, R9, 0x4, R2 ;  /* 0x0000000409029825 */ /* 0x001fca00078e0202 */
[----:B------:R2:W3:Y:S02]  /*30dc0*/  @!P1 LDG.E R7, desc[UR52][R2.64] ;  /* 0x0000003402079981 */ /* 0x0004e4000c1e1900 */
[----:B--2---:R-:W-:-:S05]  /*30dd0*/  @!P1 IMAD.WIDE R2, R9, 0x4, R4 ;  /* 0x0000000409029825 */ /* 0x004fca00078e0204 */
[----:B------:R-:W2:Y:S01]  /*30de0*/  @!P1 LDG.E R4, desc[UR52][R2.64] ;  /* 0x0000003402049981 */ /* 0x000ea2000c1e1900 */
[----:B------:R-:W-:Y:S01]  /*30df0*/  IMAD.MOV.U32 R17, RZ, RZ, RZ ;  /* 0x000000ffff117224 */ /* 0x000fe200078e00ff */
[----:B------:R-:W-:Y:S02]  /*30e00*/  MOV R5, RZ ;  /* 0x000000ff00057202 */ /* 0x000fe40000000f00 */
[C---:B------:R-:W-:Y:S01]  /*30e10*/  ISETP.GE.U32.AND P2, PT, R8.reuse, 0x2, PT ;  /* 0x000000020800780c */ /* 0x040fe20003f46070 */
[----:B------:R-:W-:Y:S01]  /*30e20*/  SHFL.IDX PT, R0, R16, RZ, 0x1f ;  /* 0x00001fff10007589 */ /* 0x000fe200000e0000 */
[C---:B------:R-:W-:Y:S02]  /*30e30*/  ISETP.GE.U32.AND P3, PT, R8.reuse, 0x4, PT ;  /* 0x000000040800780c */ /* 0x040fe40003f66070 */
[C---:B------:R-:W-:Y:S01]  /*30e40*/  ISETP.GE.U32.AND P4, PT, R8.reuse, 0x8, PT ;  /* 0x000000080800780c */ /* 0x040fe20003f86070 */
[----:B-1----:R0:W-:Y:S01]  /*30e50*/  SHFL.IDX PT, R6, R16, 0x1, 0x1f ;  /* 0x00201f0010067f89 */ /* 0x0021e200000e0000 */
[----:B------:R-:W-:Y:S01]  /*30e60*/  ISETP.GE.U32.AND P5, PT, R8, 0x10, PT ;  /* 0x000000100800780c */ /* 0x000fe20003fa6070 */
        /* <DEDUP_REMOVED lines=20> */
[----:B------:R0:W1:Y:S02]  /*30fb0*/  SHFL.IDX PT, R14, R2, 0x1f, 0x1f ;  /* 0x03e01f00020e7f89 */ /* 0x00006400000e0000 */
.L_x_3285:
[----:B------:R-:W-:Y:S02]  /*30fc0*/  ULDC UR4, c[0x0][0xc38] ;  /* 0x00030e0000047ab9 */ /* 0x000fe40000000800 */
[----:B------:R-:W-:-:S04]  /*30fd0*/  IMAD.U32 R4, RZ, RZ, UR4 ;  /* 0x00000004ff047e24 */ /* 0x000fc8000f8e00ff */
[----:B-1----:R-:W-:-:S04]  /*30fe0*/  IMAD R3, R14, R4, RZ ;  /* 0x000000040e037224 */ /* 0x002fc800078e02ff */
[----:B------:R-:W-:-:S05]  /*30ff0*/  IMAD.IADD R6, R6, 0x1, R3 ;  /* 0x0000000106067824 */ /* 0x000fca00078e0203 */
[----:B------:R-:W-:-:S13]  /*31000*/  ISETP.GT.AND P6, PT, R6, R0, PT ;  /* 0x000000000600720c */ /* 0x000fda0003fc4270 */
[----:B------:R-:W-:Y:S05]  /*31010*/  @P6 BRA `(.L_x_3024) ;  /* 0x0000000000a46947 */ /* 0x000fea0003800000 */
.L_x_3027:
[----:B0-----:R-:W0:Y:S01]  /*31020*/  LDC R2, c[0x0][0xc3c] ;  /* 0x00030f00ff027b82 */ /* 0x001e220000000800 */
[----:B------:R-:W-:-:S04]  /*31030*/  IADD3 R19, R19, 0x1f, RZ ;  /* 0x0000001f13137810 */ /* 0x000fc80007ffe0ff */
[----:B0-----:R-:W-:-:S13]  /*31040*/  ISETP.GE.AND P6, PT, R19, R2, PT ;  /* 0x000000021300720c */ /* 0x001fda0003fc6270 */
[----:B------:R-:W-:Y:S05]  /*31050*/  @P6 BRA `(.L_x_3025) ;  /* 0x0000000800bc6947 */ /* 0x000fea0003800000 */
[----:B------:R-:W0:Y:S01]  /*31060*/  S2R R3, SR_TID.X ;  /* 0x0000000000037919 */ /* 0x000e220000002100 */
        /* <DEDUP_REMOVED lines=30> */
.L_x_3293:
[----:B------:R-:W-:Y:S02]  /*31250*/  ULDC UR4, c[0x0][0xc38] ;  /* 0x00030e0000047ab9 */ /* 0x000fe40000000800 */
[----:B------:R-:W-:-:S04]  /*31260*/  IMAD.U32 R4, RZ, RZ, UR4 ;  /* 0x00000004ff047e24 */ /* 0x000fc8000f8e00ff */
[----:B-1----:R-:W-:-:S05]  /*31270*/  IMAD R3, R14, R4, RZ ;  /* 0x000000040e037224 */ /* 0x002fca00078e02ff */
[----:B------:R-:W-:-:S04]  /*31280*/  IADD3 R6, R3, R6, RZ ;  /* 0x0000000603067210 */ /* 0x000fc80007ffe0ff */
[----:B------:R-:W-:-:S13]  /*31290*/  ISETP.GT.AND P6, PT, R6, R0, PT ;  /* 0x000000000600720c */ /* 0x000fda0003fc4270 */
[----:B------:R-:W-:Y:S05]  /*312a0*/  @!P6 BRA `(.L_x_3027) ;  /* 0xfffffffc005ce947 */ /* 0x000fea000383ffff */
.L_x_3024:
        /* <DEDUP_REMOVED lines=10> */
.L_x_3298:
[----:B------:R-:W-:-:S13]  /*31350*/  ISETP.NE.AND P0, PT, R3, RZ, PT ;  /* 0x000000ff0300720c */ /* 0x000fda0003f05270 */
[----:B------:R-:W-:Y:S05]  /*31360*/  @!P0 BRA `(.L_x_3029) ;  /* 0x0000000000108947 */ /* 0x000fea0003800000 */
[----:B------:R-:W-:Y:S01]  /*31370*/  UMOV UR4, 0xffffffff ;  /* 0xffffffff00047882 */ /* 0x000fe20000000000 */
[----:B------:R-:W-:Y:S02]  /*31380*/  VIADD R12, R7, 0xffffffff ;  /* 0xffffffff070c7836 */ /* 0x000fe40000000000 */
[----:B------:R-:W-:Y:S05]  /*31390*/  BRA.DIV UR4, `(.L_x_3030) ;  /* 0x0000007604987947 */ /* 0x000fea000b800000 */
[----:B------:R4:W0:Y:S02]  /*313a0*/  SHFL.IDX PT, R16, R2, R12, 0x1f ;  /* 0x00001f0c02107589 */ /* 0x00082400000e0000 */
.L_x_3029:
[----:B---3--:R-:W-:Y:S01]  /*313b0*/  ISETP.NE.AND P0, PT, R5, 0x1, PT ;  /* 0x000000010500780c */ /* 0x008fe20003f05270 */
[----:B0-----:R-:W-:-:S05]  /*313c0*/  IMAD R16, R16, R4, R6 ;  /* 0x0000000410107224 */ /* 0x001fca00078e0206 */
[----:B------:R-:W-:-:S07]  /*313d0*/  IADD3 R0, R0, -R16, RZ ;  /* 0x8000001000007210 */ /* 0x000fce0007ffe0ff */
[----:B------:R-:W-:Y:S05]  /*313e0*/  @!P0 BRA `(.L_x_3031) ;  /* 0x0000000000dc8947 */ /* 0x000fea0003800000 */
[-C--:B--2---:R-:W-:Y:S01]  /*313f0*/  IABS R4, R17.reuse ;  /* 0x0000001100047213 */ /* 0x084fe20000000000 */
[----:B----4-:R-:W-:Y:S01]  /*31400*/  IMAD.MOV.U32 R2, RZ, RZ, RZ ;  /* 0x000000ffff027224 */ /* 0x010fe200078e00ff */
[----:B------:R-:W-:Y:S02]  /*31410*/  IABS R8, R17 ;  /* 0x0000001100087213 */ /* 0x000fe40000000000 */
[----:B------:R-:W0:Y:S08]  /*31420*/  I2F.RP R6, R4 ;  /* 0x0000000400067306 */ /* 0x000e300000209400 */
[----:B0-----:R-:W1:Y:S02]  /*31430*/  MUFU.RCP R6, R6 ;  /* 0x0000000600067308 */ /* 0x001e640000001000 */
[----:B-1----:R-:W-:Y:S01]  /*31440*/  VIADD R7, R6, 0xffffffe ;  /* 0x0ffffffe06077836 */ /* 0x002fe20000000000 */
[----:B------:R-:W-:-:S05]  /*31450*/  IABS R6, R5 ;  /* 0x0000000500067213 */ /* 0x000fca0000000000 */
[----:B------:R-:W0:Y:S02]  /*31460*/  F2I.FTZ.U32.TRUNC.NTZ R3, R7 ;  /* 0x0000000700037305 */ /* 0x000e24000021f000 */
[----:B0-----:R-:W-:-:S04]  /*31470*/  IMAD.MOV R9, RZ, RZ, -R3 ;  /* 0x000000ffff097224 */ /* 0x001fc800078e0a03 */
[----:B------:R-:W-:-:S04]  /*31480*/  IMAD R9, R9, R4, RZ ;  /* 0x0000000409097224 */ /* 0x000fc800078e02ff */
[----:B------:R-:W-:Y:S01]  /*31490*/  IMAD.HI.U32 R3, R3, R9, R2 ;  /* 0x0000000903037227 */ /* 0x000fe200078e0002 */
[----:B------:R-:W-:Y:S02]  /*314a0*/  IADD3 R9, RZ, -R8, RZ ;  /* 0x80000008ff097210 */ /* 0x000fe40007ffe0ff */
[----:B------:R-:W0:Y:S01]  /*314b0*/  I2F.RP R8, R6 ;  /* 0x0000000600087306 */ /* 0x000e220000209400 */
[----:B------:R-:W-:-:S05]  /*314c0*/  IABS R2, R0 ;  /* 0x0000000000027213 */ /* 0x000fca0000000000 */
[----:B------:R-:W-:-:S04]  /*314d0*/  IMAD.HI.U32 R7, R3, R2, RZ ;  /* 0x0000000203077227 */ /* 0x000fc800078e00ff */
[----:B------:R-:W-:Y:S01]  /*314e0*/  IMAD R9, R7, R9, R2 ;  /* 0x0000000907097224 */ /* 0x000fe200078e0202 */
[----:B------:R-:W-:Y:S01]  /*314f0*/  MOV R2, RZ ;  /* 0x000000ff00027202 */ /* 0x000fe20000000f00 */
[----:B0-----:R-:W0:Y:S03]  /*31500*/  MUFU.RCP R8, R8 ;  /* 0x0000000800087308 */ /* 0x001e260000001000 */
[----:B------:R-:W-:-:S13]  /*31510*/  ISETP.GT.U32.AND P1, PT, R4, R9, PT ;  /* 0x000000090400720c */ /* 0x000fda0003f24070 */
[----:B------:R-:W-:Y:S02]  /*31520*/  @!P1 IMAD.IADD R9, R9, 0x1, -R4 ;  /* 0x0000000109099824 */ /* 0x000fe400078e0a04 */
[----:B------:R-:W-:Y:S01]  /*31530*/  @!P1 VIADD R7, R7, 0x1 ;  /* 0x0000000107079836 */ /* 0x000fe20000000000 */
[----:B------:R-:W-:Y:S01]  /*31540*/  ISETP.NE.AND P1, PT, R17, RZ, PT ;  /* 0x000000ff1100720c */ /* 0x000fe20003f25270 */
[----:B0-----:R-:W-:Y:S01]  /*31550*/  VIADD R10, R8, 0xffffffe ;  /* 0x0ffffffe080a7836 */ /* 0x001fe20000000000 */
[----:B------:R-:W-:Y:S02]  /*31560*/  ISETP.GE.U32.AND P0, PT, R9, R4, PT ;  /* 0x000000040900720c */ /* 0x000fe40003f06070 */
[----:B------:R-:W-:Y:S01]  /*31570*/  IABS R4, R5 ;  /* 0x0000000500047213 */ /* 0x000fe20000000000 */
[----:B------:R-:W0:Y:S03]  /*31580*/  F2I.FTZ.U32.TRUNC.NTZ R3, R10 ;  /* 0x0000000a00037305 */ /* 0x000e26000021f000 */
[----:B------:R-:W-:-:S07]  /*31590*/  IADD3 R4, RZ, -R4, RZ ;  /* 0x80000004ff047210 */ /* 0x000fce0007ffe0ff */
[----:B------:R-:W-:Y:S02]  /*315a0*/  @P0 VIADD R7, R7, 0x1 ;  /* 0x0000000107070836 */ /* 0x000fe40000000000 */
        /* <DEDUP_REMOVED lines=17> */
[----:B------:R-:W-:-:S04]  /*316c0*/  IMAD.MOV R3, RZ, RZ, -R7 ;  /* 0x000000ffff037224 */ /* 0x000fc800078e0a07 */
[----:B------:R-:W-:Y:S02]  /*316d0*/  IMAD R3, R17, R3, R0 ;  /* 0x0000000311037224 */ /* 0x000fe400078e0200 */
[----:B------:R-:W-:-:S06]  /*316e0*/  @P0 VIADD R2, R2, 0x1 ;  /* 0x0000000102020836 */ /* 0x000fcc0000000000 */
[----:B------:R-:W-:Y:S02]  /*316f0*/  @!P2 IADD3 R2, -R2, RZ, RZ ;  /* 0x000000ff0202a210 */ /* 0x000fe40007ffe1ff */
[----:B------:R-:W-:-:S05]  /*31700*/  @!P1 LOP3.LUT R2, RZ, R5, RZ, 0x33, !PT ;  /* 0x00000005ff029212 */ /* 0x000fca00078e33ff */
[--C-:B------:R-:W-:Y:S02]  /*31710*/  IMAD.MOV R4, RZ, RZ, -R2.reuse ;  /* 0x000000ffff047224 */ /* 0x100fe400078e0a02 */
[C---:B------:R-:W-:Y:S02]  /*31720*/  IMAD R2, R5.reuse, 0x1000000, R2 ;  /* 0x0100000005027824 */ /* 0x040fe400078e0202 */
[----:B------:R-:W-:-:S05]  /*31730*/  IMAD R5, R5, R4, R7 ;  /* 0x0000000405057224 */ /* 0x000fca00078e0207 */
[----:B------:R-:W-:Y:S01]  /*31740*/  LEA R18, R5, R2, 0x10 ;  /* 0x0000000205127211 */ /* 0x000fe200078e80ff */
[----:B------:R-:W-:Y:S06]  /*31750*/  BRA `(.L_x_3032) ;  /* 0x0000000000f07947 */ /* 0x000fec0003800000 */
.L_x_3031:
[----:B----4-:R-:W0:Y:S02]  /*31760*/  LDC.64 R2, c[0x0][0xc90] ;  /* 0x00032400ff027b82 */ /* 0x010e240000000a00 */
[----:B0-----:R-:W-:-:S05]  /*31770*/  IMAD.WIDE R2, R19, 0x4, R2 ;  /* 0x0000000413027825 */ /* 0x001fca00078e0202 */
[----:B-1----:R0:W2:Y:S02]  /*31780*/  LDG.E R7, desc[UR52][R2.64] ;  /* 0x0000003402077981 */ /* 0x0020a4000c1e1900 */
[----:B0-----:R-:W-:Y:S02]  /*31790*/  IMAD.MOV.U32 R2, RZ, RZ, RZ ;  /* 0x000000ffff027224 */ /* 0x001fe400078e00ff */
[----:B--2---:R-:W-:-:S05]  /*317a0*/  IMAD R5, R17, R7, RZ ;  /* 0x0000000711057224 */ /* 0x004fca00078e02ff */
[-C--:B------:R-:W-:Y:S02]  /*317b0*/  IABS R6, R5.reuse ;  /* 0x0000000500067213 */ /* 0x080fe40000000000 */
[----:B------:R-:W-:Y:S02]  /*317c0*/  IABS R10, R5 ;  /* 0x00000005000a7213 */ /* 0x000fe40000000000 */
[----:B------:R-:W0:Y:S08]  /*317d0*/  I2F.RP R8, R6 ;  /* 0x0000000600087306 */ /* 0x000e300000209400 */
[----:B0-----:R-:W0:Y:S02]  /*317e0*/  MUFU.RCP R8, R8 ;  /* 0x0000000800087308 */ /* 0x001e240000001000 */
[----:B0-----:R-:W-:Y:S01]  /*317f0*/  VIADD R9, R8, 0xffffffe ;  /* 0x0ffffffe08097836 */ /* 0x001fe20000000000 */
[----:B------:R-:W-:-:S05]  /*31800*/  IADD3 R8, RZ, -R10, RZ ;  /* 0x8000000aff087210 */ /* 0x000fca0007ffe0ff */
[----:B------:R-:W0:Y:S02]  /*31810*/  F2I.FTZ.U32.TRUNC.NTZ R3, R9 ;  /* 0x0000000900037305 */ /* 0x000e24000021f000 */
        /* <DEDUP_REMOVED lines=14> */
[----:B------:R-:W-:Y:S02]  /*31900*/  @!P2 IADD3 R2, -R2, RZ, RZ ;  /* 0x000000ff0202a210 */ /* 0x000fe40007ffe1ff */
[----:B------:R-:W-:-:S05]  /*31910*/  @!P1 LOP3.LUT R2, RZ, R5, RZ, 0x33, !PT ;  /* 0x00000005ff029212 */ /* 0x000fca00078e33ff */
[----:B------:R-:W-:Y:S02]  /*31920*/  IMAD R6, R7, R2, RZ ;  /* 0x0000000207067224 */ /* 0x000fe400078e02ff */
[----:B------:R-:W-:Y:S02]  /*31930*/  IMAD.MOV R2, RZ, RZ, -R2 ;  /* 0x000000ffff027224 */ /* 0x000fe400078e0a02 */
[----:B------:R-:W-:Y:S02]  /*31940*/  IMAD.MOV R3, RZ, RZ, -R6 ;  /* 0x000000ffff037224 */ /* 0x000fe400078e0a06 */
[----:B------:R-:W-:Y:S02]  /*31950*/  IMAD R5, R5, R2, R0 ;  /* 0x0000000205057224 */ /* 0x000fe400078e0200 */
[----:B------:R-:W-:Y:S01]  /*31960*/  IMAD.MOV.U32 R2, RZ, RZ, RZ ;  /* 0x000000ffff027224 */ /* 0x000fe200078e00ff */
[----:B------:R-:W-:Y:S02]  /*31970*/  VIADDMNMX R4, R3, R4, R7, PT ;  /* 0x0000000403047246 */ /* 0x000fe40003800107 */
[----:B------:R-:W-:-:S02]  /*31980*/  IADD3 R6, R6, 0x1000000, R5 ;  /* 0x0100000006067810 */ /* 0x000fc40007ffe005 */
[----:B------:R-:W-:-:S04]  /*31990*/  IABS R7, R4 ;  /* 0x0000000400077213 */ /* 0x000fc80000000000 */
[----:B------:R-:W0:Y:S08]  /*319a0*/  I2F.RP R8, R7 ;  /* 0x0000000700087306 */ /* 0x000e300000209400 */
[----:B0-----:R-:W0:Y:S02]  /*319b0*/  MUFU.RCP R8, R8 ;  /* 0x0000000800087308 */ /* 0x001e240000001000 */
[----:B0-----:R-:W-:-:S06]  /*319c0*/  VIADD R9, R8, 0xffffffe ;  /* 0x0ffffffe08097836 */ /* 0x001fcc0000000000 */
[----:B------:R-:W0:Y:S02]  /*319d0*/  F2I.FTZ.U32.TRUNC.NTZ R3, R9 ;  /* 0x0000000900037305 */ /* 0x000e24000021f000 */
[----:B0-----:R-:W-:-:S05]  /*319e0*/  IADD3 R0, RZ, -R3, RZ ;  /* 0x80000003ff007210 */ /* 0x001fca0007ffe0ff */
[----:B------:R-:W-:Y:S01]  /*319f0*/  IMAD R11, R0, R7, RZ ;  /* 0x00000007000b7224 */ /* 0x000fe200078e02ff */
[----:B------:R-:W-:-:S03]  /*31a00*/  IABS R0, R5 ;  /* 0x0000000500007213 */ /* 0x000fc60000000000 */
[----:B------:R-:W-:Y:S01]  /*31a10*/  IMAD.HI.U32 R3, R3, R11, R2 ;  /* 0x0000000b03037227 */ /* 0x000fe200078e0002 */
[----:B------:R-:W-:-:S05]  /*31a20*/  IABS R2, R4 ;  /* 0x0000000400027213 */ /* 0x000fca0000000000 */
[----:B------:R-:W-:Y:S02]  /*31a30*/  IMAD.MOV R2, RZ, RZ, -R2 ;  /* 0x000000ffff027224 */ /* 0x000fe400078e0a02 */
        /* <DEDUP_REMOVED lines=8> */
[----:B------:R-:W-:-:S07]  /*31ac0*/  ISETP.GE.AND P2, PT, R0, RZ, PT ;  /* 0x000000ff0000720c */ /* 0x000fce0003f46270 */
[----:B------:R-:W-:-:S06]  /*31ad0*/  @P0 VIADD R3, R3, 0x1 ;  /* 0x0000000103030836 */ /* 0x000fcc0000000000 */
[----:B------:R-:W-:Y:S01]  /*31ae0*/  @!P2 IMAD.MOV R3, RZ, RZ, -R3 ;  /* 0x000000ffff03a224 */ /* 0x000fe200078e0a03 */
[----:B------:R-:W-:Y:S01]  /*31af0*/  @!P1 LOP3.LUT R3, RZ, R4, RZ, 0x33, !PT ;  /* 0x00000004ff039212 */ /* 0x000fe200078e33ff */
[----:B------:R-:W-:-:S04]  /*31b00*/  IMAD.MOV R4, RZ, RZ, -R4 ;  /* 0x000000ffff047224 */ /* 0x000fc800078e0a04 */
[----:B------:R-:W-:-:S07]  /*31b10*/  IMAD R18, R3, R4, R6 ;  /* 0x0000000403127224 */ /* 0x000fce00078e0206 */
.L_x_3032:
[----:B------:R-:W-:-:S04]  /*31b20*/  LOP3.LUT R0, RZ, R3, RZ, 0x33, !PT ;  /* 0x00000003ff007212 */ /* 0x000fc800078e33ff */
[----:B------:R-:W-:Y:S01]  /*31b30*/  IADD3 R17, R17, R0, RZ ;  /* 0x0000000011117210 */ /* 0x000fe20007ffe0ff */
[----:B------:R-:W-:Y:S06]  /*31b40*/  BRA `(.L_x_3033) ;  /* 0x00000000001c7947 */ /* 0x000fec0003800000 */
.L_x_3025:
[----:B------:R-:W-:Y:S01]  /*31b50*/  UMOV UR4, URZ ;  /* 0x0000003f00047c82 */ /* 0x000fe20008000000 */
[----:B------:R-:W-:Y:S01]  /*31b60*/  UMOV UR5, URZ ;  /* 0x0000003f00057c82 */ /* 0x000fe20008000000 */
[----:B------:R-:W-:Y:S01]  /*31b70*/  ULDC UR6, c[0x0][0xc3c] ;  /* 0x00030f0000067ab9 */ /* 0x000fe20000000800 */
[----:B------:R-:W-:Y:S01]  /*31b80*/  IMAD.MOV.U32 R16, RZ, RZ, R0 ;  /* 0x000000ffff107224 */ /* 0x000fe200078e0000 */
[----:B------:R-:W-:Y:S01]  /*31b90*/  MOV R19, UR6 ;  /* 0x0000000600137c02 */ /* 0x000fe20008000f00 */
[----:B------:R-:W-:Y:S02]  /*31ba0*/  IMAD.U32 R17, RZ, RZ, UR4 ;  /* 0x00000004ff117e24 */ /* 0x000fe4000f8e00ff */
[----:B------:R-:W-:-:S07]  /*31bb0*/  IMAD.U32 R18, RZ, RZ, UR5 ;  /* 0x00000005ff127e24 */ /* 0x000fce000f8e00ff */
.L_x_3033:
[----:B------:R2:W3:Y:S01]  /*31bc0*/  LDL R2, [R1+0x10] ;  /* 0x0000100001027983 */ /* 0x0004e20000100800 */
[----:B------:R-:W0:Y:S01]  /*31bd0*/  S2R R0, SR_TID.X ;  /* 0x0000000000007919 */ /* 0x000e220000002100 */
[----:B------:R-:W-:Y:S05]  /*31be0*/  WARPSYNC.ALL ;  /* 0x0000000000007948 */ /* 0x000fea0003800000 */
[----:B0-----:R-:W-:Y:S01]  /*31bf0*/  LOP3.LUT R0, R0, 0x1f, RZ, 0xc0, !PT ;  /* 0x0000001f00007812 */ /* 0x001fe200078ec0ff */
[----:B------:R-:W-:Y:S03]  /*31c00*/  BAR.SYNC.DEFER_BLOCKING 0x4, 0x180 ;  /* 0x0106000000007b1d */ /* 0x000fe60000010000 */
[----:B------:R-:W-:-:S13]  /*31c10*/  ISETP.NE.AND P0, PT, R0, RZ, PT ;  /* 0x000000ff0000720c */ /* 0x000fda0003f05270 */
[----:B------:R-:W-:Y:S01]  /*31c20*/  @!P0 MOV R0, 0x400 ;  /* 0x0000040000008802 */ /* 0x000fe20000000f00 */
[----:B---3--:R-:W0:Y:S03]  /*31c30*/  @!P0 S2R R2, SR_CgaCtaId ;  /* 0x0000000000028919 */ /* 0x008e260000008800 */
[----:B0-----:R-:W-:Y:S01]  /*31c40*/  @!P0 LEA R23, R2, R0, 0x18 ;  /* 0x0000000002178211 */ /* 0x001fe200078ec0ff */
[----:B------:R2:W-:Y:S04]  /*31c50*/  @!P0 STL [R1+0x10], R2 ;  /* 0x0000100201008387 */ /* 0x0005e80000100800 */
[----:B------:R2:W-:Y:S01]  /*31c60*/  @!P0 STS.128 [R23+0x298d0], R16 ;  /* 0x0298d01017008388 */ /* 0x0005e20000000c00 */
[----:B------:R-:W-:Y:S06]  /*31c70*/  BAR.ARV 0x5, 0x180 ;  /* 0x0146000000007b1d */ /* 0x000fec0000002000 */
.L_x_3022:
[----:B------:R-:W-:Y:S02]  /*31c80*/  ULDC UR4, c[0x0][0xc3c] ;  /* 0x00030f0000047ab9 */ /* 0x000fe40000000800 */
[----:B0-----:R-:W-:-:S13]  /*31c90*/  ISETP.GE.AND P0, PT, R19, UR4, PT ;  /* 0x0000000413007c0c */ /* 0x001fda000bf06270 */
[----:B------:R-:W-:Y:S05]  /*31ca0*/  @!P0 BRA `(.L_x_3034) ;  /* 0xffffff8800f48947 */ /* 0x000fea000383ffff */
[----:B------:R-:W-:Y:S05]  /*31cb0*/  BSYNC B7 ;  /* 0x0000000000077941 */ /* 0x000fea0003800000 */
.L_x_2914:
[----:B-12---:R-:W2:Y:S01]  /*31cc0*/  LDL.LU R0, [R1+0x3c] ;  /* 0x00003c0001007983 */ /* 0x006ea20000300800 */
[----:B------:R-:W-:Y:S01]  /*31cd0*/  BSSY B0, `(.L_x_3035) ;  /* 0x000000b000007945 */ /* 0x000fe20003800000 */
[----:B------:R-:W1:Y:S01]  /*31ce0*/  S2R R5, SR_CgaCtaId ;  /* 0x0000000000057919 */ /* 0x000e620000008800 */
[----:B--2---:R-:W-:-:S05]  /*31cf0*/  VIADD R0, R0, 0x1 ;  /* 0x0000000100007836 */ /* 0x004fca0000000000 */
[----:B0-----:R-:W-:-:S04]  /*31d00*/  LEA.HI R2, R0, R0, RZ, 0x1 ;  /* 0x0000000000027211 */ /* 0x001fc800078f08ff */
[----:B------:R-:W-:Y:S02]  /*31d10*/  LOP3.LUT R3, R2, 0xfffffffe, RZ, 0xc0, !PT ;  /* 0xfffffffe02037812 */ /* 0x000fe400078ec0ff */
[----:B------:R-:W-:-:S03]  /*31d20*/  MOV R2, 0x400 ;  /* 0x0000040000027802 */ /* 0x000fc60000000f00 */
[----:B------:R-:W-:Y:S01]  /*31d30*/  IMAD.IADD R0, R0, 0x1, -R3 ;  /* 0x0000000100007824 */ /* 0x000fe200078e0a03 */
[----:B-1----:R-:W-:-:S04]  /*31d40*/  LEA R5, R5, R2, 0x18 ;  /* 0x0000000205057211 */ /* 0x002fc800078ec0ff */
[----:B------:R-:W-:-:S04]  /*31d50*/  SHF.L.U32 R0, R0, 0x1f, RZ ;  /* 0x0000001f00007819 */ /* 0x000fc800000006ff */
[----:B------:R-:W0:Y:S02]  /*31d60*/  SYNCS.PHASECHK.TRANS64.TRYWAIT P0, [R5+URZ+0x29820], R0 ;  /* 0x02982000050075a7 */ /* 0x000e24000800017f */
[----:B0-----:R-:W-:Y:S05]  /*31d70*/  @!P0 BRA `(.L_x_3036) ;  /* 0x0000006c00488947 */ /* 0x001fea0003800000 */
.L_x_3301:
[----:B------:R-:W-:Y:S05]  /*31d80*/  BSYNC B0 ;  /* 0x0000000000007941 */ /* 0x000fea0003800000 */
.L_x_3035:
[----:B------:R-:W-:-:S03]  /*31d90*/  UMOV UR4, 0xffffffff ;  /* 0xffffffff00047882 */ /* 0x000fc60000000000 */
[----:B------:R-:W-:Y:S05]  /*31da0*/  BRA.DIV UR4, `(.L_x_3037) ;  /* 0x0000006e04507947 */ /* 0x000fea000b800000 */
[----:B0-----:R-:W0:Y:S02]  /*31db0*/  S2R R0, SR_TID.X ;  /* 0x0000000000007919 */ /* 0x001e240000002100 */
[----:B0-----:R-:W-:-:S04]  /*31dc0*/  SHF.R.U32.HI R0, RZ, 0x5, R0 ;  /* 0x00000005ff007819 */ /* 0x001fc80000011600 */
[----:B------:R-:W-:-:S05]  /*31dd0*/  LOP3.LUT R0, R0, 0x3, RZ, 0xc0, !PT ;  /* 0x0000000300007812 */ /* 0x000fca00078ec0ff */
[----:B------:R0:W1:Y:S02]  /*31de0*/  SHFL.IDX PT, R14, R0, RZ, 0x1f ;  /* 0x00001fff000e7589 */ /* 0x00006400000e0000 */
.L_x_3304:
[----:B-1----:R-:W-:-:S13]  /*31df0*/  ISETP.NE.AND P0, PT, R14, RZ, PT ;  /* 0x000000ff0e00720c */ /* 0x002fda0003f05270 */
[----:B------:R-:W-:Y:S05]  /*31e00*/  @P0 BRA `(.L_x_2680) ;  /* 0x0000000000a80947 */ /* 0x000fea0003800000 */
[----:B------:R-:W-:-:S03]  /*31e10*/  UMOV UR4, 0xffffffff ;  /* 0xffffffff00047882 */ /* 0x000fc60000000000 */
[----:B------:R-:W-:Y:S05]  /*31e20*/  BRA.DIV UR4, `(.L_x_3038) ;  /* 0x0000006e04647947 */ /* 0x000fea000b800000 */
[----:B------:R-:W-:-:S13]  /*31e30*/  ELECT P6, URZ, PT ;  /* 0x00000000003f782f */ /* 0x000fda00038c0000 */
.L_x_3307:
[----:B------:R-:W-:Y:S05]  /*31e40*/  @!P6 BRA `(.L_x_2680) ;  /* 0x000000000098e947 */ /* 0x000fea0003800000 */
[----:B------:R-:W-:-:S06]  /*31e50*/  ULOP3.LUT UR4, UR36, 0x2, URZ, 0xfc, !UPT ;  /* 0x0000000224047892 */ /* 0x000fcc000f8efc3f */
[----:B0-----:R-:W-:-:S05]  /*31e60*/  IMAD.U32 R0, RZ, RZ, UR4 ;  /* 0x00000004ff007e24 */ /* 0x001fca000f8e00ff */
[----:B------:R-:W-:-:S13]  /*31e70*/  ISETP.NE.AND P0, PT, R0, 0x3, PT ;  /* 0x000000030000780c */ /* 0x000fda0003f05270 */
[----:B------:R-:W-:Y:S05]  /*31e80*/  @!P0 BRA `(.L_x_3039) ;  /* 0x0000000000048947 */ /* 0x000fea0003800000 */
[----:B------:R-:W-:Y:S01]  /*31e90*/  BPT.TRAP 0x1 ;  /* 0x000000040000795c */ /* 0x000fe20000300000 */
.L_x_3039:
[C---:B------:R-:W-:Y:S01]  /*31ea0*/  LEA R3, R28.reuse, R5, 0x3 ;  /* 0x000000051c037211 */ /* 0x040fe200078e18ff */
[----:B------:R-:W-:Y:S01]  /*31eb0*/  VIADD R28, R28, 0x1 ;  /* 0x000000011c1c7836 */ /* 0x000fe20000000000 */
[----:B------:R-:W-:-:S04]  /*31ec0*/  SHF.L.U32 R2, R35, 0x1f, RZ ;  /* 0x0000001f23027819 */ /* 0x000fc800000006ff */
[----:B------:R-:W0:Y:S01]  /*31ed0*/  SYNCS.PHASECHK.TRANS64.TRYWAIT P1, [R3+URZ+0x29840], R2 ;  /* 0x02984002030075a7 */ /* 0x000e22000802017f */
[----:B------:R-:W-:-:S04]  /*31ee0*/  ISETP.NE.AND P2, PT, R28, 0x2, PT ;  /* 0x000000021c00780c */ /* 0x000fc80003f45270 */
[----:B------:R-:W-:Y:S01]  /*31ef0*/  SEL R0, RZ, 0x1, P2 ;  /* 0x00000001ff007807 */ /* 0x000fe20001000000 */
[----:B0-----:R-:W-:Y:S08]  /*31f00*/  @!P1 BRA `(.L_x_3040) ;  /* 0x0000006c004c9947 */ /* 0x001ff00003800000 */
.L_x_3308:
[----:B------:R-:W-:Y:S02]  /*31f10*/  SEL R28, R28, RZ, P2 ;  /* 0x000000ff1c1c7207 */ /* 0x000fe40001000000 */
[----:B------:R-:W-:Y:S01]  /*31f20*/  LOP3.LUT R0, R35, R0, RZ, 0x3c, !PT ;  /* 0x0000000023007212 */ /* 0x000fe200078e3cff */
[----:B------:R-:W-:Y:S06]  /*31f30*/  @!P0 BRA `(.L_x_3041) ;  /* 0x0000000000048947 */ /* 0x000fec0003800000 */
[----:B------:R-:W-:Y:S01]  /*31f40*/  BPT.TRAP 0x1 ;  /* 0x000000040000795c */ /* 0x000fe20000300000 */
.L_x_3041:
[----:B------:R-:W-:Y:S01]  /*31f50*/  IMAD R5, R28, 0x8, R5 ;  /* 0x000000081c057824 */ /* 0x000fe200078e0205 */
[----:B------:R-:W-:-:S04]  /*31f60*/  SHF.L.U32 R0, R0, 0x1f, RZ ;  /* 0x0000001f00007819 */ /* 0x000fc800000006ff */
[----:B------:R-:W1:Y:S02]  /*31f70*/  SYNCS.PHASECHK.TRANS64.TRYWAIT P1, [R5+URZ+0x29840], R0 ;  /* 0x02984000050075a7 */ /* 0x000e64000802017f */
[----:B-1----:R-:W-:Y:S05]  /*31f80*/  @!P1 BRA `(.L_x_3042) ;  /* 0x0000006c00409947 */ /* 0x002fea0003800000 */
.L_x_3309:
[----:B------:R-:W-:Y:S05]  /*31f90*/  @!P0 BRA `(.L_x_3043) ;  /* 0x0000000000048947 */ /* 0x000fea0003800000 */
[----:B------:R-:W-:Y:S01]  /*31fa0*/  BPT.TRAP 0x1 ;  /* 0x000000040000795c */ /* 0x000fe20000300000 */
.L_x_3043:
[----:B------:R-:W2:Y:S02]  /*31fb0*/  SYNCS.PHASECHK.TRANS64.TRYWAIT P1, [R3+URZ+0x29860], R2 ;  /* 0x02986002030075a7 */ /* 0x000ea4000802017f */
[----:B--2---:R-:W-:Y:S05]  /*31fc0*/  @!P1 BRA `(.L_x_3044) ;  /* 0x0000006c00449947 */ /* 0x004fea0003800000 */
.L_x_3310:
[----:B------:R-:W-:Y:S05]  /*31fd0*/  @!P0 BRA `(.L_x_3045) ;  /* 0x0000000000048947 */ /* 0x000fea0003800000 */
[----:B------:R-:W-:Y:S01]  /*31fe0*/  BPT.TRAP 0x1 ;  /* 0x000000040000795c */ /* 0x000fe20000300000 */
.L_x_3045:
[----:B------:R-:W3:Y:S02]  /*31ff0*/  SYNCS.PHASECHK.TRANS64.TRYWAIT P1, [R5+URZ+0x29860], R0 ;  /* 0x02986000050075a7 */ /* 0x000ee4000802017f */
[----:B---3--:R-:W-:Y:S05]  /*32000*/  @!P1 BRA `(.L_x_3046) ;  /* 0x0000006c00489947 */ /* 0x008fea0003800000 */
.L_x_3311:
[----:B------:R-:W-:Y:S05]  /*32010*/  @!P0 BRA `(.L_x_3047) ;  /* 0x0000000000048947 */ /* 0x000fea0003800000 */
[----:B------:R-:W-:Y:S01]  /*32020*/  BPT.TRAP 0x1 ;  /* 0x000000040000795c */ /* 0x000fe20000300000 */
.L_x_3047:
[----:B------:R-:W4:Y:S02]  /*32030*/  SYNCS.PHASECHK.TRANS64.TRYWAIT P1, [R3+URZ+0x29880], R2 ;  /* 0x02988002030075a7 */ /* 0x000f24000802017f */
[----:B----4-:R-:W-:Y:S05]  /*32040*/  @!P1 BRA `(.L_x_3048) ;  /* 0x0000006c004c9947 */ /* 0x010fea0003800000 */
.L_x_3312:
[----:B------:R-:W-:Y:S05]  /*32050*/  @!P0 BRA `(.L_x_3049) ;  /* 0x0000000000048947 */ /* 0x000fea0003800000 */
[----:B------:R-:W-:Y:S01]  /*32060*/  BPT.TRAP 0x1 ;  /* 0x000000040000795c */ /* 0x000fe20000300000 */
.L_x_3049:
[----:B------:R0:W0:Y:S02]  /*32070*/  SYNCS.PHASECHK.TRANS64.TRYWAIT P0, [R5+URZ+0x29880], R0 ;  /* 0x02988000050075a7 */ /* 0x000024000800017f */
[----:B0-----:R-:W-:Y:S05]  /*32080*/  @!P0 NANOSLEEP.SYNCS 0x989680 ;  /* 0x009896800000895d */ /* 0x001fea0003900000 */
[----:B------:R-:W0:Y:S02]  /*32090*/  @!P0 SYNCS.PHASECHK.TRANS64 P0, [R5+URZ+0x29880], R0 ;  /* 0x02988000050085a7 */ /* 0x000e24000800007f */
[----:B0-----:R-:W-:Y:S05]  /*320a0*/  @!P0 BRA `(.L_x_3049) ;  /* 0xfffffffc00f08947 */ /* 0x001fea000383ffff */
.L_x_2680:
[----:B------:R-:W-:Y:S05]  /*320b0*/  BSYNC B8 ;  /* 0x0000000000087941 */ /* 0x000fea0003800000 */
.L_x_2677:
[----:B------:R-:W-:Y:S05]  /*320c0*/  EXIT ;  /* 0x000000000000794d */ /* 0x000fea0003800000 */
.L_x_2700:
[----:B-1----:R1:W2:Y:S02]  /*320d0*/  SYNCS.PHASECHK.TRANS64.TRYWAIT P5, [R95+URZ+0x29890], R96 ;  /* 0x029890605f0075a7 */ /* 0x0022a400080a017f */
[----:B--2---:R-:W-:Y:S05]  /*320e0*/  @!P5 NANOSLEEP.SYNCS 0x989680 ;  /* 0x009896800000d95d */ /* 0x004fea0003900000 */
[----:B------:R-:W2:Y:S02]  /*320f0*/  @!P5 SYNCS.PHASECHK.TRANS64 P5, [R95+URZ+0x29890], R96 ;  /* 0x029890605f00d5a7 */ /* 0x000ea400080a007f */
[----:B--2---:R-:W-:Y:S05]  /*32100*/  @!P5 BRA `(.L_x_2700) ;  /* 0xfffffffc00f0d947 */ /* 0x004fea000383ffff */
[----:B------:R-:W-:Y:S05]  /*32110*/  BRA `(.L_x_3050) ;  /* 0xfffffd1800047947 */ /* 0x000fea000383ffff */
.L_x_2701:
[----:B------:R-:W-:Y:S01]  /*32120*/  BSSY B1, `(.L_x_3051) ;  /* 0x0000008000017945 */ /* 0x000fe20003800000 */
[----:B0-----:R-:W-:Y:S01]  /*32130*/  IMAD.MOV.U32 R13, RZ, RZ, R120 ;  /* 0x000000ffff0d7224 */ /* 0x001fe200078e0078 */
[----:B------:R-:W-:Y:S01]  /*32140*/  MOV R12, RZ ;  /* 0x000000ff000c7202 */ /* 0x000fe20000000f00 */
[----:B------:R-:W-:Y:S02]  /*32150*/  IMAD.MOV.U32 R11, RZ, RZ, 0x1e1f ;  /* 0x00001e1fff0b7424 */ /* 0x000fe400078e00ff */
[----:B------:R-:W-:-:S07]  /*32160*/  IMAD.MOV.U32 R15, RZ, RZ, -0x1 ;  /* 0xffffffffff0f7424 */ /* 0x000fce00078e00ff */
[----:B-1----:R-:W-:Y:S05]  /*32170*/  WARPSYNC.COLLECTIVE R15, `(.L_x_3052) ;  /* 0x000000000f087348 */ /* 0x002fea0003c00000 */
[----:B------:R0:W2:Y:S02]  /*32180*/  SHFL.IDX P6, R14, R13, R12, R11 ;  /* 0x0000000c0d0e7389 */ /* 0x0000a400000c000b */
[----:B012---:R-:W-:Y:S01]  /*32190*/  ENDCOLLECTIVE ;  /* 0x000000000000791b */ /* 0x007fe20003800000 */
.L_x_3052:
[----:B------:R-:W-:Y:S05]  /*321a0*/  BSYNC B1 ;  /* 0x0000000000017941 */ /* 0x000fea0003800000 */
.L_x_3051:
        /* <DEDUP_REMOVED lines=8> */
.L_x_3053:
[----:B------:R-:W-:Y:S01]  /*32230*/  MOV R11, R14 ;  /* 0x0000000e000b7202 */ /* 0x000fe20000000f00 */
[----:B------:R-:W-:Y:S06]  /*32240*/  BRA `(.L_x_3054) ;  /* 0xfffffd1400cc7947 */ /* 0x000fec000383ffff */
.L_x_2726:
[----:B------:R-:W-:Y:S01]  /*32250*/  BSSY B1, `(.L_x_3055) ;  /* 0x0000008000017945 */ /* 0x000fe20003800000 */
[----:B0-----:R-:W-:Y:S01]  /*32260*/  IMAD.MOV.U32 R13, RZ, RZ, R120 ;  /* 0x000000ffff0d7224 */ /* 0x001fe200078e0078 */
[----:B------:R-:W-:Y:S01]  /*32270*/  MOV R15, 0xffffffff ;  /* 0xffffffff000f7802 */ /* 0x000fe20000000f00 */
[----:B------:R-:W-:Y:S02]  /*32280*/  IMAD.MOV.U32 R12, RZ, RZ, 0x1 ;  /* 0x00000001ff0c7424 */ /* 0x000fe400078e00ff */
[----:B----4-:R-:W-:-:S07]  /*32290*/  IMAD.MOV.U32 R11, RZ, RZ, 0x1e1f ;  /* 0x00001e1fff0b7424 */ /* 0x010fce00078e00ff */
[----:B-123--:R-:W-:Y:S05]  /*322a0*/  WARPSYNC.COLLECTIVE R15, `(.L_x_3056) ;  /* 0x000000000f087348 */ /* 0x00efea0003c00000 */
[----:B------:R0:W4:Y:S02]  /*322b0*/  SHFL.IDX P6, R14, R13, R12, R11 ;  /* 0x0000000c0d0e7389 */ /* 0x00012400000c000b */
[----:B01234-:R-:W-:Y:S01]  /*322c0*/  ENDCOLLECTIVE ;  /* 0x000000000000791b */ /* 0x01ffe20003800000 */
.L_x_3056:
[----:B------:R-:W-:Y:S05]  /*322d0*/  BSYNC B1 ;  /* 0x0000000000017941 */ /* 0x000fea0003800000 */
.L_x_3055:
        /* <DEDUP_REMOVED lines=8> */
.L_x_3057:
[----:B------:R-:W-:Y:S01]  /*32360*/  IMAD.MOV.U32 R121, RZ, RZ, R14 ;  /* 0x000000ffff797224 */ /* 0x000fe200078e000e */
[----:B------:R-:W-:Y:S06]  /*32370*/  BRA `(.L_x_3058) ;  /* 0xfffffd4000a07947 */ /* 0x000fec000383ffff */
.L_x_2756:
[----:B--2---:R2:W3:Y:S02]  /*32380*/  SYNCS.PHASECHK.TRANS64.TRYWAIT P5, [R95+URZ+0x29890], R96 ;  /* 0x029890605f0075a7 */ /* 0x0044e400080a017f */
[----:B---3--:R-:W-:Y:S05]  /*32390*/  @!P5 NANOSLEEP.SYNCS 0x989680 ;  /* 0x009896800000d95d */ /* 0x008fea0003900000 */
[----:B------:R-:W3:Y:S02]  /*323a0*/  @!P5 SYNCS.PHASECHK.TRANS64 P5, [R95+URZ+0x29890], R96 ;  /* 0x029890605f00d5a7 */ /* 0x000ee400080a007f */
[----:B---3--:R-:W-:Y:S05]  /*323b0*/  @!P5 BRA `(.L_x_2756) ;  /* 0xfffffffc00f0d947 */ /* 0x008fea000383ffff */
[----:B------:R-:W-:Y:S05]  /*323c0*/  BRA `(.L_x_3059) ;  /* 0xfffffd7400587947 */ /* 0x000fea000383ffff */
.L_x_2757:
[----:B------:R-:W-:Y:S01]  /*323d0*/  BSSY B1, `(.L_x_3060) ;  /* 0x0000008000017945 */ /* 0x000fe20003800000 */
[----:B0-----:R-:W-:Y:S01]  /*323e0*/  IMAD.MOV.U32 R13, RZ, RZ, R120 ;  /* 0x000000ffff0d7224 */ /* 0x001fe200078e0078 */
[----:B------:R-:W-:Y:S01]  /*323f0*/  MOV R12, RZ ;  /* 0x000000ff000c7202 */ /* 0x000fe20000000f00 */
[----:B------:R-:W-:Y:S02]  /*32400*/  IMAD.MOV.U32 R11, RZ, RZ, 0x1e1f ;  /* 0x00001e1fff0b7424 */ /* 0x000fe400078e00ff */
[----:B------:R-:W-:-:S07]  /*32410*/  IMAD.MOV.U32 R15, RZ, RZ, -0x1 ;  /* 0xffffffffff0f7424 */ /* 0x000fce00078e00ff */
[----:B--2---:R-:W-:Y:S05]  /*32420*/  WARPSYNC.COLLECTIVE R15, `(.L_x_3061) ;  /* 0x000000000f087348 */ /* 0x004fea0003c00000 */
[----:B------:R0:W1:Y:S02]  /*32430*/  SHFL.IDX P6, R14, R13, R12, R11 ;  /* 0x0000000c0d0e7389 */ /* 0x00006400000c000b */
[----:B012---:R-:W-:Y:S01]  /*32440*/  ENDCOLLECTIVE ;  /* 0x000000000000791b */ /* 0x007fe20003800000 */
.L_x_3061:
[----:B------:R-:W-:Y:S05]  /*32450*/  BSYNC B1 ;  /* 0x0000000000017941 */ /* 0x000fea0003800000 */
.L_x_3060:
        /* <DEDUP_REMOVED lines=8> */
.L_x_3062:
[----:B------:R-:W-:Y:S01]  /*324e0*/  MOV R11, R14 ;  /* 0x0000000e000b7202 */ /* 0x000fe20000000f00 */
[----:B------:R-:W-:Y:S06]  /*324f0*/  BRA `(.L_x_3063) ;  /* 0xfffffd7400247947 */ /* 0x000fec000383ffff */
.L_x_2770:
        /* <DEDUP_REMOVED lines=8> */
.L_x_3065:
[----:B------:R-:W-:Y:S05]  /*32580*/  BSYNC B1 ;  /* 0x0000000000017941 */ /* 0x000fea0003800000 */
.L_x_3064:
        /* <DEDUP_REMOVED lines=8> */
.L_x_3066:
[----:B------:R-:W-:Y:S01]  /*32610*/  IMAD.MOV.U32 R48, RZ, RZ, R14 ;  /* 0x000000ffff307224 */ /* 0x000fe200078e000e */
[----:B------:R-:W-:Y:S06]  /*32620*/  BRA `(.L_x_3067) ;  /* 0xfffffda000707947 */ /* 0x000fec000383ffff */
.L_x_2783:
[----:B0-----:R0:W1:Y:S02]  /*32630*/  SYNCS.PHASECHK.TRANS64.TRYWAIT P2, [R95+URZ+0x29890], R96 ;  /* 0x029890605f0075a7 */ /* 0x001064000804017f */
[----:B-1----:R-:W-:Y:S05]  /*32640*/  @!P2 NANOSLEEP.SYNCS 0x989680 ;  /* 0x009896800000a95d */ /* 0x002fea0003900000 */
[----:B------:R-:W1:Y:S02]  /*32650*/  @!P2 SYNCS.PHASECHK.TRANS64 P2, [R95+URZ+0x29890], R96 ;  /* 0x029890605f00a5a7 */ /* 0x000e64000804007f */
[----:B-1----:R-:W-:Y:S05]  /*32660*/  @!P2 BRA `(.L_x_2783) ;  /* 0xfffffffc00f0a947 */ /* 0x002fea000383ffff */
[----:B------:R-:W-:Y:S05]  /*32670*/  BRA `(.L_x_3068) ;  /* 0xfffffdd000007947 */ /* 0x000fea000383ffff */
.L_x_2784:
[----:B------:R-:W-:Y:S01]  /*32680*/  BSSY B1, `(.L_x_3069) ;  /* 0x0000008000017945 */ /* 0x000fe20003800000 */
[----:B------:R-:W-:Y:S01]  /*32690*/  IMAD.MOV.U32 R13, RZ, RZ, R51 ;  /* 0x000000ffff0d7224 */ /* 0x000fe200078e0033 */
[----:B------:R-:W-:Y:S01]  /*326a0*/  MOV R12, RZ ;  /* 0x000000ff000c7202 */ /* 0x000fe20000000f00 */
[----:B------:R-:W-:Y:S02]  /*326b0*/  IMAD.MOV.U32 R11, RZ, RZ, 0x1e1f ;  /* 0x00001e1fff0b7424 */ /* 0x000fe400078e00ff */
[----:B------:R-:W-:-:S07]  /*326c0*/  IMAD.MOV.U32 R15, RZ, RZ, -0x1 ;  /* 0xffffffffff0f7424 */ /* 0x000fce00078e00ff */
[----:B0-----:R-:W-:Y:S05]  /*326d0*/  WARPSYNC.COLLECTIVE R15, `(.L_x_3070) ;  /* 0x000000000f087348 */ /* 0x001fea0003c00000 */
[----:B------:R1:W2:Y:S02]  /*326e0*/  SHFL.IDX P6, R14, R13, R12, R11 ;  /* 0x0000000c0d0e7389 */ /* 0x0002a400000c000b */
[----:B012---:R-:W-:Y:S01]  /*326f0*/  ENDCOLLECTIVE ;  /* 0x000000000000791b */ /* 0x007fe20003800000 */
.L_x_3070:
[----:B------:R-:W-:Y:S05]  /*32700*/  BSYNC B1 ;  /* 0x0000000000017941 */ /* 0x000fea0003800000 */
.L_x_3069:
        /* <DEDUP_REMOVED lines=8> */
.L_x_3071:
[----:B------:R-:W-:Y:S01]  /*32790*/  MOV R49, R14 ;  /* 0x0000000e00317202 */ /* 0x000fe20000000f00 */
[----:B------:R-:W-:Y:S06]  /*327a0*/  BRA `(.L_x_3072) ;  /* 0xfffffdd0001c7947 */ /* 0x000fec000383ffff */
.L_x_2787:
[----:B------:R-:W-:Y:S01]  /*327b0*/  BSSY B1, `(.L_x_3073) ;  /* 0x0000008000017945 */ /* 0x000fe20003800000 */
[----:B----4-:R-:W-:Y:S01]  /*327c0*/  IMAD.MOV.U32 R13, RZ, RZ, R51 ;  /* 0x000000ffff0d7224 */ /* 0x010fe200078e0033 */
[----:B------:R-:W-:Y:S01]  /*327d0*/  MOV R15, 0xffffffff ;  /* 0xffffffff000f7802 */ /* 0x000fe20000000f00 */
[----:B------:R-:W-:Y:S02]  /*327e0*/  IMAD.MOV.U32 R12, RZ, RZ, 0x1 ;  /* 0x00000001ff0c7424 */ /* 0x000fe400078e00ff */
[----:B------:R-:W-:-:S07]  /*327f0*/  IMAD.MOV.U32 R11, RZ, RZ, 0x1e1f ;  /* 0x00001e1fff0b7424 */ /* 0x000fce00078e00ff */
[----:B0123--:R-:W-:Y:S05]  /*32800*/  WARPSYNC.COLLECTIVE R15, `(.L_x_3074) ;  /* 0x000000000f087348 */ /* 0x00ffea0003c00000 */
[----:B------:R4:W0:Y:S02]  /*32810*/  SHFL.IDX P6, R14, R13, R12, R11 ;  /* 0x0000000c0d0e7389 */ /* 0x00082400000c000b */
[----:B01234-:R-:W-:Y:S01]  /*32820*/  ENDCOLLECTIVE ;  /* 0x000000000000791b */ /* 0x01ffe20003800000 */
.L_x_3074:
[----:B------:R-:W-:Y:S05]  /*32830*/  BSYNC B1 ;  /* 0x0000000000017941 */ /* 0x000fea0003800000 */
.L_x_3073:
        /* <DEDUP_REMOVED lines=8> */
.L_x_3075:
[----:B------:R-:W-:Y:S01]  /*328c0*/  IMAD.MOV.U32 R49, RZ, RZ, R14 ;  /* 0x000000ffff317224 */ /* 0x000fe200078e000e */
[----:B------:R-:W-:Y:S06]  /*328d0*/  BRA `(.L_x_3076) ;  /* 0xfffffdd000707947 */ /* 0x000fec000383ffff */
.L_x_2791:
[----:B------:R0:W0:Y:S02]  /*328e0*/  SYNCS.PHASECHK.TRANS64.TRYWAIT P1, [R95+URZ+0x298b0], R96 ;  /* 0x0298b0605f0075a7 */ /* 0x000024000802017f */
[----:B0-----:R-:W-:Y:S05]  /*328f0*/  @!P1 NANOSLEEP.SYNCS 0x989680 ;  /* 0x009896800000995d */ /* 0x001fea0003900000 */
[----:B------:R-:W0:Y:S02]  /*32900*/  @!P1 SYNCS.PHASECHK.TRANS64 P1, [R95+URZ+0x298b0], R96 ;  /* 0x0298b0605f0095a7 */ /* 0x000e24000802007f */
[----:B0-----:R-:W-:Y:S05]  /*32910*/  @!P1 BRA `(.L_x_2791) ;  /* 0xfffffffc00f09947 */ /* 0x001fea000383ffff */
[----:B------:R-:W-:Y:S05]  /*32920*/  BRA `(.L_x_3077) ;  /* 0xfffffdd4003c7947 */ /* 0x000fea000383ffff */
.L_x_2801:
[----:B------:R-:W0:Y:S01]  /*32930*/  S2R R2, SR_TID.X ;  /* 0x0000000000027919 */ /* 0x000e220000002100 */
[----:B------:R-:W-:Y:S01]  /*32940*/  BSSY B0, `(.L_x_3078) ;  /* 0x000000c000007945 */ /* 0x000fe20003800000 */
[----:B------:R-:W-:Y:S02]  /*32950*/  IMAD.MOV.U32 R12, RZ, RZ, RZ ;  /* 0x000000ffff0c7224 */ /* 0x000fe400078e00ff */
[----:B------:R-:W-:Y:S02]  /*32960*/  IMAD.MOV.U32 R11, RZ, RZ, 0x1f ;  /* 0x0000001fff0b7424 */ /* 0x000fe400078e00ff */
[----:B------:R-:W-:Y:S02]  /*32970*/  IMAD.MOV.U32 R15, RZ, RZ, -0x1 ;  /* 0xffffffffff0f7424 */ /* 0x000fe400078e00ff */
[----:B0-----:R-:W-:-:S05]  /*32980*/  VIADD R4, R2, 0xffffff80 ;  /* 0xffffff8002047836 */ /* 0x001fca0000000000 */
[----:B------:R-:W-:-:S04]  /*32990*/  SHF.R.S32.HI R2, RZ, 0x1f, R4 ;  /* 0x0000001fff027819 */ /* 0x000fc80000011404 */
[----:B------:R-:W-:-:S04]  /*329a0*/  LEA.HI R2, R2, R4, RZ, 0x7 ;  /* 0x0000000402027211 */ /* 0x000fc800078f38ff */
[----:B------:R-:W-:-:S04]  /*329b0*/  SHF.R.S32.HI R2, RZ, 0x7, R2 ;  /* 0x00000007ff027819 */ /* 0x000fc80000011402 */
[----:B------:R-:W-:-:S07]  /*329c0*/  MOV R13, R2 ;  /* 0x00000002000d7202 */ /* 0x000fce0000000f00 */
[----:B-1---5:R-:W-:Y:S05]  /*329d0*/  WARPSYNC.COLLECTIVE R15, `(.L_x_3079) ;  /* 0x000000000f087348 */ /* 0x022fea0003c00000 */
[----:B------:R0:W2:Y:S02]  /*329e0*/  SHFL.IDX P6, R14, R13, R12, R11 ;  /* 0x0000000c0d0e7389 */ /* 0x0000a400000c000b */
[----:B012--5:R-:W-:Y:S01]  /*329f0*/  ENDCOLLECTIVE ;  /* 0x000000000000791b */ /* 0x027fe20003800000 */
.L_x_3079:
[----:B------:R-:W-:Y:S05]  /*32a00*/  BSYNC B0 ;  /* 0x0000000000007941 */ /* 0x000fea0003800000 */
.L_x_3078:
[----:B------:R-:W-:Y:S01]  /*32a10*/  MOV R207, R14 ;  /* 0x0000000e00cf7202 */ /* 0x000fe20000000f00 */
[----:B------:R-:W-:Y:S06]  /*32a20*/  BRA `(.L_x_3080) ;  /* 0xfffffde0003c7947 */ /* 0x000fec000383ffff */
.L_x_2811:
[----:B------:R-:W-:Y:S01]  /*32a30*/  BSSY B1, `(.L_x_3081) ;  /* 0x0000007000017945 */ /* 0x000fe20003800000 */
[----:B------:R-:W-:Y:S02]  /*32a40*/  IMAD.MOV.U32 R12, RZ, RZ, RZ ;  /* 0x000000ffff0c7224 */ /* 0x000fe400078e00ff */
[----:B------:R-:W-:Y:S02]  /*32a50*/  IMAD.MOV.U32 R11, RZ, RZ, 0x1e1f ;  /* 0x00001e1fff0b7424 */ /* 0x000fe400078e00ff */
[----:B------:R-:W-:-:S07]  /*32a60*/  IMAD.MOV.U32 R15, RZ, RZ, -0x1 ;  /* 0xffffffffff0f7424 */ /* 0x000fce00078e00ff */
[----:B-1----:R-:W-:Y:S05]  /*32a70*/  WARPSYNC.COLLECTIVE R15, `(.L_x_3082) ;  /* 0x000000000f087348 */ /* 0x002fea0003c00000 */
[----:B------:R0:W2:Y:S02]  /*32a80*/  SHFL.IDX P6, R14, R13, R12, R11 ;  /* 0x0000000c0d0e7389 */ /* 0x0000a400000c000b */
[----:B012---:R-:W-:Y:S01]  /*32a90*/  ENDCOLLECTIVE ;  /* 0x000000000000791b */ /* 0x007fe20003800000 */
.L_x_3082:
[----:B------:R-:W-:Y:S05]  /*32aa0*/  BSYNC B1 ;  /* 0x0000000000017941 */ /* 0x000fea0003800000 */
.L_x_3081:
        /* <DEDUP_REMOVED lines=8> */
.L_x_3083:
[----:B------:R-:W-:Y:S02]  /*32b30*/  IMAD.MOV.U32 R13, RZ, RZ, R4 ;  /* 0x000000ffff0d7224 */ /* 0x000fe400078e0004 */
[----:B------:R-:W-:-:S07]  /*32b40*/  IMAD.MOV.U32 R3, RZ, RZ, R14 ;  /* 0x000000ffff037224 */ /* 0x000fce00078e000e */
[----:B------:R-:W-:Y:S05]  /*32b50*/  WARPSYNC.COLLECTIVE R15, `(.L_x_3084) ;  /* 0x000000000f087348 */ /* 0x000fea0003c00000 */
[----:B------:R0:W1:Y:S02]  /*32b60*/  SHFL.IDX P6, R14, R13, R12, R11 ;  /* 0x0000000c0d0e7389 */ /* 0x00006400000c000b */
[----:B01----:R-:W-:Y:S01]  /*32b70*/  ENDCOLLECTIVE ;  /* 0x000000000000791b */ /* 0x003fe20003800000 */
.L_x_3084:
[----:B------:R-:W-:Y:S01]  /*32b80*/  MOV R13, R5 ;  /* 0x00000005000d7202 */ /* 0x000fe20000000f00 */
[----:B------:R-:W-:-:S07]  /*32b90*/  IMAD.MOV.U32 R4, RZ, RZ, R14 ;  /* 0x000000ffff047224 */ /* 0x000fce00078e000e */
[----:B------:R-:W-:Y:S05]  /*32ba0*/  WARPSYNC.COLLECTIVE R15, `(.L_x_3085) ;  /* 0x000000000f087348 */ /* 0x000fea0003c00000 */
[----:B------:R0:W1:Y:S02]  /*32bb0*/  SHFL.IDX P6, R14, R13, R12, R11 ;  /* 0x0000000c0d0e7389 */ /* 0x00006400000c000b */
[----:B01----:R-:W-:Y:S01]  /*32bc0*/  ENDCOLLECTIVE ;  /* 0x000000000000791b */ /* 0x003fe20003800000 */
.L_x_3085:
[----:B------:R-:W-:Y:S05]  /*32bd0*/  BRA `(.L_x_3086) ;  /* 0xfffffde800107947 */ /* 0x000fea000383ffff */
.L_x_2815:
[----:B---3--:R3:W0:Y:S02]  /*32be0*/  SYNCS.PHASECHK.TRANS64.TRYWAIT P0, [R18+URZ+0x29800], R5 ;  /* 0x02980005120075a7 */ /* 0x008624000800017f */
[----:B0-----:R-:W-:Y:S05]  /*32bf0*/  @!P0 NANOSLEEP.SYNCS 0x989680 ;  /* 0x009896800000895d */ /* 0x001fea0003900000 */
[----:B------:R-:W0:Y:S02]  /*32c00*/  @!P0 SYNCS.PHASECHK.TRANS64 P0, [R18+URZ+0x29800], R5 ;  /* 0x02980005120085a7 */ /* 0x000e24000800007f */
[----:B0-----:R-:W-:Y:S05]  /*32c10*/  @!P0 BRA `(.L_x_2815) ;  /* 0xfffffffc00f08947 */ /* 0x001fea000383ffff */
[----:B------:R-:W-:Y:S05]  /*32c20*/  BRA `(.L_x_3087) ;  /* 0xfffffdec005c7947 */ /* 0x000fea000383ffff */
.L_x_2827:
[----:B------:R-:W-:Y:S01]  /*32c30*/  BSSY B1, `(.L_x_3088) ;  /* 0x0000007000017945 */ /* 0x000fe20003800000 */
[----:B------:R-:W-:Y:S02]  /*32c40*/  IMAD.MOV.U32 R12, RZ, RZ, RZ ;  /* 0x000000ffff0c7224 */ /* 0x000fe400078e00ff */
[----:B------:R-:W-:Y:S02]  /*32c50*/  IMAD.MOV.U32 R11, RZ, RZ, 0x1e1f ;  /* 0x00001e1fff0b7424 */ /* 0x000fe400078e00ff */
[----:B------:R-:W-:-:S07]  /*32c60*/  IMAD.MOV.U32 R15, RZ, RZ, -0x1 ;  /* 0xffffffffff0f7424 */ /* 0x000fce00078e00ff */
[----:B-1----:R-:W-:Y:S05]  /*32c70*/  WARPSYNC.COLLECTIVE R15, `(.L_x_3089) ;  /* 0x000000000f087348 */ /* 0x002fea0003c00000 */
[----:B------:R0:W2:Y:S02]  /*32c80*/  SHFL.IDX P6, R14, R13, R12, R11 ;  /* 0x0000000c0d0e7389 */ /* 0x0000a400000c000b */
[----:B012---:R-:W-:Y:S01]  /*32c90*/  ENDCOLLECTIVE ;  /* 0x000000000000791b */ /* 0x007fe20003800000 */
.L_x_3089:
[----:B------:R-:W-:Y:S05]  /*32ca0*/  BSYNC B1 ;  /* 0x0000000000017941 */ /* 0x000fea0003800000 */
.L_x_3088:
        /* <DEDUP_REMOVED lines=8> */
.L_x_3090:
[----:B------:R-:W-:Y:S02]  /*32d30*/  IMAD.MOV.U32 R13, RZ, RZ, R37 ;  /* 0x000000ffff0d7224 */ /* 0x000fe400078e0025 */
[----:B------:R-:W-:-:S07]  /*32d40*/  IMAD.MOV.U32 R21, RZ, RZ, R14 ;  /* 0x000000ffff157224 */ /* 0x000fce00078e000e */
[----:B------:R-:W-:Y:S05]  /*32d50*/  WARPSYNC.COLLECTIVE R15, `(.L_x_3091) ;  /* 0x000000000f087348 */ /* 0x000fea0003c00000 */
[----:B------:R0:W1:Y:S02]  /*32d60*/  SHFL.IDX P6, R14, R13, R12, R11 ;  /* 0x0000000c0d0e7389 */ /* 0x00006400000c000b */
[----:B01----:R-:W-:Y:S01]  /*32d70*/  ENDCOLLECTIVE ;  /* 0x000000000000791b */ /* 0x003fe20003800000 */
.L_x_3091:
[----:B------:R-:W-:Y:S01]  /*32d80*/  MOV R13, R39 ;  /* 0x00000027000d7202 */ /* 0x000fe20000000f00 */
[----:B------:R-:W-:-:S07]  /*32d90*/  IMAD.MOV.U32 R37, RZ, RZ, R14 ;  /* 0x000000ffff257224 */ /* 0x000fce00078e000e */
[----:B------:R-:W-:Y:S05]  /*32da0*/  WARPSYNC.COLLECTIVE R15, `(.L_x_3092) ;  /* 0x000000000f087348 */ /* 0x000fea0003c00000 */
[----:B------:R0:W1:Y:S02]  /*32db0*/  SHFL.IDX P6, R14, R13, R12, R11 ;  /* 0x0000000c0d0e7389 */ /* 0x00006400000c000b */
[----:B01----:R-:W-:Y:S01]  /*32dc0*/  ENDCOLLECTIVE ;  /* 0x000000000000791b */ /* 0x003fe20003800000 */
.L_x_3092:
[----:B------:R-:W-:Y:S01]  /*32dd0*/  IMAD.MOV.U32 R39, RZ, RZ, R14 ;  /* 0x000000ffff277224 */ /* 0x000fe200078e000e */
[----:B------:R-:W-:Y:S06]  /*32de0*/  BRA `(.L_x_3093) ;  /* 0xfffffe1c00247947 */ /* 0x000fec000383ffff */
.L_x_2831:
[----:B0-----:R0:W2:Y:S02]  /*32df0*/  SYNCS.PHASECHK.TRANS64.TRYWAIT P0, [R18+URZ+0x29800], R21 ;  /* 0x02980015120075a7 */ /* 0x0010a4000800017f */
[----:B--2---:R-:W-:Y:S05]  /*32e00*/  @!P0 NANOSLEEP.SYNCS 0x989680 ;  /* 0x009896800000895d */ /* 0x004fea0003900000 */
[----:B------:R-:W2:Y:S02]  /*32e10*/  @!P0 SYNCS.PHASECHK.TRANS64 P0, [R18+URZ+0x29800], R21 ;  /* 0x02980015120085a7 */ /* 0x000ea4000800007f */
[----:B--2---:R-:W-:Y:S05]  /*32e20*/  @!P0 BRA `(.L_x_2831) ;  /* 0xfffffffc00f08947 */ /* 0x004fea000383ffff */
[----:B------:R-:W-:Y:S05]  /*32e30*/  BRA `(.L_x_3094) ;  /* 0xfffffe20001c7947 */ /* 0x000fea000383ffff */
.L_x_2839:
[----:B--2---:R2:W3:Y:S02]  /*32e40*/  SYNCS.PHASECHK.TRANS64.TRYWAIT P1, [R0+URZ+0x29830], R3 ;  /* 0x02983003000075a7 */ /* 0x0044e4000802017f */
[----:B---3--:R-:W-:Y:S05]  /*32e50*/  @!P1 NANOSLEEP.SYNCS 0x989680 ;  /* 0x009896800000995d */ /* 0x008fea0003900000 */
[----:B------:R-:W3:Y:S02]  /*32e60*/  @!P1 SYNCS.PHASECHK.TRANS64 P1, [R0+URZ+0x29830], R3 ;  /* 0x02983003000095a7 */ /* 0x000ee4000802007f */
[----:B---3--:R-:W-:Y:S05]  /*32e70*/  @!P1 BRA `(.L_x_2839) ;  /* 0xfffffffc00f09947 */ /* 0x008fea000383ffff */
[----:B------:R-:W-:Y:S05]  /*32e80*/  BRA `(.L_x_2838) ;  /* 0xfffffe5000607947 */ /* 0x000fea000383ffff */
.L_x_2846:
[----:B-1----:R1:W2:Y:S02]  /*32e90*/  SYNCS.PHASECHK.TRANS64.TRYWAIT P2, [R11+URZ+0x29830], R10 ;  /* 0x0298300a0b0075a7 */ /* 0x0022a4000804017f */
[----:B--2---:R-:W-:Y:S05]  /*32ea0*/  @!P2 NANOSLEEP.SYNCS 0x989680 ;  /* 0x009896800000a95d */ /* 0x004fea0003900000 */
[----:B------:R-:W2:Y:S02]  /*32eb0*/  @!P2 SYNCS.PHASECHK.TRANS64 P2, [R11+URZ+0x29830], R10 ;  /* 0x0298300a0b00a5a7 */ /* 0x000ea4000804007f */
[----:B--2---:R-:W-:Y:S05]  /*32ec0*/  @!P2 BRA `(.L_x_2846) ;  /* 0xfffffffc00f0a947 */ /* 0x004fea000383ffff */
[----:B------:R-:W-:Y:S05]  /*32ed0*/  BRA `(.L_x_2845) ;  /* 0xfffffe9400647947 */ /* 0x000fea000383ffff */
.L_x_2850:
[----:B-1----:R1:W2:Y:S02]  /*32ee0*/  SYNCS.PHASECHK.TRANS64.TRYWAIT P1, [R10+URZ+0x29850], R7 ;  /* 0x029850070a0075a7 */ /* 0x0022a4000802017f */
[----:B--2---:R-:W-:Y:S05]  /*32ef0*/  @!P1 NANOSLEEP.SYNCS 0x989680 ;  /* 0x009896800000995d */ /* 0x004fea0003900000 */
[----:B------:R-:W2:Y:S02]  /*32f00*/  @!P1 SYNCS.PHASECHK.TRANS64 P1, [R10+URZ+0x29850], R7 ;  /* 0x029850070a0095a7 */ /* 0x000ea4000802007f */
[----:B--2---:R-:W-:Y:S05]  /*32f10*/  @!P1 BRA `(.L_x_2850) ;  /* 0xfffffffc00f09947 */ /* 0x004fea000383ffff */
[----:B------:R-:W-:Y:S05]  /*32f20*/  BRA `(.L_x_2847) ;  /* 0xfffffea400a07947 */ /* 0x000fea000383ffff */
.L_x_2859:
[----:B-1----:R1:W2:Y:S02]  /*32f30*/  SYNCS.PHASECHK.TRANS64.TRYWAIT P1, [R10+URZ+0x29830], R11 ;  /* 0x0298300b0a0075a7 */ /* 0x0022a4000802017f */
[----:B--2---:R-:W-:Y:S05]  /*32f40*/  @!P1 NANOSLEEP.SYNCS 0x989680 ;  /* 0x009896800000995d */ /* 0x004fea0003900000 */
[----:B------:R-:W2:Y:S02]  /*32f50*/  @!P1 SYNCS.PHASECHK.TRANS64 P1, [R10+URZ+0x29830], R11 ;  /* 0x0298300b0a0095a7 */ /* 0x000ea4000802007f */
[----:B--2---:R-:W-:Y:S05]  /*32f60*/  @!P1 BRA `(.L_x_2859) ;  /* 0xfffffffc00f09947 */ /* 0x004fea000383ffff */
[----:B------:R-:W-:Y:S05]  /*32f70*/  BRA `(.L_x_2858) ;  /* 0xfffffedc002c7947 */ /* 0x000fea000383ffff */
.L_x_2863:
[----:B-1----:R1:W2:Y:S02]  /*32f80*/  SYNCS.PHASECHK.TRANS64.TRYWAIT P1, [R10+URZ+0x29850], R7 ;  /* 0x029850070a0075a7 */ /* 0x0022a4000802017f */
[----:B--2---:R-:W-:Y:S05]  /*32f90*/  @!P1 NANOSLEEP.SYNCS 0x989680 ;  /* 0x009896800000995d */ /* 0x004fea0003900000 */
[----:B------:R-:W2:Y:S02]  /*32fa0*/  @!P1 SYNCS.PHASECHK.TRANS64 P1, [R10+URZ+0x29850], R7 ;  /* 0x029850070a0095a7 */ /* 0x000ea4000802007f */
[----:B--2---:R-:W-:Y:S05]  /*32fb0*/  @!P1 BRA `(.L_x_2863) ;  /* 0xfffffffc00f09947 */ /* 0x004fea000383ffff */
[----:B------:R-:W-:Y:S05]  /*32fc0*/  BRA `(.L_x_2860) ;  /* 0xfffffeec005c7947 */ /* 0x000fea000383ffff */
.L_x_2870:
[----:B-1----:R1:W2:Y:S02]  /*32fd0*/  SYNCS.PHASECHK.TRANS64.TRYWAIT P1, [R11+URZ+0x29850], R2 ;  /* 0x029850020b0075a7 */ /* 0x0022a4000802017f */
[----:B--2---:R-:W-:Y:S05]  /*32fe0*/  @!P1 NANOSLEEP.SYNCS 0x989680 ;  /* 0x009896800000995d */ /* 0x004fea0003900000 */
[----:B------:R-:W2:Y:S02]  /*32ff0*/  @!P1 SYNCS.PHASECHK.TRANS64 P1, [R11+URZ+0x29850], R2 ;  /* 0x029850020b0095a7 */ /* 0x000ea4000802007f */
[----:B--2---:R-:W-:Y:S05]  /*33000*/  @!P1 BRA `(.L_x_2870) ;  /* 0xfffffffc00f09947 */ /* 0x004fea000383ffff */
[----:B------:R-:W-:Y:S05]  /*33010*/  BRA `(.L_x_2869) ;  /* 0xffffff1400f87947 */ /* 0x000fea000383ffff */
.L_x_2874:
[----:B------:R-:W-:Y:S01]  /*33020*/  SEL R82, R12, R91, P0 ;  /* 0x0000005b0c527207 */ /* 0x000fe20000000000 */
[----:B------:R-:W-:Y:S01]  /*33030*/  IMAD.MOV.U32 R11, RZ, RZ, 0x1c1f ;  /* 0x00001c1fff0b7424 */ /* 0x000fe200078e00ff */
[----:B------:R-:W-:Y:S01]  /*33040*/  SEL R67, R91, R12, P0 ;  /* 0x0000000c5b437207 */ /* 0x000fe20000000000 */
[----:B-----5:R-:W-:Y:S01]  /*33050*/  IMAD.MOV.U32 R12, RZ, RZ, R9 ;  /* 0x000000ffff0c7224 */ /* 0x020fe200078e0009 */
[----:B------:R-:W-:Y:S02]  /*33060*/  MOV R15, 0xffffffff ;  /* 0xffffffff000f7802 */ /* 0x000fe40000000f00 */
[----:B------:R-:W-:Y:S02]  /*33070*/  SEL R78, R97, R20, P0 ;  /* 0x00000014614e7207 */ /* 0x000fe40000000000 */
[----:B------:R-:W-:-:S07]  /*33080*/  SEL R41, R20, R97, P0 ;  /* 0x0000006114297207 */ /* 0x000fce0000000000 */
[----:B--23--:R-:W-:Y:S05]  /*33090*/  WARPSYNC.COLLECTIVE R15, `(.L_x_3095) ;  /* 0x000000000f087348 */ /* 0x00cfea0003c00000 */
[----:B------:R0:W1:Y:S02]  /*330a0*/  SHFL.IDX P6, R14, R13, R12, R11 ;  /* 0x0000000c0d0e7389 */ /* 0x00006400000c000b */
[----:B0123--:R-:W-:Y:S01]  /*330b0*/  ENDCOLLECTIVE ;  /* 0x000000000000791b */ /* 0x00ffe20003800000 */
.L_x_3095:
[----:B------:R-:W-:Y:S02]  /*330c0*/  SEL R20, R44, R53, P0 ;  /* 0x000000352c147207 */ /* 0x000fe40000000000 */
[----:B------:R-:W-:Y:S02]  /*330d0*/  SEL R51, R53, R44, P0 ;  /* 0x0000002c35337207 */ /* 0x000fe40000000000 */
[----:B------:R-:W-:Y:S02]  /*330e0*/  SEL R44, R111, R98, P0 ;  /* 0x000000626f2c7207 */ /* 0x000fe40000000000 */
[----:B------:R-:W-:Y:S02]  /*330f0*/  SEL R111, R98, R111, P0 ;  /* 0x0000006f626f7207 */ /* 0x000fe40000000000 */
[----:B------:R-:W-:Y:S02]  /*33100*/  LOP3.LUT R10, R9, 0x2, RZ, 0x3c, !PT ;  /* 0x00000002090a7812 */ /* 0x000fe400078e3cff */
[----:B------:R-:W-:-:S02]  /*33110*/  SEL R4, R0, R101, P0 ;  /* 0x0000006500047207 */ /* 0x000fc40000000000 */
[----:B------:R-:W-:Y:S01]  /*33120*/  SEL R79, R101, R0, P0 ;  /* 0x00000000654f7207 */ /* 0x000fe20000000000 */
[----:B------:R-:W-:Y:S01]  /*33130*/  IMAD.MOV.U32 R13, RZ, RZ, R2 ;  /* 0x000000ffff0d7224 */ /* 0x000fe200078e0002 */
[----:B------:R-:W-:Y:S02]  /*33140*/  SEL R0, R100, R45, P0 ;  /* 0x0000002d64007207 */ /* 0x000fe40000000000 */
[----:B------:R-:W-:Y:S01]  /*33150*/  SEL R47, R45, R100, P0 ;  /* 0x000000642d2f7207 */ /* 0x000fe20000000000 */
[----:B------:R-:W-:Y:S01]  /*33160*/  IMAD.MOV.U32 R100, RZ, RZ, RZ ;  /* 0x000000ffff647224 */ /* 0x000fe200078e00ff */
        /* <DEDUP_REMOVED lines=8> */
.L_x_3096:
        /* <DEDUP_REMOVED lines=18> */
.L_x_3097:
        /* <DEDUP_REMOVED lines=18> */
.L_x_3098:
        /* <DEDUP_REMOVED lines=18> */
.L_x_3099:
        /* <DEDUP_REMOVED lines=16> */
.L_x_3100:
[----:B------:R-:W-:Y:S02]  /*33650*/  IMAD.MOV.U32 R13, RZ, RZ, R41 ;  /* 0x000000ffff0d7224 */ /* 0x000fe400078e0029 */
[----:B------:R-:W-:Y:S02]  /*33660*/  IMAD.MOV.U32 R12, RZ, RZ, R10 ;  /* 0x000000ffff0c7224 */ /* 0x000fe400078e000a */
[----:B------:R-:W-:-:S07]  /*33670*/  IMAD.MOV.U32 R80, RZ, RZ, R14 ;  /* 0x000000ffff507224 */ /* 0x000fce00078e000e */
[----:B------:R-:W-:Y:S05]  /*33680*/  WARPSYNC.COLLECTIVE R15, `(.L_x_3101) ;  /* 0x000000000f087348 */ /* 0x000fea0003c00000 */
[----:B------:R0:W1:Y:S02]  /*33690*/  SHFL.IDX P6, R14, R13, R12, R11 ;  /* 0x0000000c0d0e7389 */ /* 0x00006400000c000b */
[----:B01----:R-:W-:Y:S01]  /*336a0*/  ENDCOLLECTIVE ;  /* 0x000000000000791b */ /* 0x003fe20003800000 */
.L_x_3101:
[----:B------:R-:W-:Y:S01]  /*336b0*/  IMAD.MOV.U32 R13, RZ, RZ, R49 ;  /* 0x000000ffff0d7224 */ /* 0x000fe200078e0031 */
[----:B------:R-:W-:-:S07]  /*336c0*/  MOV R41, R14 ;  /* 0x0000000e00297202 */ /* 0x000fce0000000f00 */
[----:B------:R-:W-:Y:S05]  /*336d0*/  WARPSYNC.COLLECTIVE R15, `(.L_x_3102) ;  /* 0x000000000f087348 */ /* 0x000fea0003c00000 */
[----:B------:R0:W1:Y:S02]  /*336e0*/  SHFL.IDX P6, R14, R13, R12, R11 ;  /* 0x0000000c0d0e7389 */ /* 0x00006400000c000b */
[----:B01----:R-:W-:Y:S01]  /*336f0*/  ENDCOLLECTIVE ;  /* 0x000000000000791b */ /* 0x003fe20003800000 */
.L_x_3102:
        /* <DEDUP_REMOVED lines=8> */
.L_x_3103:
[----:B------:R-:W-:Y:S02]  /*33780*/  IMAD.MOV.U32 R13, RZ, RZ, R4 ;  /* 0x000000ffff0d7224 */ /* 0x000fe400078e0004 */
[----:B------:R-:W-:-:S07]  /*33790*/  IMAD.MOV.U32 R0, RZ, RZ, R14 ;  /* 0x000000ffff007224 */ /* 0x000fce00078e000e */
[----:B------:R-:W-:Y:S05]  /*337a0*/  WARPSYNC.COLLECTIVE R15, `(.L_x_3104) ;  /* 0x000000000f087348 */ /* 0x000fea0003c00000 */
[----:B------:R0:W1:Y:S02]  /*337b0*/  SHFL.IDX P6, R14, R13, R12, R11 ;  /* 0x0000000c0d0e7389 */ /* 0x00006400000c000b */
[----:B01----:R-:W-:Y:S01]  /*337c0*/  ENDCOLLECTIVE ;  /* 0x000000000000791b */ /* 0x003fe20003800000 */
.L_x_3104:
[----:B------:R-:W-:Y:S01]  /*337d0*/  MOV R13, R47 ;  /* 0x0000002f000d7202 */ /* 0x000fe20000000f00 */
[----:B------:R-:W-:Y:S02]  /*337e0*/  IMAD.MOV.U32 R12, RZ, RZ, R10 ;  /* 0x000000ffff0c7224 */ /* 0x000fe400078e000a */
[----:B------:R-:W-:-:S07]  /*337f0*/  IMAD.MOV.U32 R3, RZ, RZ, R14 ;  /* 0x000000ffff037224 */ /* 0x000fce00078e000e */
[----:B------:R-:W-:Y:S05]  /*33800*/  WARPSYNC.COLLECTIVE R15, `(.L_x_3105) ;  /* 0x000000000f087348 */ /* 0x000fea0003c00000 */
[----:B------:R0:W1:Y:S02]  /*33810*/  SHFL.IDX P6, R14, R13, R12, R11 ;  /* 0x0000000c0d0e7389 */ /* 0x00006400000c000b */
[----:B01----:R-:W-:Y:S01]  /*33820*/  ENDCOLLECTIVE ;  /* 0x000000000000791b */ /* 0x003fe20003800000 */
.L_x_3105:
[----:B------:R-:W-:Y:S01]  /*33830*/  IMAD.MOV.U32 R13, RZ, RZ, R79 ;  /* 0x000000ffff0d7224 */ /* 0x000fe200078e004f */
[----:B------:R-:W-:Y:S02]  /*33840*/  SEL R79, R80, R49, P0 ;  /* 0x00000031504f7207 */ /* 0x000fe40000000000 */
[----:B------:R-:W-:Y:S01]  /*33850*/  SEL R80, R49, R80, P0 ;  /* 0x0000005031507207 */ /* 0x000fe20000000000 */
[----:B------:R-:W-:-:S07]  /*33860*/  IMAD.MOV.U32 R47, RZ, RZ, R14 ;  /* 0x000000ffff2f7224 */ /* 0x000fce00078e000e */
[----:B------:R-:W-:Y:S05]  /*33870*/  WARPSYNC.COLLECTIVE R15, `(.L_x_3106) ;  /* 0x000000000f087348 */ /* 0x000fea0003c00000 */
[----:B------:R0:W1:Y:S02]  /*33880*/  SHFL.IDX P6, R14, R13, R12, R11 ;  /* 0x0000000c0d0e7389 */ /* 0x00006400000c000b */
[----:B01----:R-:W-:Y:S01]  /*33890*/  ENDCOLLECTIVE ;  /* 0x000000000000791b */ /* 0x003fe20003800000 */
.L_x_3106:
        /* <DEDUP_REMOVED lines=8> */
.L_x_3107:
[----:B------:R-:W-:Y:S02]  /*33920*/  SEL R2, R3, R4, P0 ;  /* 0x0000000403027207 */ /* 0x000fe40000000000 */
[----:B------:R-:W-:Y:S02]  /*33930*/  SEL R3, R4, R3, P0 ;  /* 0x0000000304037207 */ /* 0x000fe40000000000 */
[----:B------:R-:W-:Y:S01]  /*33940*/  MOV R13, R40 ;  /* 0x00000028000d7202 */ /* 0x000fe20000000f00 */
[----:B------:R-:W-:-:S07]  /*33950*/  IMAD.MOV.U32 R20, RZ, RZ, R14 ;  /* 0x000000ffff147224 */ /* 0x000fce00078e000e */
[----:B------:R-:W-:Y:S05]  /*33960*/  WARPSYNC.COLLECTIVE R15, `(.L_x_3108) ;  /* 0x000000000f087348 */ /* 0x000fea0003c00000 */
[----:B------:R0:W1:Y:S02]  /*33970*/  SHFL.IDX P6, R14, R13, R12, R11 ;  /* 0x0000000c0d0e7389 */ /* 0x00006400000c000b */
[----:B01----:R-:W-:Y:S01]  /*33980*/  ENDCOLLECTIVE ;  /* 0x000000000000791b */ /* 0x003fe20003800000 */
.L_x_3108:
[----:B------:R-:W-:Y:S02]  /*33990*/  IMAD.MOV.U32 R13, RZ, RZ, R51 ;  /* 0x000000ffff0d7224 */ /* 0x000fe400078e0033 */
[----:B------:R-:W-:Y:S02]  /*339a0*/  IMAD.MOV.U32 R12, RZ, RZ, R10 ;  /* 0x000000ffff0c7224 */ /* 0x000fe400078e000a */
[----:B------:R-:W-:-:S07]  /*339b0*/  IMAD.MOV.U32 R40, RZ, RZ, R14 ;  /* 0x000000ffff287224 */ /* 0x000fce00078e000e */
[----:B------:R-:W-:Y:S05]  /*339c0*/  WARPSYNC.COLLECTIVE R15, `(.L_x_3109) ;  /* 0x000000000f087348 */ /* 0x000fea0003c00000 */
[----:B------:R0:W1:Y:S02]  /*339d0*/  SHFL.IDX P6, R14, R13, R12, R11 ;  /* 0x0000000c0d0e7389 */ /* 0x00006400000c000b */
[----:B01----:R-:W-:Y:S01]  /*339e0*/  ENDCOLLECTIVE ;  /* 0x000000000000791b */ /* 0x003fe20003800000 */
.L_x_3109:
[----:B------:R-:W-:Y:S01]  /*339f0*/  IMAD.MOV.U32 R13, RZ, RZ, R119 ;  /* 0x000000ffff0d7224 */ /* 0x000fe200078e0077 */
[----:B------:R-:W-:-:S07]  /*33a00*/  MOV R51, R14 ;  /* 0x0000000e00337202 */ /* 0x000fce0000000f00 */
[----:B------:R-:W-:Y:S05]  /*33a10*/  WARPSYNC.COLLECTIVE R15, `(.L_x_3110) ;  /* 0x000000000f087348 */ /* 0x000fea0003c00000 */
[----:B------:R0:W1:Y:S02]  /*33a20*/  SHFL.IDX P6, R14, R13, R12, R11 ;  /* 0x0000000c0d0e7389 */ /* 0x00006400000c000b */
[----:B01----:R-:W-:Y:S01]  /*33a30*/  ENDCOLLECTIVE ;  /* 0x000000000000791b */ /* 0x003fe20003800000 */
.L_x_3110:
        /* <DEDUP_REMOVED lines=8> */
.L_x_3111:
[----:B------:R-:W-:Y:S02]  /*33ac0*/  SEL R21, R40, R119, P0 ;  /* 0x0000007728157207 */ /* 0x000fe40000000000 */
[----:B------:R-:W-:Y:S01]  /*33ad0*/  SEL R40, R119, R40, P0 ;  /* 0x0000002877287207 */ /* 0x000fe20000000000 */
[----:B------:R-:W-:Y:S02]  /*33ae0*/  IMAD.MOV.U32 R13, RZ, RZ, R44 ;  /* 0x000000ffff0d7224 */ /* 0x000fe400078e002c */
[----:B------:R-:W-:-:S07]  /*33af0*/  IMAD.MOV.U32 R42, RZ, RZ, R14 ;  /* 0x000000ffff2a7224 */ /* 0x000fce00078e000e */
[----:B------:R-:W-:Y:S05]  /*33b00*/  WARPSYNC.COLLECTIVE R15, `(.L_x_3112) ;  /* 0x000000000f087348 */ /* 0x000fea0003c00000 */
[----:B------:R0:W1:Y:S02]  /*33b10*/  SHFL.IDX P6, R14, R13, R12, R11 ;  /* 0x0000000c0d0e7389 */ /* 0x00006400000c000b */
[----:B01----:R-:W-:Y:S01]  /*33b20*/  ENDCOLLECTIVE ;  /* 0x000000000000791b */ /* 0x003fe20003800000 */
.L_x_3112:
[----:B------:R-:W-:Y:S01]  /*33b30*/  MOV R13, R121 ;  /* 0x00000079000d7202 */ /* 0x000fe20000000f00 */
[----:B------:R-:W-:Y:S02]  /*33b40*/  IMAD.MOV.U32 R12, RZ, RZ, R10 ;  /* 0x000000ffff0c7224 */ /* 0x000fe400078e000a */
[----:B------:R-:W-:-:S07]  /*33b50*/  IMAD.MOV.U32 R44, RZ, RZ, R14 ;  /* 0x000000ffff2c7224 */ /* 0x000fce00078e000e */
[----:B------:R-:W-:Y:S05]  /*33b60*/  WARPSYNC.COLLECTIVE R15, `(.L_x_3113) ;  /* 0x000000000f087348 */ /* 0x000fea0003c00000 */
[----:B------:R0:W1:Y:S02]  /*33b70*/  SHFL.IDX P6, R14, R13, R12, R11 ;  /* 0x0000000c0d0e7389 */ /* 0x00006400000c000b */
[----:B01----:R-:W-:Y:S01]  /*33b80*/  ENDCOLLECTIVE ;  /* 0x000000000000791b */ /* 0x003fe20003800000 */
.L_x_3113:
[----:B------:R-:W-:Y:S02]  /*33b90*/  IMAD.MOV.U32 R13, RZ, RZ, R111 ;  /* 0x000000ffff0d7224 */ /* 0x000fe400078e006f */
[----:B------:R-:W-:-:S07]  /*33ba0*/  IMAD.MOV.U32 R121, RZ, RZ, R14 ;  /* 0x000000ffff797224 */ /* 0x000fce00078e000e */
[----:B------:R-:W-:Y:S05]  /*33bb0*/  WARPSYNC.COLLECTIVE R15, `(.L_x_3114) ;  /* 0x000000000f087348 */ /* 0x000fea0003c00000 */
[----:B------:R0:W1:Y:S02]  /*33bc0*/  SHFL.IDX P6, R14, R13, R12, R11 ;  /* 0x0000000c0d0e7389 */ /* 0x00006400000c000b */
[----:B01----:R-:W-:Y:S01]  /*33bd0*/  ENDCOLLECTIVE ;  /* 0x000000000000791b */ /* 0x003fe20003800000 */
.L_x_3114:
        /* <DEDUP_REMOVED lines=8> */
.L_x_3115:
[----:B------:R-:W-:Y:S01]  /*33c60*/  MOV R13, R48 ;  /* 0x00000030000d7202 */ /* 0x000fe20000000f00 */
[----:B------:R-:W-:-:S07]  /*33c70*/  IMAD.MOV.U32 R46, RZ, RZ, R14 ;  /* 0x000000ffff2e7224 */ /* 0x000fce00078e000e */
[----:B------:R-:W-:Y:S05]  /*33c80*/  WARPSYNC.COLLECTIVE R15, `(.L_x_3116) ;  /* 0x000000000f087348 */ /* 0x000fea0003c00000 */
[----:B------:R0:W1:Y:S02]  /*33c90*/  SHFL.IDX P6, R14, R13, R12, R11 ;  /* 0x0000000c0d0e7389 */ /* 0x00006400000c000b */
[----:B01----:R-:W-:Y:S01]  /*33ca0*/  ENDCOLLECTIVE ;  /* 0x000000000000791b */ /* 0x003fe20003800000 */
.L_x_3116:
[----:B------:R-:W-:Y:S02]  /*33cb0*/  IMAD.MOV.U32 R13, RZ, RZ, R113 ;  /* 0x000000ffff0d7224 */ /* 0x000fe400078e0071 */
[----:B------:R-:W-:Y:S02]  /*33cc0*/  IMAD.MOV.U32 R12, RZ, RZ, R10 ;  /* 0x000000ffff0c7224 */ /* 0x000fe400078e000a */
[----:B------:R-:W-:-:S07]  /*33cd0*/  IMAD.MOV.U32 R48, RZ, RZ, R14 ;  /* 0x000000ffff307224 */ /* 0x000fce00078e000e */
[----:B------:R-:W-:Y:S05]  /*33ce0*/  WARPSYNC.COLLECTIVE R15, `(.L_x_3117) ;  /* 0x000000000f087348 */ /* 0x000fea0003c00000 */
[----:B------:R0:W1:Y:S02]  /*33cf0*/  SHFL.IDX P6, R14, R13, R12, R11 ;  /* 0x0000000c0d0e7389 */ /* 0x00006400000c000b */
[----:B01----:R-:W-:Y:S01]  /*33d00*/  ENDCOLLECTIVE ;  /* 0x000000000000791b */ /* 0x003fe20003800000 */
.L_x_3117:
[----:B------:R-:W-:Y:S01]  /*33d10*/  IMAD.MOV.U32 R13, RZ, RZ, R87 ;  /* 0x000000ffff0d7224 */ /* 0x000fe200078e0057 */
[----:B------:R-:W-:-:S07]  /*33d20*/  MOV R113, R14 ;  /* 0x0000000e00717202 */ /* 0x000fce0000000f00 */
[----:B------:R-:W-:Y:S05]  /*33d30*/  WARPSYNC.COLLECTIVE R15, `(.L_x_3118) ;  /* 0x000000000f087348 */ /* 0x000fea0003c00000 */
[----:B------:R0:W1:Y:S02]  /*33d40*/  SHFL.IDX P6, R14, R13, R12, R11 ;  /* 0x0000000c0d0e7389 */ /* 0x00006400000c000b */
[----:B01----:R-:W-:Y:S01]  /*33d50*/  ENDCOLLECTIVE ;  /* 0x000000000000791b */ /* 0x003fe20003800000 */
.L_x_3118:
[----:B------:R-:W-:Y:S01]  /*33d60*/  IMAD.MOV.U32 R13, RZ, RZ, R50 ;  /* 0x000000ffff0d7224 */ /* 0x000fe200078e0032 */
[----:B------:R-:W-:Y:S01]  /*33d70*/  MOV R12, R9 ;  /* 0x00000009000c7202 */ /* 0x000fe20000000f00 */
[----:B------:R-:W-:-:S07]  /*33d80*/  IMAD.MOV.U32 R87, RZ, RZ, R14 ;  /* 0x000000ffff577224 */ /* 0x000fce00078e000e */
[----:B------:R-:W-:Y:S05]  /*33d90*/  WARPSYNC.COLLECTIVE R15, `(.L_x_3119) ;  /* 0x000000000f087348 */ /* 0x000fea0003c00000 */
[----:B------:R0:W1:Y:S02]  /*33da0*/  SHFL.IDX P6, R14, R13, R12, R11 ;  /* 0x0000000c0d0e7389 */ /* 0x00006400000c000b */
[----:B01----:R-:W-:Y:S01]  /*33db0*/  ENDCOLLECTIVE ;  /* 0x000000000000791b */ /* 0x003fe20003800000 */
.L_x_3119:
[----:B------:R-:W-:Y:S02]  /*33dc0*/  SEL R47, R48, R87, P0 ;  /* 0x00000057302f7207 */ /* 0x000fe40000000000 */
[----:B------:R-:W-:Y:S01]  /*33dd0*/  SEL R48, R87, R48, P0 ;  /* 0x0000003057307207 */ /* 0x000fe20000000000 */
[----:B------:R-:W-:Y:S02]  /*33de0*/  IMAD.MOV.U32 R13, RZ, RZ, R82 ;  /* 0x000000ffff0d7224 */ /* 0x000fe400078e0052 */
[----:B------:R-:W-:-:S07]  /*33df0*/  IMAD.MOV.U32 R50, RZ, RZ, R14 ;  /* 0x000000ffff327224 */ /* 0x000fce00078e000e */
[----:B------:R-:W-:Y:S05]  /*33e00*/  WARPSYNC.COLLECTIVE R15, `(.L_x_3120) ;  /* 0x000000000f087348 */ /* 0x000fea0003c00000 */
[----:B------:R0:W1:Y:S02]  /*33e10*/  SHFL.IDX P6, R14, R13, R12, R11 ;  /* 0x0000000c0d0e7389 */ /* 0x00006400000c000b */
[----:B01----:R-:W-:Y:S01]  /*33e20*/  ENDCOLLECTIVE ;  /* 0x000000000000791b */ /* 0x003fe20003800000 */
.L_x_3120:
[----:B------:R-:W-:Y:S01]  /*33e30*/  MOV R13, R115 ;  /* 0x00000073000d7202 */ /* 0x000fe20000000f00 */
[----:B------:R-:W-:Y:S02]  /*33e40*/  IMAD.MOV.U32 R12, RZ, RZ, R10 ;  /* 0x000000ffff0c7224 */ /* 0x000fe400078e000a */
[----:B------:R-:W-:-:S07]  /*33e50*/  IMAD.MOV.U32 R82, RZ, RZ, R14 ;  /* 0x000000ffff527224 */ /* 0x000fce00078e000e */
[----:B------:R-:W-:Y:S05]  /*33e60*/  WARPSYNC.COLLECTIVE R15, `(.L_x_3121) ;  /* 0x000000000f087348 */ /* 0x000fea0003c00000 */
[----:B------:R0:W1:Y:S02]  /*33e70*/  SHFL.IDX P6, R14, R13, R12, R11 ;  /* 0x0000000c0d0e7389 */ /* 0x00006400000c000b */
[----:B01----:R-:W-:Y:S01]  /*33e80*/  ENDCOLLECTIVE ;  /* 0x000000000000791b */ /* 0x003fe20003800000 */
.L_x_3121:
[----:B------:R-:W-:Y:S02]  /*33e90*/  IMAD.MOV.U32 R13, RZ, RZ, R67 ;  /* 0x000000ffff0d7224 */ /* 0x000fe400078e0043 */
[----:B------:R-:W-:-:S07]  /*33ea0*/  IMAD.MOV.U32 R115, RZ, RZ, R14 ;  /* 0x000000ffff737224 */ /* 0x000fce00078e000e */
[----:B------:R-:W-:Y:S05]  /*33eb0*/  WARPSYNC.COLLECTIVE R15, `(.L_x_3122) ;  /* 0x000000000f087348 */ /* 0x000fea0003c00000 */
[----:B------:R0:W1:Y:S02]  /*33ec0*/  SHFL.IDX P6, R14, R13, R12, R11 ;  /* 0x0000000c0d0e7389 */ /* 0x00006400000c000b */
[----:B01----:R-:W-:Y:S01]  /*33ed0*/  ENDCOLLECTIVE ;  /* 0x000000000000791b */ /* 0x003fe20003800000 */
.L_x_3122:
        /* <DEDUP_REMOVED lines=8> */
.L_x_3123:
[----:B------:R-:W-:Y:S02]  /*33f60*/  SEL R51, R82, R67, P0 ;  /* 0x0000004352337207 */ /* 0x000fe40000000000 */
[----:B------:R-:W-:Y:S02]  /*33f70*/  SEL R82, R67, R82, P0 ;  /* 0x0000005243527207 */ /* 0x000fe40000000000 */
[----:B------:R-:W-:Y:S01]  /*33f80*/  MOV R13, R86 ;  /* 0x00000056000d7202 */ /* 0x000fe20000000f00 */
[----:B------:R-:W-:-:S07]  /*33f90*/  IMAD.MOV.U32 R84, RZ, RZ, R14 ;  /* 0x000000ffff547224 */ /* 0x000fce00078e000e */
[----:B------:R-:W-:Y:S05]  /*33fa0*/  WARPSYNC.COLLECTIVE R15, `(.L_x_3124) ;  /* 0x000000000f087348 */ /* 0x000fea0003c00000 */
[----:B------:R0:W1:Y:S02]  /*33fb0*/  SHFL.IDX P6, R14, R13, R12, R11 ;  /* 0x0000000c0d0e7389 */ /* 0x00006400000c000b */
[----:B01----:R-:W-:Y:S01]  /*33fc0*/  ENDCOLLECTIVE ;  /* 0x000000000000791b */ /* 0x003fe20003800000 */
.L_x_3124:
[----:B------:R-:W-:Y:S02]  /*33fd0*/  IMAD.MOV.U32 R13, RZ, RZ, R117 ;  /* 0x000000ffff0d7224 */ /* 0x000fe400078e0075 */
[----:B------:R-:W-:Y:S02]  /*33fe0*/  IMAD.MOV.U32 R12, RZ, RZ, R10 ;  /* 0x000000ffff0c7224 */ /* 0x000fe400078e000a */
[----:B------:R-:W-:-:S07]  /*33ff0*/  IMAD.MOV.U32 R86, RZ, RZ, R14 ;  /* 0x000000ffff567224 */ /* 0x000fce00078e000e */
[----:B------:R-:W-:Y:S05]  /*34000*/  WARPSYNC.COLLECTIVE R15, `(.L_x_3125) ;  /* 0x000000000f087348 */ /* 0x000fea0003c00000 */
[----:B------:R0:W1:Y:S02]  /*34010*/  SHFL.IDX P6, R14, R13, R12, R11 ;  /* 0x0000000c0d0e7389 */ /* 0x00006400000c000b */
[----:B01----:R-:W-:Y:S01]  /*34020*/  ENDCOLLECTIVE ;  /* 0x000000000000791b */ /* 0x003fe20003800000 */
.L_x_3125:
[----:B------:R-:W-:Y:S01]  /*34030*/  IMAD.MOV.U32 R13, RZ, RZ, R83 ;  /* 0x000000ffff0d7224 */ /* 0x000fe200078e0053 */
[----:B------:R-:W-:-:S07]  /*34040*/  MOV R117, R14 ;  /* 0x0000000e00757202 */ /* 0x000fce0000000f00 */
[----:B------:R-:W-:Y:S05]  /*34050*/  WARPSYNC.COLLECTIVE R15, `(.L_x_3126) ;  /* 0x000000000f087348 */ /* 0x000fea0003c00000 */
[----:B------:R0:W1:Y:S02]  /*34060*/  SHFL.IDX P6, R14, R13, R12, R11 ;  /* 0x0000000c0d0e7389 */ /* 0x00006400000c000b */
[----:B01----:R-:W-:Y:S01]  /*34070*/  ENDCOLLECTIVE ;  /* 0x000000000000791b */ /* 0x003fe20003800000 */
.L_x_3126:
        /* <DEDUP_REMOVED lines=8> */
.L_x_3127:
[----:B------:R-:W-:Y:S02]  /*34100*/  IMAD.MOV.U32 R13, RZ, RZ, R54 ;  /* 0x000000ffff0d7224 */ /* 0x000fe400078e0036 */
[----:B------:R-:W-:-:S07]  /*34110*/  IMAD.MOV.U32 R90, RZ, RZ, R14 ;  /* 0x000000ffff5a7224 */ /* 0x000fce00078e000e */
[----:B------:R-:W-:Y:S05]  /*34120*/  WARPSYNC.COLLECTIVE R15, `(.L_x_3128) ;  /* 0x000000000f087348 */ /* 0x000fea0003c00000 */
[----:B------:R0:W1:Y:S02]  /*34130*/  SHFL.IDX P6, R14, R13, R12, R11 ;  /* 0x0000000c0d0e7389 */ /* 0x00006400000c000b */
[----:B01----:R-:W-:Y:S01]  /*34140*/  ENDCOLLECTIVE ;  /* 0x000000000000791b */ /* 0x003fe20003800000 */
.L_x_3128:
        /* <DEDUP_REMOVED lines=8> */
.L_x_3129:
[----:B------:R-:W-:Y:S01]  /*341d0*/  IMAD.MOV.U32 R13, RZ, RZ, R45 ;  /* 0x000000ffff0d7224 */ /* 0x000fe200078e002d */
[----:B------:R-:W-:Y:S02]  /*341e0*/  SEL R45, R46, R113, P0 ;  /* 0x000000712e2d7207 */ /* 0x000fe40000000000 */
[----:B------:R-:W-:Y:S01]  /*341f0*/  SEL R46, R113, R46, P0 ;  /* 0x0000002e712e7207 */ /* 0x000fe20000000000 */
[----:B------:R-:W-:-:S07]  /*34200*/  IMAD.MOV.U32 R125, RZ, RZ, R14 ;  /* 0x000000ffff7d7224 */ /* 0x000fce00078e000e */
[----:B------:R-:W-:Y:S05]  /*34210*/  WARPSYNC.COLLECTIVE R15, `(.L_x_3130) ;  /* 0x000000000f087348 */ /* 0x000fea0003c00000 */
[----:B------:R0:W1:Y:S02]  /*34220*/  SHFL.IDX P6, R14, R13, R12, R11 ;  /* 0x0000000c0d0e7389 */ /* 0x00006400000c000b */
[----:B01----:R-:W-:Y:S01]  /*34230*/  ENDCOLLECTIVE ;  /* 0x000000000000791b */ /* 0x003fe20003800000 */
.L_x_3130:
        /* <DEDUP_REMOVED lines=8> */
.L_x_3131:
[----:B------:R-:W-:Y:S01]  /*342c0*/  MOV R13, R58 ;  /* 0x0000003a000d7202 */ /* 0x000fe20000000f00 */
[----:B------:R-:W-:-:S07]  /*342d0*/  IMAD.MOV.U32 R60, RZ, RZ, R14 ;  /* 0x000000ffff3c7224 */ /* 0x000fce00078e000e */
[----:B------:R-:W-:Y:S05]  /*342e0*/  WARPSYNC.COLLECTIVE R15, `(.L_x_3132) ;  /* 0x000000000f087348 */ /* 0x000fea0003c00000 */
[----:B------:R0:W1:Y:S02]  /*342f0*/  SHFL.IDX P6, R14, R13, R12, R11 ;  /* 0x0000000c0d0e7389 */ /* 0x00006400000c000b */
[----:B01----:R-:W-:Y:S01]  /*34300*/  ENDCOLLECTIVE ;  /* 0x000000000000791b */ /* 0x003fe20003800000 */
.L_x_3132:
        /* <DEDUP_REMOVED lines=8> */
.L_x_3133:
[----:B------:R-:W-:Y:S01]  /*34390*/  IMAD.MOV.U32 R13, RZ, RZ, R61 ;  /* 0x000000ffff0d7224 */ /* 0x000fe200078e003d */
[----:B------:R-:W-:-:S07]  /*343a0*/  MOV R129, R14 ;  /* 0x0000000e00817202 */ /* 0x000fce0000000f00 */
[----:B------:R-:W-:Y:S05]  /*343b0*/  WARPSYNC.COLLECTIVE R15, `(.L_x_3134) ;  /* 0x000000000f087348 */ /* 0x000fea0003c00000 */
[----:B------:R0:W1:Y:S02]  /*343c0*/  SHFL.IDX P6, R14, R13, R12, R11 ;  /* 0x0000000c0d0e7389 */ /* 0x00006400000c000b */
[----:B01----:R-:W-:Y:S01]  /*343d0*/  ENDCOLLECTIVE ;  /* 0x000000000000791b */ /* 0x003fe20003800000 */
.L_x_3134:
[----:B------:R-:W-:Y:S01]  /*343e0*/  IMAD.MOV.U32 R13, RZ, RZ, R64 ;  /* 0x000000ffff0d7224 */ /* 0x000fe200078e0040 */
[----:B------:R-:W-:Y:S01]  /*343f0*/  MOV R12, R9 ;  /* 0x00000009000c7202 */ /* 0x000fe20000000f00 */
[----:B------:R-:W-:-:S07]  /*34400*/  IMAD.MOV.U32 R61, RZ, RZ, R14 ;  /* 0x000000ffff3d7224 */ /* 0x000fce00078e000e */
[----:B------:R-:W-:Y:S05]  /*34410*/  WARPSYNC.COLLECTIVE R15, `(.L_x_3135) ;  /* 0x000000000f087348 */ /* 0x000fea0003c00000 */
[----:B------:R0:W1:Y:S02]  /*34420*/  SHFL.IDX P6, R14, R13, R12, R11 ;  /* 0x0000000c0d0e7389 */ /* 0x00006400000c000b */
[----:B01----:R-:W-:Y:S01]  /*34430*/  ENDCOLLECTIVE ;  /* 0x000000000000791b */ /* 0x003fe20003800000 */
.L_x_3135:
[----:B------:R-:W-:Y:S01]  /*34440*/  SEL R56, R58, R61, P0 ;  /* 0x0000003d3a387207 */ /* 0x000fe20000000000 */
[----:B------:R-:W-:Y:S01]  /*34450*/  IMAD.MOV.U32 R13, RZ, RZ, R52 ;  /* 0x000000ffff0d7224 */ /* 0x000fe200078e0034 */
[----:B------:R-:W-:Y:S01]  /*34460*/  SEL R52, R54, R127, P0 ;  /* 0x0000007f36347207 */ /* 0x000fe20000000000 */
[----:B------:R-:W-:-:S07]  /*34470*/  IMAD.MOV.U32 R64, RZ, RZ, R14 ;  /* 0x000000ffff407224 */ /* 0x000fce00078e000e */
[----:B------:R-:W-:Y:S05]  /*34480*/  WARPSYNC.COLLECTIVE R15, `(.L_x_3136) ;  /* 0x000000000f087348 */ /* 0x000fea0003c00000 */
[----:B------:R0:W1:Y:S02]  /*34490*/  SHFL.IDX P6, R14, R13, R12, R11 ;  /* 0x0000000c0d0e7389 */ /* 0x00006400000c000b */
[----:B01----:R-:W-:Y:S01]  /*344a0*/  ENDCOLLECTIVE ;  /* 0x000000000000791b */ /* 0x003fe20003800000 */
.L_x_3136:
[----:B------:R-:W-:Y:S01]  /*344b0*/  MOV R13, R55 ;  /* 0x00000037000d7202 */ /* 0x000fe20000000f00 */
[----:B------:R-:W-:Y:S01]  /*344c0*/  IMAD.MOV.U32 R12, RZ, RZ, R10 ;  /* 0x000000ffff0c7224 */ /* 0x000fe200078e000a */
[----:B------:R-:W-:Y:S01]  /*344d0*/  SEL R55, R129, R60, P0 ;  /* 0x0000003c81377207 */ /* 0x000fe20000000000 */
[----:B------:R-:W-:-:S07]  /*344e0*/  IMAD.MOV.U32 R65, RZ, RZ, R14 ;  /* 0x000000ffff417224 */ /* 0x000fce00078e000e */
[----:B------:R-:W-:Y:S05]  /*344f0*/  WARPSYNC.COLLECTIVE R15, `(.L_x_3137) ;  /* 0x000000000f087348 */ /* 0x000fea0003c00000 */
[----:B------:R0:W1:Y:S02]  /*34500*/  SHFL.IDX P6, R14, R13, R12, R11 ;  /* 0x0000000c0d0e7389 */ /* 0x00006400000c000b */
[----:B01----:R-:W-:Y:S01]  /*34510*/  ENDCOLLECTIVE ;  /* 0x000000000000791b */ /* 0x003fe20003800000 */
.L_x_3137:
[----:B------:R-:W-:Y:S01]  /*34520*/  IMAD.MOV.U32 R13, RZ, RZ, R53 ;  /* 0x000000ffff0d7224 */ /* 0x000fe200078e0035 */
[----:B------:R-:W-:Y:S02]  /*34530*/  SEL R53, R127, R54, P0 ;  /* 0x000000367f357207 */ /* 0x000fe40000000000 */
[----:B------:R-:W-:Y:S01]  /*34540*/  SEL R54, R60, R129, P0 ;  /* 0x000000813c367207 */ /* 0x000fe20000000000 */
[----:B------:R-:W-:-:S07]  /*34550*/  IMAD.MOV.U32 R131, RZ, RZ, R14 ;  /* 0x000000ffff837224 */ /* 0x000fce00078e000e */
[----:B------:R-:W-:Y:S05]  /*34560*/  WARPSYNC.COLLECTIVE R15, `(.L_x_3138) ;  /* 0x000000000f087348 */ /* 0x000fea0003c00000 */
[----:B------:R0:W1:Y:S02]  /*34570*/  SHFL.IDX P6, R14, R13, R12, R11 ;  /* 0x0000000c0d0e7389 */ /* 0x00006400000c000b */
[----:B01----:R-:W-:Y:S01]  /*34580*/  ENDCOLLECTIVE ;  /* 0x000000000000791b */ /* 0x003fe20003800000 */
.L_x_3138:
[----:B------:R-:W-:Y:S02]  /*34590*/  IMAD.MOV.U32 R13, RZ, RZ, R36 ;  /* 0x000000ffff0d7224 */ /* 0x000fe400078e0024 */
[----:B------:R-:W-:Y:S01]  /*345a0*/  IMAD.MOV.U32 R12, RZ, RZ, R9 ;  /* 0x000000ffff0c7224 */ /* 0x000fe200078e0009 */
[----:B------:R-:W-:-:S07]  /*345b0*/  MOV R68, R14 ;  /* 0x0000000e00447202 */ /* 0x000fce0000000f00 */
[----:B------:R-:W-:Y:S05]  /*345c0*/  WARPSYNC.COLLECTIVE R15, `(.L_x_3139) ;  /* 0x000000000f087348 */ /* 0x000fea0003c00000 */
[----:B------:R0:W1:Y:S02]  /*345d0*/  SHFL.IDX P6, R14, R13, R12, R11 ;  /* 0x0000000c0d0e7389 */ /* 0x00006400000c000b */
[----:B01----:R-:W-:Y:S01]  /*345e0*/  ENDCOLLECTIVE ;  /* 0x000000000000791b */ /* 0x003fe20003800000 */
.L_x_3139:
[----:B------:R-:W-:Y:S02]  /*345f0*/  SEL R60, R65, R68, P0 ;  /* 0x00000044413c7207 */ /* 0x000fe40000000000 */
[----:B------:R-:W-:Y:S01]  /*34600*/  MOV R13, R38 ;  /* 0x00000026000d7202 */ /* 0x000fe20000000f00 */
[----:B------:R-:W-:-:S07]  /*34610*/  IMAD.MOV.U32 R69, RZ, RZ, R14 ;  /* 0x000000ffff457224 */ /* 0x000fce00078e000e */
[----:B------:R-:W-:Y:S05]  /*34620*/  WARPSYNC.COLLECTIVE R15, `(.L_x_3140) ;  /* 0x000000000f087348 */ /* 0x000fea0003c00000 */
[----:B------:R0:W1:Y:S02]  /*34630*/  SHFL.IDX P6, R14, R13, R12, R11 ;  /* 0x0000000c0d0e7389 */ /* 0x00006400000c000b */
[----:B01----:R-:W-:Y:S01]  /*34640*/  ENDCOLLECTIVE ;  /* 0x000000000000791b */ /* 0x003fe20003800000 */
.L_x_3140:
        /* <DEDUP_REMOVED lines=9> */
.L_x_3141:
[----:B------:R-:W-:Y:S01]  /*346e0*/  IMAD.MOV.U32 R13, RZ, RZ, R59 ;  /* 0x000000ffff0d7224 */ /* 0x000fe200078e003b */
[----:B------:R-:W-:Y:S02]  /*346f0*/  SEL R59, R131, R64, P0 ;  /* 0x00000040833b7207 */ /* 0x000fe40000000000 */
[----:B------:R-:W-:-:S07]  /*34700*/  MOV R36, R14 ;  /* 0x0000000e00247202 */ /* 0x000fce0000000f00 */
[----:B------:R-:W-:Y:S05]  /*34710*/  WARPSYNC.COLLECTIVE R15, `(.L_x_3142) ;  /* 0x000000000f087348 */ /* 0x000fea0003c00000 */
[----:B------:R0:W1:Y:S02]  /*34720*/  SHFL.IDX P6, R14, R13, R12, R11 ;  /* 0x0000000c0d0e7389 */ /* 0x00006400000c000b */
[----:B01----:R-:W-:Y:S01]  /*34730*/  ENDCOLLECTIVE ;  /* 0x000000000000791b */ /* 0x003fe20003800000 */
.L_x_3142:
        /* <DEDUP_REMOVED lines=8> */
.L_x_3143:
[----:B------:R-:W-:Y:S02]  /*347c0*/  SEL R70, R71, R38, P0 ;  /* 0x0000002647467207 */ /* 0x000fe40000000000 */
[----:B------:R-:W-:Y:S01]  /*347d0*/  SEL R71, R38, R71, P0 ;  /* 0x0000004726477207 */ /* 0x000fe20000000000 */
[----:B------:R-:W-:Y:S02]  /*347e0*/  IMAD.MOV.U32 R13, RZ, RZ, R34 ;  /* 0x000000ffff0d7224 */ /* 0x000fe400078e0022 */
[----:B------:R-:W-:-:S07]  /*347f0*/  IMAD.MOV.U32 R73, RZ, RZ, R14 ;  /* 0x000000ffff497224 */ /* 0x000fce00078e000e */
[----:B------:R-:W-:Y:S05]  /*34800*/  WARPSYNC.COLLECTIVE R15, `(.L_x_3144) ;  /* 0x000000000f087348 */ /* 0x000fea0003c00000 */
[----:B------:R0:W1:Y:S02]  /*34810*/  SHFL.IDX P6, R14, R13, R12, R11 ;  /* 0x0000000c0d0e7389 */ /* 0x00006400000c000b */
[----:B01----:R-:W-:Y:S01]  /*34820*/  ENDCOLLECTIVE ;  /* 0x000000000000791b */ /* 0x003fe20003800000 */
.L_x_3144:
[----:B------:R-:W-:Y:S01]  /*34830*/  MOV R13, R37 ;  /* 0x00000025000d7202 */ /* 0x000fe20000000f00 */
[----:B------:R-:W-:Y:S02]  /*34840*/  IMAD.MOV.U32 R12, RZ, RZ, R10 ;  /* 0x000000ffff0c7224 */ /* 0x000fe400078e000a */
[----:B------:R-:W-:-:S07]  /*34850*/  IMAD.MOV.U32 R75, RZ, RZ, R14 ;  /* 0x000000ffff4b7224 */ /* 0x000fce00078e000e */
[----:B------:R-:W-:Y:S05]  /*34860*/  WARPSYNC.COLLECTIVE R15, `(.L_x_3145) ;  /* 0x000000000f087348 */ /* 0x000fea0003c00000 */
[----:B------:R0:W1:Y:S02]  /*34870*/  SHFL.IDX P6, R14, R13, R12, R11 ;  /* 0x0000000c0d0e7389 */ /* 0x00006400000c000b */
[----:B01----:R-:W-:Y:S01]  /*34880*/  ENDCOLLECTIVE ;  /* 0x000000000000791b */ /* 0x003fe20003800000 */
.L_x_3145:
[----:B------:R-:W-:Y:S02]  /*34890*/  IMAD.MOV.U32 R13, RZ, RZ, R39 ;  /* 0x000000ffff0d7224 */ /* 0x000fe400078e0027 */
[----:B------:R-:W-:-:S07]  /*348a0*/  IMAD.MOV.U32 R32, RZ, RZ, R14 ;  /* 0x000000ffff207224 */ /* 0x000fce00078e000e */
[----:B------:R-:W-:Y:S05]  /*348b0*/  WARPSYNC.COLLECTIVE R15, `(.L_x_3146) ;  /* 0x000000000f087348 */ /* 0x000fea0003c00000 */
[----:B------:R0:W1:Y:S02]  /*348c0*/  SHFL.IDX P6, R14, R13, R12, R11 ;  /* 0x0000000c0d0e7389 */ /* 0x00006400000c000b */
[----:B01----:R-:W-:Y:S01]  /*348d0*/  ENDCOLLECTIVE ;  /* 0x000000000000791b */ /* 0x003fe20003800000 */
.L_x_3146:
        /* <DEDUP_REMOVED lines=8> */
.L_x_3147:
[----:B------:R-:W-:Y:S02]  /*34960*/  SEL R74, R75, R34, P0 ;  /* 0x000000224b4a7207 */ /* 0x000fe40000000000 */
[----:B------:R-:W-:Y:S02]  /*34970*/  SEL R75, R34, R75, P0 ;  /* 0x0000004b224b7207 */ /* 0x000fe40000000000 */
[----:B------:R-:W-:Y:S01]  /*34980*/  MOV R13, R30 ;  /* 0x0000001e000d7202 */ /* 0x000fe20000000f00 */
[----:B------:R-:W-:-:S07]  /*34990*/  IMAD.MOV.U32 R91, RZ, RZ, R14 ;  /* 0x000000ffff5b7224 */ /* 0x000fce00078e000e */
[----:B------:R-:W-:Y:S05]  /*349a0*/  WARPSYNC.COLLECTIVE R15, `(.L_x_3148) ;  /* 0x000000000f087348 */ /* 0x000fea0003c00000 */
[----:B------:R0:W1:Y:S02]  /*349b0*/  SHFL.IDX P6, R14, R13, R12, R11 ;  /* 0x0000000c0d0e7389 */ /* 0x00006400000c000b */
[----:B01----:R-:W-:Y:S01]  /*349c0*/  ENDCOLLECTIVE ;  /* 0x000000000000791b */ /* 0x003fe20003800000 */
.L_x_3148:
[----:B------:R-:W-:Y:S02]  /*349d0*/  IMAD.MOV.U32 R13, RZ, RZ, R33 ;  /* 0x000000ffff0d7224 */ /* 0x000fe400078e0021 */
[----:B------:R-:W-:Y:S02]  /*349e0*/  IMAD.MOV.U32 R12, RZ, RZ, R10 ;  /* 0x000000ffff0c7224 */ /* 0x000fe400078e000a */
[----:B------:R-:W-:-:S07]  /*349f0*/  IMAD.MOV.U32 R93, RZ, RZ, R14 ;  /* 0x000000ffff5d7224 */ /* 0x000fce00078e000e */
[----:B------:R-:W-:Y:S05]  /*34a00*/  WARPSYNC.COLLECTIVE R15, `(.L_x_3149) ;  /* 0x000000000f087348 */ /* 0x000fea0003c00000 */
[----:B------:R0:W1:Y:S02]  /*34a10*/  SHFL.IDX P6, R14, R13, R12, R11 ;  /* 0x0000000c0d0e7389 */ /* 0x00006400000c000b */
[----:B01----:R-:W-:Y:S01]  /*34a20*/  ENDCOLLECTIVE ;  /* 0x000000000000791b */ /* 0x003fe20003800000 */
.L_x_3149:
[----:B------:R-:W-:Y:S01]  /*34a30*/  IMAD.MOV.U32 R13, RZ, RZ, R35 ;  /* 0x000000ffff0d7224 */ /* 0x000fe200078e0023 */
[----:B------:R-:W-:-:S07]  /*34a40*/  MOV R28, R14 ;  /* 0x0000000e001c7202 */ /* 0x000fce0000000f00 */
[----:B------:R-:W-:Y:S05]  /*34a50*/  WARPSYNC.COLLECTIVE R15, `(.L_x_3150) ;  /* 0x000000000f087348 */ /* 0x000fea0003c00000 */
[----:B------:R0:W1:Y:S02]  /*34a60*/  SHFL.IDX P6, R14, R13, R12, R11 ;  /* 0x0000000c0d0e7389 */ /* 0x00006400000c000b */
[----:B01----:R-:W-:Y:S01]  /*34a70*/  ENDCOLLECTIVE ;  /* 0x000000000000791b */ /* 0x003fe20003800000 */
.L_x_3150:
        /* <DEDUP_REMOVED lines=8> */
.L_x_3151:
[----:B------:R-:W-:Y:S02]  /*34b00*/  SEL R92, R93, R30, P0 ;  /* 0x0000001e5d5c7207 */ /* 0x000fe40000000000 */
[----:B------:R-:W-:Y:S01]  /*34b10*/  SEL R93, R30, R93, P0 ;  /* 0x0000005d1e5d7207 */ /* 0x000fe20000000000 */
[----:B------:R-:W-:Y:S02]  /*34b20*/  IMAD.MOV.U32 R13, RZ, RZ, R26 ;  /* 0x000000ffff0d7224 */ /* 0x000fe400078e001a */
[----:B------:R-:W-:-:S07]  /*34b30*/  IMAD.MOV.U32 R95, RZ, RZ, R14 ;  /* 0x000000ffff5f7224 */ /* 0x000fce00078e000e */
[----:B------:R-:W-:Y:S05]  /*34b40*/  WARPSYNC.COLLECTIVE R15, `(.L_x_3152) ;  /* 0x000000000f087348 */ /* 0x000fea0003c00000 */
[----:B------:R0:W1:Y:S02]  /*34b50*/  SHFL.IDX P6, R14, R13, R12, R11 ;  /* 0x0000000c0d0e7389 */ /* 0x00006400000c000b */
[----:B01----:R-:W-:Y:S01]  /*34b60*/  ENDCOLLECTIVE ;  /* 0x000000000000791b */ /* 0x003fe20003800000 */
.L_x_3152:
[----:B------:R-:W-:Y:S01]  /*34b70*/  MOV R13, R31 ;  /* 0x0000001f000d7202 */ /* 0x000fe20000000f00 */
[----:B------:R-:W-:Y:S02]  /*34b80*/  IMAD.MOV.U32 R12, RZ, RZ, R10 ;  /* 0x000000ffff0c7224 */ /* 0x000fe400078e000a */
[----:B------:R-:W-:-:S07]  /*34b90*/  IMAD.MOV.U32 R97, RZ, RZ, R14 ;  /* 0x000000ffff617224 */ /* 0x000fce00078e000e */
[----:B------:R-:W-:Y:S05]  /*34ba0*/  WARPSYNC.COLLECTIVE R15, `(.L_x_3153) ;  /* 0x000000000f087348 */ /* 0x000fea0003c00000 */
[----:B------:R0:W1:Y:S02]  /*34bb0*/  SHFL.IDX P6, R14, R13, R12, R11 ;  /* 0x0000000c0d0e7389 */ /* 0x00006400000c000b */
[----:B01----:R-:W-:Y:S01]  /*34bc0*/  ENDCOLLECTIVE ;  /* 0x000000000000791b */ /* 0x003fe20003800000 */
.L_x_3153:
[----:B------:R-:W-:Y:S02]  /*34bd0*/  IMAD.MOV.U32 R13, RZ, RZ, R29 ;  /* 0x000000ffff0d7224 */ /* 0x000fe400078e001d */
[----:B------:R-:W-:-:S07]  /*34be0*/  IMAD.MOV.U32 R24, RZ, RZ, R14 ;  /* 0x000000ffff187224 */ /* 0x000fce00078e000e */
[----:B------:R-:W-:Y:S05]  /*34bf0*/  WARPSYNC.COLLECTIVE R15, `(.L_x_3154) ;  /* 0x000000000f087348 */ /* 0x000fea0003c00000 */
[----:B------:R0:W1:Y:S02]  /*34c00*/  SHFL.IDX P6, R14, R13, R12, R11 ;  /* 0x0000000c0d0e7389 */ /* 0x00006400000c000b */
[----:B01----:R-:W-:Y:S01]  /*34c10*/  ENDCOLLECTIVE ;  /* 0x000000000000791b */ /* 0x003fe20003800000 */
.L_x_3154:
        /* <DEDUP_REMOVED lines=8> */
.L_x_3155:
[----:B------:R-:W-:Y:S02]  /*34ca0*/  SEL R96, R97, R26, P0 ;  /* 0x0000001a61607207 */ /* 0x000fe40000000000 */
[----:B------:R-:W-:Y:S02]  /*34cb0*/  SEL R97, R26, R97, P0 ;  /* 0x000000611a617207 */ /* 0x000fe40000000000 */
[----:B------:R-:W-:Y:S01]  /*34cc0*/  MOV R13, R66 ;  /* 0x00000042000d7202 */ /* 0x000fe20000000f00 */
[----:B------:R-:W-:-:S07]  /*34cd0*/  IMAD.MOV.U32 R8, RZ, RZ, R14 ;  /* 0x000000ffff087224 */ /* 0x000fce00078e000e */
[----:B------:R-:W-:Y:S05]  /*34ce0*/  WARPSYNC.COLLECTIVE R15, `(.L_x_3156) ;  /* 0x000000000f087348 */ /* 0x000fea0003c00000 */
[----:B------:R0:W1:Y:S02]  /*34cf0*/  SHFL.IDX P6, R14, R13, R12, R11 ;  /* 0x0000000c0d0e7389 */ /* 0x00006400000c000b */
[----:B01----:R-:W-:Y:S01]  /*34d00*/  ENDCOLLECTIVE ;  /* 0x000000000000791b */ /* 0x003fe20003800000 */
.L_x_3156:
[----:B------:R-:W-:Y:S02]  /*34d10*/  IMAD.MOV.U32 R13, RZ, RZ, R27 ;  /* 0x000000ffff0d7224 */ /* 0x000fe400078e001b */
[----:B------:R-:W-:Y:S02]  /*34d20*/  IMAD.MOV.U32 R12, RZ, RZ, R10 ;  /* 0x000000ffff0c7224 */ /* 0x000fe400078e000a */
[----:B------:R-:W-:-:S07]  /*34d30*/  IMAD.MOV.U32 R66, RZ, RZ, R14 ;  /* 0x000000ffff427224 */ /* 0x000fce00078e000e */
[----:B------:R-:W-:Y:S05]  /*34d40*/  WARPSYNC.COLLECTIVE R15, `(.L_x_3157) ;  /* 0x000000000f087348 */ /* 0x000fea0003c00000 */
[----:B------:R0:W1:Y:S02]  /*34d50*/  SHFL.IDX P6, R14, R13, R12, R11 ;  /* 0x0000000c0d0e7389 */ /* 0x00006400000c000b */
[----:B01----:R-:W-:Y:S01]  /*34d60*/  ENDCOLLECTIVE ;  /* 0x000000000000791b */ /* 0x003fe20003800000 */
.L_x_3157:
[----:B------:R-:W-:Y:S01]  /*34d70*/  IMAD.MOV.U32 R13, RZ, RZ, R25 ;  /* 0x000000ffff0d7224 */ /* 0x000fe200078e0019 */
[----:B------:R-:W-:-:S07]  /*34d80*/  MOV R27, R14 ;  /* 0x0000000e001b7202 */ /* 0x000fce0000000f00 */
[----:B------:R-:W-:Y:S05]  /*34d90*/  WARPSYNC.COLLECTIVE R15, `(.L_x_3158) ;  /* 0x000000000f087348 */ /* 0x000fea0003c00000 */
[----:B------:R0:W1:Y:S02]  /*34da0*/  SHFL.IDX P6, R14, R13, R12, R11 ;  /* 0x0000000c0d0e7389 */ /* 0x00006400000c000b */
[----:B01----:R-:W-:Y:S01]  /*34db0*/  ENDCOLLECTIVE ;  /* 0x000000000000791b */ /* 0x003fe20003800000 */
.L_x_3158:
[----:B------:R-:W-:Y:S05]  /*34dc0*/  BRA `(.L_x_3159) ;  /* 0xffffff14002c7947 */ /* 0x000fea000383ffff */
.L_x_2877:
[----:B------:R-:W-:Y:S01]  /*34dd0*/  IMAD.MOV.U32 R13, RZ, RZ, R3 ;  /* 0x000000ffff0d7224 */ /* 0x000fe200078e0003 */
[----:B------:R-:W-:Y:S01]  /*34de0*/  MOV R12, RZ ;  /* 0x000000ff000c7202 */ /* 0x000fe20000000f00 */
[----:B------:R-:W-:Y:S02]  /*34df0*/  IMAD.MOV.U32 R11, RZ, RZ, 0x181f ;  /* 0x0000181fff0b7424 */ /* 0x000fe400078e00ff */
[----:B------:R-:W-:-:S07]  /*34e00*/  IMAD.MOV.U32 R15, RZ, RZ, -0x1 ;  /* 0xffffffffff0f7424 */ /* 0x000fce00078e00ff */
[----:B-1---5:R-:W-:Y:S05]  /*34e10*/  WARPSYNC.COLLECTIVE R15, `(.L_x_3160) ;  /* 0x000000000f087348 */ /* 0x022fea0003c00000 */
[----:B------:R0:W2:Y:S02]  /*34e20*/  SHFL.IDX P6, R14, R13, R12, R11 ;  /* 0x0000000c0d0e7389 */ /* 0x0000a400000c000b */
[----:B012--5:R-:W-:Y:S01]  /*34e30*/  ENDCOLLECTIVE ;  /* 0x000000000000791b */ /* 0x027fe20003800000 */
.L_x_3160:
[----:B------:R-:W-:Y:S01]  /*34e40*/  MOV R13, R2 ;  /* 0x00000002000d7202 */ /* 0x000fe20000000f00 */
[----:B------:R-:W-:-:S07]  /*34e50*/  IMAD.MOV.U32 R0, RZ, RZ, R14 ;  /* 0x000000ffff007224 */ /* 0x000fce00078e000e */
[----:B------:R-:W-:Y:S05]  /*34e60*/  WARPSYNC.COLLECTIVE R15, `(.L_x_3161) ;  /* 0x000000000f087348 */ /* 0x000fea0003c00000 */
[----:B------:R0:W1:Y:S02]  /*34e70*/  SHFL.IDX P6, R14, R13, R12, R11 ;  /* 0x0000000c0d0e7389 */ /* 0x00006400000c000b */
[----:B01----:R-:W-:Y:S01]  /*34e80*/  ENDCOLLECTIVE ;  /* 0x000000000000791b */ /* 0x003fe20003800000 */
.L_x_3161:
[----:B------:R-:W-:Y:S05]  /*34e90*/  BRA `(.L_x_3162) ;  /* 0xffffff2000c47947 */ /* 0x000fea000383ffff */
.L_x_2880:
        /* <DEDUP_REMOVED lines=8> */
.L_x_3164:
[----:B------:R-:W-:Y:S05]  /*34f20*/  BSYNC B1 ;  /* 0x0000000000017941 */ /* 0x000fea0003800000 */
.L_x_3163:
        /* <DEDUP_REMOVED lines=8> */
.L_x_3165:
[----:B------:R-:W-:Y:S05]  /*34fb0*/  BRA `(.L_x_3166) ;  /* 0xffffff2000c47947 */ /* 0x000fea000383ffff */
.L_x_2883:
[----:B------:R-:W-:Y:S01]  /*34fc0*/  BSSY B1, `(.L_x_3167) ;  /* 0x0000008000017945 */ /* 0x000fe20003800000 */
[----:B------:R-:W-:Y:S01]  /*34fd0*/  IMAD.MOV.U32 R13, RZ, RZ, R3 ;  /* 0x000000ffff0d7224 */ /* 0x000fe200078e0003 */
[----:B------:R-:W-:Y:S01]  /*34fe0*/  MOV R11, 0x181f ;  /* 0x0000181f000b7802 */ /* 0x000fe20000000f00 */
[----:B------:R-:W-:Y:S02]  /*34ff0*/  IMAD.MOV.U32 R12, RZ, RZ, 0x2 ;  /* 0x00000002ff0c7424 */ /* 0x000fe400078e00ff */
[----:B---3--:R-:W-:-:S07]  /*35000*/  IMAD.MOV.U32 R15, RZ, RZ, -0x1 ;  /* 0xffffffffff0f7424 */ /* 0x008fce00078e00ff */
[----:B012-45:R-:W-:Y:S05]  /*35010*/  WARPSYNC.COLLECTIVE R15, `(.L_x_3168) ;  /* 0x000000000f087348 */ /* 0x037fea0003c00000 */
[----:B--2---:R2:W3:Y:S02]  /*35020*/  SHFL.IDX P6, R14, R13, R12, R11 ;  /* 0x0000000c0d0e7389 */ /* 0x0044e400000c000b */
[----:B012345:R-:W-:Y:S01]  /*35030*/  ENDCOLLECTIVE ;  /* 0x000000000000791b */ /* 0x03ffe20003800000 */
.L_x_3168:
[----:B------:R-:W-:Y:S05]  /*35040*/  BSYNC B1 ;  /* 0x0000000000017941 */ /* 0x000fea0003800000 */
.L_x_3167:
        /* <DEDUP_REMOVED lines=8> */
.L_x_3169:
[----:B------:R-:W-:Y:S05]  /*350d0*/  BRA `(.L_x_3170) ;  /* 0xffffff2000c47947 */ /* 0x000fea000383ffff */
.L_x_2886:
        /* <DEDUP_REMOVED lines=8> */
.L_x_3172:
[----:B------:R-:W-:Y:S05]  /*35160*/  BSYNC B1 ;  /* 0x0000000000017941 */ /* 0x000fea0003800000 */
.L_x_3171:
        /* <DEDUP_REMOVED lines=8> */
.L_x_3173:
[----:B------:R-:W-:Y:S05]  /*351f0*/  BRA `(.L_x_3174) ;  /* 0xffffff2000c47947 */ /* 0x000fea000383ffff */
.L_x_2888:
[----:B------:R-:W-:Y:S01]  /*35200*/  MOV R13, R37 ;  /* 0x00000025000d7202 */ /* 0x000fe20000000f00 */
[----:B------:R-:W-:Y:S01]  /*35210*/  IMAD.MOV.U32 R12, RZ, RZ, RZ ;  /* 0x000000ffff0c7224 */ /* 0x000fe200078e00ff */
[C---:B------:R-:W-:Y:S01]  /*35220*/  IADD3 R28, R216.reuse, 0x20, RZ ;  /* 0x00000020d81c7810 */ /* 0x040fe20007ffe0ff */
[----:B------:R-:W-:Y:S01]  /*35230*/  IMAD.MOV.U32 R11, RZ, RZ, 0x1c1f ;  /* 0x00001c1fff0b7424 */ /* 0x000fe200078e00ff */
[C---:B------:R-:W-:Y:S01]  /*35240*/  IADD3 R25, R216.reuse, 0x40, RZ ;  /* 0x00000040d8197810 */ /* 0x040fe20007ffe0ff */
[----:B------:R-:W-:Y:S02]  /*35250*/  IMAD.MOV.U32 R15, RZ, RZ, -0x1 ;  /* 0xffffffffff0f7424 */ /* 0x000fe400078e00ff */
[C---:B------:R-:W-:Y:S02]  /*35260*/  VIADD R33, R216.reuse, 0x10 ;  /* 0x00000010d8217836 */ /* 0x040fe40000000000 */
[----:B------:R-:W-:-:S07]  /*35270*/  VIADD R30, R216, 0x28 ;  /* 0x00000028d81e7836 */ /* 0x000fce0000000000 */
[----:B------:R-:W-:Y:S05]  /*35280*/  WARPSYNC.COLLECTIVE R15, `(.L_x_3175) ;  /* 0x000000000f087348 */ /* 0x000fea0003c00000 */
[----:B------:R0:W1:Y:S02]  /*35290*/  SHFL.IDX P6, R14, R13, R12, R11 ;  /* 0x0000000c0d0e7389 */ /* 0x00006400000c000b */
[----:B01----:R-:W-:Y:S01]  /*352a0*/  ENDCOLLECTIVE ;  /* 0x000000000000791b */ /* 0x003fe20003800000 */
.L_x_3175:
[C---:B------:R-:W-:Y:S02]  /*352b0*/  VIADD R29, R216.reuse, 0x30 ;  /* 0x00000030d81d7836 */ /* 0x040fe40000000000 */
[C---:B------:R-:W-:Y:S02]  /*352c0*/  VIADD R24, R216.reuse, 0x38 ;  /* 0x00000038d8187836 */ /* 0x040fe40000000000 */
[----:B------:R-:W-:Y:S02]  /*352d0*/  VIADD R31, R216, 0x18 ;  /* 0x00000018d81f7836 */ /* 0x000fe40000000000 */
[----:B------:R-:W-:Y:S01]  /*352e0*/  IMAD.MOV.U32 R13, RZ, RZ, R32 ;  /* 0x000000ffff0d7224 */ /* 0x000fe200078e0020 */
[----:B------:R-:W-:-:S07]  /*352f0*/  MOV R36, R14 ;  /* 0x0000000e00247202 */ /* 0x000fce0000000f00 */
[----:B------:R-:W-:Y:S05]  /*35300*/  WARPSYNC.COLLECTIVE R15, `(.L_x_3176) ;  /* 0x000000000f087348 */ /* 0x000fea0003c00000 */
[----:B------:R0:W1:Y:S02]  /*35310*/  SHFL.IDX P6, R14, R13, R12, R11 ;  /* 0x0000000c0d0e7389 */ /* 0x00006400000c000b */
[----:B01----:R-:W-:Y:S01]  /*35320*/  ENDCOLLECTIVE ;  /* 0x000000000000791b */ /* 0x003fe20003800000 */
.L_x_3176:
[----:B------:R-:W-:Y:S01]  /*35330*/  IMAD.MOV.U32 R35, RZ, RZ, R14 ;  /* 0x000000ffff237224 */ /* 0x000fe200078e000e */
[----:B------:R-:W-:Y:S06]  /*35340*/  BRA `(.L_x_3177) ;  /* 0xffffff24007c7947 */ /* 0x000fec000383ffff */
.L_x_2891:
[----:B------:R-:W-:Y:S01]  /*35350*/  BSSY B1, `(.L_x_3178) ;  /* 0x0000008000017945 */ /* 0x000fe20003800000 */
[----:B-1----:R-:W-:Y:S01]  /*35360*/  IMAD.MOV.U32 R13, RZ, RZ, R37 ;  /* 0x000000ffff0d7224 */ /* 0x002fe200078e0025 */
[----:B------:R-:W-:Y:S01]  /*35370*/  MOV R11, 0x1c1f ;  /* 0x00001c1f000b7802 */ /* 0x000fe20000000f00 */
[----:B------:R-:W-:Y:S02]  /*35380*/  IMAD.MOV.U32 R12, RZ, RZ, 0x1 ;  /* 0x00000001ff0c7424 */ /* 0x000fe400078e00ff */
[----:B------:R-:W-:-:S07]  /*35390*/  IMAD.MOV.U32 R15, RZ, RZ, -0x1 ;  /* 0xffffffffff0f7424 */ /* 0x000fce00078e00ff */
[----:B0-2---:R-:W-:Y:S05]  /*353a0*/  WARPSYNC.COLLECTIVE R15, `(.L_x_3179) ;  /* 0x000000000f087348 */ /* 0x005fea0003c00000 */
[----:B------:R1:W3:Y:S02]  /*353b0*/  SHFL.IDX P6, R14, R13, R12, R11 ;  /* 0x0000000c0d0e7389 */ /* 0x0002e400000c000b */
[----:B0123--:R-:W-:Y:S01]  /*353c0*/  ENDCOLLECTIVE ;  /* 0x000000000000791b */ /* 0x00ffe20003800000 */
.L_x_3179:
[----:B------:R-:W-:Y:S05]  /*353d0*/  BSYNC B1 ;  /* 0x0000000000017941 */ /* 0x000fea0003800000 */
.L_x_3178:
        /* <DEDUP_REMOVED lines=8> */
.L_x_3180:
[----:B------:R-:W-:Y:S05]  /*35460*/  BRA `(.L_x_3181) ;  /* 0xffffff2c00387947 */ /* 0x000fea000383ffff */
.L_x_2895:
[----:B------:R-:W-:Y:S01]  /*35470*/  IMAD.MOV.U32 R13, RZ, RZ, R3 ;  /* 0x000000ffff0d7224 */ /* 0x000fe200078e0003 */
[----:B------:R-:W-:Y:S01]  /*35480*/  MOV R12, RZ ;  /* 0x000000ff000c7202 */ /* 0x000fe20000000f00 */
[----:B------:R-:W-:Y:S02]  /*35490*/  IMAD.MOV.U32 R11, RZ, RZ, 0x181f ;  /* 0x0000181fff0b7424 */ /* 0x000fe400078e00ff */
[----:B------:R-:W-:-:S07]  /*354a0*/  IMAD.MOV.U32 R15, RZ, RZ, -0x1 ;  /* 0xffffffffff0f7424 */ /* 0x000fce00078e00ff */
[----:B01----:R-:W-:Y:S05]  /*354b0*/  WARPSYNC.COLLECTIVE R15, `(.L_x_3182) ;  /* 0x000000000f087348 */ /* 0x003fea0003c00000 */
[----:B------:R2:W3:Y:S02]  /*354c0*/  SHFL.IDX P6, R14, R13, R12, R11 ;  /* 0x0000000c0d0e7389 */ /* 0x0004e400000c000b */
[----:B0123--:R-:W-:Y:S01]  /*354d0*/  ENDCOLLECTIVE ;  /* 0x000000000000791b */ /* 0x00ffe20003800000 */
.L_x_3182:
[----:B------:R-:W-:Y:S01]  /*354e0*/  MOV R13, R2 ;  /* 0x00000002000d7202 */ /* 0x000fe20000000f00 */
[----:B------:R-:W-:-:S07]  /*354f0*/  IMAD.MOV.U32 R0, RZ, RZ, R14 ;  /* 0x000000ffff007224 */ /* 0x000fce00078e000e */
[----:B------:R-:W-:Y:S05]  /*35500*/  WARPSYNC.COLLECTIVE R15, `(.L_x_3183) ;  /* 0x000000000f087348 */ /* 0x000fea0003c00000 */
[----:B------:R0:W1:Y:S02]  /*35510*/  SHFL.IDX P6, R14, R13, R12, R11 ;  /* 0x0000000c0d0e7389 */ /* 0x00006400000c000b */
[----:B01----:R-:W-:Y:S01]  /*35520*/  ENDCOLLECTIVE ;  /* 0x000000000000791b */ /* 0x003fe20003800000 */
.L_x_3183:
[----:B------:R-:W-:Y:S05]  /*35530*/  BRA `(.L_x_3184) ;  /* 0xffffff3800e07947 */ /* 0x000fea000383ffff */
.L_x_2898:
[----:B------:R-:W-:Y:S01]  /*35540*/  BSSY B1, `(.L_x_3185) ;  /* 0x0000008000017945 */ /* 0x000fe20003800000 */
[----:B---3--:R-:W-:Y:S01]  /*35550*/  IMAD.MOV.U32 R13, RZ, RZ, R3 ;  /* 0x000000ffff0d7224 */ /* 0x008fe200078e0003 */
[----:B------:R-:W-:Y:S01]  /*35560*/  MOV R15, 0xffffffff ;  /* 0xffffffff000f7802 */ /* 0x000fe20000000f00 */
[----:B------:R-:W-:Y:S02]  /*35570*/  IMAD.MOV.U32 R12, RZ, RZ, 0x1 ;  /* 0x00000001ff0c7424 */ /* 0x000fe400078e00ff */
[----:B------:R-:W-:-:S07]  /*35580*/  IMAD.MOV.U32 R11, RZ, RZ, 0x181f ;  /* 0x0000181fff0b7424 */ /* 0x000fce00078e00ff */
[----:B012-4-:R-:W-:Y:S05]  /*35590*/  WARPSYNC.COLLECTIVE R15, `(.L_x_3186) ;  /* 0x000000000f087348 */ /* 0x017fea0003c00000 */
[----:B----4-:R3:W4:Y:S02]  /*355a0*/  SHFL.IDX P6, R14, R13, R12, R11 ;  /* 0x0000000c0d0e7389 */ /* 0x01072400000c000b */
[----:B01234-:R-:W-:Y:S01]  /*355b0*/  ENDCOLLECTIVE ;  /* 0x000000000000791b */ /* 0x01ffe20003800000 */
.L_x_3186:
[----:B------:R-:W-:Y:S05]  /*355c0*/  BSYNC B1 ;  /* 0x0000000000017941 */ /* 0x000fea0003800000 */
.L_x_3185:
        /* <DEDUP_REMOVED lines=8> */
.L_x_3187:
[----:B------:R-:W-:Y:S05]  /*35650*/  BRA `(.L_x_3188) ;  /* 0xffffff3800e47947 */ /* 0x000fea000383ffff */
.L_x_2901:
[----:B------:R-:W-:Y:S01]  /*35660*/  BSSY B1, `(.L_x_3189) ;  /* 0x0000008000017945 */ /* 0x000fe20003800000 */
[----:B0-----:R-:W-:Y:S01]  /*35670*/  IMAD.MOV.U32 R13, RZ, RZ, R3 ;  /* 0x000000ffff0d7224 */ /* 0x001fe200078e0003 */
[----:B------:R-:W-:Y:S01]  /*35680*/  MOV R11, 0x181f ;  /* 0x0000181f000b7802 */ /* 0x000fe20000000f00 */
[----:B------:R-:W-:Y:S02]  /*35690*/  IMAD.MOV.U32 R12, RZ, RZ, 0x2 ;  /* 0x00000002ff0c7424 */ /* 0x000fe400078e00ff */
[----:B------:R-:W-:-:S07]  /*356a0*/  IMAD.MOV.U32 R15, RZ, RZ, -0x1 ;  /* 0xffffffffff0f7424 */ /* 0x000fce00078e00ff */
[----:B-1234-:R-:W-:Y:S05]  /*356b0*/  WARPSYNC.COLLECTIVE R15, `(.L_x_3190) ;  /* 0x000000000f087348 */ /* 0x01efea0003c00000 */
[----:B----4-:R0:W4:Y:S02]  /*356c0*/  SHFL.IDX P6, R14, R13, R12, R11 ;  /* 0x0000000c0d0e7389 */ /* 0x01012400000c000b */
[----:B01234-:R-:W-:Y:S01]  /*356d0*/  ENDCOLLECTIVE ;  /* 0x000000000000791b */ /* 0x01ffe20003800000 */
.L_x_3190:
[----:B------:R-:W-:Y:S05]  /*356e0*/  BSYNC B1 ;  /* 0x0000000000017941 */ /* 0x000fea0003800000 */
.L_x_3189:
        /* <DEDUP_REMOVED lines=8> */
.L_x_3191:
[----:B------:R-:W-:Y:S05]  /*35770*/  BRA `(.L_x_3192) ;  /* 0xffffff3800e47947 */ /* 0x000fea000383ffff */
.L_x_2904:
[----:B------:R-:W-:Y:S01]  /*35780*/  BSSY B1, `(.L_x_3193) ;  /* 0x0000008000017945 */ /* 0x000fe20003800000 */
[----:B0-----:R-:W-:Y:S01]  /*35790*/  IMAD.MOV.U32 R13, RZ, RZ, R3 ;  /* 0x000000ffff0d7224 */ /* 0x001fe200078e0003 */
[----:B------:R-:W-:Y:S01]  /*357a0*/  MOV R12, 0x3 ;  /* 0x00000003000c7802 */ /* 0x000fe20000000f00 */
[----:B------:R-:W-:Y:S02]  /*357b0*/  IMAD.MOV.U32 R11, RZ, RZ, 0x181f ;  /* 0x0000181fff0b7424 */ /* 0x000fe400078e00ff */
[----:B------:R-:W-:-:S07]  /*357c0*/  IMAD.MOV.U32 R15, RZ, RZ, -0x1 ;  /* 0xffffffffff0f7424 */ /* 0x000fce00078e00ff */
[----:B-1234-:R-:W-:Y:S05]  /*357d0*/  WARPSYNC.COLLECTIVE R15, `(.L_x_3194) ;  /* 0x000000000f087348 */ /* 0x01efea0003c00000 */
[----:B------:R0:W0:Y:S02]  /*357e0*/  SHFL.IDX P6, R14, R13, R12, R11 ;  /* 0x0000000c0d0e7389 */ /* 0x00002400000c000b */
[----:B01234-:R-:W-:Y:S01]  /*357f0*/  ENDCOLLECTIVE ;  /* 0x000000000000791b */ /* 0x01ffe20003800000 */
.L_x_3194:
[----:B------:R-:W-:Y:S05]  /*35800*/  BSYNC B1 ;  /* 0x0000000000017941 */ /* 0x000fea0003800000 */
.L_x_3193:
        /* <DEDUP_REMOVED lines=8> */
.L_x_3195:
[----:B------:R-:W-:Y:S05]  /*35890*/  BRA `(.L_x_3196) ;  /* 0xffffff3800e47947 */ /* 0x000fea000383ffff */
.L_x_2922:
[----:B------:R-:W1:Y:S01]  /*358a0*/  S2R R7, SR_TID.X ;  /* 0x0000000000077919 */ /* 0x000e620000002100 */
[----:B------:R-:W-:Y:S01]  /*358b0*/  BSSY B1, `(.L_x_3197) ;  /* 0x000000a000017945 */ /* 0x000fe20003800000 */
[----:B------:R-:W-:Y:S02]  /*358c0*/  IMAD.MOV.U32 R12, RZ, RZ, RZ ;  /* 0x000000ffff0c7224 */ /* 0x000fe400078e00ff */
[----:B------:R-:W-:Y:S02]  /*358d0*/  IMAD.MOV.U32 R11, RZ, RZ, 0x1f ;  /* 0x0000001fff0b7424 */ /* 0x000fe400078e00ff */
[----:B------:R-:W-:Y:S01]  /*358e0*/  IMAD.MOV.U32 R15, RZ, RZ, -0x1 ;  /* 0xffffffffff0f7424 */ /* 0x000fe200078e00ff */
[----:B-1----:R-:W-:-:S04]  /*358f0*/  SHF.R.U32.HI R7, RZ, 0x5, R7 ;  /* 0x00000005ff077819 */ /* 0x002fc80000011607 */
[----:B------:R-:W-:-:S04]  /*35900*/  LOP3.LUT R7, R7, 0x3, RZ, 0xc0, !PT ;  /* 0x0000000307077812 */ /* 0x000fc800078ec0ff */
[----:B------:R-:W-:-:S07]  /*35910*/  MOV R13, R7 ;  /* 0x00000007000d7202 */ /* 0x000fce0000000f00 */
[----:B0-----:R-:W-:Y:S05]  /*35920*/  WARPSYNC.COLLECTIVE R15, `(.L_x_3198) ;  /* 0x000000000f087348 */ /* 0x001fea0003c00000 */
[----:B------:R1:W2:Y:S02]  /*35930*/  SHFL.IDX P6, R14, R13, R12, R11 ;  /* 0x0000000c0d0e7389 */ /* 0x0002a400000c000b */
[----:B012---:R-:W-:Y:S01]  /*35940*/  ENDCOLLECTIVE ;  /* 0x000000000000791b */ /* 0x007fe20003800000 */
.L_x_3198:
[----:B------:R-:W-:Y:S05]  /*35950*/  BSYNC B1 ;  /* 0x0000000000017941 */ /* 0x000fea0003800000 */
.L_x_3197:
[----:B------:R-:W-:Y:S05]  /*35960*/  BRA `(.L_x_3199) ;  /* 0xffffff5800447947 */ /* 0x000fea000383ffff */
.L_x_2924:
[----:B------:R-:W-:Y:S01]  /*35970*/  BSSY B1, `(.L_x_3200) ;  /* 0x0000006000017945 */ /* 0x000fe20003800000 */
[----:B------:R-:W-:-:S07]  /*35980*/  MOV R15, 0xffffffff ;  /* 0xffffffff000f7802 */ /* 0x000fce0000000f00 */
[----:B01----:R-:W-:Y:S05]  /*35990*/  WARPSYNC.COLLECTIVE R15, `(.L_x_3201) ;  /* 0x000000000f0c7348 */ /* 0x003fea0003c00000 */
[----:B------:R-:W-:Y:S02]  /*359a0*/  ELECT P6, UR62, PT ;  /* 0x00000000003e782f */ /* 0x000fe400038c0000 */
[----:B------:R-:W-:Y:S01]  /*359b0*/  MOV R14, UR62 ;  /* 0x0000003e000e7c02 */ /* 0x000fe20008000f00 */
[----:B01----:R-:W-:Y:S10]  /*359c0*/  ENDCOLLECTIVE ;  /* 0x000000000000791b */ /* 0x003ff40003800000 */
.L_x_3201:
[----:B------:R-:W-:Y:S05]  /*359d0*/  BSYNC B1 ;  /* 0x0000000000017941 */ /* 0x000fea0003800000 */
.L_x_3200:
[----:B------:R-:W-:Y:S05]  /*359e0*/  BRA `(.L_x_2923) ;  /* 0xffffff58003c7947 */ /* 0x000fea000383ffff */
.L_x_2926:
[----:B-1----:R1:W2:Y:S02]  /*359f0*/  SYNCS.PHASECHK.TRANS64.TRYWAIT P0, [R23+URZ+0x29820], R6 ;  /* 0x02982006170075a7 */ /* 0x0022a4000800017f */
[----:B--2---:R-:W-:Y:S05]  /*35a00*/  @!P0 NANOSLEEP.SYNCS 0x989680 ;  /* 0x009896800000895d */ /* 0x004fea0003900000 */
[----:B------:R-:W2:Y:S02]  /*35a10*/  @!P0 SYNCS.PHASECHK.TRANS64 P0, [R23+URZ+0x29820], R6 ;  /* 0x02982006170085a7 */ /* 0x000ea4000800007f */
[----:B--2---:R-:W-:Y:S05]  /*35a20*/  @!P0 BRA `(.L_x_2926) ;  /* 0xfffffffc00f08947 */ /* 0x004fea000383ffff */
[----:B------:R-:W-:Y:S05]  /*35a30*/  BRA `(.L_x_3202) ;  /* 0xffffff58004c7947 */ /* 0x000fea000383ffff */
.L_x_2930:
[----:B0-----:R0:W2:Y:S02]  /*35a40*/  SYNCS.PHASECHK.TRANS64.TRYWAIT P0, [R9+URZ+0x298a0], R11 ;  /* 0x0298a00b090075a7 */ /* 0x0010a4000800017f */
[----:B--2---:R-:W-:Y:S05]  /*35a50*/  @!P0 NANOSLEEP.SYNCS 0x989680 ;  /* 0x009896800000895d */ /* 0x004fea0003900000 */
[----:B------:R-:W2:Y:S02]  /*35a60*/  @!P0 SYNCS.PHASECHK.TRANS64 P0, [R9+URZ+0x298a0], R11 ;  /* 0x0298a00b090085a7 */ /* 0x000ea4000800007f */
[----:B--2---:R-:W-:Y:S05]  /*35a70*/  @!P0 BRA `(.L_x_2930) ;  /* 0xfffffffc00f08947 */ /* 0x004fea000383ffff */
[----:B------:R-:W-:Y:S05]  /*35a80*/  BRA `(.L_x_3203) ;  /* 0xffffff5800647947 */ /* 0x000fea000383ffff */
.L_x_2937:
[----:B-1----:R1:W2:Y:S02]  /*35a90*/  SYNCS.PHASECHK.TRANS64.TRYWAIT P0, [R9+URZ+0x298c0], R11 ;  /* 0x0298c00b090075a7 */ /* 0x0022a4000800017f */
[----:B--2---:R-:W-:Y:S05]  /*35aa0*/  @!P0 NANOSLEEP.SYNCS 0x989680 ;  /* 0x009896800000895d */ /* 0x004fea0003900000 */
[----:B------:R-:W2:Y:S02]  /*35ab0*/  @!P0 SYNCS.PHASECHK.TRANS64 P0, [R9+URZ+0x298c0], R11 ;  /* 0x0298c00b090085a7 */ /* 0x000ea4000800007f */
[----:B--2---:R-:W-:Y:S05]  /*35ac0*/  @!P0 BRA `(.L_x_2937) ;  /* 0xfffffffc00f08947 */ /* 0x004fea000383ffff */
[----:B------:R-:W-:Y:S05]  /*35ad0*/  BRA `(.L_x_3204) ;  /* 0xffffff5c00587947 */ /* 0x000fea000383ffff */
.L_x_2944:
[----:B0-----:R0:W2:Y:S02]  /*35ae0*/  SYNCS.PHASECHK.TRANS64.TRYWAIT P1, [R9+URZ+0x298a0], R8 ;  /* 0x0298a008090075a7 */ /* 0x0010a4000802017f */
[----:B--2---:R-:W-:Y:S05]  /*35af0*/  @!P1 NANOSLEEP.SYNCS 0x989680 ;  /* 0x009896800000995d */ /* 0x004fea0003900000 */
[----:B------:R-:W2:Y:S02]  /*35b00*/  @!P1 SYNCS.PHASECHK.TRANS64 P1, [R9+URZ+0x298a0], R8 ;  /* 0x0298a008090095a7 */ /* 0x000ea4000802007f */
[----:B--2---:R-:W-:Y:S05]  /*35b10*/  @!P1 BRA `(.L_x_2944) ;  /* 0xfffffffc00f09947 */ /* 0x004fea000383ffff */
[----:B------:R-:W-:Y:S05]  /*35b20*/  BRA `(.L_x_3205) ;  /* 0xffffff6000187947 */ /* 0x000fea000383ffff */
.L_x_2951:
[----:B-1----:R1:W2:Y:S02]  /*35b30*/  SYNCS.PHASECHK.TRANS64.TRYWAIT P1, [R9+URZ+0x298c0], R8 ;  /* 0x0298c008090075a7 */ /* 0x0022a4000802017f */
[----:B--2---:R-:W-:Y:S05]  /*35b40*/  @!P1 NANOSLEEP.SYNCS 0x989680 ;  /* 0x009896800000995d */ /* 0x004fea0003900000 */
[----:B------:R-:W2:Y:S02]  /*35b50*/  @!P1 SYNCS.PHASECHK.TRANS64 P1, [R9+URZ+0x298c0], R8 ;  /* 0x0298c008090095a7 */ /* 0x000ea4000802007f */
[----:B--2---:R-:W-:Y:S05]  /*35b60*/  @!P1 BRA `(.L_x_2951) ;  /* 0xfffffffc00f09947 */ /* 0x004fea000383ffff */
[----:B------:R-:W-:Y:S05]  /*35b70*/  BRA `(.L_x_3206) ;  /* 0xffffff6400087947 */ /* 0x000fea000383ffff */
.L_x_2968:
[----:B------:R-:W-:Y:S01]  /*35b80*/  SHF.R.U32.HI R8, RZ, 0x5, R21 ;  /* 0x00000005ff087819 */ /* 0x000fe20000011615 */
[----:B------:R-:W-:Y:S01]  /*35b90*/  BSSY B0, `(.L_x_3207) ;  /* 0x0000009000007945 */ /* 0x000fe20003800000 */
[----:B------:R-:W-:Y:S01]  /*35ba0*/  IMAD.MOV.U32 R12, RZ, RZ, RZ ;  /* 0x000000ffff0c7224 */ /* 0x000fe200078e00ff */
[----:B------:R-:W-:Y:S01]  /*35bb0*/  MOV R15, 0xffffffff ;  /* 0xffffffff000f7802 */ /* 0x000fe20000000f00 */
[----:B------:R-:W-:Y:S01]  /*35bc0*/  IMAD.MOV.U32 R11, RZ, RZ, 0x1f ;  /* 0x0000001fff0b7424 */ /* 0x000fe200078e00ff */
[----:B------:R-:W-:-:S05]  /*35bd0*/  LOP3.LUT R8, R8, 0x3, RZ, 0xc0, !PT ;  /* 0x0000000308087812 */ /* 0x000fca00078ec0ff */
[----:B------:R-:W-:-:S07]  /*35be0*/  IMAD.MOV.U32 R13, RZ, RZ, R8 ;  /* 0x000000ffff0d7224 */ /* 0x000fce00078e0008 */
[----:B-----5:R-:W-:Y:S05]  /*35bf0*/  WARPSYNC.COLLECTIVE R15, `(.L_x_3208) ;  /* 0x000000000f087348 */ /* 0x020fea0003c00000 */
[----:B------:R0:W1:Y:S02]  /*35c00*/  SHFL.IDX P6, R14, R13, R12, R11 ;  /* 0x0000000c0d0e7389 */ /* 0x00006400000c000b */
[----:B01---5:R-:W-:Y:S01]  /*35c10*/  ENDCOLLECTIVE ;  /* 0x000000000000791b */ /* 0x023fe20003800000 */
.L_x_3208:
[----:B------:R-:W-:Y:S05]  /*35c20*/  BSYNC B0 ;  /* 0x0000000000007941 */ /* 0x000fea0003800000 */
.L_x_3207:
[----:B------:R-:W-:Y:S05]  /*35c30*/  BRA `(.L_x_3209) ;  /* 0xffffff7400707947 */ /* 0x000fea000383ffff */
.L_x_2971:
[----:B0-----:R-:W2:Y:S02]  /*35c40*/  LDL R2, [R1+0x34] ;  /* 0x0000340001027983 */ /* 0x001ea40000100800 */
[----:B--2---:R0:W1:Y:S02]  /*35c50*/  SYNCS.PHASECHK.TRANS64.TRYWAIT P0, [R0+URZ+0x29880], R2 ;  /* 0x02988002000075a7 */ /* 0x004064000800017f */
[----:B-1----:R-:W-:Y:S05]  /*35c60*/  @!P0 NANOSLEEP.SYNCS 0x989680 ;  /* 0x009896800000895d */ /* 0x002fea0003900000 */
[----:B------:R-:W1:Y:S02]  /*35c70*/  @!P0 SYNCS.PHASECHK.TRANS64 P0, [R0+URZ+0x29880], R2 ;  /* 0x02988002000085a7 */ /* 0x000e64000800007f */
[----:B-1----:R-:W-:Y:S05]  /*35c80*/  @!P0 BRA `(.L_x_2971) ;  /* 0xfffffffc00ec8947 */ /* 0x002fea000383ffff */
[----:B------:R-:W-:Y:S05]  /*35c90*/  BRA `(.L_x_3210) ;  /* 0xffffff74008c7947 */ /* 0x000fea000383ffff */
.L_x_2972:
[----:B------:R-:W-:Y:S01]  /*35ca0*/  BSSY B0, `(.L_x_3211) ;  /* 0x0000008000007945 */ /* 0x000fe20003800000 */
[----:B------:R-:W-:Y:S01]  /*35cb0*/  IMAD.MOV.U32 R13, RZ, RZ, R3 ;  /* 0x000000ffff0d7224 */ /* 0x000fe200078e0003 */
[----:B------:R-:W-:Y:S01]  /*35cc0*/  MOV R15, 0xffffffff ;  /* 0xffffffff000f7802 */ /* 0x000fe20000000f00 */
[----:B------:R-:W-:Y:S02]  /*35cd0*/  IMAD.MOV.U32 R12, RZ, RZ, RZ ;  /* 0x000000ffff0c7224 */ /* 0x000fe400078e00ff */
[----:B------:R-:W-:-:S07]  /*35ce0*/  IMAD.MOV.U32 R11, RZ, RZ, 0x1c1f ;  /* 0x00001c1fff0b7424 */ /* 0x000fce00078e00ff */
[----:B------:R-:W-:Y:S05]  /*35cf0*/  WARPSYNC.COLLECTIVE R15, `(.L_x_3212) ;  /* 0x000000000f087348 */ /* 0x000fea0003c00000 */
[----:B------:R0:W1:Y:S02]  /*35d00*/  SHFL.IDX P6, R14, R13, R12, R11 ;  /* 0x0000000c0d0e7389 */ /* 0x00006400000c000b */
[----:B01----:R-:W-:Y:S01]  /*35d10*/  ENDCOLLECTIVE ;  /* 0x000000000000791b */ /* 0x003fe20003800000 */
.L_x_3212:
[----:B------:R-:W-:Y:S05]  /*35d20*/  BSYNC B0 ;  /* 0x0000000000007941 */ /* 0x000fea0003800000 */
.L_x_3211:
[----:B------:R-:W-:Y:S01]  /*35d30*/  IMAD.MOV.U32 R13, RZ, RZ, R2 ;  /* 0x000000ffff0d7224 */ /* 0x000fe200078e0002 */
[----:B------:R-:W-:Y:S01]  /*35d40*/  MOV R11, 0x1c1f ;  /* 0x00001c1f000b7802 */ /* 0x000fe20000000f00 */
[----:B------:R-:W-:Y:S01]  /*35d50*/  IMAD.MOV.U32 R12, RZ, RZ, RZ ;  /* 0x000000ffff0c7224 */ /* 0x000fe200078e00ff */
[----:B------:R-:W0:Y:S01]  /*35d60*/  S2R R20, SR_TID.X ;  /* 0x0000000000147919 */ /* 0x000e220000002100 */
[----:B------:R-:W-:Y:S01]  /*35d70*/  IMAD.MOV.U32 R15, RZ, RZ, -0x1 ;  /* 0xffffffffff0f7424 */ /* 0x000fe200078e00ff */
[----:B------:R-:W-:Y:S01]  /*35d80*/  LOP3.LUT P2, RZ, R22, 0x2, RZ, 0xc0, !PT ;  /* 0x0000000216ff7812 */ /* 0x000fe2000784c0ff */
[----:B------:R-:W-:-:S12]  /*35d90*/  IMAD.MOV.U32 R4, RZ, RZ, R14 ;  /* 0x000000ffff047224 */ /* 0x000fd800078e000e */
[----:B0-----:R-:W-:Y:S05]  /*35da0*/  WARPSYNC.COLLECTIVE R15, `(.L_x_3213) ;  /* 0x000000000f087348 */ /* 0x001fea0003c00000 */
[----:B------:R1:W2:Y:S02]  /*35db0*/  SHFL.IDX P6, R14, R13, R12, R11 ;  /* 0x0000000c0d0e7389 */ /* 0x0002a400000c000b */
[----:B012---:R-:W-:Y:S01]  /*35dc0*/  ENDCOLLECTIVE ;  /* 0x000000000000791b */ /* 0x007fe20003800000 */
.L_x_3213:
[----:B------:R-:W2:Y:S01]  /*35dd0*/  LDL R15, [R1] ;  /* 0x00000000010f7983 */ /* 0x000ea20000100800 */
[----:B------:R-:W-:Y:S02]  /*35de0*/  IMAD.SHL.U32 R20, R20, 0x10, RZ ;  /* 0x0000001014147824 */ /* 0x000fe400078e00ff */
[----:B------:R-:W-:-:S03]  /*35df0*/  IMAD.MOV.U32 R12, RZ, RZ, R14 ;  /* 0x000000ffff0c7224 */ /* 0x000fc600078e000e */
[----:B------:R-:W-:-:S04]  /*35e00*/  LOP3.LUT R20, R20, 0x30, RZ, 0xc0, !PT ;  /* 0x0000003014147812 */ /* 0x000fc800078ec0ff */
[----:B------:R-:W-:-:S04]  /*35e10*/  IADD3 R20, P0, R20, R12, RZ ;  /* 0x0000000c14147210 */ /* 0x000fc80007f1e0ff */
[----:B------:R-:W-:Y:S02]  /*35e20*/  IADD3.X R21, RZ, R4, RZ, P0, !PT ;  /* 0x00000004ff157210 */ /* 0x000fe400007fe4ff */
[----:B------:R-:W-:Y:S02]  /*35e30*/  ISETP.LT.OR P0, PT, R8, 0x1, P2 ;  /* 0x000000010800780c */ /* 0x000fe40001701670 */
[----:B------:R-:W-:Y:S01]  /*35e40*/  IADD3 R4, R23, R5, R37 ;  /* 0x0000000517047210 */ /* 0x000fe20007ffe025 */
[----:B------:R-:W-:Y:S02]  /*35e50*/  IMAD.MOV.U32 R13, RZ, RZ, R3 ;  /* 0x000000ffff0d7224 */ /* 0x000fe400078e0003 */
[----:B------:R-:W-:-:S08]  /*35e60*/  IMAD.MOV.U32 R12, RZ, RZ, 0x1 ;  /* 0x00000001ff0c7424 */ /* 0x000fd000078e00ff */
[----:B------:R-:W-:Y:S01]  /*35e70*/  @!PT LDS RZ, [RZ] ;  /* 0x00000000fffff984 */ /* 0x000fe20000000800 */
[----:B------:R-:W-:Y:S01]  /*35e80*/  @!PT LDS RZ, [RZ] ;  /* 0x00000000fffff984 */ /* 0x000fe20000000800 */
[----:B------:R-:W-:Y:S01]  /*35e90*/  @!PT LDS RZ, [RZ] ;  /* 0x00000000fffff984 */ /* 0x000fe20000000800 */
[----:B------:R0:W-:Y:S01]  /*35ea0*/  LDGSTS.E.BYPASS.LTC128B.128 [R4+0xa400], desc[UR52][R20.64], !P0 ;  /* 0x0a40000014047fae */ /* 0x0001e2000c101d74 */
[----:B------:R-:W-:Y:S01]  /*35eb0*/  ISETP.LT.OR P0, PT, R8, 0x1, P1 ;  /* 0x000000010800780c */ /* 0x000fe20000f01670 */
[----:B--2---:R-:W-:Y:S01]  /*35ec0*/  IMAD.IADD R5, R15, 0x1, R4 ;  /* 0x000000010f057824 */ /* 0x004fe200078e0204 */
[----:B------:R-:W-:-:S11]  /*35ed0*/  MOV R15, 0xffffffff ;  /* 0xffffffff000f7802 */ /* 0x000fd60000000f00 */
[----:B------:R0:W-:Y:S02]  /*35ee0*/  LDGSTS.E.BYPASS.LTC128B.128 [R5+0xa400], desc[UR52][R20.64+0x40], !P0 ;  /* 0x0a40004014057fae */ /* 0x0001e4000c101d74 */
[----:B0-----:R-:W-:Y:S05]  /*35ef0*/  WARPSYNC.COLLECTIVE R15, `(.L_x_3214) ;  /* 0x000000000f087348 */ /* 0x001fea0003c00000 */
[----:B------:R1:W2:Y:S02]  /*35f00*/  SHFL.IDX P6, R14, R13, R12, R11 ;  /* 0x0000000c0d0e7389 */ /* 0x0002a400000c000b */
[----:B012---:R-:W-:Y:S01]  /*35f10*/  ENDCOLLECTIVE ;  /* 0x000000000000791b */ /* 0x007fe20003800000 */
.L_x_3214:
[----:B------:R-:W0:Y:S01]  /*35f20*/  S2R R20, SR_TID.X ;  /* 0x0000000000147919 */ /* 0x000e220000002100 */
[----:B------:R-:W-:Y:S02]  /*35f30*/  IMAD.MOV.U32 R13, RZ, RZ, R2 ;  /* 0x000000ffff0d7224 */ /* 0x000fe400078e0002 */
[----:B------:R-:W-:-:S07]  /*35f40*/  IMAD.MOV.U32 R21, RZ, RZ, R14 ;  /* 0x000000ffff157224 */ /* 0x000fce00078e000e */
[----:B0-----:R-:W-:Y:S05]  /*35f50*/  WARPSYNC.COLLECTIVE R15, `(.L_x_3215) ;  /* 0x000000000f087348 */ /* 0x001fea0003c00000 */
[----:B------:R1:W2:Y:S02]  /*35f60*/  SHFL.IDX P6, R14, R13, R12, R11 ;  /* 0x0000000c0d0e7389 */ /* 0x0002a400000c000b */
[----:B012---:R-:W-:Y:S01]  /*35f70*/  ENDCOLLECTIVE ;  /* 0x000000000000791b */ /* 0x007fe20003800000 */
.L_x_3215:
[----:B------:R-:W-:-:S05]  /*35f80*/  IMAD.SHL.U32 R20, R20, 0x10, RZ ;  /* 0x0000001014147824 */ /* 0x000fca00078e00ff */
[----:B------:R-:W-:Y:S02]  /*35f90*/  LOP3.LUT R20, R20, 0x30, RZ, 0xc0, !PT ;  /* 0x0000003014147812 */ /* 0x000fe400078ec0ff */
[----:B------:R-:W-:-:S04]  /*35fa0*/  MOV R12, R14 ;  /* 0x0000000e000c7202 */ /* 0x000fc80000000f00 */
[----:B------:R-:W-:-:S05]  /*35fb0*/  IADD3 R20, P0, R20, R12, RZ ;  /* 0x0000000c14147210 */ /* 0x000fca0007f1e0ff */
[----:B------:R-:W-:Y:S01]  /*35fc0*/  IMAD.X R21, RZ, RZ, R21, P0 ;  /* 0x000000ffff157224 */ /* 0x000fe200000e0615 */
[----:B------:R-:W-:Y:S01]  /*35fd0*/  ISETP.LT.OR P0, PT, R8, 0x21, P2 ;  /* 0x000000210800780c */ /* 0x000fe20001701670 */
[----:B------:R-:W-:Y:S02]  /*35fe0*/  IMAD.MOV.U32 R13, RZ, RZ, R3 ;  /* 0x000000ffff0d7224 */ /* 0x000fe400078e0003 */
[----:B------:R-:W-:-:S10]  /*35ff0*/  IMAD.MOV.U32 R12, RZ, RZ, 0x2 ;  /* 0x00000002ff0c7424 */ /* 0x000fd400078e00ff */
[----:B------:R-:W-:Y:S05]  /*36000*/  WARPSYNC.COLLECTIVE R15, `(.L_x_3216) ;  /* 0x000000000f087348 */ /* 0x000fea0003c00000 */
[----:B------:R0:W1:Y:S02]  /*36010*/  SHFL.IDX P6, R14, R13, R12, R11 ;  /* 0x0000000c0d0e7389 */ /* 0x00006400000c000b */
[----:B01----:R-:W-:Y:S01]  /*36020*/  ENDCOLLECTIVE ;  /* 0x000000000000791b */ /* 0x003fe20003800000 */
.L_x_3216:
[----:B------:R-:W-:Y:S01]  /*36030*/  @!PT LDS RZ, [RZ] ;  /* 0x00000000fffff984 */ /* 0x000fe20000000800 */
[----:B------:R-:W-:Y:S01]  /*36040*/  @!PT LDS RZ, [RZ] ;  /* 0x00000000fffff984 */ /* 0x000fe20000000800 */
[----:B------:R-:W-:Y:S01]  /*36050*/  @!PT LDS RZ, [RZ] ;  /* 0x00000000fffff984 */ /* 0x000fe20000000800 */
[----:B------:R-:W-:Y:S01]  /*36060*/  LDGSTS.E.BYPASS.LTC128B.128 [R4+0xb400], desc[UR52][R20.64], !P0 ;  /* 0x0b40000014047fae */ /* 0x000fe2000c101d74 */
[----:B------:R-:W-:-:S13]  /*36070*/  ISETP.LT.OR P0, PT, R8, 0x21, P1 ;  /* 0x000000210800780c */ /* 0x000fda0000f01670 */
[----:B------:R0:W-:Y:S01]  /*36080*/  LDGSTS.E.BYPASS.LTC128B.128 [R5+0xb400], desc[UR52][R20.64+0x40], !P0 ;  /* 0x0b40004014057fae */ /* 0x0001e2000c101d74 */
[----:B------:R-:W-:Y:S01]  /*36090*/  IMAD.MOV.U32 R13, RZ, RZ, R2 ;  /* 0x000000ffff0d7224 */ /* 0x000fe200078e0002 */
[----:B0-----:R-:W0:Y:S01]  /*360a0*/  S2R R20, SR_TID.X ;  /* 0x0000000000147919 */ /* 0x001e220000002100 */
[----:B------:R-:W-:-:S07]  /*360b0*/  MOV R21, R14 ;  /* 0x0000000e00157202 */ /* 0x000fce0000000f00 */
[----:B0-----:R-:W-:Y:S05]  /*360c0*/  WARPSYNC.COLLECTIVE R15, `(.L_x_3217) ;  /* 0x000000000f087348 */ /* 0x001fea0003c00000 */
[----:B------:R1:W2:Y:S02]  /*360d0*/  SHFL.IDX P6, R14, R13, R12, R11 ;  /* 0x0000000c0d0e7389 */ /* 0x0002a400000c000b */
[----:B012---:R-:W-:Y:S01]  /*360e0*/  ENDCOLLECTIVE ;  /* 0x000000000000791b */ /* 0x007fe20003800000 */
.L_x_3217:
[----:B------:R-:W-:Y:S02]  /*360f0*/  IMAD.MOV.U32 R12, RZ, RZ, R14 ;  /* 0x000000ffff0c7224 */ /* 0x000fe400078e000e */
[----:B------:R-:W-:-:S05]  /*36100*/  IMAD.SHL.U32 R20, R20, 0x10, RZ ;  /* 0x0000001014147824 */ /* 0x000fca00078e00ff */
[----:B------:R-:W-:-:S04]  /*36110*/  LOP3.LUT R20, R20, 0x30, RZ, 0xc0, !PT ;  /* 0x0000003014147812 */ /* 0x000fc800078ec0ff */
[----:B------:R-:W-:-:S04]  /*36120*/  IADD3 R20, P0, R20, R12, RZ ;  /* 0x0000000c14147210 */ /* 0x000fc80007f1e0ff */
[----:B------:R-:W-:Y:S02]  /*36130*/  IADD3.X R21, RZ, R21, RZ, P0, !PT ;  /* 0x00000015ff157210 */ /* 0x000fe400007fe4ff */
[----:B------:R-:W-:Y:S01]  /*36140*/  ISETP.LT.OR P0, PT, R8, 0x41, P2 ;  /* 0x000000410800780c */ /* 0x000fe20001701670 */
[----:B------:R-:W-:Y:S02]  /*36150*/  IMAD.MOV.U32 R13, RZ, RZ, R3 ;  /* 0x000000ffff0d7224 */ /* 0x000fe400078e0003 */
[----:B------:R-:W-:-:S10]  /*36160*/  IMAD.MOV.U32 R12, RZ, RZ, 0x3 ;  /* 0x00000003ff0c7424 */ /* 0x000fd400078e00ff */
[----:B------:R-:W-:Y:S05]  /*36170*/  WARPSYNC.COLLECTIVE R15, `(.L_x_3218) ;  /* 0x000000000f087348 */ /* 0x000fea0003c00000 */
[----:B------:R0:W1:Y:S02]  /*36180*/  SHFL.IDX P6, R14, R13, R12, R11 ;  /* 0x0000000c0d0e7389 */ /* 0x00006400000c000b */
[----:B01----:R-:W-:Y:S01]  /*36190*/  ENDCOLLECTIVE ;  /* 0x000000000000791b */ /* 0x003fe20003800000 */
.L_x_3218:
[----:B------:R-:W-:Y:S01]  /*361a0*/  @!PT LDS RZ, [RZ] ;  /* 0x00000000fffff984 */ /* 0x000fe20000000800 */
[----:B------:R-:W-:Y:S01]  /*361b0*/  @!PT LDS RZ, [RZ] ;  /* 0x00000000fffff984 */ /* 0x000fe20000000800 */
[----:B------:R-:W-:Y:S01]  /*361c0*/  @!PT LDS RZ, [RZ] ;  /* 0x00000000fffff984 */ /* 0x000fe20000000800 */
[----:B------:R-:W-:Y:S01]  /*361d0*/  LDGSTS.E.BYPASS.LTC128B.128 [R4+0xc400], desc[UR52][R20.64], !P0 ;  /* 0x0c40000014047fae */ /* 0x000fe2000c101d74 */
[----:B------:R-:W-:-:S13]  /*361e0*/  ISETP.LT.OR P0, PT, R8, 0x41, P1 ;  /* 0x000000410800780c */ /* 0x000fda0000f01670 */
[----:B------:R0:W-:Y:S01]  /*361f0*/  LDGSTS.E.BYPASS.LTC128B.128 [R5+0xc400], desc[UR52][R20.64+0x40], !P0 ;  /* 0x0c40004014057fae */ /* 0x0001e2000c101d74 */
[----:B------:R-:W-:Y:S01]  /*36200*/  MOV R13, R2 ;  /* 0x00000002000d7202 */ /* 0x000fe20000000f00 */
[----:B0-----:R-:W0:Y:S01]  /*36210*/  S2R R21, SR_TID.X ;  /* 0x0000000000157919 */ /* 0x001e220000002100 */
[----:B------:R-:W-:-:S07]  /*36220*/  IMAD.MOV.U32 R3, RZ, RZ, R14 ;  /* 0x000000ffff037224 */ /* 0x000fce00078e000e */
[----:B0-----:R-:W-:Y:S05]  /*36230*/  WARPSYNC.COLLECTIVE R15, `(.L_x_3219) ;  /* 0x000000000f087348 */ /* 0x001fea0003c00000 */
[----:B------:R1:W2:Y:S02]  /*36240*/  SHFL.IDX P6, R14, R13, R12, R11 ;  /* 0x0000000c0d0e7389 */ /* 0x0002a400000c000b */
[----:B012---:R-:W-:Y:S01]  /*36250*/  ENDCOLLECTIVE ;  /* 0x000000000000791b */ /* 0x007fe20003800000 */
.L_x_3219:
[----:B------:R-:W-:Y:S01]  /*36260*/  MOV R13, R25 ;  /* 0x00000019000d7202 */ /* 0x000fe20000000f00 */
[----:B------:R-:W-:Y:S02]  /*36270*/  IMAD.MOV.U32 R2, RZ, RZ, R14 ;  /* 0x000000ffff027224 */ /* 0x000fe400078e000e */
[----:B------:R-:W-:-:S05]  /*36280*/  IMAD.SHL.U32 R21, R21, 0x10, RZ ;  /* 0x0000001015157824 */ /* 0x000fca00078e00ff */
[----:B------:R-:W-:-:S04]  /*36290*/  LOP3.LUT R21, R21, 0x30, RZ, 0xc0, !PT ;  /* 0x0000003015157812 */ /* 0x000fc800078ec0ff */
[----:B------:R-:W-:Y:S01]  /*362a0*/  IADD3 R2, P0, R21, R2, RZ ;  /* 0x0000000215027210 */ /* 0x000fe20007f1e0ff */
[----:B------:R-:W-:-:S04]  /*362b0*/  IMAD.MOV.U32 R12, RZ, RZ, RZ ;  /* 0x000000ffff0c7224 */ /* 0x000fc800078e00ff */
[----:B------:R-:W-:Y:S01]  /*362c0*/  IMAD.X R3, RZ, RZ, R3, P0 ;  /* 0x000000ffff037224 */ /* 0x000fe200000e0603 */
[----:B------:R-:W-:-:S13]  /*362d0*/  ISETP.LT.OR P0, PT, R8, 0x61, P2 ;  /* 0x000000610800780c */ /* 0x000fda0001701670 */
[----:B------:R-:W-:Y:S05]  /*362e0*/  WARPSYNC.COLLECTIVE R15, `(.L_x_3220) ;  /* 0x000000000f087348 */ /* 0x000fea0003c00000 */
[----:B------:R0:W1:Y:S02]  /*362f0*/  SHFL.IDX P6, R14, R13, R12, R11 ;  /* 0x0000000c0d0e7389 */ /* 0x00006400000c000b */
[----:B01----:R-:W-:Y:S01]  /*36300*/  ENDCOLLECTIVE ;  /* 0x000000000000791b */ /* 0x003fe20003800000 */
.L_x_3220:
        /* <DEDUP_REMOVED lines=11> */
.L_x_3221:
[----:B------:R-:W-:Y:S02]  /*363c0*/  ISETP.GE.AND P0, PT, R8, 0x81, PT ;  /* 0x000000810800780c */ /* 0x000fe40003f06270 */
[----:B------:R-:W-:Y:S02]  /*363d0*/  LOP3.LUT R22, R22, 0xffffff7f, RZ, 0xc0, !PT ;  /* 0xffffff7f16167812 */ /* 0x000fe400078ec0ff */
[C---:B------:R-:W-:Y:S02]  /*363e0*/  ISETP.GE.AND P4, PT, R8.reuse, 0x21, PT ;  /* 0x000000210800780c */ /* 0x040fe40003f86270 */
[C---:B------:R-:W-:Y:S02]  /*363f0*/  ISETP.GE.AND P3, PT, R8.reuse, 0x41, PT ;  /* 0x000000410800780c */ /* 0x040fe40003f66270 */
[----:B------:R-:W-:-:S05]  /*36400*/  ISETP.GE.AND P2, PT, R8, 0x61, PT ;  /* 0x000000610800780c */ /* 0x000fca0003f46270 */
[----:B------:R-:W-:Y:S02]  /*36410*/  @P0 LOP3.LUT R22, R22, 0x80, RZ, 0xfc, !PT ;  /* 0x0000008016160812 */ /* 0x000fe400078efcff */
[----:B------:R-:W-:Y:S01]  /*36420*/  MOV R2, R14 ;  /* 0x0000000e00027202 */ /* 0x000fe20000000f00 */
[----:B------:R-:W-:Y:S06]  /*36430*/  BRA `(.L_x_3222) ;  /* 0xffffff7400207947 */ /* 0x000fec000383ffff */
.L_x_2977:
[----:B--2---:R-:W2:Y:S02]  /*36440*/  LDL R2, [R1+0x34] ;  /* 0x0000340001027983 */ /* 0x004ea40000100800 */
[----:B--2---:R2:W3:Y:S02]  /*36450*/  SYNCS.PHASECHK.TRANS64.TRYWAIT P0, [R0+URZ+0x29840], R2 ;  /* 0x02984002000075a7 */ /* 0x0044e4000800017f */
[----:B---3--:R-:W-:Y:S05]  /*36460*/  @!P0 NANOSLEEP.SYNCS 0x989680 ;  /* 0x009896800000895d */ /* 0x008fea0003900000 */
[----:B------:R-:W3:Y:S02]  /*36470*/  @!P0 SYNCS.PHASECHK.TRANS64 P0, [R0+URZ+0x29840], R2 ;  /* 0x02984002000085a7 */ /* 0x000ee4000800007f */
[----:B---3--:R-:W-:Y:S05]  /*36480*/  @!P0 BRA `(.L_x_2977) ;  /* 0xfffffffc00ec8947 */ /* 0x008fea000383ffff */
[----:B------:R-:W-:Y:S05]  /*36490*/  BRA `(.L_x_3223) ;  /* 0xffffff74008c7947 */ /* 0x000fea000383ffff */
.L_x_2978:
[----:B------:R-:W-:Y:S01]  /*364a0*/  BSSY B0, `(.L_x_3224) ;  /* 0x0000008000007945 */ /* 0x000fe20003800000 */
[----:B------:R-:W-:Y:S01]  /*364b0*/  IMAD.MOV.U32 R13, RZ, RZ, R6 ;  /* 0x000000ffff0d7224 */ /* 0x000fe200078e0006 */
[----:B------:R-:W-:Y:S01]  /*364c0*/  MOV R15, 0xffffffff ;  /* 0xffffffff000f7802 */ /* 0x000fe20000000f00 */
[----:B------:R-:W-:Y:S02]  /*364d0*/  IMAD.MOV.U32 R12, RZ, RZ, RZ ;  /* 0x000000ffff0c7224 */ /* 0x000fe400078e00ff */
[----:B------:R-:W-:-:S07]  /*364e0*/  IMAD.MOV.U32 R11, RZ, RZ, 0x1c1f ;  /* 0x00001c1fff0b7424 */ /* 0x000fce00078e00ff */
[----:B01----:R-:W-:Y:S05]  /*364f0*/  WARPSYNC.COLLECTIVE R15, `(.L_x_3225) ;  /* 0x000000000f087348 */ /* 0x003fea0003c00000 */
[----:B------:R2:W3:Y:S02]  /*36500*/  SHFL.IDX P6, R14, R13, R12, R11 ;  /* 0x0000000c0d0e7389 */ /* 0x0004e400000c000b */
[----:B0123--:R-:W-:Y:S01]  /*36510*/  ENDCOLLECTIVE ;  /* 0x000000000000791b */ /* 0x00ffe20003800000 */
.L_x_3225:
[----:B------:R-:W-:Y:S05]  /*36520*/  BSYNC B0 ;  /* 0x0000000000007941 */ /* 0x000fea0003800000 */
.L_x_3224:
[----:B------:R-:W0:Y:S01]  /*36530*/  S2R R9, SR_TID.X ;  /* 0x0000000000097919 */ /* 0x000e220000002100 */
[----:B------:R-:W-:Y:S01]  /*36540*/  IMAD.MOV.U32 R13, RZ, RZ, R5 ;  /* 0x000000ffff0d7224 */ /* 0x000fe200078e0005 */
[----:B------:R-:W-:Y:S01]  /*36550*/  MOV R11, 0x1c1f ;  /* 0x00001c1f000b7802 */ /* 0x000fe20000000f00 */
[----:B------:R-:W-:Y:S01]  /*36560*/  IMAD.MOV.U32 R12, RZ, RZ, RZ ;  /* 0x000000ffff0c7224 */ /* 0x000fe200078e00ff */
[----:B------:R-:W-:Y:S01]  /*36570*/  LOP3.LUT P1, RZ, R22, 0x4, RZ, 0xc0, !PT ;  /* 0x0000000416ff7812 */ /* 0x000fe2000782c0ff */
[----:B------:R-:W-:Y:S01]  /*36580*/  IMAD.MOV.U32 R15, RZ, RZ, -0x1 ;  /* 0xffffffffff0f7424 */ /* 0x000fe200078e00ff */
[----:B------:R-:W-:Y:S01]  /*36590*/  @P4 IADD3 R21, R23, R4, RZ ;  /* 0x0000000417154210 */ /* 0x000fe20007ffe0ff */
[----:B------:R-:W-:-:S10]  /*365a0*/  IMAD.MOV.U32 R2, RZ, RZ, R14 ;  /* 0x000000ffff027224 */ /* 0x000fd400078e000e */
[----:B0-----:R-:W-:Y:S05]  /*365b0*/  WARPSYNC.COLLECTIVE R15, `(.L_x_3226) ;  /* 0x000000000f087348 */ /* 0x001fea0003c00000 */
[----:B------:R1:W2:Y:S02]  /*365c0*/  SHFL.IDX P6, R14, R13, R12, R11 ;  /* 0x0000000c0d0e7389 */ /* 0x0002a400000c000b */
[----:B012---:R-:W-:Y:S01]  /*365d0*/  ENDCOLLECTIVE ;  /* 0x000000000000791b */ /* 0x007fe20003800000 */
.L_x_3226:
[----:B------:R-:W-:Y:S02]  /*365e0*/  IMAD.MOV.U32 R13, RZ, RZ, R6 ;  /* 0x000000ffff0d7224 */ /* 0x000fe400078e0006 */
[----:B------:R-:W-:Y:S02]  /*365f0*/  IMAD.MOV.U32 R12, RZ, RZ, 0x1 ;  /* 0x00000001ff0c7424 */ /* 0x000fe400078e00ff */
[----:B------:R-:W-:Y:S02]  /*36600*/  IMAD.SHL.U32 R10, R9, 0x10, RZ ;  /* 0x00000010090a7824 */ /* 0x000fe400078e00ff */
[----:B------:R-:W-:Y:S01]  /*36610*/  IMAD.MOV.U32 R3, RZ, RZ, R14 ;  /* 0x000000ffff037224 */ /* 0x000fe200078e000e */
[----:B------:R-:W-:Y:S01]  /*36620*/  LOP3.LUT P6, RZ, R22, 0x8, RZ, 0xc0, !PT ;  /* 0x0000000816ff7812 */ /* 0x000fe200078cc0ff */
[----:B------:R-:W-:Y:S01]  /*36630*/  @P5 IMAD.IADD R9, R23, 0x1, R4 ;  /* 0x0000000117095824 */ /* 0x000fe200078e0204 */
        /* <DEDUP_REMOVED lines=15> */
.L_x_3227:
        /* <DEDUP_REMOVED lines=11> */
.L_x_3228:
        /* <DEDUP_REMOVED lines=16> */
.L_x_3229:
        /* <DEDUP_REMOVED lines=12> */
.L_x_3230:
[----:B------:R-:W-:Y:S01]  /*369a0*/  MOV R13, R6 ;  /* 0x00000006000d7202 */ /* 0x000fe20000000f00 */
[----:B------:R-:W-:Y:S02]  /*369b0*/  IMAD.MOV.U32 R12, RZ, RZ, 0x3 ;  /* 0x00000003ff0c7424 */ /* 0x000fe400078e00ff */
[----:B------:R-:W-:-:S07]  /*369c0*/  IMAD.MOV.U32 R3, RZ, RZ, R14 ;  /* 0x000000ffff037224 */ /* 0x000fce00078e000e */
[----:B------:R-:W-:Y:S05]  /*369d0*/  WARPSYNC.COLLECTIVE R15, `(.L_x_3231) ;  /* 0x000000000f087348 */ /* 0x000fea0003c00000 */
[----:B------:R0:W1:Y:S02]  /*369e0*/  SHFL.IDX P6, R14, R13, R12, R11 ;  /* 0x0000000c0d0e7389 */ /* 0x00006400000c000b */
[----:B01----:R-:W-:Y:S01]  /*369f0*/  ENDCOLLECTIVE ;  /* 0x000000000000791b */ /* 0x003fe20003800000 */
.L_x_3231:
        /* <DEDUP_REMOVED lines=10> */
.L_x_3232:
        /* <DEDUP_REMOVED lines=12> */
.L_x_3233:
        /* <DEDUP_REMOVED lines=13> */
.L_x_3234:
[----:B------:R-:W-:Y:S01]  /*36c30*/  IMAD.MOV.U32 R2, RZ, RZ, R14 ;  /* 0x000000ffff027224 */ /* 0x000fe200078e000e */
[----:B------:R-:W-:Y:S06]  /*36c40*/  BRA `(.L_x_3235) ;  /* 0xffffff7000f47947 */ /* 0x000fec000383ffff */
.L_x_2985:
[----:B------:R-:W-:Y:S01]  /*36c50*/  MOV R13, R0 ;  /* 0x00000000000d7202 */ /* 0x000fe20000000f00 */
[----:B------:R-:W-:Y:S02]  /*36c60*/  IMAD.MOV.U32 R12, RZ, RZ, RZ ;  /* 0x000000ffff0c7224 */ /* 0x000fe400078e00ff */
[----:B------:R-:W-:Y:S02]  /*36c70*/  IMAD.MOV.U32 R11, RZ, RZ, 0x1c1f ;  /* 0x00001c1fff0b7424 */ /* 0x000fe400078e00ff */
[----:B------:R-:W-:Y:S02]  /*36c80*/  IMAD.MOV.U32 R15, RZ, RZ, -0x1 ;  /* 0xffffffffff0f7424 */ /* 0x000fe400078e00ff */
[----:B------:R-:W-:Y:S02]  /*36c90*/  IMAD R5, R32, R7, RZ ;  /* 0x0000000720057224 */ /* 0x000fe400078e02ff */
[----:B------:R-:W-:-:S07]  /*36ca0*/  IMAD R17, R17, 0x80, R9 ;  /* 0x0000008011117824 */ /* 0x000fce00078e0209 */
[----:B-----5:R-:W-:Y:S05]  /*36cb0*/  WARPSYNC.COLLECTIVE R15, `(.L_x_3236) ;  /* 0x000000000f087348 */ /* 0x020fea0003c00000 */
[----:B------:R0:W1:Y:S02]  /*36cc0*/  SHFL.IDX P6, R14, R13, R12, R11 ;  /* 0x0000000c0d0e7389 */ /* 0x00006400000c000b */
[----:B01---5:R-:W-:Y:S01]  /*36cd0*/  ENDCOLLECTIVE ;  /* 0x000000000000791b */ /* 0x023fe20003800000 */
.L_x_3236:
[C---:B------:R-:W-:Y:S01]  /*36ce0*/  VIADD R6, R17.reuse, 0x20 ;  /* 0x0000002011067836 */ /* 0x040fe20000000000 */
[----:B------:R-:W-:Y:S01]  /*36cf0*/  ISETP.GE.AND P0, PT, R17, R5, PT ;  /* 0x000000051100720c */ /* 0x000fe20003f06270 */
[----:B------:R-:W-:Y:S01]  /*36d00*/  IMAD.MOV.U32 R13, RZ, RZ, R4 ;  /* 0x000000ffff0d7224 */ /* 0x000fe200078e0004 */
[----:B------:R-:W-:-:S11]  /*36d10*/  MOV R2, R14 ;  /* 0x0000000e00027202 */ /* 0x000fd60000000f00 */
[----:B------:R-:W-:Y:S05]  /*36d20*/  WARPSYNC.COLLECTIVE R15, `(.L_x_3237) ;  /* 0x000000000f087348 */ /* 0x000fea0003c00000 */
[----:B------:R0:W1:Y:S02]  /*36d30*/  SHFL.IDX P6, R14, R13, R12, R11 ;  /* 0x0000000c0d0e7389 */ /* 0x00006400000c000b */
[----:B01----:R-:W-:Y:S01]  /*36d40*/  ENDCOLLECTIVE ;  /* 0x000000000000791b */ /* 0x003fe20003800000 */
.L_x_3237:
[----:B------:R-:W-:Y:S02]  /*36d50*/  IMAD.MOV.U32 R13, RZ, RZ, R0 ;  /* 0x000000ffff0d7224 */ /* 0x000fe400078e0000 */
[----:B------:R-:W-:Y:S02]  /*36d60*/  IMAD.MOV.U32 R12, RZ, RZ, 0x1 ;  /* 0x00000001ff0c7424 */ /* 0x000fe400078e00ff */
[----:B------:R-:W-:-:S07]  /*36d70*/  IMAD.MOV.U32 R3, RZ, RZ, R14 ;  /* 0x000000ffff037224 */ /* 0x000fce00078e000e */
[----:B------:R-:W-:Y:S05]  /*36d80*/  WARPSYNC.COLLECTIVE R15, `(.L_x_3238) ;  /* 0x000000000f087348 */ /* 0x000fea0003c00000 */
[----:B------:R0:W1:Y:S02]  /*36d90*/  SHFL.IDX P6, R14, R13, R12, R11 ;  /* 0x0000000c0d0e7389 */ /* 0x00006400000c000b */
[----:B01----:R-:W-:Y:S01]  /*36da0*/  ENDCOLLECTIVE ;  /* 0x000000000000791b */ /* 0x003fe20003800000 */
.L_x_3238:
        /* <DEDUP_REMOVED lines=17> */
.L_x_3239:
[----:B------:R-:W-:Y:S02]  /*36ec0*/  IMAD.MOV.U32 R13, RZ, RZ, R0 ;  /* 0x000000ffff0d7224 */ /* 0x000fe400078e0000 */
[----:B------:R-:W-:Y:S02]  /*36ed0*/  IMAD.MOV.U32 R12, RZ, RZ, 0x2 ;  /* 0x00000002ff0c7424 */ /* 0x000fe400078e00ff */
[----:B------:R-:W-:-:S07]  /*36ee0*/  IMAD.MOV.U32 R3, RZ, RZ, R14 ;  /* 0x000000ffff037224 */ /* 0x000fce00078e000e */
[----:B------:R-:W-:Y:S05]  /*36ef0*/  WARPSYNC.COLLECTIVE R15, `(.L_x_3240) ;  /* 0x000000000f087348 */ /* 0x000fea0003c00000 */
[----:B------:R0:W1:Y:S02]  /*36f00*/  SHFL.IDX P6, R14, R13, R12, R11 ;  /* 0x0000000c0d0e7389 */ /* 0x00006400000c000b */
[----:B01----:R-:W-:Y:S01]  /*36f10*/  ENDCOLLECTIVE ;  /* 0x000000000000791b */ /* 0x003fe20003800000 */
.L_x_3240:
        /* <DEDUP_REMOVED lines=18> */
.L_x_3241:
[----:B------:R-:W-:Y:S01]  /*37040*/  IMAD.MOV.U32 R13, RZ, RZ, R0 ;  /* 0x000000ffff0d7224 */ /* 0x000fe200078e0000 */
[----:B------:R-:W-:Y:S01]  /*37050*/  MOV R12, 0x3 ;  /* 0x00000003000c7802 */ /* 0x000fe20000000f00 */
[----:B------:R-:W-:-:S07]  /*37060*/  IMAD.MOV.U32 R3, RZ, RZ, R14 ;  /* 0x000000ffff037224 */ /* 0x000fce00078e000e */
[----:B------:R-:W-:Y:S05]  /*37070*/  WARPSYNC.COLLECTIVE R15, `(.L_x_3242) ;  /* 0x000000000f087348 */ /* 0x000fea0003c00000 */
[----:B------:R0:W1:Y:S02]  /*37080*/  SHFL.IDX P6, R14, R13, R12, R11 ;  /* 0x0000000c0d0e7389 */ /* 0x00006400000c000b */
[----:B01----:R-:W-:Y:S01]  /*37090*/  ENDCOLLECTIVE ;  /* 0x000000000000791b */ /* 0x003fe20003800000 */
.L_x_3242:
        /* <DEDUP_REMOVED lines=10> */
.L_x_3243:
        /* <DEDUP_REMOVED lines=8> */
.L_x_2990:
[----:B-1----:R1:W2:Y:S02]  /*371c0*/  SYNCS.PHASECHK.TRANS64.TRYWAIT P0, [R23+URZ+0x29820], R0 ;  /* 0x02982000170075a7 */ /* 0x0022a4000800017f */
[----:B--2---:R-:W-:Y:S05]  /*371d0*/  @!P0 NANOSLEEP.SYNCS 0x989680 ;  /* 0x009896800000895d */ /* 0x004fea0003900000 */
[----:B------:R-:W2:Y:S02]  /*371e0*/  @!P0 SYNCS.PHASECHK.TRANS64 P0, [R23+URZ+0x29820], R0 ;  /* 0x02982000170085a7 */ /* 0x000ea4000800007f */
[----:B--2---:R-:W-:Y:S05]  /*371f0*/  @!P0 BRA `(.L_x_2990) ;  /* 0xfffffffc00f08947 */ /* 0x004fea000383ffff */
[----:B------:R-:W-:Y:S05]  /*37200*/  BRA `(.L_x_3245) ;  /* 0xffffff7800987947 */ /* 0x000fea000383ffff */
.L_x_2994:
[----:B0-----:R0:W1:Y:S02]  /*37210*/  SYNCS.PHASECHK.TRANS64.TRYWAIT P0, [R0+URZ+0x29880], R32 ;  /* 0x02988020000075a7 */ /* 0x001064000800017f */
[----:B-1----:R-:W-:Y:S05]  /*37220*/  @!P0 NANOSLEEP.SYNCS 0x989680 ;  /* 0x009896800000895d */ /* 0x002fea0003900000 */
[----:B------:R-:W1:Y:S02]  /*37230*/  @!P0 SYNCS.PHASECHK.TRANS64 P0, [R0+URZ+0x29880], R32 ;  /* 0x02988020000085a7 */ /* 0x000e64000800007f */
[----:B-1----:R-:W-:Y:S05]  /*37240*/  @!P0 BRA `(.L_x_2994) ;  /* 0xfffffffc00f08947 */ /* 0x002fea000383ffff */
[----:B------:R-:W-:Y:S05]  /*37250*/  BRA `(.L_x_3246) ;  /* 0xffffff7c00bc7947 */ /* 0x000fea000383ffff */
.L_x_2995:
        /* <DEDUP_REMOVED lines=8> */
.L_x_3248:
[----:B------:R-:W-:Y:S05]  /*372e0*/  BSYNC B0 ;  /* 0x0000000000007941 */ /* 0x000fea0003800000 */
.L_x_3247:
[----:B------:R0:W5:Y:S01]  /*372f0*/  LDL R10, [R1] ;  /* 0x00000000010a7983 */ /* 0x0001620000100800 */
[----:B------:R-:W-:Y:S01]  /*37300*/  IMAD.MOV.U32 R13, RZ, RZ, R7 ;  /* 0x000000ffff0d7224 */ /* 0x000fe200078e0007 */
[----:B------:R-:W-:Y:S01]  /*37310*/  MOV R15, 0xffffffff ;  /* 0xffffffff000f7802 */ /* 0x000fe20000000f00 */
[----:B------:R-:W-:Y:S01]  /*37320*/  IMAD.MOV.U32 R12, RZ, RZ, RZ ;  /* 0x000000ffff0c7224 */ /* 0x000fe200078e00ff */
[----:B------:R-:W1:Y:S01]  /*37330*/  S2R R2, SR_TID.X ;  /* 0x0000000000027919 */ /* 0x000e620000002100 */
[----:B------:R-:W-:Y:S01]  /*37340*/  IMAD.MOV.U32 R11, RZ, RZ, 0x1c1f ;  /* 0x00001c1fff0b7424 */ /* 0x000fe200078e00ff */
[----:B------:R-:W-:Y:S02]  /*37350*/  MOV R3, R14 ;  /* 0x0000000e00037202 */ /* 0x000fe40000000f00 */
[----:B0-----:R-:W-:-:S07]  /*37360*/  IADD3 R9, R23, R9, R37 ;  /* 0x0000000917097210 */ /* 0x001fce0007ffe025 */
[----:B-1---5:R-:W-:Y:S05]  /*37370*/  WARPSYNC.COLLECTIVE R15, `(.L_x_3249) ;  /* 0x000000000f087348 */ /* 0x022fea0003c00000 */
[----:B------:R0:W2:Y:S02]  /*37380*/  SHFL.IDX P6, R14, R13, R12, R11 ;  /* 0x0000000c0d0e7389 */ /* 0x0000a400000c000b */
[----:B012--5:R-:W-:Y:S01]  /*37390*/  ENDCOLLECTIVE ;  /* 0x000000000000791b */ /* 0x027fe20003800000 */
.L_x_3249:
[----:B------:R-:W-:Y:S02]  /*373a0*/  IMAD.MOV.U32 R13, RZ, RZ, R20 ;  /* 0x000000ffff0d7224 */ /* 0x000fe400078e0014 */
        /* <DEDUP_REMOVED lines=10> */
.L_x_3250:
[----:B------:R-:W-:Y:S01]  /*37450*/  @!PT LDS RZ, [RZ] ;  /* 0x00000000fffff984 */ /* 0x000fe20000000800 */
[----:B------:R-:W-:Y:S01]  /*37460*/  @!PT LDS RZ, [RZ] ;  /* 0x00000000fffff984 */ /* 0x000fe20000000800 */
[----:B------:R-:W-:Y:S01]  /*37470*/  @!PT LDS RZ, [RZ] ;  /* 0x00000000fffff984 */ /* 0x000fe20000000800 */
[----:B------:R-:W-:Y:S01]  /*37480*/  LDGSTS.E.BYPASS.LTC128B.128 [R9+0xa400], desc[UR52][R2.64], !P3 ;  /* 0x0a40000002097fae */ /* 0x000fe2000d901d74 */
[----:B------:R-:W-:Y:S01]  /*37490*/  IMAD.MOV.U32 R13, RZ, RZ, R7 ;  /* 0x000000ffff0d7224 */ /* 0x000fe200078e0007 */
[----:B------:R-:W-:-:S05]  /*374a0*/  IADD3 R10, R10, R9, RZ ;  /* 0x000000090a0a7210 */ /* 0x000fca0007ffe0ff */
[----:B------:R0:W-:Y:S02]  /*374b0*/  LDGSTS.E.BYPASS.LTC128B.128 [R10+0xa400], desc[UR52][R2.64+0x40], !P1 ;  /* 0x0a400040020a7fae */ /* 0x0001e4000c901d74 */
[----:B0-----:R-:W0:Y:S01]  /*374c0*/  S2R R2, SR_TID.X ;  /* 0x0000000000027919 */ /* 0x001e220000002100 */
[----:B------:R-:W-:-:S07]  /*374d0*/  MOV R3, R14 ;  /* 0x0000000e00037202 */ /* 0x000fce0000000f00 */
[----:B0-----:R-:W-:Y:S05]  /*374e0*/  WARPSYNC.COLLECTIVE R15, `(.L_x_3251) ;  /* 0x000000000f087348 */ /* 0x001fea0003c00000 */
[----:B------:R1:W2:Y:S02]  /*374f0*/  SHFL.IDX P6, R14, R13, R12, R11 ;  /* 0x0000000c0d0e7389 */ /* 0x0002a400000c000b */
[----:B012---:R-:W-:Y:S01]  /*37500*/  ENDCOLLECTIVE ;  /* 0x000000000000791b */ /* 0x007fe20003800000 */
.L_x_3251:
[----:B------:R-:W-:Y:S02]  /*37510*/  IMAD.MOV.U32 R13, RZ, RZ, R20 ;  /* 0x000000ffff0d7224 */ /* 0x000fe400078e0014 */
[----:B------:R-:W-:Y:S02]  /*37520*/  IMAD.MOV.U32 R12, RZ, RZ, 0x2 ;  /* 0x00000002ff0c7424 */ /* 0x000fe400078e00ff */
[----:B------:R-:W-:Y:S02]  /*37530*/  IMAD.SHL.U32 R15, R2, 0x10, RZ ;  /* 0x00000010020f7824 */ /* 0x000fe400078e00ff */
[----:B------:R-:W-:-:S03]  /*37540*/  IMAD.MOV.U32 R2, RZ, RZ, R14 ;  /* 0x000000ffff027224 */ /* 0x000fc600078e000e */
[----:B------:R-:W-:-:S04]  /*37550*/  LOP3.LUT R15, R15, 0x30, RZ, 0xc0, !PT ;  /* 0x000000300f0f7812 */ /* 0x000fc800078ec0ff */
[----:B------:R-:W-:Y:S01]  /*37560*/  IADD3 R2, P0, R15, R2, RZ ;  /* 0x000000020f027210 */ /* 0x000fe20007f1e0ff */
[----:B------:R-:W-:-:S03]  /*37570*/  IMAD.MOV.U32 R15, RZ, RZ, -0x1 ;  /* 0xffffffffff0f7424 */ /* 0x000fc600078e00ff */
[----:B------:R-:W-:-:S09]  /*37580*/  IADD3.X R3, RZ, R3, RZ, P0, !PT ;  /* 0x00000003ff037210 */ /* 0x000fd200007fe4ff */
[----:B------:R-:W-:Y:S05]  /*37590*/  WARPSYNC.COLLECTIVE R15, `(.L_x_3252) ;  /* 0x000000000f087348 */ /* 0x000fea0003c00000 */
[----:B------:R0:W1:Y:S02]  /*375a0*/  SHFL.IDX P6, R14, R13, R12, R11 ;  /* 0x0000000c0d0e7389 */ /* 0x00006400000c000b */
[----:B01----:R-:W-:Y:S01]  /*375b0*/  ENDCOLLECTIVE ;  /* 0x000000000000791b */ /* 0x003fe20003800000 */
.L_x_3252:
[----:B------:R-:W-:Y:S01]  /*375c0*/  @!PT LDS RZ, [RZ] ;  /* 0x00000000fffff984 */ /* 0x000fe20000000800 */
[----:B------:R-:W-:Y:S01]  /*375d0*/  @!PT LDS RZ, [RZ] ;  /* 0x00000000fffff984 */ /* 0x000fe20000000800 */
[----:B------:R-:W-:Y:S01]  /*375e0*/  @!PT LDS RZ, [RZ] ;  /* 0x00000000fffff984 */ /* 0x000fe20000000800 */
[----:B------:R-:W-:Y:S04]  /*375f0*/  LDGSTS.E.BYPASS.LTC128B.128 [R9+0xb400], desc[UR52][R2.64], !P3 ;  /* 0x0b40000002097fae */ /* 0x000fe8000d901d74 */
[----:B------:R0:W-:Y:S01]  /*37600*/  LDGSTS.E.BYPASS.LTC128B.128 [R10+0xb400], desc[UR52][R2.64+0x40], !P1 ;  /* 0x0b400040020a7fae */ /* 0x0001e2000c901d74 */
[----:B------:R-:W-:Y:S01]  /*37610*/  IMAD.MOV.U32 R13, RZ, RZ, R7 ;  /* 0x000000ffff0d7224 */ /* 0x000fe200078e0007 */
[----:B0-----:R-:W0:Y:S01]  /*37620*/  S2R R2, SR_TID.X ;  /* 0x0000000000027919 */ /* 0x001e220000002100 */
[----:B------:R-:W-:-:S07]  /*37630*/  MOV R3, R14 ;  /* 0x0000000e00037202 */ /* 0x000fce0000000f00 */
[----:B0-----:R-:W-:Y:S05]  /*37640*/  WARPSYNC.COLLECTIVE R15, `(.L_x_3253) ;  /* 0x000000000f087348 */ /* 0x001fea0003c00000 */
[----:B------:R1:W2:Y:S02]  /*37650*/  SHFL.IDX P6, R14, R13, R12, R11 ;  /* 0x0000000c0d0e7389 */ /* 0x0002a400000c000b */
[----:B012---:R-:W-:Y:S01]  /*37660*/  ENDCOLLECTIVE ;  /* 0x000000000000791b */ /* 0x007fe20003800000 */
.L_x_3253:
        /* <DEDUP_REMOVED lines=11> */
.L_x_3254:
        /* <DEDUP_REMOVED lines=11> */
.L_x_3255:
[----:B------:R-:W-:Y:S02]  /*377d0*/  IMAD.MOV.U32 R13, RZ, RZ, R24 ;  /* 0x000000ffff0d7224 */ /* 0x000fe400078e0018 */
[----:B------:R-:W-:Y:S02]  /*377e0*/  IMAD.MOV.U32 R12, RZ, RZ, RZ ;  /* 0x000000ffff0c7224 */ /* 0x000fe400078e00ff */
[----:B------:R-:W-:-:S07]  /*377f0*/  IMAD.MOV.U32 R2, RZ, RZ, R14 ;  /* 0x000000ffff027224 */ /* 0x000fce00078e000e */
[----:B------:R-:W-:Y:S05]  /*37800*/  WARPSYNC.COLLECTIVE R15, `(.L_x_3256) ;  /* 0x000000000f087348 */ /* 0x000fea0003c00000 */
[----:B------:R0:W1:Y:S02]  /*37810*/  SHFL.IDX P6, R14, R13, R12, R11 ;  /* 0x0000000c0d0e7389 */ /* 0x00006400000c000b */
[----:B01----:R-:W-:Y:S01]  /*37820*/  ENDCOLLECTIVE ;  /* 0x000000000000791b */ /* 0x003fe20003800000 */
.L_x_3256:
[----:B------:R-:W-:-:S05]  /*37830*/  IMAD.SHL.U32 R3, R3, 0x10, RZ ;  /* 0x0000001003037824 */ /* 0x000fca00078e00ff */
[----:B------:R-:W-:-:S04]  /*37840*/  LOP3.LUT R3, R3, 0x30, RZ, 0xc0, !PT ;  /* 0x0000003003037812 */ /* 0x000fc800078ec0ff */
[----:B------:R-:W-:Y:S02]  /*37850*/  IADD3 R2, P0, R3, R2, RZ ;  /* 0x0000000203027210 */ /* 0x000fe40007f1e0ff */
[----:B------:R-:W-:Y:S02]  /*37860*/  MOV R13, R25 ;  /* 0x00000019000d7202 */ /* 0x000fe40000000f00 */
[----:B------:R-:W-:-:S05]  /*37870*/  IADD3.X R3, RZ, R20, RZ, P0, !PT ;  /* 0x00000014ff037210 */ /* 0x000fca00007fe4ff */
        /* <DEDUP_REMOVED lines=9> */
.L_x_3257:
[----:B------:R-:W-:Y:S01]  /*37910*/  IMAD.MOV.U32 R2, RZ, RZ, R14 ;  /* 0x000000ffff027224 */ /* 0x000fe200078e000e */
[----:B------:R-:W-:Y:S06]  /*37920*/  BRA `(.L_x_3258) ;  /* 0xffffff7c002c7947 */ /* 0x000fec000383ffff */
.L_x_3000:
[----:B---3--:R3:W4:Y:S02]  /*37930*/  SYNCS.PHASECHK.TRANS64.TRYWAIT P0, [R0+URZ+0x29840], R32 ;  /* 0x02984020000075a7 */ /* 0x008724000800017f */
[----:B----4-:R-:W-:Y:S05]  /*37940*/  @!P0 NANOSLEEP.SYNCS 0x989680 ;  /* 0x009896800000895d */ /* 0x010fea0003900000 */
[----:B------:R-:W4:Y:S02]  /*37950*/  @!P0 SYNCS.PHASECHK.TRANS64 P0, [R0+URZ+0x29840], R32 ;  /* 0x02984020000085a7 */ /* 0x000f24000800007f */
[----:B----4-:R-:W-:Y:S05]  /*37960*/  @!P0 BRA `(.L_x_3000) ;  /* 0xfffffffc00f08947 */ /* 0x010fea000383ffff */
[----:B------:R-:W-:Y:S05]  /*37970*/  BRA `(.L_x_3259) ;  /* 0xffffff7c008c7947 */ /* 0x000fea000383ffff */
.L_x_3001:
[----:B------:R-:W-:Y:S01]  /*37980*/  BSSY B0, `(.L_x_3260) ;  /* 0x0000008000007945 */ /* 0x000fe20003800000 */
[----:B------:R-:W-:Y:S01]  /*37990*/  IMAD.MOV.U32 R13, RZ, RZ, R6 ;  /* 0x000000ffff0d7224 */ /* 0x000fe200078e0006 */
[----:B------:R-:W-:Y:S01]  /*379a0*/  MOV R11, 0x1c1f ;  /* 0x00001c1f000b7802 */ /* 0x000fe20000000f00 */
[----:B------:R-:W-:Y:S02]  /*379b0*/  IMAD.MOV.U32 R12, RZ, RZ, RZ ;  /* 0x000000ffff0c7224 */ /* 0x000fe400078e00ff */
[----:B------:R-:W-:-:S07]  /*379c0*/  IMAD.MOV.U32 R15, RZ, RZ, -0x1 ;  /* 0xffffffffff0f7424 */ /* 0x000fce00078e00ff */
[----:B0123--:R-:W-:Y:S05]  /*379d0*/  WARPSYNC.COLLECTIVE R15, `(.L_x_3261) ;  /* 0x000000000f087348 */ /* 0x00ffea0003c00000 */
[----:B------:R4:W0:Y:S02]  /*379e0*/  SHFL.IDX P6, R14, R13, R12, R11 ;  /* 0x0000000c0d0e7389 */ /* 0x00082400000c000b */
[----:B01234-:R-:W-:Y:S01]  /*379f0*/  ENDCOLLECTIVE ;  /* 0x000000000000791b */ /* 0x01ffe20003800000 */
.L_x_3261:
[----:B------:R-:W-:Y:S05]  /*37a00*/  BSYNC B0 ;  /* 0x0000000000007941 */ /* 0x000fea0003800000 */
.L_x_3260:
[----:B------:R-:W-:Y:S01]  /*37a10*/  IMAD.MOV.U32 R13, RZ, RZ, R4 ;  /* 0x000000ffff0d7224 */ /* 0x000fe200078e0004 */
[----:B------:R-:W-:Y:S01]  /*37a20*/  MOV R12, RZ ;  /* 0x000000ff000c7202 */ /* 0x000fe20000000f00 */
[----:B------:R-:W-:Y:S02]  /*37a30*/  IMAD.MOV.U32 R11, RZ, RZ, 0x1c1f ;  /* 0x00001c1fff0b7424 */ /* 0x000fe400078e00ff */
[----:B------:R-:W-:Y:S02]  /*37a40*/  IMAD.MOV.U32 R15, RZ, RZ, -0x1 ;  /* 0xffffffffff0f7424 */ /* 0x000fe400078e00ff */
[----:B------:R-:W-:Y:S02]  /*37a50*/  IMAD.MOV.U32 R3, RZ, RZ, R14 ;  /* 0x000000ffff037224 */ /* 0x000fe400078e000e */
[----:B------:R-:W-:-:S07]  /*37a60*/  IMAD.IADD R7, R23, 0x1, R7 ;  /* 0x0000000117077824 */ /* 0x000fce00078e0207 */
[----:B------:R-:W-:Y:S05]  /*37a70*/  WARPSYNC.COLLECTIVE R15, `(.L_x_3262) ;  /* 0x000000000f087348 */ /* 0x000fea0003c00000 */
[----:B------:R0:W1:Y:S02]  /*37a80*/  SHFL.IDX P6, R14, R13, R12, R11 ;  /* 0x0000000c0d0e7389 */ /* 0x00006400000c000b */
[----:B01----:R-:W-:Y:S01]  /*37a90*/  ENDCOLLECTIVE ;  /* 0x000000000000791b */ /* 0x003fe20003800000 */
.L_x_3262:
[----:B------:R-:W-:Y:S02]  /*37aa0*/  IMAD.MOV.U32 R13, RZ, RZ, R6 ;  /* 0x000000ffff0d7224 */ /* 0x000fe400078e0006 */
[----:B------:R-:W-:Y:S02]  /*37ab0*/  IMAD.MOV.U32 R12, RZ, RZ, 0x1 ;  /* 0x00000001ff0c7424 */ /* 0x000fe400078e00ff */
[----:B------:R-:W-:-:S07]  /*37ac0*/  IMAD.MOV.U32 R2, RZ, RZ, R14 ;  /* 0x000000ffff027224 */ /* 0x000fce00078e000e */
[----:B------:R-:W-:Y:S05]  /*37ad0*/  WARPSYNC.COLLECTIVE R15, `(.L_x_3263) ;  /* 0x000000000f087348 */ /* 0x000fea0003c00000 */
[----:B------:R0:W1:Y:S02]  /*37ae0*/  SHFL.IDX P6, R14, R13, R12, R11 ;  /* 0x0000000c0d0e7389 */ /* 0x00006400000c000b */
[----:B01----:R-:W-:Y:S01]  /*37af0*/  ENDCOLLECTIVE ;  /* 0x000000000000791b */ /* 0x003fe20003800000 */
.L_x_3263:
[----:B------:R-:W-:-:S04]  /*37b00*/  IADD3 R2, P0, R10, R2, RZ ;  /* 0x000000020a027210 */ /* 0x000fc80007f1e0ff */
[----:B------:R-:W-:-:S05]  /*37b10*/  IADD3.X R3, RZ, R3, RZ, P0, !PT ;  /* 0x00000003ff037210 */ /* 0x000fca00007fe4ff */
[----:B------:R-:W-:Y:S01]  /*37b20*/  @!PT LDS RZ, [RZ] ;  /* 0x00000000fffff984 */ /* 0x000fe20000000800 */
[----:B------:R-:W-:Y:S01]  /*37b30*/  @!PT LDS RZ, [RZ] ;  /* 0x00000000fffff984 */ /* 0x000fe20000000800 */
[----:B------:R-:W-:Y:S01]  /*37b40*/  @!PT LDS RZ, [RZ] ;  /* 0x00000000fffff984 */ /* 0x000fe20000000800 */
[----:B------:R-:W-:Y:S01]  /*37b50*/  LDGSTS.E.BYPASS.LTC128B.128 [R7+0x1a400], desc[UR52][R2.64], !P4 ;  /* 0x1a40000002077fae */ /* 0x000fe2000e101d74 */
[----:B------:R-:W-:-:S03]  /*37b60*/  IMAD.MOV.U32 R13, RZ, RZ, R4 ;  /* 0x000000ffff0d7224 */ /* 0x000fc600078e0004 */
[----:B------:R-:W-:Y:S04]  /*37b70*/  LDGSTS.E.BYPASS.LTC128B.128 [R7+0x1cc00], desc[UR52][R2.64+0x40], !P3 ;  /* 0x1cc0004002077fae */ /* 0x000fe8000d901d74 */
[----:B------:R0:W-:Y:S02]  /*37b80*/  LDGSTS.E.BYPASS.LTC128B.128 [R7+0x1f400], desc[UR52][R2.64+0x80], !P1 ;  /* 0x1f40008002077fae */ /* 0x0001e4000c901d74 */
[----:B0-----:R-:W-:-:S07]  /*37b90*/  MOV R3, R14 ;  /* 0x0000000e00037202 */ /* 0x001fce0000000f00 */
[----:B------:R-:W-:Y:S05]  /*37ba0*/  WARPSYNC.COLLECTIVE R15, `(.L_x_3264) ;  /* 0x000000000f087348 */ /* 0x000fea0003c00000 */
[----:B------:R0:W1:Y:S02]  /*37bb0*/  SHFL.IDX P6, R14, R13, R12, R11 ;  /* 0x0000000c0d0e7389 */ /* 0x00006400000c000b */
[----:B01----:R-:W-:Y:S01]  /*37bc0*/  ENDCOLLECTIVE ;  /* 0x000000000000791b */ /* 0x003fe20003800000 */
.L_x_3264:
[----:B------:R-:W-:Y:S01]  /*37bd0*/  MOV R13, R6 ;  /* 0x00000006000d7202 */ /* 0x000fe20000000f00 */
[----:B------:R-:W-:Y:S02]  /*37be0*/  IMAD.MOV.U32 R12, RZ, RZ, 0x2 ;  /* 0x00000002ff0c7424 */ /* 0x000fe400078e00ff */
[----:B------:R-:W-:-:S07]  /*37bf0*/  IMAD.MOV.U32 R2, RZ, RZ, R14 ;  /* 0x000000ffff027224 */ /* 0x000fce00078e000e */
[----:B------:R-:W-:Y:S05]  /*37c00*/  WARPSYNC.COLLECTIVE R15, `(.L_x_3265) ;  /* 0x000000000f087348 */ /* 0x000fea0003c00000 */
[----:B------:R0:W1:Y:S02]  /*37c10*/  SHFL.IDX P6, R14, R13, R12, R11 ;  /* 0x0000000c0d0e7389 */ /* 0x00006400000c000b */
[----:B01----:R-:W-:Y:S01]  /*37c20*/  ENDCOLLECTIVE ;  /* 0x000000000000791b */ /* 0x003fe20003800000 */
.L_x_3265:
        /* <DEDUP_REMOVED lines=13> */
.L_x_3266:
[----:B------:R-:W-:Y:S02]  /*37d00*/  IMAD.MOV.U32 R13, RZ, RZ, R6 ;  /* 0x000000ffff0d7224 */ /* 0x000fe400078e0006 */
[----:B------:R-:W-:Y:S01]  /*37d10*/  IMAD.MOV.U32 R12, RZ, RZ, 0x3 ;  /* 0x00000003ff0c7424 */ /* 0x000fe200078e00ff */
[----:B------:R-:W-:-:S07]  /*37d20*/  MOV R2, R14 ;  /* 0x0000000e00027202 */ /* 0x000fce0000000f00 */
[----:B------:R-:W-:Y:S05]  /*37d30*/  WARPSYNC.COLLECTIVE R15, `(.L_x_3267) ;  /* 0x000000000f087348 */ /* 0x000fea0003c00000 */
[----:B------:R0:W1:Y:S02]  /*37d40*/  SHFL.IDX P6, R14, R13, R12, R11 ;  /* 0x0000000c0d0e7389 */ /* 0x00006400000c000b */
[----:B01----:R-:W-:Y:S01]  /*37d50*/  ENDCOLLECTIVE ;  /* 0x000000000000791b */ /* 0x003fe20003800000 */
.L_x_3267:
        /* <DEDUP_REMOVED lines=9> */
[----:B------:R-:W-:-:S07]  /*37df0*/  MOV R9, R14 ;  /* 0x0000000e00097202 */ /* 0x000fce0000000f00 */
[----:B0-----:R-:W-:Y:S05]  /*37e00*/  WARPSYNC.COLLECTIVE R15, `(.L_x_3268) ;  /* 0x000000000f087348 */ /* 0x001fea0003c00000 */
[----:B------:R1:W2:Y:S02]  /*37e10*/  SHFL.IDX P6, R14, R13, R12, R11 ;  /* 0x0000000c0d0e7389 */ /* 0x0002a400000c000b */
[----:B012---:R-:W-:Y:S01]  /*37e20*/  ENDCOLLECTIVE ;  /* 0x000000000000791b */ /* 0x007fe20003800000 */
.L_x_3268:
[----:B------:R-:W-:Y:S01]  /*37e30*/  MOV R13, R8 ;  /* 0x00000008000d7202 */ /* 0x000fe20000000f00 */
[----:B------:R-:W-:Y:S02]  /*37e40*/  IMAD.MOV.U32 R12, RZ, RZ, RZ ;  /* 0x000000ffff0c7224 */ /* 0x000fe400078e00ff */
[----:B------:R-:W-:-:S07]  /*37e50*/  IMAD.MOV.U32 R2, RZ, RZ, R14 ;  /* 0x000000ffff027224 */ /* 0x000fce00078e000e */
[----:B------:R-:W-:Y:S05]  /*37e60*/  WARPSYNC.COLLECTIVE R15, `(.L_x_3269) ;  /* 0x000000000f087348 */ /* 0x000fea0003c00000 */
[----:B------:R0:W1:Y:S02]  /*37e70*/  SHFL.IDX P6, R14, R13, R12, R11 ;  /* 0x0000000c0d0e7389 */ /* 0x00006400000c000b */
[----:B01----:R-:W-:Y:S01]  /*37e80*/  ENDCOLLECTIVE ;  /* 0x000000000000791b */ /* 0x003fe20003800000 */
.L_x_3269:
        /* <DEDUP_REMOVED lines=13> */
.L_x_3270:
[----:B------:R-:W-:Y:S01]  /*37f60*/  MOV R2, R14 ;  /* 0x0000000e00027202 */ /* 0x000fe20000000f00 */
[----:B------:R-:W-:Y:S06]  /*37f70*/  BRA `(.L_x_3271) ;  /* 0xffffff7c00247947 */ /* 0x000fec000383ffff */
.L_x_3006:
[----:B0-----:R0:W2:Y:S02]  /*37f80*/  SYNCS.PHASECHK.TRANS64.TRYWAIT P0, [R3+URZ+0x29870], R0 ;  /* 0x02987000030075a7 */ /* 0x0010a4000800017f */
[----:B--2---:R-:W-:Y:S05]  /*37f90*/  @!P0 NANOSLEEP.SYNCS 0x989680 ;  /* 0x009896800000895d */ /* 0x004fea0003900000 */
[----:B------:R-:W2:Y:S02]  /*37fa0*/  @!P0 SYNCS.PHASECHK.TRANS64 P0, [R3+URZ+0x29870], R0 ;  /* 0x02987000030085a7 */ /* 0x000ea4000800007f */
[----:B--2---:R-:W-:Y:S05]  /*37fb0*/  @!P0 BRA `(.L_x_3006) ;  /* 0xfffffffc00f08947 */ /* 0x004fea000383ffff */
[----:B------:R-:W-:Y:S05]  /*37fc0*/  BRA `(.L_x_3272) ;  /* 0xffffff7c00907947 */ /* 0x000fea000383ffff */
.L_x_3008:
[----:B0-----:R0:W2:Y:S02]  /*37fd0*/  SYNCS.PHASECHK.TRANS64.TRYWAIT P0, [R3+URZ+0x29860], R0 ;  /* 0x02986000030075a7 */ /* 0x0010a4000800017f */
[----:B--2---:R-:W-:Y:S05]  /*37fe0*/  @!P0 NANOSLEEP.SYNCS 0x989680 ;  /* 0x009896800000895d */ /* 0x004fea0003900000 */
[----:B------:R-:W2:Y:S02]  /*37ff0*/  @!P0 SYNCS.PHASECHK.TRANS64 P0, [R3+URZ+0x29860], R0 ;  /* 0x02986000030085a7 */ /* 0x000ea4000800007f */
[----:B--2---:R-:W-:Y:S05]  /*38000*/  @!P0 BRA `(.L_x_3008) ;  /* 0xfffffffc00f08947 */ /* 0x004fea000383ffff */
[----:B------:R-:W-:Y:S05]  /*38010*/  BRA `(.L_x_3273) ;  /* 0xffffff7c00a07947 */ /* 0x000fea000383ffff */
.L_x_3016:
[----:B-1----:R1:W3:Y:S02]  /*38020*/  SYNCS.PHASECHK.TRANS64.TRYWAIT P1, [R17+URZ+0x29870], R0 ;  /* 0x02987000110075a7 */ /* 0x0022e4000802017f */
[----:B---3--:R-:W-:Y:S05]  /*38030*/  @!P1 NANOSLEEP.SYNCS 0x989680 ;  /* 0x009896800000995d */ /* 0x008fea0003900000 */
[----:B------:R-:W3:Y:S02]  /*38040*/  @!P1 SYNCS.PHASECHK.TRANS64 P1, [R17+URZ+0x29870], R0 ;  /* 0x02987000110095a7 */ /* 0x000ee4000802007f */
[----:B---3--:R-:W-:Y:S05]  /*38050*/  @!P1 BRA `(.L_x_3016) ;  /* 0xfffffffc00f09947 */ /* 0x008fea000383ffff */
[----:B------:R-:W-:Y:S05]  /*38060*/  BRA `(.L_x_3274) ;  /* 0xffffff8400647947 */ /* 0x000fea000383ffff */
.L_x_3018:
[----:B-1----:R1:W3:Y:S02]  /*38070*/  SYNCS.PHASECHK.TRANS64.TRYWAIT P1, [R17+URZ+0x29860], R0 ;  /* 0x02986000110075a7 */ /* 0x0022e4000802017f */
[----:B---3--:R-:W-:Y:S05]  /*38080*/  @!P1 NANOSLEEP.SYNCS 0x989680 ;  /* 0x009896800000995d */ /* 0x008fea0003900000 */
[----:B------:R-:W3:Y:S02]  /*38090*/  @!P1 SYNCS.PHASECHK.TRANS64 P1, [R17+URZ+0x29860], R0 ;  /* 0x02986000110095a7 */ /* 0x000ee4000802007f */
[----:B---3--:R-:W-:Y:S05]  /*380a0*/  @!P1 BRA `(.L_x_3018) ;  /* 0xfffffffc00f09947 */ /* 0x008fea000383ffff */
[----:B------:R-:W-:Y:S05]  /*380b0*/  BRA `(.L_x_3275) ;  /* 0xffffff8400707947 */ /* 0x000fea000383ffff */
.L_x_3023:
        /* <DEDUP_REMOVED lines=8> */
.L_x_3277:
[----:B------:R-:W-:Y:S05]  /*38140*/  BSYNC B0 ;  /* 0x0000000000007941 */ /* 0x000fea0003800000 */
.L_x_3276:
[----:B------:R-:W-:Y:S01]  /*38150*/  IMAD.MOV.U32 R13, RZ, RZ, R16 ;  /* 0x000000ffff0d7224 */ /* 0x000fe200078e0010 */
[----:B------:R-:W-:Y:S01]  /*38160*/  MOV R11, 0x1f ;  /* 0x0000001f000b7802 */ /* 0x000fe20000000f00 */
[----:B------:R-:W-:Y:S02]  /*38170*/  IMAD.MOV.U32 R12, RZ, RZ, 0x1 ;  /* 0x00000001ff0c7424 */ /* 0x000fe400078e00ff */
[----:B------:R-:W-:Y:S02]  /*38180*/  IMAD.MOV.U32 R15, RZ, RZ, -0x1 ;  /* 0xffffffffff0f7424 */ /* 0x000fe400078e00ff */
[----:B------:R-:W-:Y:S02]  /*38190*/  IMAD.IADD R9, R19, 0x1, R8 ;  /* 0x0000000113097824 */ /* 0x000fe400078e0208 */
[----:B------:R-:W-:-:S07]  /*381a0*/  IMAD.MOV.U32 R0, RZ, RZ, R14 ;  /* 0x000000ffff007224 */ /* 0x000fce00078e000e */
[----:B------:R-:W-:Y:S05]  /*381b0*/  WARPSYNC.COLLECTIVE R15, `(.L_x_3278) ;  /* 0x000000000f087348 */ /* 0x000fea0003c00000 */
[----:B------:R0:W1:Y:S02]  /*381c0*/  SHFL.IDX P6, R14, R13, R12, R11 ;  /* 0x0000000c0d0e7389 */ /* 0x00006400000c000b */
[----:B01----:R-:W-:Y:S01]  /*381d0*/  ENDCOLLECTIVE ;  /* 0x000000000000791b */ /* 0x003fe20003800000 */
.L_x_3278:
        /* <DEDUP_REMOVED lines=15> */
[C---:B------:R-:W-:Y:S02]  /*382d0*/  ISETP.GE.U32.AND P5, PT, R8.reuse, 0x10, PT ;  /* 0x000000100800780c */ /* 0x040fe40003fa6070 */
[----:B--2---:R-:W-:Y:S01]  /*382e0*/  @!P1 MOV R17, R7 ;  /* 0x0000000700119202 */ /* 0x004fe20000000f00 */
[----:B---3--:R-:W-:Y:S01]  /*382f0*/  @!P1 IMAD.MOV.U32 R5, RZ, RZ, R4 ;  /* 0x000000ffff059224 */ /* 0x008fe200078e0004 */
[----:B------:R-:W-:-:S03]  /*38300*/  ISETP.NE.AND P1, PT, R8, RZ, PT ;  /* 0x000000ff0800720c */ /* 0x000fc60003f25270 */
[----:B------:R-:W-:-:S10]  /*38310*/  IMAD R13, R5, R17, RZ ;  /* 0x00000011050d7224 */ /* 0x000fd400078e02ff */
[----:B------:R-:W-:Y:S05]  /*38320*/  WARPSYNC.COLLECTIVE R15, `(.L_x_3279) ;  /* 0x000000000f087348 */ /* 0x000fea0003c00000 */
[----:B------:R0:W1:Y:S02]  /*38330*/  SHFL.UP P6, R14, R13, R12, R11 ;  /* 0x0400000c0d0e7389 */ /* 0x00006400000c000b */
[----:B01----:R-:W-:Y:S01]  /*38340*/  ENDCOLLECTIVE ;  /* 0x000000000000791b */ /* 0x003fe20003800000 */
.L_x_3279:
[----:B------:R-:W-:Y:S01]  /*38350*/  IMAD.MOV.U32 R12, RZ, RZ, 0x2 ;  /* 0x00000002ff0c7424 */ /* 0x000fe200078e00ff */
[----:B------:R-:W-:-:S04]  /*38360*/  SEL R4, R14, RZ, P1 ;  /* 0x000000ff0e047207 */ /* 0x000fc80000800000 */
[----:B------:R-:W-:-:S05]  /*38370*/  IADD3 R4, R13, R4, RZ ;  /* 0x000000040d047210 */ /* 0x000fca0007ffe0ff */
[----:B------:R-:W-:-:S07]  /*38380*/  IMAD.MOV.U32 R13, RZ, RZ, R4 ;  /* 0x000000ffff0d7224 */ /* 0x000fce00078e0004 */
[----:B------:R-:W-:Y:S05]  /*38390*/  WARPSYNC.COLLECTIVE R15, `(.L_x_3280) ;  /* 0x000000000f087348 */ /* 0x000fea0003c00000 */
[----:B------:R0:W1:Y:S02]  /*383a0*/  SHFL.UP P6, R14, R13, R12, R11 ;  /* 0x0400000c0d0e7389 */ /* 0x00006400000c000b */
[----:B01----:R-:W-:Y:S01]  /*383b0*/  ENDCOLLECTIVE ;  /* 0x000000000000791b */ /* 0x003fe20003800000 */
.L_x_3280:
[----:B------:R-:W-:Y:S01]  /*383c0*/  IMAD.MOV.U32 R12, RZ, RZ, 0x4 ;  /* 0x00000004ff0c7424 */ /* 0x000fe200078e00ff */
[----:B------:R-:W-:-:S05]  /*383d0*/  SEL R3, R14, RZ, P2 ;  /* 0x000000ff0e037207 */ /* 0x000fca0001000000 */
[----:B------:R-:W-:-:S05]  /*383e0*/  IMAD.IADD R2, R4, 0x1, R3 ;  /* 0x0000000104027824 */ /* 0x000fca00078e0203 */
[----:B------:R-:W-:-:S07]  /*383f0*/  MOV R13, R2 ;  /* 0x00000002000d7202 */ /* 0x000fce0000000f00 */
[----:B------:R-:W-:Y:S05]  /*38400*/  WARPSYNC.COLLECTIVE R15, `(.L_x_3281) ;  /* 0x000000000f087348 */ /* 0x000fea0003c00000 */
[----:B------:R0:W1:Y:S02]  /*38410*/  SHFL.UP P6, R14, R13, R12, R11 ;  /* 0x0400000c0d0e7389 */ /* 0x00006400000c000b */
[----:B01----:R-:W-:Y:S01]  /*38420*/  ENDCOLLECTIVE ;  /* 0x000000000000791b */ /* 0x003fe20003800000 */
.L_x_3281:
[----:B------:R-:W-:Y:S02]  /*38430*/  MOV R12, 0x8 ;  /* 0x00000008000c7802 */ /* 0x000fe40000000f00 */
[----:B------:R-:W-:-:S05]  /*38440*/  SEL R3, R14, RZ, P3 ;  /* 0x000000ff0e037207 */ /* 0x000fca0001800000 */
[----:B------:R-:W-:-:S04]  /*38450*/  IMAD.IADD R3, R2, 0x1, R3 ;  /* 0x0000000102037824 */ /* 0x000fc800078e0203 */
[----:B------:R-:W-:-:S07]  /*38460*/  IMAD.MOV.U32 R13, RZ, RZ, R3 ;  /* 0x000000ffff0d7224 */ /* 0x000fce00078e0003 */
[----:B------:R-:W-:Y:S05]  /*38470*/  WARPSYNC.COLLECTIVE R15, `(.L_x_3282) ;  /* 0x000000000f087348 */ /* 0x000fea0003c00000 */
[----:B------:R0:W1:Y:S02]  /*38480*/  SHFL.UP P6, R14, R13, R12, R11 ;  /* 0x0400000c0d0e7389 */ /* 0x00006400000c000b */
[----:B01----:R-:W-:Y:S01]  /*38490*/  ENDCOLLECTIVE ;  /* 0x000000000000791b */ /* 0x003fe20003800000 */
.L_x_3282:
[----:B------:R-:W-:Y:S01]  /*384a0*/  IMAD.MOV.U32 R12, RZ, RZ, 0x10 ;  /* 0x00000010ff0c7424 */ /* 0x000fe200078e00ff */
[----:B------:R-:W-:-:S05]  /*384b0*/  SEL R4, R14, RZ, P4 ;  /* 0x000000ff0e047207 */ /* 0x000fca0002000000 */
[----:B------:R-:W-:-:S04]  /*384c0*/  IMAD.IADD R4, R3, 0x1, R4 ;  /* 0x0000000103047824 */ /* 0x000fc800078e0204 */
[----:B------:R-:W-:-:S07]  /*384d0*/  IMAD.MOV.U32 R13, RZ, RZ, R4 ;  /* 0x000000ffff0d7224 */ /* 0x000fce00078e0004 */
[----:B------:R-:W-:Y:S05]  /*384e0*/  WARPSYNC.COLLECTIVE R15, `(.L_x_3283) ;  /* 0x000000000f087348 */ /* 0x000fea0003c00000 */
[----:B------:R0:W1:Y:S02]  /*384f0*/  SHFL.UP P6, R14, R13, R12, R11 ;  /* 0x0400000c0d0e7389 */ /* 0x00006400000c000b */
[----:B01----:R-:W-:Y:S01]  /*38500*/  ENDCOLLECTIVE ;  /* 0x000000000000791b */ /* 0x003fe20003800000 */
.L_x_3283:
        /* <DEDUP_REMOVED lines=8> */
.L_x_3284:
[----:B------:R-:W-:Y:S05]  /*38590*/  BRA `(.L_x_3285) ;  /* 0xffffff8800887947 */ /* 0x000fea000383ffff */
.L_x_3026:
[----:B------:R-:W-:Y:S01]  /*385a0*/  BSSY B0, `(.L_x_3286) ;  /* 0x0000007000007945 */ /* 0x000fe20003800000 */
[----:B------:R-:W-:Y:S01]  /*385b0*/  MOV R12, 0x1 ;  /* 0x00000001000c7802 */ /* 0x000fe20000000f00 */
[----:B------:R-:W-:Y:S02]  /*385c0*/  IMAD.MOV.U32 R11, RZ, RZ, RZ ;  /* 0x000000ffff0b7224 */ /* 0x000fe400078e00ff */
[----:B------:R-:W-:-:S07]  /*385d0*/  IMAD.MOV.U32 R15, RZ, RZ, -0x1 ;  /* 0xffffffffff0f7424 */ /* 0x000fce00078e00ff */
[----:B------:R-:W-:Y:S05]  /*385e0*/  WARPSYNC.COLLECTIVE R15, `(.L_x_3287) ;  /* 0x000000000f087348 */ /* 0x000fea0003c00000 */
[----:B------:R0:W1:Y:S02]  /*385f0*/  SHFL.UP P6, R14, R13, R12, R11 ;  /* 0x0400000c0d0e7389 */ /* 0x00006400000c000b */
[----:B01----:R-:W-:Y:S01]  /*38600*/  ENDCOLLECTIVE ;  /* 0x000000000000791b */ /* 0x003fe20003800000 */
.L_x_3287:
[----:B------:R-:W-:Y:S05]  /*38610*/  BSYNC B0 ;  /* 0x0000000000007941 */ /* 0x000fea0003800000 */
.L_x_3286:
[----:B------:R-:W-:Y:S01]  /*38620*/  SEL R14, R14, RZ, P1 ;  /* 0x000000ff0e0e7207 */ /* 0x000fe20000800000 */
[----:B------:R-:W-:Y:S01]  /*38630*/  IMAD.MOV.U32 R11, RZ, RZ, RZ ;  /* 0x000000ffff0b7224 */ /* 0x000fe200078e00ff */
[----:B------:R-:W-:Y:S01]  /*38640*/  MOV R12, 0x2 ;  /* 0x00000002000c7802 */ /* 0x000fe20000000f00 */
[----:B------:R-:W-:Y:S02]  /*38650*/  IMAD.MOV.U32 R15, RZ, RZ, -0x1 ;  /* 0xffffffffff0f7424 */ /* 0x000fe400078e00ff */
[----:B------:R-:W-:-:S07]  /*38660*/  IMAD.IADD R13, R13, 0x1, R14 ;  /* 0x000000010d0d7824 */ /* 0x000fce00078e020e */
[----:B------:R-:W-:Y:S05]  /*38670*/  WARPSYNC.COLLECTIVE R15, `(.L_x_3288) ;  /* 0x000000000f087348 */ /* 0x000fea0003c00000 */
[----:B------:R0:W1:Y:S02]  /*38680*/  SHFL.UP P6, R14, R13, R12, R11 ;  /* 0x0400000c0d0e7389 */ /* 0x00006400000c000b */
[----:B01----:R-:W-:Y:S01]  /*38690*/  ENDCOLLECTIVE ;  /* 0x000000000000791b */ /* 0x003fe20003800000 */
.L_x_3288:
[----:B------:R-:W-:Y:S01]  /*386a0*/  IMAD.MOV.U32 R12, RZ, RZ, 0x4 ;  /* 0x00000004ff0c7424 */ /* 0x000fe200078e00ff */
[----:B------:R-:W-:-:S05]  /*386b0*/  SEL R14, R14, RZ, P2 ;  /* 0x000000ff0e0e7207 */ /* 0x000fca0001000000 */
[----:B------:R-:W-:-:S05]  /*386c0*/  IMAD.IADD R3, R13, 0x1, R14 ;  /* 0x000000010d037824 */ /* 0x000fca00078e020e */
[----:B------:R-:W-:-:S07]  /*386d0*/  MOV R13, R3 ;  /* 0x00000003000d7202 */ /* 0x000fce0000000f00 */
[----:B------:R-:W-:Y:S05]  /*386e0*/  WARPSYNC.COLLECTIVE R15, `(.L_x_3289) ;  /* 0x000000000f087348 */ /* 0x000fea0003c00000 */
[----:B------:R0:W1:Y:S02]  /*386f0*/  SHFL.UP P6, R14, R13, R12, R11 ;  /* 0x0400000c0d0e7389 */ /* 0x00006400000c000b */
[----:B01----:R-:W-:Y:S01]  /*38700*/  ENDCOLLECTIVE ;  /* 0x000000000000791b */ /* 0x003fe20003800000 */
.L_x_3289:
[----:B------:R-:W-:Y:S02]  /*38710*/  MOV R12, 0x8 ;  /* 0x00000008000c7802 */ /* 0x000fe40000000f00 */
[----:B------:R-:W-:-:S05]  /*38720*/  SEL R4, R14, RZ, P3 ;  /* 0x000000ff0e047207 */ /* 0x000fca0001800000 */
[----:B------:R-:W-:-:S04]  /*38730*/  IMAD.IADD R4, R3, 0x1, R4 ;  /* 0x0000000103047824 */ /* 0x000fc800078e0204 */
[----:B------:R-:W-:-:S07]  /*38740*/  IMAD.MOV.U32 R13, RZ, RZ, R4 ;  /* 0x000000ffff0d7224 */ /* 0x000fce00078e0004 */
[----:B------:R-:W-:Y:S05]  /*38750*/  WARPSYNC.COLLECTIVE R15, `(.L_x_3290) ;  /* 0x000000000f087348 */ /* 0x000fea0003c00000 */
[----:B------:R0:W1:Y:S02]  /*38760*/  SHFL.UP P6, R14, R13, R12, R11 ;  /* 0x0400000c0d0e7389 */ /* 0x00006400000c000b */
[----:B01----:R-:W-:Y:S01]  /*38770*/  ENDCOLLECTIVE ;  /* 0x000000000000791b */ /* 0x003fe20003800000 */
.L_x_3290:
[----:B------:R-:W-:Y:S01]  /*38780*/  IMAD.MOV.U32 R12, RZ, RZ, 0x10 ;  /* 0x00000010ff0c7424 */ /* 0x000fe200078e00ff */
[----:B------:R-:W-:-:S05]  /*38790*/  SEL R7, R14, RZ, P4 ;  /* 0x000000ff0e077207 */ /* 0x000fca0002000000 */
[----:B------:R-:W-:-:S04]  /*387a0*/  IMAD.IADD R7, R4, 0x1, R7 ;  /* 0x0000000104077824 */ /* 0x000fc800078e0207 */
[----:B------:R-:W-:-:S07]  /*387b0*/  IMAD.MOV.U32 R13, RZ, RZ, R7 ;  /* 0x000000ffff0d7224 */ /* 0x000fce00078e0007 */
[----:B------:R-:W-:Y:S05]  /*387c0*/  WARPSYNC.COLLECTIVE R15, `(.L_x_3291) ;  /* 0x000000000f087348 */ /* 0x000fea0003c00000 */
[----:B------:R0:W1:Y:S02]  /*387d0*/  SHFL.UP P6, R14, R13, R12, R11 ;  /* 0x0400000c0d0e7389 */ /* 0x00006400000c000b */
[----:B01----:R-:W-:Y:S01]  /*387e0*/  ENDCOLLECTIVE ;  /* 0x000000000000791b */ /* 0x003fe20003800000 */
.L_x_3291:
        /* <DEDUP_REMOVED lines=8> */
.L_x_3292:
[----:B------:R-:W-:Y:S05]  /*38870*/  BRA `(.L_x_3293) ;  /* 0xffffff8800747947 */ /* 0x000fea000383ffff */
.L_x_3028:
[----:B------:R-:W-:Y:S01]  /*38880*/  BSSY B0, `(.L_x_3294) ;  /* 0x0000006000007945 */ /* 0x000fe20003800000 */
[----:B------:R-:W-:Y:S02]  /*38890*/  PLOP3.LUT P6, PT, P6, PT, PT, 0x8, 0x0 ;  /* 0x000000000000781c */ /* 0x000fe400037ce170 */
[----:B------:R-:W-:-:S11]  /*388a0*/  MOV R15, 0xffffffff ;  /* 0xffffffff000f7802 */ /* 0x000fd60000000f00 */
[----:B0-----:R-:W-:Y:S05]  /*388b0*/  WARPSYNC.COLLECTIVE R15, `(.L_x_3295) ;  /* 0x000000000f087348 */ /* 0x001fea0003c00000 */
[----:B------:R-:W-:Y:S01]  /*388c0*/  VOTE.ANY R14, PT, P6 ;  /* 0x00000000000e7806 */ /* 0x000fe200030e0100 */
[----:B0-----:R-:W-:Y:S06]  /*388d0*/  ENDCOLLECTIVE ;  /* 0x000000000000791b */ /* 0x001fec0003800000 */
.L_x_3295:
[----:B------:R-:W-:Y:S05]  /*388e0*/  BSYNC B0 ;  /* 0x0000000000007941 */ /* 0x000fea0003800000 */
.L_x_3294:
[----:B------:R-:W-:Y:S01]  /*388f0*/  IMAD.MOV.U32 R3, RZ, RZ, R14 ;  /* 0x000000ffff037224 */ /* 0x000fe200078e000e */
[----:B------:R-:W-:Y:S01]  /*38900*/  MOV R11, 0x1f ;  /* 0x0000001f000b7802 */ /* 0x000fe20000000f00 */
[----:B------:R-:W-:Y:S02]  /*38910*/  IMAD.MOV.U32 R13, RZ, RZ, R17 ;  /* 0x000000ffff0d7224 */ /* 0x000fe400078e0011 */
[----:B------:R-:W0:Y:S01]  /*38920*/  POPC R7, R3 ;  /* 0x0000000300077309 */ /* 0x000e220000000000 */
[----:B------:R-:W-:Y:S02]  /*38930*/  IMAD.MOV.U32 R15, RZ, RZ, -0x1 ;  /* 0xffffffffff0f7424 */ /* 0x000fe400078e00ff */
[----:B0-----:R-:W-:Y:S02]  /*38940*/  IMAD.MOV.U32 R12, RZ, RZ, R7 ;  /* 0x000000ffff0c7224 */ /* 0x001fe400078e0007 */
[----:B------:R-:W-:-:S07]  /*38950*/  IMAD.IADD R19, R7, 0x1, R19 ;  /* 0x0000000107137824 */ /* 0x000fce00078e0213 */
[----:B------:R-:W-:Y:S05]  /*38960*/  WARPSYNC.COLLECTIVE R15, `(.L_x_3296) ;  /* 0x000000000f087348 */ /* 0x000fea0003c00000 */
[----:B------:R0:W1:Y:S02]  /*38970*/  SHFL.IDX P6, R14, R13, R12, R11 ;  /* 0x0000000c0d0e7389 */ /* 0x00006400000c000b */
[----:B01----:R-:W-:Y:S01]  /*38980*/  ENDCOLLECTIVE ;  /* 0x000000000000791b */ /* 0x003fe20003800000 */
.L_x_3296:
[----:B------:R-:W-:Y:S02]  /*38990*/  IMAD.MOV.U32 R13, RZ, RZ, R5 ;  /* 0x000000ffff0d7224 */ /* 0x000fe400078e0005 */
[----:B------:R-:W-:-:S07]  /*389a0*/  IMAD.MOV.U32 R17, RZ, RZ, R14 ;  /* 0x000000ffff117224 */ /* 0x000fce00078e000e */
[----:B------:R-:W-:Y:S05]  /*389b0*/  WARPSYNC.COLLECTIVE R15, `(.L_x_3297) ;  /* 0x000000000f087348 */ /* 0x000fea0003c00000 */
[----:B------:R0:W1:Y:S02]  /*389c0*/  SHFL.IDX P6, R14, R13, R12, R11 ;  /* 0x0000000c0d0e7389 */ /* 0x00006400000c000b */
[----:B01----:R-:W-:Y:S01]  /*389d0*/  ENDCOLLECTIVE ;  /* 0x000000000000791b */ /* 0x003fe20003800000 */
.L_x_3297:
[----:B------:R-:W-:Y:S01]  /*389e0*/  MOV R5, R14 ;  /* 0x0000000e00057202 */ /* 0x000fe20000000f00 */
[----:B------:R-:W-:Y:S06]  /*389f0*/  BRA `(.L_x_3298) ;  /* 0xffffff8800547947 */ /* 0x000fec000383ffff */
.L_x_3030:
[----:B------:R-:W-:Y:S01]  /*38a00*/  BSSY B0, `(.L_x_3299) ;  /* 0x0000007000007945 */ /* 0x000fe20003800000 */
[----:B------:R-:W-:Y:S01]  /*38a10*/  IMAD.MOV.U32 R13, RZ, RZ, R2 ;  /* 0x000000ffff0d7224 */ /* 0x000fe200078e0002 */
[----:B------:R-:W-:Y:S01]  /*38a20*/  MOV R15, 0xffffffff ;  /* 0xffffffff000f7802 */ /* 0x000fe20000000f00 */
[----:B------:R-:W-:-:S07]  /*38a30*/  IMAD.MOV.U32 R11, RZ, RZ, 0x1f ;  /* 0x0000001fff0b7424 */ /* 0x000fce00078e00ff */
[----:B0123--:R-:W-:Y:S05]  /*38a40*/  WARPSYNC.COLLECTIVE R15, `(.L_x_3300) ;  /* 0x000000000f087348 */ /* 0x00ffea0003c00000 */
[----:B------:R4:W0:Y:S02]  /*38a50*/  SHFL.IDX P6, R14, R13, R12, R11 ;  /* 0x0000000c0d0e7389 */ /* 0x00082400000c000b */
[----:B01234-:R-:W-:Y:S01]  /*38a60*/  ENDCOLLECTIVE ;  /* 0x000000000000791b */ /* 0x01ffe20003800000 */
.L_x_3300:
[----:B------:R-:W-:Y:S05]  /*38a70*/  BSYNC B0 ;  /* 0x0000000000007941 */ /* 0x000fea0003800000 */
.L_x_3299:
[----:B------:R-:W-:Y:S01]  /*38a80*/  IMAD.MOV.U32 R16, RZ, RZ, R14 ;  /* 0x000000ffff107224 */ /* 0x000fe200078e000e */
[----:B------:R-:W-:Y:S06]  /*38a90*/  BRA `(.L_x_3029) ;  /* 0xffffff8800447947 */ /* 0x000fec000383ffff */
.L_x_3036:
[----:B0-----:R0:W1:Y:S02]  /*38aa0*/  SYNCS.PHASECHK.TRANS64.TRYWAIT P0, [R5+URZ+0x29820], R0 ;  /* 0x02982000050075a7 */ /* 0x001064000800017f */
[----:B-1----:R-:W-:Y:S05]  /*38ab0*/  @!P0 NANOSLEEP.SYNCS 0x989680 ;  /* 0x009896800000895d */ /* 0x002fea0003900000 */
[----:B------:R-:W1:Y:S02]  /*38ac0*/  @!P0 SYNCS.PHASECHK.TRANS64 P0, [R5+URZ+0x29820], R0 ;  /* 0x02982000050085a7 */ /* 0x000e64000800007f */
[----:B-1----:R-:W-:Y:S05]  /*38ad0*/  @!P0 BRA `(.L_x_3036) ;  /* 0xfffffffc00f08947 */ /* 0x002fea000383ffff */
[----:B------:R-:W-:Y:S05]  /*38ae0*/  BRA `(.L_x_3301) ;  /* 0xffffff9000a47947 */ /* 0x000fea000383ffff */
.L_x_3037:
        /* <DEDUP_REMOVED lines=11> */
.L_x_3303:
[----:B------:R-:W-:Y:S05]  /*38ba0*/  BSYNC B0 ;  /* 0x0000000000007941 */ /* 0x000fea0003800000 */
.L_x_3302:
[----:B------:R-:W-:Y:S05]  /*38bb0*/  BRA `(.L_x_3304) ;  /* 0xffffff90008c7947 */ /* 0x000fea000383ffff */
.L_x_3038:
[----:B------:R-:W-:Y:S01]  /*38bc0*/  BSSY B0, `(.L_x_3305) ;  /* 0x0000006000007945 */ /* 0x000fe20003800000 */
[----:B------:R-:W-:-:S07]  /*38bd0*/  IMAD.MOV.U32 R15, RZ, RZ, -0x1 ;  /* 0xffffffffff0f7424 */ /* 0x000fce00078e00ff */
[----:B0-----:R-:W-:Y:S05]  /*38be0*/  WARPSYNC.COLLECTIVE R15, `(.L_x_3306) ;  /* 0x000000000f0c7348 */ /* 0x001fea0003c00000 */
[----:B------:R-:W-:Y:S02]  /*38bf0*/  ELECT P6, UR62, PT ;  /* 0x00000000003e782f */ /* 0x000fe400038c0000 */
[----:B------:R-:W-:Y:S01]  /*38c00*/  MOV R14, UR62 ;  /* 0x0000003e000e7c02 */ /* 0x000fe20008000f00 */
[----:B0-----:R-:W-:Y:S10]  /*38c10*/  ENDCOLLECTIVE ;  /* 0x000000000000791b */ /* 0x001ff40003800000 */
.L_x_3306:
[----:B------:R-:W-:Y:S05]  /*38c20*/  BSYNC B0 ;  /* 0x0000000000007941 */ /* 0x000fea0003800000 */
.L_x_3305:
[----:B------:R-:W-:Y:S05]  /*38c30*/  BRA `(.L_x_3307) ;  /* 0xffffff9000807947 */ /* 0x000fea000383ffff */
.L_x_3040:
[----:B0-----:R0:W1:Y:S02]  /*38c40*/  SYNCS.PHASECHK.TRANS64.TRYWAIT P1, [R3+URZ+0x29840], R2 ;  /* 0x02984002030075a7 */ /* 0x001064000802017f */
[----:B-1----:R-:W-:Y:S05]  /*38c50*/  @!P1 NANOSLEEP.SYNCS 0x989680 ;  /* 0x009896800000995d */ /* 0x002fea0003900000 */
[----:B------:R-:W1:Y:S02]  /*38c60*/  @!P1 SYNCS.PHASECHK.TRANS64 P1, [R3+URZ+0x29840], R2 ;  /* 0x02984002030095a7 */ /* 0x000e64000802007f */
[----:B-1----:R-:W-:Y:S05]  /*38c70*/  @!P1 BRA `(.L_x_3040) ;  /* 0xfffffffc00f09947 */ /* 0x002fea000383ffff */
[----:B------:R-:W-:Y:S05]  /*38c80*/  BRA `(.L_x_3308) ;  /* 0xffffff9000a07947 */ /* 0x000fea000383ffff */
.L_x_3042:
[----:B-1----:R1:W2:Y:S02]  /*38c90*/  SYNCS.PHASECHK.TRANS64.TRYWAIT P1, [R5+URZ+0x29840], R0 ;  /* 0x02984000050075a7 */ /* 0x0022a4000802017f */
[----:B--2---:R-:W-:Y:S05]  /*38ca0*/  @!P1 NANOSLEEP.SYNCS 0x989680 ;  /* 0x009896800000995d */ /* 0x004fea0003900000 */
[----:B------:R-:W2:Y:S02]  /*38cb0*/  @!P1 SYNCS.PHASECHK.TRANS64 P1, [R5+URZ+0x29840], R0 ;  /* 0x02984000050095a7 */ /* 0x000ea4000802007f */
[----:B--2---:R-:W-:Y:S05]  /*38cc0*/  @!P1 BRA `(.L_x_3042) ;  /* 0xfffffffc00f09947 */ /* 0x004fea000383ffff */
[----:B------:R-:W-:Y:S05]  /*38cd0*/  BRA `(.L_x_3309) ;  /* 0xffffff9000ac7947 */ /* 0x000fea000383ffff */
.L_x_3044:
[----:B--2---:R2:W3:Y:S02]  /*38ce0*/  SYNCS.PHASECHK.TRANS64.TRYWAIT P1, [R3+URZ+0x29860], R2 ;  /* 0x02986002030075a7 */ /* 0x0044e4000802017f */
[----:B---3--:R-:W-:Y:S05]  /*38cf0*/  @!P1 NANOSLEEP.SYNCS 0x989680 ;  /* 0x009896800000995d */ /* 0x008fea0003900000 */
[----:B------:R-:W3:Y:S02]  /*38d00*/  @!P1 SYNCS.PHASECHK.TRANS64 P1, [R3+URZ+0x29860], R2 ;  /* 0x02986002030095a7 */ /* 0x000ee4000802007f */
[----:B---3--:R-:W-:Y:S05]  /*38d10*/  @!P1 BRA `(.L_x_3044) ;  /* 0xfffffffc00f09947 */ /* 0x008fea000383ffff */
[----:B------:R-:W-:Y:S05]  /*38d20*/  BRA `(.L_x_3310) ;  /* 0xffffff9000a87947 */ /* 0x000fea000383ffff */
.L_x_3046:
[----:B---3--:R3:W4:Y:S02]  /*38d30*/  SYNCS.PHASECHK.TRANS64.TRYWAIT P1, [R5+URZ+0x29860], R0 ;  /* 0x02986000050075a7 */ /* 0x008724000802017f */
[----:B----4-:R-:W-:Y:S05]  /*38d40*/  @!P1 NANOSLEEP.SYNCS 0x989680 ;  /* 0x009896800000995d */ /* 0x010fea0003900000 */
[----:B------:R-:W4:Y:S02]  /*38d50*/  @!P1 SYNCS.PHASECHK.TRANS64 P1, [R5+URZ+0x29860], R0 ;  /* 0x02986000050095a7 */ /* 0x000f24000802007f */
[----:B----4-:R-:W-:Y:S05]  /*38d60*/  @!P1 BRA `(.L_x_3046) ;  /* 0xfffffffc00f09947 */ /* 0x010fea000383ffff */
[----:B------:R-:W-:Y:S05]  /*38d70*/  BRA `(.L_x_3311) ;  /* 0xffffff9000a47947 */ /* 0x000fea000383ffff */
.L_x_3048:
[----:B----4-:R4:W0:Y:S02]  /*38d80*/  SYNCS.PHASECHK.TRANS64.TRYWAIT P1, [R3+URZ+0x29880], R2 ;  /* 0x02988002030075a7 */ /* 0x010824000802017f */
[----:B0-----:R-:W-:Y:S05]  /*38d90*/  @!P1 NANOSLEEP.SYNCS 0x989680 ;  /* 0x009896800000995d */ /* 0x001fea0003900000 */
[----:B------:R-:W0:Y:S02]  /*38da0*/  @!P1 SYNCS.PHASECHK.TRANS64 P1, [R3+URZ+0x29880], R2 ;  /* 0x02988002030095a7 */ /* 0x000e24000802007f */
[----:B0-----:R-:W-:Y:S05]  /*38db0*/  @!P1 BRA `(.L_x_3048) ;  /* 0xfffffffc00f09947 */ /* 0x001fea000383ffff */
[----:B------:R-:W-:Y:S05]  /*38dc0*/  BRA `(.L_x_3312) ;  /* 0xffffff9000a07947 */ /* 0x000fea000383ffff */
.L_x_3313:
        /* <DEDUP_REMOVED lines=11> */
.L_x_3322:


//--------------------- .nv.global.init           --------------------------
	.section	.nv.global.init,"aw",@progbits
	.align	4
.nv.global.init:
	.type		_ZZN5flash28permute_output_fp8_VcolmajorIN4cute6TensorINS1_11ArrayEngineIfLm64EEENS1_6LayoutINS1_5tupleIJNS6_IJNS1_1CILi2EEES8_NS7_ILi16EEEEEENS7_ILi1EEESB_EEENS6_IJNS6_IJSB_S8_NS7_ILi4EEEEEENS7_ILi0EEESF_EEEEEEEEEvRT_E9upper_map,@object
	.size		_ZZN5flash28permute_output_fp8_VcolmajorIN4cute6TensorINS1_11ArrayEngineIfLm64EEENS1_6LayoutINS1_5tupleIJNS6_IJNS1_1CILi2EEES8_NS7_ILi16EEEEEENS7_ILi1EEESB_EEENS6_IJNS6_IJSB_S8_NS7_ILi4EEEEEENS7_ILi0EEESF_EEEEEEEEEvRT_E9upper_map,($str$23 - _ZZN5flash28permute_output_fp8_VcolmajorIN4cute6TensorINS1_11ArrayEngineIfLm64EEENS1_6LayoutINS1_5tupleIJNS6_IJNS1_1CILi2EEES8_NS7_ILi16EEEEEENS7_ILi1EEESB_EEENS6_IJNS6_IJSB_S8_NS7_ILi4EEEEEENS7_ILi0EEESF_EEEEEEEEEvRT_E9upper_map)
_ZZN5flash28permute_output_fp8_VcolmajorIN4cute6TensorINS1_11ArrayEngineIfLm64EEENS1_6LayoutINS1_5tupleIJNS6_IJNS1_1CILi2EEES8_NS7_ILi16EEEEEENS7_ILi1EEESB_EEENS6_IJNS6_IJSB_S8_NS7_ILi4EEEEEENS7_ILi0EEESF_EEEEEEEEEvRT_E9upper_map:
        /*0000*/ 	.byte	0x00, 0x00, 0x00, 0x00, 0x02, 0x00, 0x00, 0x00, 0x03, 0x00, 0x00, 0x00, 0x01, 0x00, 0x00, 0x00
	.type		$str$23,@object
	.size		$str$23,($str$24 - $str$23)
$str$23:
        /*0010*/ 	.byte	0x28, 0x61, 0x64, 0x64, 0x72, 0x65, 0x73, 0x73, 0x20, 0x26, 0x20, 0x6d, 0x61, 0x73, 0x6b, 0x29
        /*0020*/ 	.byte	0x20, 0x3d, 0x3d, 0x20, 0x30, 0x00
	.type		$str$24,@object
	.size		$str$24,(__unnamed_7 - $str$24)
$str$24:
        /*0026*/ 	.byte	0x2f, 0x74, 0x6d, 0x70, 0x2f, 0x6f, 0x73, 0x73, 0x5f, 0x6b, 0x65, 0x72, 0x6e, 0x65, 0x6c, 0x73
        /*0036*/ 	.byte	0x5f, 0x73, 0x72, 0x63, 0x2f, 0x66, 0x6c, 0x61, 0x73, 0x68, 0x5f, 0x61, 0x74, 0x74, 0x65, 0x6e
        /*0046*/ 	.byte	0x74, 0x69, 0x6f, 0x6e, 0x2f, 0x63, 0x73, 0x72, 0x63, 0x2f, 0x63, 0x75, 0x74, 0x6c, 0x61, 0x73
        /*0056*/ 	.byte	0x73, 0x2f, 0x69, 0x6e, 0x63, 0x6c, 0x75, 0x64, 0x65, 0x2f, 0x63, 0x75, 0x74, 0x65, 0x2f, 0x70
        /*0066*/ 	.byte	0x6f, 0x69, 0x6e, 0x74, 0x65, 0x72, 0x5f, 0x66, 0x6c, 0x61, 0x67, 0x67, 0x65, 0x64, 0x2e, 0x68
        /*0076*/ 	.byte	0x70, 0x70, 0x00
	.type		__unnamed_7,@object
	.size		__unnamed_7,(__unnamed_12 - __unnamed_7)
__unnamed_7:
        /* <DEDUP_REMOVED lines=24> */
        /*01f9*/ 	.byte	0x3e, 0x3e, 0x20, 0x26, 0x5d, 0x00
	.type		__unnamed_12,@object
	.size		__unnamed_12,(__unnamed_5 - __unnamed_12)
__unnamed_12:
        /* <DEDUP_REMOVED lines=25> */
	.type		__unnamed_5,@object
	.size		__unnamed_5,(__unnamed_10 - __unnamed_5)
__unnamed_5:
        /* <DEDUP_REMOVED lines=25> */
	.type		__unnamed_10,@object
	.size		__unnamed_10,(__unnamed_3 - __unnamed_10)
__unnamed_10:
        /* <DEDUP_REMOVED lines=29> */
        /*06db*/ 	.byte	0x5d, 0x00
	.type		__unnamed_3,@object
	.size		__unnamed_3,(__unnamed_9 - __unnamed_3)
__unnamed_3:
        /* <DEDUP_REMOVED lines=30> */
	.type		__unnamed_9,@object
	.size		__unnamed_9,(__unnamed_2 - __unnamed_9)
__unnamed_9:
        /* <DEDUP_REMOVED lines=30> */
	.type		__unnamed_2,@object
	.size		__unnamed_2,(__unnamed_11 - __unnamed_2)
__unnamed_2:
        /* <DEDUP_REMOVED lines=30> */
	.type		__unnamed_11,@object
	.size		__unnamed_11,(__unnamed_4 - __unnamed_11)
__unnamed_11:
        /* <DEDUP_REMOVED lines=30> */
	.type		__unnamed_4,@object
	.size		__unnamed_4,(__unnamed_6 - __unnamed_4)
__unnamed_4:
        /* <DEDUP_REMOVED lines=30> */
	.type		__unnamed_6,@object
	.size		__unnamed_6,(__unnamed_8 - __unnamed_6)
__unnamed_6:
        /* <DEDUP_REMOVED lines=29> */
        /*11c7*/ 	.byte	0x3e, 0x5d, 0x00
	.type		__unnamed_8,@object
	.size		__unnamed_8,(__unnamed_1 - __unnamed_8)
__unnamed_8:
        /* <DEDUP_REMOVED lines=30> */
	.type		__unnamed_1,@object
	.size		__unnamed_1,(.L_0 - __unnamed_1)
__unnamed_1:
        /* <DEDUP_REMOVED lines=29> */
        /*156e*/ 	.byte	0x3e, 0x20, 0x26, 0x5d, 0x00
.L_0:


//--------------------- .nv.shared._ZN7cutlass13device_kernelIN5flash11enable_sm90INS1_16FlashAttnFwdSm90INS1_25CollectiveMainloopFwdSm90ILi2EN4cute5tupleIJNS5_1CILi1EEES8_S8_EEENS6_IJNS7_ILi128EEENS7_ILi160EEENS7_ILi192EEEEEELi128ENS_12float_e4m3_tEfNS_4arch4Sm90ELb0ELb0ELb1ELb0ELb1ELb0ELb0ELb1ELb1ELb1ELb1ELb0EEENS1_21CollectiveEpilogueFwdINS6_IJSA_SA_SB_EEES9_NS_10bfloat16_tESG_Li256ELb0ELb1ELb1ELb1EEENS1_19SingleTileSchedulerILb0ELb1ELb1ELi128EEEEEEEEEvNT_6ParamsE --------------------------
	.section	.nv.shared._ZN7cutlass13device_kernelIN5flash11enable_sm90INS1_16FlashAttnFwdSm90INS1_25CollectiveMainloopFwdSm90ILi2EN4cute5tupleIJNS5_1CILi1EEES8_S8_EEENS6_IJNS7_ILi128EEENS7_ILi160EEENS7_ILi192EEEEEELi128ENS_12float_e4m3_tEfNS_4arch4Sm90ELb0ELb0ELb1ELb0ELb1ELb0ELb0ELb1ELb1ELb1ELb1ELb0EEENS1_21CollectiveEpilogueFwdINS6_IJSA_SA_SB_EEES9_NS_10bfloat16_tESG_Li256ELb0ELb1ELb1ELb1EEENS1_19SingleTileSchedulerILb0ELb1ELb1ELi128EEEEEEEEEvNT_6ParamsE,"aw",@nobits
	.sectionflags	@""
	.align	16
	.zero		1024


//--------------------- .nv.shared.reserved.0     --------------------------
	.section	.nv.shared.reserved.0,"aw",@nobits
	.weak		__nv_reservedSMEM_offset_0_alias
	.size		__nv_reservedSMEM_offset_0_alias, 0, 0
	.other		__nv_reservedSMEM_offset_0_alias,@"STO_CUDA_RESERVED_SHARED STV_DEFAULT"
__nv_reservedSMEM_offset_0_alias:
	.zero		0


//--------------------- .nv.global                --------------------------
	.section	.nv.global,"aw",@nobits
.nv.global:
	.type		_ZN87_INTERNAL_2a0913c8_51_flash_fwd_hdimdiff_e4m3_paged_split_softcap_sm90_cu_b81ac279_37034cute1_E,@object
	.size		_ZN87_INTERNAL_2a0913c8_51_flash_fwd_hdimdiff_e4m3_paged_split_softcap_sm90_cu_b81ac279_37034cute1_E,(_ZN87_INTERNAL_2a0913c8_51_flash_fwd_hdimdiff_e4m3_paged_split_softcap_sm90_cu_b81ac279_37034cuda3std3__45__cpo6cbeginE - _ZN87_INTERNAL_2a0913c8_51_flash_fwd_hdimdiff_e4m3_paged_split_softcap_sm90_cu_b81ac279_37034cute1_E)
_ZN87_INTERNAL_2a0913c8_51_flash_fwd_hdimdiff_e4m3_paged_split_softcap_sm90_cu_b81ac279_37034cute1_E:
	.zero		1
	.type		_ZN87_INTERNAL_2a0913c8_51_flash_fwd_hdimdiff_e4m3_paged_split_softcap_sm90_cu_b81ac279_37034cuda3std3__45__cpo6cbeginE,@object
	.size		_ZN87_INTERNAL_2a0913c8_51_flash_fwd_hdimdiff_e4m3_paged_split_softcap_sm90_cu_b81ac279_37034cuda3std3__45__cpo6cbeginE,(_ZN87_INTERNAL_2a0913c8_51_flash_fwd_hdimdiff_e4m3_paged_split_softcap_sm90_cu_b81ac279_37034cuda3std3__48in_placeE - _ZN87_INTERNAL_2a0913c8_51_flash_fwd_hdimdiff_e4m3_paged_split_softcap_sm90_cu_b81ac279_37034cuda3std3__45__cpo6cbeginE)
_ZN87_INTERNAL_2a0913c8_51_flash_fwd_hdimdiff_e4m3_paged_split_softcap_sm90_cu_b81ac279_37034cuda3std3__45__cpo6cbeginE:
	.zero		1
	.type		_ZN87_INTERNAL_2a0913c8_51_flash_fwd_hdimdiff_e4m3_paged_split_softcap_sm90_cu_b81ac279_37034cuda3std3__48in_placeE,@object
	.size		_ZN87_INTERNAL_2a0913c8_51_flash_fwd_hdimdiff_e4m3_paged_split_softcap_sm90_cu_b81ac279_37034cuda3std3__48in_placeE,(_ZN87_INTERNAL_2a0913c8_51_flash_fwd_hdimdiff_e4m3_paged_split_softcap_sm90_cu_b81ac279_37034cuda3std6ranges3__45__cpo9iter_moveE - _ZN87_INTERNAL_2a0913c8_51_flash_fwd_hdimdiff_e4m3_paged_split_softcap_sm90_cu_b81ac279_37034cuda3std3__48in_placeE)
_ZN87_INTERNAL_2a0913c8_51_flash_fwd_hdimdiff_e4m3_paged_split_softcap_sm90_cu_b81ac279_37034cuda3std3__48in_placeE:
	.zero		1
	.type		_ZN87_INTERNAL_2a0913c8_51_flash_fwd_hdimdiff_e4m3_paged_split_softcap_sm90_cu_b81ac279_37034cuda3std6ranges3__45__cpo9iter_moveE,@object
	.size		_ZN87_INTERNAL_2a0913c8_51_flash_fwd_hdimdiff_e4m3_paged_split_softcap_sm90_cu_b81ac279_37034cuda3std6ranges3__45__cpo9iter_moveE,(_ZN87_INTERNAL_2a0913c8_51_flash_fwd_hdimdiff_e4m3_paged_split_softcap_sm90_cu_b81ac279_37034cuda3std3__45__cpo5beginE - _ZN87_INTERNAL_2a0913c8_51_flash_fwd_hdimdiff_e4m3_paged_split_softcap_sm90_cu_b81ac279_37034cuda3std6ranges3__45__cpo9iter_moveE)
_ZN87_INTERNAL_2a0913c8_51_flash_fwd_hdimdiff_e4m3_paged_split_softcap_sm90_cu_b81ac279_37034cuda3std6ranges3__45__cpo9iter_moveE:
	.zero		1
	.type		_ZN87_INTERNAL_2a0913c8_51_flash_fwd_hdimdiff_e4m3_paged_split_softcap_sm90_cu_b81ac279_37034cuda3std3__45__cpo5beginE,@object
	.size		_ZN87_INTERNAL_2a0913c8_51_flash_fwd_hdimdiff_e4m3_paged_split_softcap_sm90_cu_b81ac279_37034cuda3std3__45__cpo5beginE,(_ZN87_INTERNAL_2a0913c8_51_flash_fwd_hdimdiff_e4m3_paged_split_softcap_sm90_cu_b81ac279_37034cuda3std3__489_GLOBAL__N__2a0913c8_51_flash_fwd_hdimdiff_e4m3_paged_split_softcap_sm90_cu_b81ac279_37036ignoreE - _ZN87_INTERNAL_2a0913c8_51_flash_fwd_hdimdiff_e4m3_paged_split_softcap_sm90_cu_b81ac279_37034cuda3std3__45__cpo5beginE)
_ZN87_INTERNAL_2a0913c8_51_flash_fwd_hdimdiff_e4m3_paged_split_softcap_sm90_cu_b81ac279_37034cuda3std3__45__cpo5beginE:
	.zero		1
	.type		_ZN87_INTERNAL_2a0913c8_51_flash_fwd_hdimdiff_e4m3_paged_split_softcap_sm90_cu_b81ac279_37034cuda3std3__489_GLOBAL__N__2a0913c8_51_flash_fwd_hdimdiff_e4m3_paged_split_softcap_sm90_cu_b81ac279_37036ignoreE,@object
	.size		_ZN87_INTERNAL_2a0913c8_51_flash_fwd_hdimdiff_e4m3_paged_split_softcap_sm90_cu_b81ac279_37034cuda3std3__489_GLOBAL__N__2a0913c8_51_flash_fwd_hdimdiff_e4m3_paged_split_softcap_sm90_cu_b81ac279_37036ignoreE,(_ZN87_INTERNAL_2a0913c8_51_flash_fwd_hdimdiff_e4m3_paged_split_softcap_sm90_cu_b81ac279_37034cute7productE - _ZN87_INTERNAL_2a0913c8_51_flash_fwd_hdimdiff_e4m3_paged_split_softcap_sm90_cu_b81ac279_37034cuda3std3__489_GLOBAL__N__2a0913c8_51_flash_fwd_hdimdiff_e4m3_paged_split_softcap_sm90_cu_b81ac279_37036ignoreE)
_ZN87_INTERNAL_2a0913c8_51_flash_fwd_hdimdiff_e4m3_paged_split_softcap_sm90_cu_b81ac279_37034cuda3std3__489_GLOBAL__N__2a0913c8_51_flash_fwd_hdimdiff_e4m3_paged_split_softcap_sm90_cu_b81ac279_37036ignoreE:
	.zero		1
	.type		_ZN87_INTERNAL_2a0913c8_51_flash_fwd_hdimdiff_e4m3_paged_split_softcap_sm90_cu_b81ac279_37034cute7productE,@object
	.size		_ZN87_INTERNAL_2a0913c8_51_flash_fwd_hdimdiff_e4m3_paged_split_softcap_sm90_cu_b81ac279_37034cute7productE,(_ZN87_INTERNAL_2a0913c8_51_flash_fwd_hdimdiff_e4m3_paged_split_softcap_sm90_cu_b81ac279_37034cuda3std3__45__cpo3endE - _ZN87_INTERNAL_2a0913c8_51_flash_fwd_hdimdiff_e4m3_paged_split_softcap_sm90_cu_b81ac279_37034cute7productE)
_ZN87_INTERNAL_2a0913c8_51_flash_fwd_hdimdiff_e4m3_paged_split_softcap_sm90_cu_b81ac279_37034cute7productE:
	.zero		1
	.type		_ZN87_INTERNAL_2a0913c8_51_flash_fwd_hdimdiff_e4m3_paged_split_softcap_sm90_cu_b81ac279_37034cuda3std3__45__cpo3endE,@object
	.size		_ZN87_INTERNAL_2a0913c8_51_flash_fwd_hdimdiff_e4m3_paged_split_softcap_sm90_cu_b81ac279_37034cuda3std3__45__cpo3endE,(_ZN87_INTERNAL_2a0913c8_51_flash_fwd_hdimdiff_e4m3_paged_split_softcap_sm90_cu_b81ac279_37034cuda3std3__419piecewise_constructE - _ZN87_INTERNAL_2a0913c8_51_flash_fwd_hdimdiff_e4m3_paged_split_softcap_sm90_cu_b81ac279_37034cuda3std3__45__cpo3endE)
_ZN87_INTERNAL_2a0913c8_51_flash_fwd_hdimdiff_e4m3_paged_split_softcap_sm90_cu_b81ac279_37034cuda3std3__45__cpo3endE:
	.zero		1
	.type		_ZN87_INTERNAL_2a0913c8_51_flash_fwd_hdimdiff_e4m3_paged_split_softcap_sm90_cu_b81ac279_37034cuda3std3__419piecewise_constructE,@object
	.size		_ZN87_INTERNAL_2a0913c8_51_flash_fwd_hdimdiff_e4m3_paged_split_softcap_sm90_cu_b81ac279_37034cuda3std3__419piecewise_constructE,(_ZN87_INTERNAL_2a0913c8_51_flash_fwd_hdimdiff_e4m3_paged_split_softcap_sm90_cu_b81ac279_37034cuda3std3__45__cpo4cendE - _ZN87_INTERNAL_2a0913c8_51_flash_fwd_hdimdiff_e4m3_paged_split_softcap_sm90_cu_b81ac279_37034cuda3std3__419piecewise_constructE)
_ZN87_INTERNAL_2a0913c8_51_flash_fwd_hdimdiff_e4m3_paged_split_softcap_sm90_cu_b81ac279_37034cuda3std3__419piecewise_constructE:
	.zero		1
	.type		_ZN87_INTERNAL_2a0913c8_51_flash_fwd_hdimdiff_e4m3_paged_split_softcap_sm90_cu_b81ac279_37034cuda3std3__45__cpo4cendE,@object
	.size		_ZN87_INTERNAL_2a0913c8_51_flash_fwd_hdimdiff_e4m3_paged_split_softcap_sm90_cu_b81ac279_37034cuda3std3__45__cpo4cendE,(_ZN87_INTERNAL_2a0913c8_51_flash_fwd_hdimdiff_e4m3_paged_split_softcap_sm90_cu_b81ac279_37034cuda3std6ranges3__45__cpo4swapE - _ZN87_INTERNAL_2a0913c8_51_flash_fwd_hdimdiff_e4m3_paged_split_softcap_sm90_cu_b81ac279_37034cuda3std3__45__cpo4cendE)
_ZN87_INTERNAL_2a0913c8_51_flash_fwd_hdimdiff_e4m3_paged_split_softcap_sm90_cu_b81ac279_37034cuda3std3__45__cpo4cendE:
	.zero		1
	.type		_ZN87_INTERNAL_2a0913c8_51_flash_fwd_hdimdiff_e4m3_paged_split_softcap_sm90_cu_b81ac279_37034cuda3std6ranges3__45__cpo4swapE,@object
	.size		_ZN87_INTERNAL_2a0913c8_51_flash_fwd_hdimdiff_e4m3_paged_split_softcap_sm90_cu_b81ac279_37034cuda3std6ranges3__45__cpo4swapE,(.L_20 - _ZN87_INTERNAL_2a0913c8_51_flash_fwd_hdimdiff_e4m3_paged_split_softcap_sm90_cu_b81ac279_37034cuda3std6ranges3__45__cpo4swapE)
_ZN87_INTERNAL_2a0913c8_51_flash_fwd_hdimdiff_e4m3_paged_split_softcap_sm90_cu_b81ac279_37034cuda3std6ranges3__45__cpo4swapE:
	.zero		1
.L_20:


//--------------------- .nv.shared._ZN7cutlass13device_kernelIN5flash11enable_sm90INS1_16FlashAttnFwdSm90INS1_25CollectiveMainloopFwdSm90ILi2EN4cute5tupleIJNS5_1CILi1EEES8_S8_EEENS6_IJNS7_ILi128EEENS7_ILi160EEENS7_ILi192EEEEEELi128ENS_12float_e4m3_tEfNS_4arch4Sm90ELb0ELb0ELb1ELb1ELb1ELb0ELb0ELb1ELb1ELb1ELb1ELb0EEENS1_21CollectiveEpilogueFwdINS6_IJSA_SA_SB_EEES9_NS_10bfloat16_tESG_Li256ELb1ELb1ELb1ELb1EEENS1_36VarlenDynamicPersistentTileSchedulerILi128ELi160ELi256ELi128ELb1ELb1ELb1ELb0ELb1ELb1EEEEEEEEEvNT_6ParamsE --------------------------
	.section	.nv.shared._ZN7cutlass13device_kernelIN5flash11enable_sm90INS1_16FlashAttnFwdSm90INS1_25CollectiveMainloopFwdSm90ILi2EN4cute5tupleIJNS5_1CILi1EEES8_S8_EEENS6_IJNS7_ILi128EEENS7_ILi160EEENS7_ILi192EEEEEELi128ENS_12float_e4m3_tEfNS_4arch4Sm90ELb0ELb0ELb1ELb1ELb1ELb0ELb0ELb1ELb1ELb1ELb1ELb0EEENS1_21CollectiveEpilogueFwdINS6_IJSA_SA_SB_EEES9_NS_10bfloat16_tESG_Li256ELb1ELb1ELb1ELb1EEENS1_36VarlenDynamicPersistentTileSchedulerILi128ELi160ELi256ELi128ELb1ELb1ELb1ELb0ELb1ELb1EEEEEEEEEvNT_6ParamsE,"aw",@nobits
	.sectionflags	@""
	.align	16
	.zero		1024


//--------------------- .nv.shared._ZN7cutlass13device_kernelIN5flash11enable_sm90INS1_16FlashAttnFwdSm90INS1_25CollectiveMainloopFwdSm90ILi2EN4cute5tupleIJNS5_1CILi1EEES8_S8_EEENS6_IJNS7_ILi128EEENS7_ILi160EEENS7_ILi192EEEEEELi128ENS_12float_e4m3_tEfNS_4arch4Sm90ELb0ELb0ELb1ELb1ELb1ELb1ELb0ELb1ELb1ELb1ELb1ELb0EEENS1_21CollectiveEpilogueFwdINS6_IJSA_SA_SB_EEES9_NS_10bfloat16_tESG_Li256ELb1ELb1ELb1ELb1EEENS1_36VarlenDynamicPersistentTileSchedulerILi128ELi160ELi256ELi128ELb1ELb1ELb1ELb0ELb1ELb1EEEEEEEEEvNT_6ParamsE --------------------------
	.section	.nv.shared._ZN7cutlass13device_kernelIN5flash11enable_sm90INS1_16FlashAttnFwdSm90INS1_25CollectiveMainloopFwdSm90ILi2EN4cute5tupleIJNS5_1CILi1EEES8_S8_EEENS6_IJNS7_ILi128EEENS7_ILi160EEENS7_ILi192EEEEEELi128ENS_12float_e4m3_tEfNS_4arch4Sm90ELb0ELb0ELb1ELb1ELb1ELb1ELb0ELb1ELb1ELb1ELb1ELb0EEENS1_21CollectiveEpilogueFwdINS6_IJSA_SA_SB_EEES9_NS_10bfloat16_tESG_Li256ELb1ELb1ELb1ELb1EEENS1_36VarlenDynamicPersistentTileSchedulerILi128ELi160ELi256ELi128ELb1ELb1ELb1ELb0ELb1ELb1EEEEEEEEEvNT_6ParamsE,"aw",@nobits
	.sectionflags	@""
	.align	16
	.zero		1024


//--------------------- .nv.shared._ZN7cutlass13device_kernelIN5flash11enable_sm90INS1_16FlashAttnFwdSm90INS1_25CollectiveMainloopFwdSm90ILi2EN4cute5tupleIJNS5_1CILi1EEES8_S8_EEENS6_IJNS7_ILi128EEESA_NS7_ILi192EEEEEELi128ENS_12float_e4m3_tEfNS_4arch4Sm90ELb0ELb1ELb1ELb0ELb1ELb0ELb0ELb1ELb1ELb1ELb1ELb0EEENS1_21CollectiveEpilogueFwdINS6_IJSA_SA_SA_EEES9_NS_10bfloat16_tESF_Li256ELb0ELb1ELb1ELb1EEENS1_19SingleTileSchedulerILb0ELb1ELb1ELi128EEEEEEEEEvNT_6ParamsE --------------------------
	.section	.nv.shared._ZN7cutlass13device_kernelIN5flash11enable_sm90INS1_16FlashAttnFwdSm90INS1_25CollectiveMainloopFwdSm90ILi2EN4cute5tupleIJNS5_1CILi1EEES8_S8_EEENS6_IJNS7_ILi128EEESA_NS7_ILi192EEEEEELi128ENS_12float_e4m3_tEfNS_4arch4Sm90ELb0ELb1ELb1ELb0ELb1ELb0ELb0ELb1ELb1ELb1ELb1ELb0EEENS1_21CollectiveEpilogueFwdINS6_IJSA_SA_SA_EEES9_NS_10bfloat16_tESF_Li256ELb0ELb1ELb1ELb1EEENS1_19SingleTileSchedulerILb0ELb1ELb1ELi128EEEEEEEEEvNT_6ParamsE,"aw",@nobits
	.sectionflags	@""
	.align	16
	.zero		1024


//--------------------- .nv.shared._ZN7cutlass13device_kernelIN5flash11enable_sm90INS1_16FlashAttnFwdSm90INS1_25CollectiveMainloopFwdSm90ILi2EN4cute5tupleIJNS5_1CILi1EEES8_S8_EEENS6_IJNS7_ILi128EEESA_NS7_ILi192EEEEEELi128ENS_12float_e4m3_tEfNS_4arch4Sm90ELb0ELb1ELb1ELb1ELb1ELb0ELb0ELb1ELb1ELb1ELb1ELb0EEENS1_21CollectiveEpilogueFwdINS6_IJSA_SA_SA_EEES9_NS_10bfloat16_tESF_Li256ELb1ELb1ELb1ELb1EEENS1_36VarlenDynamicPersistentTileSchedulerILi128ELi128ELi256ELi128ELb1ELb1ELb1ELb1ELb0ELb1EEEEEEEEEvNT_6ParamsE --------------------------
	.section	.nv.shared._ZN7cutlass13device_kernelIN5flash11enable_sm90INS1_16FlashAttnFwdSm90INS1_25CollectiveMainloopFwdSm90ILi2EN4cute5tupleIJNS5_1CILi1EEES8_S8_EEENS6_IJNS7_ILi128EEESA_NS7_ILi192EEEEEELi128ENS_12float_e4m3_tEfNS_4arch4Sm90ELb0ELb1ELb1ELb1ELb1ELb0ELb0ELb1ELb1ELb1ELb1ELb0EEENS1_21CollectiveEpilogueFwdINS6_IJSA_SA_SA_EEES9_NS_10bfloat16_tESF_Li256ELb1ELb1ELb1ELb1EEENS1_36VarlenDynamicPersistentTileSchedulerILi128ELi128ELi256ELi128ELb1ELb1ELb1ELb1ELb0ELb1EEEEEEEEEvNT_6ParamsE,"aw",@nobits
	.sectionflags	@""
	.align	16
	.zero		1024


//--------------------- .nv.shared._ZN7cutlass13device_kernelIN5flash11enable_sm90INS1_16FlashAttnFwdSm90INS1_25CollectiveMainloopFwdSm90ILi2EN4cute5tupleIJNS5_1CILi1EEES8_S8_EEENS6_IJNS7_ILi128EEESA_NS7_ILi192EEEEEELi128ENS_12float_e4m3_tEfNS_4arch4Sm90ELb0ELb1ELb1ELb1ELb1ELb1ELb0ELb1ELb1ELb1ELb1ELb0EEENS1_21CollectiveEpilogueFwdINS6_IJSA_SA_SA_EEES9_NS_10bfloat16_tESF_Li256ELb1ELb1ELb1ELb1EEENS1_36VarlenDynamicPersistentTileSchedulerILi128ELi128ELi256ELi128ELb1ELb1ELb1ELb1ELb0ELb1EEEEEEEEEvNT_6ParamsE --------------------------
	.section	.nv.shared._ZN7cutlass13device_kernelIN5flash11enable_sm90INS1_16FlashAttnFwdSm90INS1_25CollectiveMainloopFwdSm90ILi2EN4cute5tupleIJNS5_1CILi1EEES8_S8_EEENS6_IJNS7_ILi128EEESA_NS7_ILi192EEEEEELi128ENS_12float_e4m3_tEfNS_4arch4Sm90ELb0ELb1ELb1ELb1ELb1ELb1ELb0ELb1ELb1ELb1ELb1ELb0EEENS1_21CollectiveEpilogueFwdINS6_IJSA_SA_SA_EEES9_NS_10bfloat16_tESF_Li256ELb1ELb1ELb1ELb1EEENS1_36VarlenDynamicPersistentTileSchedulerILi128ELi128ELi256ELi128ELb1ELb1ELb1ELb1ELb0ELb1EEEEEEEEEvNT_6ParamsE,"aw",@nobits
	.sectionflags	@""
	.align	16
	.zero		1024


//--------------------- .nv.shared._ZN7cutlass13device_kernelIN5flash11enable_sm90INS1_16FlashAttnFwdSm90INS1_25CollectiveMainloopFwdSm90ILi2EN4cute5tupleIJNS5_1CILi1EEES8_S8_EEENS6_IJNS7_ILi128EEENS7_ILi160EEENS7_ILi192EEEEEELi128ENS_12float_e4m3_tEfNS_4arch4Sm90ELb1ELb0ELb1ELb0ELb1ELb0ELb0ELb1ELb1ELb1ELb1ELb0EEENS1_21CollectiveEpilogueFwdINS6_IJSA_SA_SB_EEES9_NS_10bfloat16_tESG_Li256ELb0ELb1ELb1ELb1EEENS1_19SingleTileSchedulerILb0ELb1ELb1ELi128EEEEEEEEEvNT_6ParamsE --------------------------
	.section	.nv.shared._ZN7cutlass13device_kernelIN5flash11enable_sm90INS1_16FlashAttnFwdSm90INS1_25CollectiveMainloopFwdSm90ILi2EN4cute5tupleIJNS5_1CILi1EEES8_S8_EEENS6_IJNS7_ILi128EEENS7_ILi160EEENS7_ILi192EEEEEELi128ENS_12float_e4m3_tEfNS_4arch4Sm90ELb1ELb0ELb1ELb0ELb1ELb0ELb0ELb1ELb1ELb1ELb1ELb0EEENS1_21CollectiveEpilogueFwdINS6_IJSA_SA_SB_EEES9_NS_10bfloat16_tESG_Li256ELb0ELb1ELb1ELb1EEENS1_19SingleTileSchedulerILb0ELb1ELb1ELi128EEEEEEEEEvNT_6ParamsE,"aw",@nobits
	.sectionflags	@""
	.align	16
	.zero		1024


//--------------------- .nv.shared._ZN7cutlass13device_kernelIN5flash11enable_sm90INS1_16FlashAttnFwdSm90INS1_25CollectiveMainloopFwdSm90ILi2EN4cute5tupleIJNS5_1CILi1EEES8_S8_EEENS6_IJNS7_ILi128EEENS7_ILi160EEENS7_ILi192EEEEEELi128ENS_12float_e4m3_tEfNS_4arch4Sm90ELb1ELb0ELb1ELb1ELb1ELb0ELb0ELb1ELb1ELb1ELb1ELb0EEENS1_21CollectiveEpilogueFwdINS6_IJSA_SA_SB_EEES9_NS_10bfloat16_tESG_Li256ELb1ELb1ELb1ELb1EEENS1_36VarlenDynamicPersistentTileSchedulerILi128ELi160ELi256ELi128ELb1ELb1ELb1ELb1ELb1ELb1EEEEEEEEEvNT_6ParamsE --------------------------
	.section	.nv.shared._ZN7cutlass13device_kernelIN5flash11enable_sm90INS1_16FlashAttnFwdSm90INS1_25CollectiveMainloopFwdSm90ILi2EN4cute5tupleIJNS5_1CILi1EEES8_S8_EEENS6_IJNS7_ILi128EEENS7_ILi160EEENS7_ILi192EEEEEELi128ENS_12float_e4m3_tEfNS_4arch4Sm90ELb1ELb0ELb1ELb1ELb1ELb0ELb0ELb1ELb1ELb1ELb1ELb0EEENS1_21CollectiveEpilogueFwdINS6_IJSA_SA_SB_EEES9_NS_10bfloat16_tESG_Li256ELb1ELb1ELb1ELb1EEENS1_36VarlenDynamicPersistentTileSchedulerILi128ELi160ELi256ELi128ELb1ELb1ELb1ELb1ELb1ELb1EEEEEEEEEvNT_6ParamsE,"aw",@nobits
	.sectionflags	@""
	.align	16
	.zero		1024


//--------------------- .nv.shared._ZN7cutlass13device_kernelIN5flash11enable_sm90INS1_16FlashAttnFwdSm90INS1_25CollectiveMainloopFwdSm90ILi2EN4cute5tupleIJNS5_1CILi1EEES8_S8_EEENS6_IJNS7_ILi128EEENS7_ILi160EEENS7_ILi192EEEEEELi128ENS_12float_e4m3_tEfNS_4arch4Sm90ELb1ELb0ELb1ELb1ELb1ELb1ELb0ELb1ELb1ELb1ELb1ELb0EEENS1_21CollectiveEpilogueFwdINS6_IJSA_SA_SB_EEES9_NS_10bfloat16_tESG_Li256ELb1ELb1ELb1ELb1EEENS1_36VarlenDynamicPersistentTileSchedulerILi128ELi160ELi256ELi128ELb1ELb1ELb1ELb1ELb1ELb1EEEEEEEEEvNT_6ParamsE --------------------------
	.section	.nv.shared._ZN7cutlass13device_kernelIN5flash11enable_sm90INS1_16FlashAttnFwdSm90INS1_25CollectiveMainloopFwdSm90ILi2EN4cute5tupleIJNS5_1CILi1EEES8_S8_EEENS6_IJNS7_ILi128EEENS7_ILi160EEENS7_ILi192EEEEEELi128ENS_12float_e4m3_tEfNS_4arch4Sm90ELb1ELb0ELb1ELb1ELb1ELb1ELb0ELb1ELb1ELb1ELb1ELb0EEENS1_21CollectiveEpilogueFwdINS6_IJSA_SA_SB_EEES9_NS_10bfloat16_tESG_Li256ELb1ELb1ELb1ELb1EEENS1_36VarlenDynamicPersistentTileSchedulerILi128ELi160ELi256ELi128ELb1ELb1ELb1ELb1ELb1ELb1EEEEEEEEEvNT_6ParamsE,"aw",@nobits
	.sectionflags	@""
	.align	16
	.zero		1024


//--------------------- .nv.constant0._ZN7cutlass13device_kernelIN5flash11enable_sm90INS1_16FlashAttnFwdSm90INS1_25CollectiveMainloopFwdSm90ILi2EN4cute5tupleIJNS5_1CILi1EEES8_S8_EEENS6_IJNS7_ILi128EEENS7_ILi160EEENS7_ILi192EEEEEELi128ENS_12float_e4m3_tEfNS_4arch4Sm90ELb0ELb0ELb1ELb0ELb1ELb0ELb0ELb1ELb1ELb1ELb1ELb0EEENS1_21CollectiveEpilogueFwdINS6_IJSA_SA_SB_EEES9_NS_10bfloat16_tESG_Li256ELb0ELb1ELb1ELb1EEENS1_19SingleTileSchedulerILb0ELb1ELb1ELi128EEEEEEEEEvNT_6ParamsE --------------------------
	.section	.nv.constant0._ZN7cutlass13device_kernelIN5flash11enable_sm90INS1_16FlashAttnFwdSm90INS1_25CollectiveMainloopFwdSm90ILi2EN4cute5tupleIJNS5_1CILi1EEES8_S8_EEENS6_IJNS7_ILi128EEENS7_ILi160EEENS7_ILi192EEEEEELi128ENS_12float_e4m3_tEfNS_4arch4Sm90ELb0ELb0ELb1ELb0ELb1ELb0ELb0ELb1ELb1ELb1ELb1ELb0EEENS1_21CollectiveEpilogueFwdINS6_IJSA_SA_SB_EEES9_NS_10bfloat16_tESG_Li256ELb0ELb1ELb1ELb1EEENS1_19SingleTileSchedulerILb0ELb1ELb1ELi128EEEEEEEEEvNT_6ParamsE,"a",@progbits
	.sectionflags	@""
	.align	4
.nv.constant0._ZN7cutlass13device_kernelIN5flash11enable_sm90INS1_16FlashAttnFwdSm90INS1_25CollectiveMainloopFwdSm90ILi2EN4cute5tupleIJNS5_1CILi1EEES8_S8_EEENS6_IJNS7_ILi128EEENS7_ILi160EEENS7_ILi192EEEEEELi128ENS_12float_e4m3_tEfNS_4arch4Sm90ELb0ELb0ELb1ELb0ELb1ELb0ELb0ELb1ELb1ELb1ELb1ELb0EEENS1_21CollectiveEpilogueFwdINS6_IJSA_SA_SB_EEES9_NS_10bfloat16_tESG_Li256ELb0ELb1ELb1ELb1EEENS1_19SingleTileSchedulerILb0ELb1ELb1ELi128EEEEEEEEEvNT_6ParamsE:
	.zero		3200


//--------------------- .nv.constant0._ZN7cutlass13device_kernelIN5flash11enable_sm90INS1_16FlashAttnFwdSm90INS1_25CollectiveMainloopFwdSm90ILi2EN4cute5tupleIJNS5_1CILi1EEES8_S8_EEENS6_IJNS7_ILi128EEENS7_ILi160EEENS7_ILi192EEEEEELi128ENS_12float_e4m3_tEfNS_4arch4Sm90ELb0ELb0ELb1ELb1ELb1ELb0ELb0ELb1ELb1ELb1ELb1ELb0EEENS1_21CollectiveEpilogueFwdINS6_IJSA_SA_SB_EEES9_NS_10bfloat16_tESG_Li256ELb1ELb1ELb1ELb1EEENS1_36VarlenDynamicPersistentTileSchedulerILi128ELi160ELi256ELi128ELb1ELb1ELb1ELb0ELb1ELb1EEEEEEEEEvNT_6ParamsE --------------------------
	.section	.nv.constant0._ZN7cutlass13device_kernelIN5flash11enable_sm90INS1_16FlashAttnFwdSm90INS1_25CollectiveMainloopFwdSm90ILi2EN4cute5tupleIJNS5_1CILi1EEES8_S8_EEENS6_IJNS7_ILi128EEENS7_ILi160EEENS7_ILi192EEEEEELi128ENS_12float_e4m3_tEfNS_4arch4Sm90ELb0ELb0ELb1ELb1ELb1ELb0ELb0ELb1ELb1ELb1ELb1ELb0EEENS1_21CollectiveEpilogueFwdINS6_IJSA_SA_SB_EEES9_NS_10bfloat16_tESG_Li256ELb1ELb1ELb1ELb1EEENS1_36VarlenDynamicPersistentTileSchedulerILi128ELi160ELi256ELi128ELb1ELb1ELb1ELb0ELb1ELb1EEEEEEEEEvNT_6ParamsE,"a",@progbits
	.sectionflags	@""
	.align	4
.nv.constant0._ZN7cutlass13device_kernelIN5flash11enable_sm90INS1_16FlashAttnFwdSm90INS1_25CollectiveMainloopFwdSm90ILi2EN4cute5tupleIJNS5_1CILi1EEES8_S8_EEENS6_IJNS7_ILi128EEENS7_ILi160EEENS7_ILi192EEEEEELi128ENS_12float_e4m3_tEfNS_4arch4Sm90ELb0ELb0ELb1ELb1ELb1ELb0ELb0ELb1ELb1ELb1ELb1ELb0EEENS1_21CollectiveEpilogueFwdINS6_IJSA_SA_SB_EEES9_NS_10bfloat16_tESG_Li256ELb1ELb1ELb1ELb1EEENS1_36VarlenDynamicPersistentTileSchedulerILi128ELi160ELi256ELi128ELb1ELb1ELb1ELb0ELb1ELb1EEEEEEEEEvNT_6ParamsE:
	.zero		3328


//--------------------- .nv.constant0._ZN7cutlass13device_kernelIN5flash11enable_sm90INS1_16FlashAttnFwdSm90INS1_25CollectiveMainloopFwdSm90ILi2EN4cute5tupleIJNS5_1CILi1EEES8_S8_EEENS6_IJNS7_ILi128EEENS7_ILi160EEENS7_ILi192EEEEEELi128ENS_12float_e4m3_tEfNS_4arch4Sm90ELb0ELb0ELb1ELb1ELb1ELb1ELb0ELb1ELb1ELb1ELb1ELb0EEENS1_21CollectiveEpilogueFwdINS6_IJSA_SA_SB_EEES9_NS_10bfloat16_tESG_Li256ELb1ELb1ELb1ELb1EEENS1_36VarlenDynamicPersistentTileSchedulerILi128ELi160ELi256ELi128ELb1ELb1ELb1ELb0ELb1ELb1EEEEEEEEEvNT_6ParamsE --------------------------
	.section	.nv.constant0._ZN7cutlass13device_kernelIN5flash11enable_sm90INS1_16FlashAttnFwdSm90INS1_25CollectiveMainloopFwdSm90ILi2EN4cute5tupleIJNS5_1CILi1EEES8_S8_EEENS6_IJNS7_ILi128EEENS7_ILi160EEENS7_ILi192EEEEEELi128ENS_12float_e4m3_tEfNS_4arch4Sm90ELb0ELb0ELb1ELb1ELb1ELb1ELb0ELb1ELb1ELb1ELb1ELb0EEENS1_21CollectiveEpilogueFwdINS6_IJSA_SA_SB_EEES9_NS_10bfloat16_tESG_Li256ELb1ELb1ELb1ELb1EEENS1_36VarlenDynamicPersistentTileSchedulerILi128ELi160ELi256ELi128ELb1ELb1ELb1ELb0ELb1ELb1EEEEEEEEEvNT_6ParamsE,"a",@progbits
	.sectionflags	@""
	.align	4
.nv.constant0._ZN7cutlass13device_kernelIN5flash11enable_sm90INS1_16FlashAttnFwdSm90INS1_25CollectiveMainloopFwdSm90ILi2EN4cute5tupleIJNS5_1CILi1EEES8_S8_EEENS6_IJNS7_ILi128EEENS7_ILi160EEENS7_ILi192EEEEEELi128ENS_12float_e4m3_tEfNS_4arch4Sm90ELb0ELb0ELb1ELb1ELb1ELb1ELb0ELb1ELb1ELb1ELb1ELb0EEENS1_21CollectiveEpilogueFwdINS6_IJSA_SA_SB_EEES9_NS_10bfloat16_tESG_Li256ELb1ELb1ELb1ELb1EEENS1_36VarlenDynamicPersistentTileSchedulerILi128ELi160ELi256ELi128ELb1ELb1ELb1ELb0ELb1ELb1EEEEEEEEEvNT_6ParamsE:
	.zero		3328


//--------------------- .nv.constant0._ZN7cutlass13device_kernelIN5flash11enable_sm90INS1_16FlashAttnFwdSm90INS1_25CollectiveMainloopFwdSm90ILi2EN4cute5tupleIJNS5_1CILi1EEES8_S8_EEENS6_IJNS7_ILi128EEESA_NS7_ILi192EEEEEELi128ENS_12float_e4m3_tEfNS_4arch4Sm90ELb0ELb1ELb1ELb0ELb1ELb0ELb0ELb1ELb1ELb1ELb1ELb0EEENS1_21CollectiveEpilogueFwdINS6_IJSA_SA_SA_EEES9_NS_10bfloat16_tESF_Li256ELb0ELb1ELb1ELb1EEENS1_19SingleTileSchedulerILb0ELb1ELb1ELi128EEEEEEEEEvNT_6ParamsE --------------------------
	.section	.nv.constant0._ZN7cutlass13device_kernelIN5flash11enable_sm90INS1_16FlashAttnFwdSm90INS1_25CollectiveMainloopFwdSm90ILi2EN4cute5tupleIJNS5_1CILi1EEES8_S8_EEENS6_IJNS7_ILi128EEESA_NS7_ILi192EEEEEELi128ENS_12float_e4m3_tEfNS_4arch4Sm90ELb0ELb1ELb1ELb0ELb1ELb0ELb0ELb1ELb1ELb1ELb1ELb0EEENS1_21CollectiveEpilogueFwdINS6_IJSA_SA_SA_EEES9_NS_10bfloat16_tESF_Li256ELb0ELb1ELb1ELb1EEENS1_19SingleTileSchedulerILb0ELb1ELb1ELi128EEEEEEEEEvNT_6ParamsE,"a",@progbits
	.sectionflags	@""
	.align	4
.nv.constant0._ZN7cutlass13device_kernelIN5flash11enable_sm90INS1_16FlashAttnFwdSm90INS1_25CollectiveMainloopFwdSm90ILi2EN4cute5tupleIJNS5_1CILi1EEES8_S8_EEENS6_IJNS7_ILi128EEESA_NS7_ILi192EEEEEELi128ENS_12float_e4m3_tEfNS_4arch4Sm90ELb0ELb1ELb1ELb0ELb1ELb0ELb0ELb1ELb1ELb1ELb1ELb0EEENS1_21CollectiveEpilogueFwdINS6_IJSA_SA_SA_EEES9_NS_10bfloat16_tESF_Li256ELb0ELb1ELb1ELb1EEENS1_19SingleTileSchedulerILb0ELb1ELb1ELi128EEEEEEEEEvNT_6ParamsE:
	.zero		3200


//--------------------- .nv.constant0._ZN7cutlass13device_kernelIN5flash11enable_sm90INS1_16FlashAttnFwdSm90INS1_25CollectiveMainloopFwdSm90ILi2EN4cute5tupleIJNS5_1CILi1EEES8_S8_EEENS6_IJNS7_ILi128EEESA_NS7_ILi192EEEEEELi128ENS_12float_e4m3_tEfNS_4arch4Sm90ELb0ELb1ELb1ELb1ELb1ELb0ELb0ELb1ELb1ELb1ELb1ELb0EEENS1_21CollectiveEpilogueFwdINS6_IJSA_SA_SA_EEES9_NS_10bfloat16_tESF_Li256ELb1ELb1ELb1ELb1EEENS1_36VarlenDynamicPersistentTileSchedulerILi128ELi128ELi256ELi128ELb1ELb1ELb1ELb1ELb0ELb1EEEEEEEEEvNT_6ParamsE --------------------------
	.section	.nv.constant0._ZN7cutlass13device_kernelIN5flash11enable_sm90INS1_16FlashAttnFwdSm90INS1_25CollectiveMainloopFwdSm90ILi2EN4cute5tupleIJNS5_1CILi1EEES8_S8_EEENS6_IJNS7_ILi128EEESA_NS7_ILi192EEEEEELi128ENS_12float_e4m3_tEfNS_4arch4Sm90ELb0ELb1ELb1ELb1ELb1ELb0ELb0ELb1ELb1ELb1ELb1ELb0EEENS1_21CollectiveEpilogueFwdINS6_IJSA_SA_SA_EEES9_NS_10bfloat16_tESF_Li256ELb1ELb1ELb1ELb1EEENS1_36VarlenDynamicPersistentTileSchedulerILi128ELi128ELi256ELi128ELb1ELb1ELb1ELb1ELb0ELb1EEEEEEEEEvNT_6ParamsE,"a",@progbits
	.sectionflags	@""
	.align	4
.nv.constant0._ZN7cutlass13device_kernelIN5flash11enable_sm90INS1_16FlashAttnFwdSm90INS1_25CollectiveMainloopFwdSm90ILi2EN4cute5tupleIJNS5_1CILi1EEES8_S8_EEENS6_IJNS7_ILi128EEESA_NS7_ILi192EEEEEELi128ENS_12float_e4m3_tEfNS_4arch4Sm90ELb0ELb1ELb1ELb1ELb1ELb0ELb0ELb1ELb1ELb1ELb1ELb0EEENS1_21CollectiveEpilogueFwdINS6_IJSA_SA_SA_EEES9_NS_10bfloat16_tESF_Li256ELb1ELb1ELb1ELb1EEENS1_36VarlenDynamicPersistentTileSchedulerILi128ELi128ELi256ELi128ELb1ELb1ELb1ELb1ELb0ELb1EEEEEEEEEvNT_6ParamsE:
	.zero		3328


//--------------------- .nv.constant0._ZN7cutlass13device_kernelIN5flash11enable_sm90INS1_16FlashAttnFwdSm90INS1_25CollectiveMainloopFwdSm90ILi2EN4cute5tupleIJNS5_1CILi1EEES8_S8_EEENS6_IJNS7_ILi128EEESA_NS7_ILi192EEEEEELi128ENS_12float_e4m3_tEfNS_4arch4Sm90ELb0ELb1ELb1ELb1ELb1ELb1ELb0ELb1ELb1ELb1ELb1ELb0EEENS1_21CollectiveEpilogueFwdINS6_IJSA_SA_SA_EEES9_NS_10bfloat16_tESF_Li256ELb1ELb1ELb1ELb1EEENS1_36VarlenDynamicPersistentTileSchedulerILi128ELi128ELi256ELi128ELb1ELb1ELb1ELb1ELb0ELb1EEEEEEEEEvNT_6ParamsE --------------------------
	.section	.nv.constant0._ZN7cutlass13device_kernelIN5flash11enable_sm90INS1_16FlashAttnFwdSm90INS1_25CollectiveMainloopFwdSm90ILi2EN4cute5tupleIJNS5_1CILi1EEES8_S8_EEENS6_IJNS7_ILi128EEESA_NS7_ILi192EEEEEELi128ENS_12float_e4m3_tEfNS_4arch4Sm90ELb0ELb1ELb1ELb1ELb1ELb1ELb0ELb1ELb1ELb1ELb1ELb0EEENS1_21CollectiveEpilogueFwdINS6_IJSA_SA_SA_EEES9_NS_10bfloat16_tESF_Li256ELb1ELb1ELb1ELb1EEENS1_36VarlenDynamicPersistentTileSchedulerILi128ELi128ELi256ELi128ELb1ELb1ELb1ELb1ELb0ELb1EEEEEEEEEvNT_6ParamsE,"a",@progbits
	.sectionflags	@""
	.align	4
.nv.constant0._ZN7cutlass13device_kernelIN5flash11enable_sm90INS1_16FlashAttnFwdSm90INS1_25CollectiveMainloopFwdSm90ILi2EN4cute5tupleIJNS5_1CILi1EEES8_S8_EEENS6_IJNS7_ILi128EEESA_NS7_ILi192EEEEEELi128ENS_12float_e4m3_tEfNS_4arch4Sm90ELb0ELb1ELb1ELb1ELb1ELb1ELb0ELb1ELb1ELb1ELb1ELb0EEENS1_21CollectiveEpilogueFwdINS6_IJSA_SA_SA_EEES9_NS_10bfloat16_tESF_Li256ELb1ELb1ELb1ELb1EEENS1_36VarlenDynamicPersistentTileSchedulerILi128ELi128ELi256ELi128ELb1ELb1ELb1ELb1ELb0ELb1EEEEEEEEEvNT_6ParamsE:
	.zero		3328


//--------------------- .nv.constant0._ZN7cutlass13device_kernelIN5flash11enable_sm90INS1_16FlashAttnFwdSm90INS1_25CollectiveMainloopFwdSm90ILi2EN4cute5tupleIJNS5_1CILi1EEES8_S8_EEENS6_IJNS7_ILi128EEENS7_ILi160EEENS7_ILi192EEEEEELi128ENS_12float_e4m3_tEfNS_4arch4Sm90ELb1ELb0ELb1ELb0ELb1ELb0ELb0ELb1ELb1ELb1ELb1ELb0EEENS1_21CollectiveEpilogueFwdINS6_IJSA_SA_SB_EEES9_NS_10bfloat16_tESG_Li256ELb0ELb1ELb1ELb1EEENS1_19SingleTileSchedulerILb0ELb1ELb1ELi128EEEEEEEEEvNT_6ParamsE --------------------------
	.section	.nv.constant0._ZN7cutlass13device_kernelIN5flash11enable_sm90INS1_16FlashAttnFwdSm90INS1_25CollectiveMainloopFwdSm90ILi2EN4cute5tupleIJNS5_1CILi1EEES8_S8_EEENS6_IJNS7_ILi128EEENS7_ILi160EEENS7_ILi192EEEEEELi128ENS_12float_e4m3_tEfNS_4arch4Sm90ELb1ELb0ELb1ELb0ELb1ELb0ELb0ELb1ELb1ELb1ELb1ELb0EEENS1_21CollectiveEpilogueFwdINS6_IJSA_SA_SB_EEES9_NS_10bfloat16_tESG_Li256ELb0ELb1ELb1ELb1EEENS1_19SingleTileSchedulerILb0ELb1ELb1ELi128EEEEEEEEEvNT_6ParamsE,"a",@progbits
	.sectionflags	@""
	.align	4
.nv.constant0._ZN7cutlass13device_kernelIN5flash11enable_sm90INS1_16FlashAttnFwdSm90INS1_25CollectiveMainloopFwdSm90ILi2EN4cute5tupleIJNS5_1CILi1EEES8_S8_EEENS6_IJNS7_ILi128EEENS7_ILi160EEENS7_ILi192EEEEEELi128ENS_12float_e4m3_tEfNS_4arch4Sm90ELb1ELb0ELb1ELb0ELb1ELb0ELb0ELb1ELb1ELb1ELb1ELb0EEENS1_21CollectiveEpilogueFwdINS6_IJSA_SA_SB_EEES9_NS_10bfloat16_tESG_Li256ELb0ELb1ELb1ELb1EEENS1_19SingleTileSchedulerILb0ELb1ELb1ELi128EEEEEEEEEvNT_6ParamsE:
	.zero		3200


//--------------------- .nv.constant0._ZN7cutlass13device_kernelIN5flash11enable_sm90INS1_16FlashAttnFwdSm90INS1_25CollectiveMainloopFwdSm90ILi2EN4cute5tupleIJNS5_1CILi1EEES8_S8_EEENS6_IJNS7_ILi128EEENS7_ILi160EEENS7_ILi192EEEEEELi128ENS_12float_e4m3_tEfNS_4arch4Sm90ELb1ELb0ELb1ELb1ELb1ELb0ELb0ELb1ELb1ELb1ELb1ELb0EEENS1_21CollectiveEpilogueFwdINS6_IJSA_SA_SB_EEES9_NS_10bfloat16_tESG_Li256ELb1ELb1ELb1ELb1EEENS1_36VarlenDynamicPersistentTileSchedulerILi128ELi160ELi256ELi128ELb1ELb1ELb1ELb1ELb1ELb1EEEEEEEEEvNT_6ParamsE --------------------------
	.section	.nv.constant0._ZN7cutlass13device_kernelIN5flash11enable_sm90INS1_16FlashAttnFwdSm90INS1_25CollectiveMainloopFwdSm90ILi2EN4cute5tupleIJNS5_1CILi1EEES8_S8_EEENS6_IJNS7_ILi128EEENS7_ILi160EEENS7_ILi192EEEEEELi128ENS_12float_e4m3_tEfNS_4arch4Sm90ELb1ELb0ELb1ELb1ELb1ELb0ELb0ELb1ELb1ELb1ELb1ELb0EEENS1_21CollectiveEpilogueFwdINS6_IJSA_SA_SB_EEES9_NS_10bfloat16_tESG_Li256ELb1ELb1ELb1ELb1EEENS1_36VarlenDynamicPersistentTileSchedulerILi128ELi160ELi256ELi128ELb1ELb1ELb1ELb1ELb1ELb1EEEEEEEEEvNT_6ParamsE,"a",@progbits
	.sectionflags	@""
	.align	4
.nv.constant0._ZN7cutlass13device_kernelIN5flash11enable_sm90INS1_16FlashAttnFwdSm90INS1_25CollectiveMainloopFwdSm90ILi2EN4cute5tupleIJNS5_1CILi1EEES8_S8_EEENS6_IJNS7_ILi128EEENS7_ILi160EEENS7_ILi192EEEEEELi128ENS_12float_e4m3_tEfNS_4arch4Sm90ELb1ELb0ELb1ELb1ELb1ELb0ELb0ELb1ELb1ELb1ELb1ELb0EEENS1_21CollectiveEpilogueFwdINS6_IJSA_SA_SB_EEES9_NS_10bfloat16_tESG_Li256ELb1ELb1ELb1ELb1EEENS1_36VarlenDynamicPersistentTileSchedulerILi128ELi160ELi256ELi128ELb1ELb1ELb1ELb1ELb1ELb1EEEEEEEEEvNT_6ParamsE:
	.zero		3328


//--------------------- .nv.constant0._ZN7cutlass13device_kernelIN5flash11enable_sm90INS1_16FlashAttnFwdSm90INS1_25CollectiveMainloopFwdSm90ILi2EN4cute5tupleIJNS5_1CILi1EEES8_S8_EEENS6_IJNS7_ILi128EEENS7_ILi160EEENS7_ILi192EEEEEELi128ENS_12float_e4m3_tEfNS_4arch4Sm90ELb1ELb0ELb1ELb1ELb1ELb1ELb0ELb1ELb1ELb1ELb1ELb0EEENS1_21CollectiveEpilogueFwdINS6_IJSA_SA_SB_EEES9_NS_10bfloat16_tESG_Li256ELb1ELb1ELb1ELb1EEENS1_36VarlenDynamicPersistentTileSchedulerILi128ELi160ELi256ELi128ELb1ELb1ELb1ELb1ELb1ELb1EEEEEEEEEvNT_6ParamsE --------------------------
	.section	.nv.constant0._ZN7cutlass13device_kernelIN5flash11enable_sm90INS1_16FlashAttnFwdSm90INS1_25CollectiveMainloopFwdSm90ILi2EN4cute5tupleIJNS5_1CILi1EEES8_S8_EEENS6_IJNS7_ILi128EEENS7_ILi160EEENS7_ILi192EEEEEELi128ENS_12float_e4m3_tEfNS_4arch4Sm90ELb1ELb0ELb1ELb1ELb1ELb1ELb0ELb1ELb1ELb1ELb1ELb0EEENS1_21CollectiveEpilogueFwdINS6_IJSA_SA_SB_EEES9_NS_10bfloat16_tESG_Li256ELb1ELb1ELb1ELb1EEENS1_36VarlenDynamicPersistentTileSchedulerILi128ELi160ELi256ELi128ELb1ELb1ELb1ELb1ELb1ELb1EEEEEEEEEvNT_6ParamsE,"a",@progbits
	.sectionflags	@""
	.align	4
.nv.constant0._ZN7cutlass13device_kernelIN5flash11enable_sm90INS1_16FlashAttnFwdSm90INS1_25CollectiveMainloopFwdSm90ILi2EN4cute5tupleIJNS5_1CILi1EEES8_S8_EEENS6_IJNS7_ILi128EEENS7_ILi160EEENS7_ILi192EEEEEELi128ENS_12float_e4m3_tEfNS_4arch4Sm90ELb1ELb0ELb1ELb1ELb1ELb1ELb0ELb1ELb1ELb1ELb1ELb0EEENS1_21CollectiveEpilogueFwdINS6_IJSA_SA_SB_EEES9_NS_10bfloat16_tESG_Li256ELb1ELb1ELb1ELb1EEENS1_36VarlenDynamicPersistentTileSchedulerILi128ELi160ELi256ELi128ELb1ELb1ELb1ELb1ELb1ELb1EEEEEEEEEvNT_6ParamsE:
	.zero		3328


//--------------------- SYMBOLS --------------------------

	.type		.nv.reservedSmem.offset0,@object
	.size		.nv.reservedSmem.offset0,0x4
	.type		__assertfail,@function
